	.target	sm_80

	.elftype	@"ET_EXEC"


//--------------------- .note.nv.tkinfo           --------------------------
	.section	.note.nv.tkinfo,"",@"SHT_NOTE"
	.sectionflags	@"SHF_NOTE_NV_TKINFO"
	.tkinfo
        /*0018*/ 	.word	0x00000002
        /*0030*/ 	.string	""
        /*0030*/ 	.string	"ptxas"
        /*0030*/ 	.string	"Cuda compilation tools, release 13.0, V13.0.88"
        /*0030*/ 	.string	"Build cuda_13.0.r13.0/compiler.36424714_0"
        /*0030*/ 	.string	"-arch sm_80 -m 64 "



//--------------------- .note.nv.cuinfo           --------------------------
	.section	.note.nv.cuinfo,"",@"SHT_NOTE"
	.sectionflags	@"SHF_NOTE_NV_CUINFO"
        /*0018*/ 	.short	0x0002
        /*001a*/ 	.short	0x0050
        /*001c*/ 	.short	0x0082
	.zero		2


//--------------------- .nv.info                  --------------------------
	.section	.nv.info,"",@"SHT_CUDA_INFO"
	.align	4


	//----- nvinfo : EIATTR_REGCOUNT
	.align		4
        /*0000*/ 	.byte	0x04, 0x2f
        /*0002*/ 	.short	(.L_12 - .L_11)
	.align		4
.L_11:
        /*0004*/ 	.word	index@(_ZN7cutlass13device_kernelIN5flash22FlashAttnBwdPreprocessIN4cute5tupleIJNS3_1CILi64EEENS5_ILi192EEEEEENS_6half_tEfNS_4arch4Sm80ELb1ELb1EEEEEvNT_6ParamsE)
        /*0008*/ 	.word	0x0000004e


	//----- nvinfo : EIATTR_FRAME_SIZE
	.align		4
.L_12:
        /*000c*/ 	.byte	0x04, 0x11
        /*000e*/ 	.short	(.L_14 - .L_13)
	.align		4
.L_13:
        /*0010*/ 	.word	index@(_ZN7cutlass13device_kernelIN5flash22FlashAttnBwdPreprocessIN4cute5tupleIJNS3_1CILi64EEENS5_ILi192EEEEEENS_6half_tEfNS_4arch4Sm80ELb1ELb1EEEEEvNT_6ParamsE)
        /*0014*/ 	.word	0x00000000


	//----- nvinfo : EIATTR_REGCOUNT
	.align		4
.L_14:
        /*0018*/ 	.byte	0x04, 0x2f
        /*001a*/ 	.short	(.L_16 - .L_15)
	.align		4
.L_15:
        /*001c*/ 	.word	index@(_ZN7cutlass13device_kernelIN5flash19enable_sm80_to_sm89INS1_16FlashAttnBwdSm80INS1_25CollectiveMainloopBwdSm80ILi2ELi1EN4cute5tupleIJNS5_1CILi64EEENS7_ILi80EEENS7_ILi192EEEEEENS_6half_tEfNS_4arch4Sm80ELb1ELb0ELb0ELb1ELb1ELb0ELb1ELb0ELi2ELi4ELi2ELi2ELb0EEENS1_24CollectiveEpilogueBwdGQAISB_fSE_Li256ELb1ELb1EEENS1_25SingleTileBwdLPTSchedulerILb1ELi80ELb1EEEEEEEEEvNT_6ParamsE)
        /*0020*/ 	.word	0x000000ff


	//----- nvinfo : EIATTR_FRAME_SIZE
	.align		4
.L_16:
        /*0024*/ 	.byte	0x04, 0x11
        /*0026*/ 	.short	(.L_18 - .L_17)
	.align		4
.L_17:
        /*0028*/ 	.word	index@($__internal_11_$__cuda_sm70_warpsync)
        /*002c*/ 	.word	0x00000000


	//----- nvinfo : EIATTR_FRAME_SIZE
	.align		4
.L_18:
        /*0030*/ 	.byte	0x04, 0x11
        /*0032*/ 	.short	(.L_20 - .L_19)
	.align		4
.L_19:
        /*0034*/ 	.word	index@(_ZN7cutlass13device_kernelIN5flash19enable_sm80_to_sm89INS1_16FlashAttnBwdSm80INS1_25CollectiveMainloopBwdSm80ILi2ELi1EN4cute5tupleIJNS5_1CILi64EEENS7_ILi80EEENS7_ILi192EEEEEENS_6half_tEfNS_4arch4Sm80ELb1ELb0ELb0ELb1ELb1ELb0ELb1ELb0ELi2ELi4ELi2ELi2ELb0EEENS1_24CollectiveEpilogueBwdGQAISB_fSE_Li256ELb1ELb1EEENS1_25SingleTileBwdLPTSchedulerILb1ELi80ELb1EEEEEEEEEvNT_6ParamsE)
        /*0038*/ 	.word	0x00000000


	//----- nvinfo : EIATTR_REGCOUNT
	.align		4
.L_20:
        /*003c*/ 	.byte	0x04, 0x2f
        /*003e*/ 	.short	(.L_22 - .L_21)
	.align		4
.L_21:
        /*0040*/ 	.word	index@(_ZN7cutlass13device_kernelIN5flash32FlashAttnBwdPostprocessConvertdQIN4cute5tupleIJNS3_1CILi64EEENS5_ILi192EEEEEENS_6half_tEfNS_4arch4Sm80ELi256ENS3_8TiledMMAINS3_8MMA_AtomIJNS3_28SM80_16x8x16_F32F16F16F32_TNEEEENS3_6LayoutINS4_IJNS5_ILi2EEENS5_ILi4EEENS5_ILi1EEEEEENS4_IJSJ_SH_NS5_ILi0EEEEEEEENS4_IJNS5_ILi32EEES6_NS5_ILi16EEEEEEEELb0EEEEEvNT_6ParamsE)
        /*0044*/ 	.word	0x00000045


	//----- nvinfo : EIATTR_FRAME_SIZE
	.align		4
.L_22:
        /*0048*/ 	.byte	0x04, 0x11
        /*004a*/ 	.short	(.L_24 - .L_23)
	.align		4
.L_23:
        /*004c*/ 	.word	index@(_ZN7cutlass13device_kernelIN5flash32FlashAttnBwdPostprocessConvertdQIN4cute5tupleIJNS3_1CILi64EEENS5_ILi192EEEEEENS_6half_tEfNS_4arch4Sm80ELi256ENS3_8TiledMMAINS3_8MMA_AtomIJNS3_28SM80_16x8x16_F32F16F16F32_TNEEEENS3_6LayoutINS4_IJNS5_ILi2EEENS5_ILi4EEENS5_ILi1EEEEEENS4_IJSJ_SH_NS5_ILi0EEEEEEEENS4_IJNS5_ILi32EEES6_NS5_ILi16EEEEEEEELb0EEEEEvNT_6ParamsE)
        /*0050*/ 	.word	0x00000000


	//----- nvinfo : EIATTR_REGCOUNT
	.align		4
.L_24:
        /*0054*/ 	.byte	0x04, 0x2f
        /*0056*/ 	.short	(.L_26 - .L_25)
	.align		4
.L_25:
        /*0058*/ 	.word	index@(_ZN7cutlass13device_kernelIN5flash32FlashAttnBwdPostprocessConvertdQIN4cute5tupleIJNS3_1CILi80EEENS5_ILi192EEEEEENS_6half_tEfNS_4arch4Sm80ELi256ENS3_8TiledMMAINS3_8MMA_AtomIJNS3_28SM80_16x8x16_F32F16F16F32_TNEEEENS3_6LayoutINS4_IJNS5_ILi4EEENS5_ILi2EEENS5_ILi1EEEEEENS4_IJSJ_SH_NS5_ILi0EEEEEEEENS4_IJNS5_ILi64EEENS5_ILi16EEESP_EEEEELb1EEEEEvNT_6ParamsE)
        /*005c*/ 	.word	0x00000050


	//----- nvinfo : EIATTR_FRAME_SIZE
	.align		4
.L_26:
        /*0060*/ 	.byte	0x04, 0x11
        /*0062*/ 	.short	(.L_28 - .L_27)
	.align		4
.L_27:
        /*0064*/ 	.word	index@(_ZN7cutlass13device_kernelIN5flash32FlashAttnBwdPostprocessConvertdQIN4cute5tupleIJNS3_1CILi80EEENS5_ILi192EEEEEENS_6half_tEfNS_4arch4Sm80ELi256ENS3_8TiledMMAINS3_8MMA_AtomIJNS3_28SM80_16x8x16_F32F16F16F32_TNEEEENS3_6LayoutINS4_IJNS5_ILi4EEENS5_ILi2EEENS5_ILi1EEEEEENS4_IJSJ_SH_NS5_ILi0EEEEEEEENS4_IJNS5_ILi64EEENS5_ILi16EEESP_EEEEELb1EEEEEvNT_6ParamsE)
        /*0068*/ 	.word	0x00000000


	//----- nvinfo : EIATTR_REGCOUNT
	.align		4
.L_28:
        /*006c*/ 	.byte	0x04, 0x2f
        /*006e*/ 	.short	(.L_30 - .L_29)
	.align		4
.L_29:
        /*0070*/ 	.word	index@(_ZN7cutlass13device_kernelIN5flash19enable_sm80_to_sm89INS1_16FlashAttnBwdSm80INS1_25CollectiveMainloopBwdSm80ILi2ELi1EN4cute5tupleIJNS5_1CILi64EEENS7_ILi80EEENS7_ILi192EEEEEENS_6half_tEfNS_4arch4Sm80ELb1ELb0ELb0ELb1ELb0ELb0ELb1ELb0ELi2ELi4ELi2ELi2ELb0EEENS1_24CollectiveEpilogueBwdGQAISB_fSE_Li256ELb1ELb0EEENS1_25SingleTileBwdLPTSchedulerILb1ELi80ELb0EEEEEEEEEvNT_6ParamsE)
        /*0074*/ 	.word	0x000000ff


	//----- nvinfo : EIATTR_FRAME_SIZE
	.align		4
.L_30:
        /*0078*/ 	.byte	0x04, 0x11
        /*007a*/ 	.short	(.L_32 - .L_31)
	.align		4
.L_31:
        /*007c*/ 	.word	index@(_ZN7cutlass13device_kernelIN5flash19enable_sm80_to_sm89INS1_16FlashAttnBwdSm80INS1_25CollectiveMainloopBwdSm80ILi2ELi1EN4cute5tupleIJNS5_1CILi64EEENS7_ILi80EEENS7_ILi192EEEEEENS_6half_tEfNS_4arch4Sm80ELb1ELb0ELb0ELb1ELb0ELb0ELb1ELb0ELi2ELi4ELi2ELi2ELb0EEENS1_24CollectiveEpilogueBwdGQAISB_fSE_Li256ELb1ELb0EEENS1_25SingleTileBwdLPTSchedulerILb1ELi80ELb0EEEEEEEEEvNT_6ParamsE)
        /*0080*/ 	.word	0x00000000


	//----- nvinfo : EIATTR_REGCOUNT
	.align		4
.L_32:
        /*0084*/ 	.byte	0x04, 0x2f
        /*0086*/ 	.short	(.L_34 - .L_33)
	.align		4
.L_33:
        /*0088*/ 	.word	index@(_ZN7cutlass13device_kernelIN5flash19enable_sm80_to_sm89INS1_16FlashAttnBwdSm80INS1_25CollectiveMainloopBwdSm80ILi2ELi1EN4cute5tupleIJNS5_1CILi64EEENS7_ILi80EEENS7_ILi192EEEEEENS_6half_tEfNS_4arch4Sm80ELb1ELb0ELb0ELb1ELb1ELb0ELb1ELb0ELi2ELi4ELi2ELi2ELb0EEENS1_21CollectiveEpilogueBwdISB_SC_SE_Li256ELb1ELb1ELi4EEENS1_25SingleTileBwdLPTSchedulerILb1ELi80ELb1EEEEEEEEEvNT_6ParamsE)
        /*008c*/ 	.word	0x000000ff


	//----- nvinfo : EIATTR_FRAME_SIZE
	.align		4
.L_34:
        /*0090*/ 	.byte	0x04, 0x11
        /*0092*/ 	.short	(.L_36 - .L_35)
	.align		4
.L_35:
        /*0094*/ 	.word	index@(_ZN7cutlass13device_kernelIN5flash19enable_sm80_to_sm89INS1_16FlashAttnBwdSm80INS1_25CollectiveMainloopBwdSm80ILi2ELi1EN4cute5tupleIJNS5_1CILi64EEENS7_ILi80EEENS7_ILi192EEEEEENS_6half_tEfNS_4arch4Sm80ELb1ELb0ELb0ELb1ELb1ELb0ELb1ELb0ELi2ELi4ELi2ELi2ELb0EEENS1_21CollectiveEpilogueBwdISB_SC_SE_Li256ELb1ELb1ELi4EEENS1_25SingleTileBwdLPTSchedulerILb1ELi80ELb1EEEEEEEEEvNT_6ParamsE)
        /*0098*/ 	.word	0x00000000


	//----- nvinfo : EIATTR_REGCOUNT
	.align		4
.L_36:
        /*009c*/ 	.byte	0x04, 0x2f
        /*009e*/ 	.short	(.L_38 - .L_37)
	.align		4
.L_37:
        /*00a0*/ 	.word	index@(_ZN7cutlass13device_kernelIN5flash19enable_sm80_to_sm89INS1_16FlashAttnBwdSm80INS1_25CollectiveMainloopBwdSm80ILi2ELi1EN4cute5tupleIJNS5_1CILi64EEENS7_ILi80EEENS7_ILi192EEEEEENS_6half_tEfNS_4arch4Sm80ELb1ELb0ELb0ELb1ELb0ELb0ELb1ELb0ELi2ELi4ELi2ELi2ELb0EEENS1_21CollectiveEpilogueBwdISB_SC_SE_Li256ELb1ELb1ELi4EEENS1_25SingleTileBwdLPTSchedulerILb1ELi80ELb0EEEEEEEEEvNT_6ParamsE)
        /*00a4*/ 	.word	0x000000ff


	//----- nvinfo : EIATTR_FRAME_SIZE
	.align		4
.L_38:
        /*00a8*/ 	.byte	0x04, 0x11
        /*00aa*/ 	.short	(.L_40 - .L_39)
	.align		4
.L_39:
        /*00ac*/ 	.word	index@(_ZN7cutlass13device_kernelIN5flash19enable_sm80_to_sm89INS1_16FlashAttnBwdSm80INS1_25CollectiveMainloopBwdSm80ILi2ELi1EN4cute5tupleIJNS5_1CILi64EEENS7_ILi80EEENS7_ILi192EEEEEENS_6half_tEfNS_4arch4Sm80ELb1ELb0ELb0ELb1ELb0ELb0ELb1ELb0ELi2ELi4ELi2ELi2ELb0EEENS1_21CollectiveEpilogueBwdISB_SC_SE_Li256ELb1ELb1ELi4EEENS1_25SingleTileBwdLPTSchedulerILb1ELi80ELb0EEEEEEEEEvNT_6ParamsE)
        /*00b0*/ 	.word	0x00000000


	//----- nvinfo : EIATTR_REGCOUNT
	.align		4
.L_40:
        /*00b4*/ 	.byte	0x04, 0x2f
        /*00b6*/ 	.short	(.L_42 - .L_41)
	.align		4
.L_41:
        /*00b8*/ 	.word	index@(_ZN7cutlass13device_kernelIN5flash22FlashAttnBwdPreprocessIN4cute5tupleIJNS3_1CILi64EEENS5_ILi192EEEEEENS_6half_tEfNS_4arch4Sm80ELb1ELb0EEEEEvNT_6ParamsE)
        /*00bc*/ 	.word	0x0000004b


	//----- nvinfo : EIATTR_FRAME_SIZE
	.align		4
.L_42:
        /*00c0*/ 	.byte	0x04, 0x11
        /*00c2*/ 	.short	(.L_44 - .L_43)
	.align		4
.L_43:
        /*00c4*/ 	.word	index@(_ZN7cutlass13device_kernelIN5flash22FlashAttnBwdPreprocessIN4cute5tupleIJNS3_1CILi64EEENS5_ILi192EEEEEENS_6half_tEfNS_4arch4Sm80ELb1ELb0EEEEEvNT_6ParamsE)
        /*00c8*/ 	.word	0x00000000


	//----- nvinfo : EIATTR_REGCOUNT
	.align		4
.L_44:
        /*00cc*/ 	.byte	0x04, 0x2f
        /*00ce*/ 	.short	(.L_46 - .L_45)
	.align		4
.L_45:
        /*00d0*/ 	.word	index@(_ZN7cutlass13device_kernelIN5flash19enable_sm80_to_sm89INS1_16FlashAttnBwdSm80INS1_25CollectiveMainloopBwdSm80ILi2ELi1EN4cute5tupleIJNS5_1CILi64EEENS7_ILi80EEENS7_ILi192EEEEEENS_6half_tEfNS_4arch4Sm80ELb1ELb0ELb0ELb0ELb1ELb0ELb1ELb0ELi2ELi4ELi2ELi2ELb0EEENS1_24CollectiveEpilogueBwdGQAISB_fSE_Li256ELb0ELb1EEENS1_25SingleTileBwdLPTSchedulerILb0ELi80ELb1EEEEEEEEEvNT_6ParamsE)
        /*00d4*/ 	.word	0x000000ff


	//----- nvinfo : EIATTR_FRAME_SIZE
	.align		4
.L_46:
        /*00d8*/ 	.byte	0x04, 0x11
        /*00da*/ 	.short	(.L_48 - .L_47)
	.align		4
.L_47:
        /*00dc*/ 	.word	index@($__internal_10_$__cuda_sm70_warpsync)
        /*00e0*/ 	.word	0x00000000


	//----- nvinfo : EIATTR_FRAME_SIZE
	.align		4
.L_48:
        /*00e4*/ 	.byte	0x04, 0x11
        /*00e6*/ 	.short	(.L_50 - .L_49)
	.align		4
.L_49:
        /*00e8*/ 	.word	index@(_ZN7cutlass13device_kernelIN5flash19enable_sm80_to_sm89INS1_16FlashAttnBwdSm80INS1_25CollectiveMainloopBwdSm80ILi2ELi1EN4cute5tupleIJNS5_1CILi64EEENS7_ILi80EEENS7_ILi192EEEEEENS_6half_tEfNS_4arch4Sm80ELb1ELb0ELb0ELb0ELb1ELb0ELb1ELb0ELi2ELi4ELi2ELi2ELb0EEENS1_24CollectiveEpilogueBwdGQAISB_fSE_Li256ELb0ELb1EEENS1_25SingleTileBwdLPTSchedulerILb0ELi80ELb1EEEEEEEEEvNT_6ParamsE)
        /*00ec*/ 	.word	0x00000000


	//----- nvinfo : EIATTR_REGCOUNT
	.align		4
.L_50:
        /*00f0*/ 	.byte	0x04, 0x2f
        /*00f2*/ 	.short	(.L_52 - .L_51)
	.align		4
.L_51:
        /*00f4*/ 	.word	index@(_ZN7cutlass13device_kernelIN5flash19enable_sm80_to_sm89INS1_16FlashAttnBwdSm80INS1_25CollectiveMainloopBwdSm80ILi2ELi1EN4cute5tupleIJNS5_1CILi64EEENS7_ILi80EEENS7_ILi192EEEEEENS_6half_tEfNS_4arch4Sm80ELb1ELb0ELb0ELb0ELb0ELb0ELb1ELb0ELi2ELi4ELi2ELi2ELb0EEENS1_24CollectiveEpilogueBwdGQAISB_fSE_Li256ELb0ELb0EEENS1_25SingleTileBwdLPTSchedulerILb0ELi80ELb0EEEEEEEEEvNT_6ParamsE)
        /*00f8*/ 	.word	0x000000ff


	//----- nvinfo : EIATTR_FRAME_SIZE
	.align		4
.L_52:
        /*00fc*/ 	.byte	0x04, 0x11
        /*00fe*/ 	.short	(.L_54 - .L_53)
	.align		4
.L_53:
        /*0100*/ 	.word	index@(_ZN7cutlass13device_kernelIN5flash19enable_sm80_to_sm89INS1_16FlashAttnBwdSm80INS1_25CollectiveMainloopBwdSm80ILi2ELi1EN4cute5tupleIJNS5_1CILi64EEENS7_ILi80EEENS7_ILi192EEEEEENS_6half_tEfNS_4arch4Sm80ELb1ELb0ELb0ELb0ELb0ELb0ELb1ELb0ELi2ELi4ELi2ELi2ELb0EEENS1_24CollectiveEpilogueBwdGQAISB_fSE_Li256ELb0ELb0EEENS1_25SingleTileBwdLPTSchedulerILb0ELi80ELb0EEEEEEEEEvNT_6ParamsE)
        /*0104*/ 	.word	0x00000000


	//----- nvinfo : EIATTR_REGCOUNT
	.align		4
.L_54:
        /*0108*/ 	.byte	0x04, 0x2f
        /*010a*/ 	.short	(.L_56 - .L_55)
	.align		4
.L_55:
        /*010c*/ 	.word	index@(_ZN7cutlass13device_kernelIN5flash19enable_sm80_to_sm89INS1_16FlashAttnBwdSm80INS1_25CollectiveMainloopBwdSm80ILi2ELi1EN4cute5tupleIJNS5_1CILi64EEENS7_ILi80EEENS7_ILi192EEEEEENS_6half_tEfNS_4arch4Sm80ELb1ELb0ELb0ELb0ELb1ELb0ELb1ELb0ELi2ELi4ELi2ELi2ELb0EEENS1_21CollectiveEpilogueBwdISB_SC_SE_Li256ELb0ELb1ELi4EEENS1_25SingleTileBwdLPTSchedulerILb0ELi80ELb1EEEEEEEEEvNT_6ParamsE)
        /*0110*/ 	.word	0x000000ff


	//----- nvinfo : EIATTR_FRAME_SIZE
	.align		4
.L_56:
        /*0114*/ 	.byte	0x04, 0x11
        /*0116*/ 	.short	(.L_58 - .L_57)
	.align		4
.L_57:
        /*0118*/ 	.word	index@(_ZN7cutlass13device_kernelIN5flash19enable_sm80_to_sm89INS1_16FlashAttnBwdSm80INS1_25CollectiveMainloopBwdSm80ILi2ELi1EN4cute5tupleIJNS5_1CILi64EEENS7_ILi80EEENS7_ILi192EEEEEENS_6half_tEfNS_4arch4Sm80ELb1ELb0ELb0ELb0ELb1ELb0ELb1ELb0ELi2ELi4ELi2ELi2ELb0EEENS1_21CollectiveEpilogueBwdISB_SC_SE_Li256ELb0ELb1ELi4EEENS1_25SingleTileBwdLPTSchedulerILb0ELi80ELb1EEEEEEEEEvNT_6ParamsE)
        /*011c*/ 	.word	0x00000010


	//----- nvinfo : EIATTR_REGCOUNT
	.align		4
.L_58:
        /*0120*/ 	.byte	0x04, 0x2f
        /*0122*/ 	.short	(.L_60 - .L_59)
	.align		4
.L_59:
        /*0124*/ 	.word	index@(_ZN7cutlass13device_kernelIN5flash19enable_sm80_to_sm89INS1_16FlashAttnBwdSm80INS1_25CollectiveMainloopBwdSm80ILi2ELi1EN4cute5tupleIJNS5_1CILi64EEENS7_ILi80EEENS7_ILi192EEEEEENS_6half_tEfNS_4arch4Sm80ELb1ELb0ELb0ELb0ELb0ELb0ELb1ELb0ELi2ELi4ELi2ELi2ELb0EEENS1_21CollectiveEpilogueBwdISB_SC_SE_Li256ELb0ELb1ELi4EEENS1_25SingleTileBwdLPTSchedulerILb0ELi80ELb0EEEEEEEEEvNT_6ParamsE)
        /*0128*/ 	.word	0x000000ff


	//----- nvinfo : EIATTR_FRAME_SIZE
	.align		4
.L_60:
        /*012c*/ 	.byte	0x04, 0x11
        /*012e*/ 	.short	(.L_62 - .L_61)
	.align		4
.L_61:
        /*0130*/ 	.word	index@(_ZN7cutlass13device_kernelIN5flash19enable_sm80_to_sm89INS1_16FlashAttnBwdSm80INS1_25CollectiveMainloopBwdSm80ILi2ELi1EN4cute5tupleIJNS5_1CILi64EEENS7_ILi80EEENS7_ILi192EEEEEENS_6half_tEfNS_4arch4Sm80ELb1ELb0ELb0ELb0ELb0ELb0ELb1ELb0ELi2ELi4ELi2ELi2ELb0EEENS1_21CollectiveEpilogueBwdISB_SC_SE_Li256ELb0ELb1ELi4EEENS1_25SingleTileBwdLPTSchedulerILb0ELi80ELb0EEEEEEEEEvNT_6ParamsE)
        /*0134*/ 	.word	0x00000000


	//----- nvinfo : EIATTR_REGCOUNT
	.align		4
.L_62:
        /*0138*/ 	.byte	0x04, 0x2f
        /*013a*/ 	.short	(.L_64 - .L_63)
	.align		4
.L_63:
        /*013c*/ 	.word	index@(_ZN7cutlass13device_kernelIN5flash19enable_sm80_to_sm89INS1_16FlashAttnBwdSm80INS1_25CollectiveMainloopBwdSm80ILi2ELi1EN4cute5tupleIJNS5_1CILi64EEENS7_ILi80EEENS7_ILi192EEEEEENS_6half_tEfNS_4arch4Sm80ELb0ELb1ELb0ELb1ELb1ELb0ELb1ELb0ELi2ELi4ELi2ELi2ELb0EEENS1_24CollectiveEpilogueBwdGQAISB_fSE_Li256ELb1ELb1EEENS1_19SingleTileSchedulerILb1ELb0ELb0ELi80EEEEEEEEEvNT_6ParamsE)
        /*0140*/ 	.word	0x000000ff


	//----- nvinfo : EIATTR_FRAME_SIZE
	.align		4
.L_64:
        /*0144*/ 	.byte	0x04, 0x11
        /*0146*/ 	.short	(.L_66 - .L_65)
	.align		4
.L_65:
        /*0148*/ 	.word	index@($__internal_9_$__cuda_sm70_warpsync)
        /*014c*/ 	.word	0x00000000


	//----- nvinfo : EIATTR_FRAME_SIZE
	.align		4
.L_66:
        /*0150*/ 	.byte	0x04, 0x11
        /*0152*/ 	.short	(.L_68 - .L_67)
	.align		4
.L_67:
        /*0154*/ 	.word	index@(_ZN7cutlass13device_kernelIN5flash19enable_sm80_to_sm89INS1_16FlashAttnBwdSm80INS1_25CollectiveMainloopBwdSm80ILi2ELi1EN4cute5tupleIJNS5_1CILi64EEENS7_ILi80EEENS7_ILi192EEEEEENS_6half_tEfNS_4arch4Sm80ELb0ELb1ELb0ELb1ELb1ELb0ELb1ELb0ELi2ELi4ELi2ELi2ELb0EEENS1_24CollectiveEpilogueBwdGQAISB_fSE_Li256ELb1ELb1EEENS1_19SingleTileSchedulerILb1ELb0ELb0ELi80EEEEEEEEEvNT_6ParamsE)
        /*0158*/ 	.word	0x00000000


	//----- nvinfo : EIATTR_REGCOUNT
	.align		4
.L_68:
        /*015c*/ 	.byte	0x04, 0x2f
        /*015e*/ 	.short	(.L_70 - .L_69)
	.align		4
.L_69:
        /*0160*/ 	.word	index@(_ZN7cutlass13device_kernelIN5flash19enable_sm80_to_sm89INS1_16FlashAttnBwdSm80INS1_25CollectiveMainloopBwdSm80ILi2ELi1EN4cute5tupleIJNS5_1CILi64EEENS7_ILi80EEENS7_ILi192EEEEEENS_6half_tEfNS_4arch4Sm80ELb0ELb1ELb0ELb1ELb0ELb0ELb1ELb0ELi2ELi4ELi2ELi2ELb0EEENS1_24CollectiveEpilogueBwdGQAISB_fSE_Li256ELb1ELb0EEENS1_19SingleTileSchedulerILb1ELb0ELb0ELi80EEEEEEEEEvNT_6ParamsE)
        /*0164*/ 	.word	0x000000ff


	//----- nvinfo : EIATTR_FRAME_SIZE
	.align		4
.L_70:
        /*0168*/ 	.byte	0x04, 0x11
        /*016a*/ 	.short	(.L_72 - .L_71)
	.align		4
.L_71:
        /*016c*/ 	.word	index@(_ZN7cutlass13device_kernelIN5flash19enable_sm80_to_sm89INS1_16FlashAttnBwdSm80INS1_25CollectiveMainloopBwdSm80ILi2ELi1EN4cute5tupleIJNS5_1CILi64EEENS7_ILi80EEENS7_ILi192EEEEEENS_6half_tEfNS_4arch4Sm80ELb0ELb1ELb0ELb1ELb0ELb0ELb1ELb0ELi2ELi4ELi2ELi2ELb0EEENS1_24CollectiveEpilogueBwdGQAISB_fSE_Li256ELb1ELb0EEENS1_19SingleTileSchedulerILb1ELb0ELb0ELi80EEEEEEEEEvNT_6ParamsE)
        /*0170*/ 	.word	0x00000000


	//----- nvinfo : EIATTR_REGCOUNT
	.align		4
.L_72:
        /*0174*/ 	.byte	0x04, 0x2f
        /*0176*/ 	.short	(.L_74 - .L_73)
	.align		4
.L_73:
        /*0178*/ 	.word	index@(_ZN7cutlass13device_kernelIN5flash19enable_sm80_to_sm89INS1_16FlashAttnBwdSm80INS1_25CollectiveMainloopBwdSm80ILi2ELi1EN4cute5tupleIJNS5_1CILi64EEENS7_ILi80EEENS7_ILi192EEEEEENS_6half_tEfNS_4arch4Sm80ELb0ELb1ELb0ELb1ELb1ELb0ELb1ELb0ELi2ELi4ELi2ELi2ELb0EEENS1_21CollectiveEpilogueBwdISB_SC_SE_Li256ELb1ELb1ELi4EEENS1_19SingleTileSchedulerILb1ELb0ELb0ELi80EEEEEEEEEvNT_6ParamsE)
        /*017c*/ 	.word	0x000000ff


	//----- nvinfo : EIATTR_FRAME_SIZE
	.align		4
.L_74:
        /*0180*/ 	.byte	0x04, 0x11
        /*0182*/ 	.short	(.L_76 - .L_75)
	.align		4
.L_75:
        /*0184*/ 	.word	index@(_ZN7cutlass13device_kernelIN5flash19enable_sm80_to_sm89INS1_16FlashAttnBwdSm80INS1_25CollectiveMainloopBwdSm80ILi2ELi1EN4cute5tupleIJNS5_1CILi64EEENS7_ILi80EEENS7_ILi192EEEEEENS_6half_tEfNS_4arch4Sm80ELb0ELb1ELb0ELb1ELb1ELb0ELb1ELb0ELi2ELi4ELi2ELi2ELb0EEENS1_21CollectiveEpilogueBwdISB_SC_SE_Li256ELb1ELb1ELi4EEENS1_19SingleTileSchedulerILb1ELb0ELb0ELi80EEEEEEEEEvNT_6ParamsE)
        /*0188*/ 	.word	0x00000000


	//----- nvinfo : EIATTR_REGCOUNT
	.align		4
.L_76:
        /*018c*/ 	.byte	0x04, 0x2f
        /*018e*/ 	.short	(.L_78 - .L_77)
	.align		4
.L_77:
        /*0190*/ 	.word	index@(_ZN7cutlass13device_kernelIN5flash19enable_sm80_to_sm89INS1_16FlashAttnBwdSm80INS1_25CollectiveMainloopBwdSm80ILi2ELi1EN4cute5tupleIJNS5_1CILi64EEENS7_ILi80EEENS7_ILi192EEEEEENS_6half_tEfNS_4arch4Sm80ELb0ELb1ELb0ELb1ELb0ELb0ELb1ELb0ELi2ELi4ELi2ELi2ELb0EEENS1_21CollectiveEpilogueBwdISB_SC_SE_Li256ELb1ELb1ELi4EEENS1_19SingleTileSchedulerILb1ELb0ELb0ELi80EEEEEEEEEvNT_6ParamsE)
        /*0194*/ 	.word	0x000000ff


	//----- nvinfo : EIATTR_FRAME_SIZE
	.align		4
.L_78:
        /*0198*/ 	.byte	0x04, 0x11
        /*019a*/ 	.short	(.L_80 - .L_79)
	.align		4
.L_79:
        /*019c*/ 	.word	index@(_ZN7cutlass13device_kernelIN5flash19enable_sm80_to_sm89INS1_16FlashAttnBwdSm80INS1_25CollectiveMainloopBwdSm80ILi2ELi1EN4cute5tupleIJNS5_1CILi64EEENS7_ILi80EEENS7_ILi192EEEEEENS_6half_tEfNS_4arch4Sm80ELb0ELb1ELb0ELb1ELb0ELb0ELb1ELb0ELi2ELi4ELi2ELi2ELb0EEENS1_21CollectiveEpilogueBwdISB_SC_SE_Li256ELb1ELb1ELi4EEENS1_19SingleTileSchedulerILb1ELb0ELb0ELi80EEEEEEEEEvNT_6ParamsE)
        /*01a0*/ 	.word	0x00000000


	//----- nvinfo : EIATTR_REGCOUNT
	.align		4
.L_80:
        /*01a4*/ 	.byte	0x04, 0x2f
        /*01a6*/ 	.short	(.L_82 - .L_81)
	.align		4
.L_81:
        /*01a8*/ 	.word	index@(_ZN7cutlass13device_kernelIN5flash19enable_sm80_to_sm89INS1_16FlashAttnBwdSm80INS1_25CollectiveMainloopBwdSm80ILi2ELi1EN4cute5tupleIJNS5_1CILi64EEENS7_ILi80EEENS7_ILi192EEEEEENS_6half_tEfNS_4arch4Sm80ELb0ELb1ELb0ELb0ELb1ELb0ELb1ELb0ELi2ELi4ELi2ELi2ELb0EEENS1_24CollectiveEpilogueBwdGQAISB_fSE_Li256ELb0ELb1EEENS1_19SingleTileSchedulerILb0ELb0ELb0ELi80EEEEEEEEEvNT_6ParamsE)
        /*01ac*/ 	.word	0x000000ff


	//----- nvinfo : EIATTR_FRAME_SIZE
	.align		4
.L_82:
        /*01b0*/ 	.byte	0x04, 0x11
        /*01b2*/ 	.short	(.L_84 - .L_83)
	.align		4
.L_83:
        /*01b4*/ 	.word	index@($__internal_8_$__cuda_sm70_warpsync)
        /*01b8*/ 	.word	0x00000000


	//----- nvinfo : EIATTR_FRAME_SIZE
	.align		4
.L_84:
        /*01bc*/ 	.byte	0x04, 0x11
        /*01be*/ 	.short	(.L_86 - .L_85)
	.align		4
.L_85:
        /*01c0*/ 	.word	index@(_ZN7cutlass13device_kernelIN5flash19enable_sm80_to_sm89INS1_16FlashAttnBwdSm80INS1_25CollectiveMainloopBwdSm80ILi2ELi1EN4cute5tupleIJNS5_1CILi64EEENS7_ILi80EEENS7_ILi192EEEEEENS_6half_tEfNS_4arch4Sm80ELb0ELb1ELb0ELb0ELb1ELb0ELb1ELb0ELi2ELi4ELi2ELi2ELb0EEENS1_24CollectiveEpilogueBwdGQAISB_fSE_Li256ELb0ELb1EEENS1_19SingleTileSchedulerILb0ELb0ELb0ELi80EEEEEEEEEvNT_6ParamsE)
        /*01c4*/ 	.word	0x00000000


	//----- nvinfo : EIATTR_REGCOUNT
	.align		4
.L_86:
        /*01c8*/ 	.byte	0x04, 0x2f
        /*01ca*/ 	.short	(.L_88 - .L_87)
	.align		4
.L_87:
        /*01cc*/ 	.word	index@(_ZN7cutlass13device_kernelIN5flash19enable_sm80_to_sm89INS1_16FlashAttnBwdSm80INS1_25CollectiveMainloopBwdSm80ILi2ELi1EN4cute5tupleIJNS5_1CILi64EEENS7_ILi80EEENS7_ILi192EEEEEENS_6half_tEfNS_4arch4Sm80ELb0ELb1ELb0ELb0ELb0ELb0ELb1ELb0ELi2ELi4ELi2ELi2ELb0EEENS1_24CollectiveEpilogueBwdGQAISB_fSE_Li256ELb0ELb0EEENS1_19SingleTileSchedulerILb0ELb0ELb0ELi80EEEEEEEEEvNT_6ParamsE)
        /*01d0*/ 	.word	0x000000ff


	//----- nvinfo : EIATTR_FRAME_SIZE
	.align		4
.L_88:
        /*01d4*/ 	.byte	0x04, 0x11
        /*01d6*/ 	.short	(.L_90 - .L_89)
	.align		4
.L_89:
        /*01d8*/ 	.word	index@(_ZN7cutlass13device_kernelIN5flash19enable_sm80_to_sm89INS1_16FlashAttnBwdSm80INS1_25CollectiveMainloopBwdSm80ILi2ELi1EN4cute5tupleIJNS5_1CILi64EEENS7_ILi80EEENS7_ILi192EEEEEENS_6half_tEfNS_4arch4Sm80ELb0ELb1ELb0ELb0ELb0ELb0ELb1ELb0ELi2ELi4ELi2ELi2ELb0EEENS1_24CollectiveEpilogueBwdGQAISB_fSE_Li256ELb0ELb0EEENS1_19SingleTileSchedulerILb0ELb0ELb0ELi80EEEEEEEEEvNT_6ParamsE)
        /*01dc*/ 	.word	0x00000000


	//----- nvinfo : EIATTR_REGCOUNT
	.align		4
.L_90:
        /*01e0*/ 	.byte	0x04, 0x2f
        /*01e2*/ 	.short	(.L_92 - .L_91)
	.align		4
.L_91:
        /*01e4*/ 	.word	index@(_ZN7cutlass13device_kernelIN5flash19enable_sm80_to_sm89INS1_16FlashAttnBwdSm80INS1_25CollectiveMainloopBwdSm80ILi2ELi1EN4cute5tupleIJNS5_1CILi64EEENS7_ILi80EEENS7_ILi192EEEEEENS_6half_tEfNS_4arch4Sm80ELb0ELb1ELb0ELb0ELb1ELb0ELb1ELb0ELi2ELi4ELi2ELi2ELb0EEENS1_21CollectiveEpilogueBwdISB_SC_SE_Li256ELb0ELb1ELi4EEENS1_19SingleTileSchedulerILb0ELb0ELb0ELi80EEEEEEEEEvNT_6ParamsE)
        /*01e8*/ 	.word	0x000000ff


	//----- nvinfo : EIATTR_FRAME_SIZE
	.align		4
.L_92:
        /*01ec*/ 	.byte	0x04, 0x11
        /*01ee*/ 	.short	(.L_94 - .L_93)
	.align		4
.L_93:
        /*01f0*/ 	.word	index@(_ZN7cutlass13device_kernelIN5flash19enable_sm80_to_sm89INS1_16FlashAttnBwdSm80INS1_25CollectiveMainloopBwdSm80ILi2ELi1EN4cute5tupleIJNS5_1CILi64EEENS7_ILi80EEENS7_ILi192EEEEEENS_6half_tEfNS_4arch4Sm80ELb0ELb1ELb0ELb0ELb1ELb0ELb1ELb0ELi2ELi4ELi2ELi2ELb0EEENS1_21CollectiveEpilogueBwdISB_SC_SE_Li256ELb0ELb1ELi4EEENS1_19SingleTileSchedulerILb0ELb0ELb0ELi80EEEEEEEEEvNT_6ParamsE)
        /*01f4*/ 	.word	0x00000000


	//----- nvinfo : EIATTR_REGCOUNT
	.align		4
.L_94:
        /*01f8*/ 	.byte	0x04, 0x2f
        /*01fa*/ 	.short	(.L_96 - .L_95)
	.align		4
.L_95:
        /*01fc*/ 	.word	index@(_ZN7cutlass13device_kernelIN5flash19enable_sm80_to_sm89INS1_16FlashAttnBwdSm80INS1_25CollectiveMainloopBwdSm80ILi2ELi1EN4cute5tupleIJNS5_1CILi64EEENS7_ILi80EEENS7_ILi192EEEEEENS_6half_tEfNS_4arch4Sm80ELb0ELb1ELb0ELb0ELb0ELb0ELb1ELb0ELi2ELi4ELi2ELi2ELb0EEENS1_21CollectiveEpilogueBwdISB_SC_SE_Li256ELb0ELb1ELi4EEENS1_19SingleTileSchedulerILb0ELb0ELb0ELi80EEEEEEEEEvNT_6ParamsE)
        /*0200*/ 	.word	0x000000ff


	//----- nvinfo : EIATTR_FRAME_SIZE
	.align		4
.L_96:
        /*0204*/ 	.byte	0x04, 0x11
        /*0206*/ 	.short	(.L_98 - .L_97)
	.align		4
.L_97:
        /*0208*/ 	.word	index@(_ZN7cutlass13device_kernelIN5flash19enable_sm80_to_sm89INS1_16FlashAttnBwdSm80INS1_25CollectiveMainloopBwdSm80ILi2ELi1EN4cute5tupleIJNS5_1CILi64EEENS7_ILi80EEENS7_ILi192EEEEEENS_6half_tEfNS_4arch4Sm80ELb0ELb1ELb0ELb0ELb0ELb0ELb1ELb0ELi2ELi4ELi2ELi2ELb0EEENS1_21CollectiveEpilogueBwdISB_SC_SE_Li256ELb0ELb1ELi4EEENS1_19SingleTileSchedulerILb0ELb0ELb0ELi80EEEEEEEEEvNT_6ParamsE)
        /*020c*/ 	.word	0x00000000


	//----- nvinfo : EIATTR_REGCOUNT
	.align		4
.L_98:
        /*0210*/ 	.byte	0x04, 0x2f
        /*0212*/ 	.short	(.L_100 - .L_99)
	.align		4
.L_99:
        /*0214*/ 	.word	index@(_ZN7cutlass13device_kernelIN5flash19enable_sm80_to_sm89INS1_16FlashAttnBwdSm80INS1_25CollectiveMainloopBwdSm80ILi2ELi1EN4cute5tupleIJNS5_1CILi64EEENS7_ILi80EEENS7_ILi192EEEEEENS_6half_tEfNS_4arch4Sm80ELb0ELb0ELb0ELb1ELb1ELb0ELb1ELb0ELi2ELi4ELi2ELi2ELb0EEENS1_24CollectiveEpilogueBwdGQAISB_fSE_Li256ELb1ELb1EEENS1_19SingleTileSchedulerILb1ELb0ELb0ELi80EEEEEEEEEvNT_6ParamsE)
        /*0218*/ 	.word	0x000000fe


	//----- nvinfo : EIATTR_FRAME_SIZE
	.align		4
.L_100:
        /*021c*/ 	.byte	0x04, 0x11
        /*021e*/ 	.short	(.L_102 - .L_101)
	.align		4
.L_101:
        /*0220*/ 	.word	index@($__internal_7_$__cuda_sm70_warpsync)
        /*0224*/ 	.word	0x00000000


	//----- nvinfo : EIATTR_FRAME_SIZE
	.align		4
.L_102:
        /*0228*/ 	.byte	0x04, 0x11
        /*022a*/ 	.short	(.L_104 - .L_103)
	.align		4
.L_103:
        /*022c*/ 	.word	index@(_ZN7cutlass13device_kernelIN5flash19enable_sm80_to_sm89INS1_16FlashAttnBwdSm80INS1_25CollectiveMainloopBwdSm80ILi2ELi1EN4cute5tupleIJNS5_1CILi64EEENS7_ILi80EEENS7_ILi192EEEEEENS_6half_tEfNS_4arch4Sm80ELb0ELb0ELb0ELb1ELb1ELb0ELb1ELb0ELi2ELi4ELi2ELi2ELb0EEENS1_24CollectiveEpilogueBwdGQAISB_fSE_Li256ELb1ELb1EEENS1_19SingleTileSchedulerILb1ELb0ELb0ELi80EEEEEEEEEvNT_6ParamsE)
        /*0230*/ 	.word	0x00000000


	//----- nvinfo : EIATTR_REGCOUNT
	.align		4
.L_104:
        /*0234*/ 	.byte	0x04, 0x2f
        /*0236*/ 	.short	(.L_106 - .L_105)
	.align		4
.L_105:
        /*0238*/ 	.word	index@(_ZN7cutlass13device_kernelIN5flash19enable_sm80_to_sm89INS1_16FlashAttnBwdSm80INS1_25CollectiveMainloopBwdSm80ILi2ELi1EN4cute5tupleIJNS5_1CILi64EEENS7_ILi80EEENS7_ILi192EEEEEENS_6half_tEfNS_4arch4Sm80ELb0ELb0ELb0ELb1ELb0ELb0ELb1ELb0ELi2ELi4ELi2ELi2ELb0EEENS1_24CollectiveEpilogueBwdGQAISB_fSE_Li256ELb1ELb0EEENS1_19SingleTileSchedulerILb1ELb0ELb0ELi80EEEEEEEEEvNT_6ParamsE)
        /*023c*/ 	.word	0x000000ff


	//----- nvinfo : EIATTR_FRAME_SIZE
	.align		4
.L_106:
        /*0240*/ 	.byte	0x04, 0x11
        /*0242*/ 	.short	(.L_108 - .L_107)
	.align		4
.L_107:
        /*0244*/ 	.word	index@(_ZN7cutlass13device_kernelIN5flash19enable_sm80_to_sm89INS1_16FlashAttnBwdSm80INS1_25CollectiveMainloopBwdSm80ILi2ELi1EN4cute5tupleIJNS5_1CILi64EEENS7_ILi80EEENS7_ILi192EEEEEENS_6half_tEfNS_4arch4Sm80ELb0ELb0ELb0ELb1ELb0ELb0ELb1ELb0ELi2ELi4ELi2ELi2ELb0EEENS1_24CollectiveEpilogueBwdGQAISB_fSE_Li256ELb1ELb0EEENS1_19SingleTileSchedulerILb1ELb0ELb0ELi80EEEEEEEEEvNT_6ParamsE)
        /*0248*/ 	.word	0x00000000


	//----- nvinfo : EIATTR_REGCOUNT
	.align		4
.L_108:
        /*024c*/ 	.byte	0x04, 0x2f
        /*024e*/ 	.short	(.L_110 - .L_109)
	.align		4
.L_109:
        /*0250*/ 	.word	index@(_ZN7cutlass13device_kernelIN5flash19enable_sm80_to_sm89INS1_16FlashAttnBwdSm80INS1_25CollectiveMainloopBwdSm80ILi2ELi1EN4cute5tupleIJNS5_1CILi64EEENS7_ILi80EEENS7_ILi192EEEEEENS_6half_tEfNS_4arch4Sm80ELb0ELb0ELb0ELb1ELb1ELb0ELb1ELb0ELi2ELi4ELi2ELi2ELb0EEENS1_21CollectiveEpilogueBwdISB_SC_SE_Li256ELb1ELb1ELi4EEENS1_19SingleTileSchedulerILb1ELb0ELb0ELi80EEEEEEEEEvNT_6ParamsE)
        /*0254*/ 	.word	0x000000fe


	//----- nvinfo : EIATTR_FRAME_SIZE
	.align		4
.L_110:
        /*0258*/ 	.byte	0x04, 0x11
        /*025a*/ 	.short	(.L_112 - .L_111)
	.align		4
.L_111:
        /*025c*/ 	.word	index@(_ZN7cutlass13device_kernelIN5flash19enable_sm80_to_sm89INS1_16FlashAttnBwdSm80INS1_25CollectiveMainloopBwdSm80ILi2ELi1EN4cute5tupleIJNS5_1CILi64EEENS7_ILi80EEENS7_ILi192EEEEEENS_6half_tEfNS_4arch4Sm80ELb0ELb0ELb0ELb1ELb1ELb0ELb1ELb0ELi2ELi4ELi2ELi2ELb0EEENS1_21CollectiveEpilogueBwdISB_SC_SE_Li256ELb1ELb1ELi4EEENS1_19SingleTileSchedulerILb1ELb0ELb0ELi80EEEEEEEEEvNT_6ParamsE)
        /*0260*/ 	.word	0x00000000


	//----- nvinfo : EIATTR_REGCOUNT
	.align		4
.L_112:
        /*0264*/ 	.byte	0x04, 0x2f
        /*0266*/ 	.short	(.L_114 - .L_113)
	.align		4
.L_113:
        /*0268*/ 	.word	index@(_ZN7cutlass13device_kernelIN5flash19enable_sm80_to_sm89INS1_16FlashAttnBwdSm80INS1_25CollectiveMainloopBwdSm80ILi2ELi1EN4cute5tupleIJNS5_1CILi64EEENS7_ILi80EEENS7_ILi192EEEEEENS_6half_tEfNS_4arch4Sm80ELb0ELb0ELb0ELb1ELb0ELb0ELb1ELb0ELi2ELi4ELi2ELi2ELb0EEENS1_21CollectiveEpilogueBwdISB_SC_SE_Li256ELb1ELb1ELi4EEENS1_19SingleTileSchedulerILb1ELb0ELb0ELi80EEEEEEEEEvNT_6ParamsE)
        /*026c*/ 	.word	0x000000fe


	//----- nvinfo : EIATTR_FRAME_SIZE
	.align		4
.L_114:
        /*0270*/ 	.byte	0x04, 0x11
        /*0272*/ 	.short	(.L_116 - .L_115)
	.align		4
.L_115:
        /*0274*/ 	.word	index@(_ZN7cutlass13device_kernelIN5flash19enable_sm80_to_sm89INS1_16FlashAttnBwdSm80INS1_25CollectiveMainloopBwdSm80ILi2ELi1EN4cute5tupleIJNS5_1CILi64EEENS7_ILi80EEENS7_ILi192EEEEEENS_6half_tEfNS_4arch4Sm80ELb0ELb0ELb0ELb1ELb0ELb0ELb1ELb0ELi2ELi4ELi2ELi2ELb0EEENS1_21CollectiveEpilogueBwdISB_SC_SE_Li256ELb1ELb1ELi4EEENS1_19SingleTileSchedulerILb1ELb0ELb0ELi80EEEEEEEEEvNT_6ParamsE)
        /*0278*/ 	.word	0x00000000


	//----- nvinfo : EIATTR_REGCOUNT
	.align		4
.L_116:
        /*027c*/ 	.byte	0x04, 0x2f
        /*027e*/ 	.short	(.L_118 - .L_117)
	.align		4
.L_117:
        /*0280*/ 	.word	index@(_ZN7cutlass13device_kernelIN5flash19enable_sm80_to_sm89INS1_16FlashAttnBwdSm80INS1_25CollectiveMainloopBwdSm80ILi2ELi1EN4cute5tupleIJNS5_1CILi64EEENS7_ILi80EEENS7_ILi192EEEEEENS_6half_tEfNS_4arch4Sm80ELb0ELb0ELb0ELb0ELb1ELb0ELb1ELb0ELi2ELi4ELi2ELi2ELb0EEENS1_24CollectiveEpilogueBwdGQAISB_fSE_Li256ELb0ELb1EEENS1_19SingleTileSchedulerILb0ELb0ELb0ELi80EEEEEEEEEvNT_6ParamsE)
        /*0284*/ 	.word	0x000000ff


	//----- nvinfo : EIATTR_FRAME_SIZE
	.align		4
.L_118:
        /*0288*/ 	.byte	0x04, 0x11
        /*028a*/ 	.short	(.L_120 - .L_119)
	.align		4
.L_119:
        /*028c*/ 	.word	index@($__internal_6_$__cuda_sm70_warpsync)
        /*0290*/ 	.word	0x00000000


	//----- nvinfo : EIATTR_FRAME_SIZE
	.align		4
.L_120:
        /*0294*/ 	.byte	0x04, 0x11
        /*0296*/ 	.short	(.L_122 - .L_121)
	.align		4
.L_121:
        /*0298*/ 	.word	index@(_ZN7cutlass13device_kernelIN5flash19enable_sm80_to_sm89INS1_16FlashAttnBwdSm80INS1_25CollectiveMainloopBwdSm80ILi2ELi1EN4cute5tupleIJNS5_1CILi64EEENS7_ILi80EEENS7_ILi192EEEEEENS_6half_tEfNS_4arch4Sm80ELb0ELb0ELb0ELb0ELb1ELb0ELb1ELb0ELi2ELi4ELi2ELi2ELb0EEENS1_24CollectiveEpilogueBwdGQAISB_fSE_Li256ELb0ELb1EEENS1_19SingleTileSchedulerILb0ELb0ELb0ELi80EEEEEEEEEvNT_6ParamsE)
        /*029c*/ 	.word	0x00000020


	//----- nvinfo : EIATTR_REGCOUNT
	.align		4
.L_122:
        /*02a0*/ 	.byte	0x04, 0x2f
        /*02a2*/ 	.short	(.L_124 - .L_123)
	.align		4
.L_123:
        /*02a4*/ 	.word	index@(_ZN7cutlass13device_kernelIN5flash19enable_sm80_to_sm89INS1_16FlashAttnBwdSm80INS1_25CollectiveMainloopBwdSm80ILi2ELi1EN4cute5tupleIJNS5_1CILi64EEENS7_ILi80EEENS7_ILi192EEEEEENS_6half_tEfNS_4arch4Sm80ELb0ELb0ELb0ELb0ELb0ELb0ELb1ELb0ELi2ELi4ELi2ELi2ELb0EEENS1_24CollectiveEpilogueBwdGQAISB_fSE_Li256ELb0ELb0EEENS1_19SingleTileSchedulerILb0ELb0ELb0ELi80EEEEEEEEEvNT_6ParamsE)
        /*02a8*/ 	.word	0x000000ff


	//----- nvinfo : EIATTR_FRAME_SIZE
	.align		4
.L_124:
        /*02ac*/ 	.byte	0x04, 0x11
        /*02ae*/ 	.short	(.L_126 - .L_125)
	.align		4
.L_125:
        /*02b0*/ 	.word	index@(_ZN7cutlass13device_kernelIN5flash19enable_sm80_to_sm89INS1_16FlashAttnBwdSm80INS1_25CollectiveMainloopBwdSm80ILi2ELi1EN4cute5tupleIJNS5_1CILi64EEENS7_ILi80EEENS7_ILi192EEEEEENS_6half_tEfNS_4arch4Sm80ELb0ELb0ELb0ELb0ELb0ELb0ELb1ELb0ELi2ELi4ELi2ELi2ELb0EEENS1_24CollectiveEpilogueBwdGQAISB_fSE_Li256ELb0ELb0EEENS1_19SingleTileSchedulerILb0ELb0ELb0ELi80EEEEEEEEEvNT_6ParamsE)
        /*02b4*/ 	.word	0x00000020


	//----- nvinfo : EIATTR_REGCOUNT
	.align		4
.L_126:
        /*02b8*/ 	.byte	0x04, 0x2f
        /*02ba*/ 	.short	(.L_128 - .L_127)
	.align		4
.L_127:
        /*02bc*/ 	.word	index@(_ZN7cutlass13device_kernelIN5flash19enable_sm80_to_sm89INS1_16FlashAttnBwdSm80INS1_25CollectiveMainloopBwdSm80ILi2ELi1EN4cute5tupleIJNS5_1CILi64EEENS7_ILi80EEENS7_ILi192EEEEEENS_6half_tEfNS_4arch4Sm80ELb0ELb0ELb0ELb0ELb1ELb0ELb1ELb0ELi2ELi4ELi2ELi2ELb0EEENS1_21CollectiveEpilogueBwdISB_SC_SE_Li256ELb0ELb1ELi4EEENS1_19SingleTileSchedulerILb0ELb0ELb0ELi80EEEEEEEEEvNT_6ParamsE)
        /*02c0*/ 	.word	0x000000ff


	//----- nvinfo : EIATTR_FRAME_SIZE
	.align		4
.L_128:
        /*02c4*/ 	.byte	0x04, 0x11
        /*02c6*/ 	.short	(.L_130 - .L_129)
	.align		4
.L_129:
        /*02c8*/ 	.word	index@(_ZN7cutlass13device_kernelIN5flash19enable_sm80_to_sm89INS1_16FlashAttnBwdSm80INS1_25CollectiveMainloopBwdSm80ILi2ELi1EN4cute5tupleIJNS5_1CILi64EEENS7_ILi80EEENS7_ILi192EEEEEENS_6half_tEfNS_4arch4Sm80ELb0ELb0ELb0ELb0ELb1ELb0ELb1ELb0ELi2ELi4ELi2ELi2ELb0EEENS1_21CollectiveEpilogueBwdISB_SC_SE_Li256ELb0ELb1ELi4EEENS1_19SingleTileSchedulerILb0ELb0ELb0ELi80EEEEEEEEEvNT_6ParamsE)
        /*02cc*/ 	.word	0x00000018


	//----- nvinfo : EIATTR_REGCOUNT
	.align		4
.L_130:
        /*02d0*/ 	.byte	0x04, 0x2f
        /*02d2*/ 	.short	(.L_132 - .L_131)
	.align		4
.L_131:
        /*02d4*/ 	.word	index@(_ZN7cutlass13device_kernelIN5flash19enable_sm80_to_sm89INS1_16FlashAttnBwdSm80INS1_25CollectiveMainloopBwdSm80ILi2ELi1EN4cute5tupleIJNS5_1CILi64EEENS7_ILi80EEENS7_ILi192EEEEEENS_6half_tEfNS_4arch4Sm80ELb0ELb0ELb0ELb0ELb0ELb0ELb1ELb0ELi2ELi4ELi2ELi2ELb0EEENS1_21CollectiveEpilogueBwdISB_SC_SE_Li256ELb0ELb1ELi4EEENS1_19SingleTileSchedulerILb0ELb0ELb0ELi80EEEEEEEEEvNT_6ParamsE)
        /*02d8*/ 	.word	0x000000ff


	//----- nvinfo : EIATTR_FRAME_SIZE
	.align		4
.L_132:
        /*02dc*/ 	.byte	0x04, 0x11
        /*02de*/ 	.short	(.L_134 - .L_133)
	.align		4
.L_133:
        /*02e0*/ 	.word	index@(_ZN7cutlass13device_kernelIN5flash19enable_sm80_to_sm89INS1_16FlashAttnBwdSm80INS1_25CollectiveMainloopBwdSm80ILi2ELi1EN4cute5tupleIJNS5_1CILi64EEENS7_ILi80EEENS7_ILi192EEEEEENS_6half_tEfNS_4arch4Sm80ELb0ELb0ELb0ELb0ELb0ELb0ELb1ELb0ELi2ELi4ELi2ELi2ELb0EEENS1_21CollectiveEpilogueBwdISB_SC_SE_Li256ELb0ELb1ELi4EEENS1_19SingleTileSchedulerILb0ELb0ELb0ELi80EEEEEEEEEvNT_6ParamsE)
        /*02e4*/ 	.word	0x00000018


	//----- nvinfo : EIATTR_REGCOUNT
	.align		4
.L_134:
        /*02e8*/ 	.byte	0x04, 0x2f
        /*02ea*/ 	.short	(.L_136 - .L_135)
	.align		4
.L_135:
        /*02ec*/ 	.word	index@(_ZN7cutlass13device_kernelIN5flash19enable_sm80_to_sm89INS1_16FlashAttnBwdSm80INS1_25CollectiveMainloopBwdSm80ILi1ELi1EN4cute5tupleIJNS5_1CILi64EEES8_NS7_ILi192EEEEEENS_6half_tEfNS_4arch4Sm80ELb1ELb0ELb0ELb1ELb1ELb0ELb0ELb0ELi2ELi2ELi2ELi2ELb1EEENS1_24CollectiveEpilogueBwdGQAISA_fSD_Li256ELb1ELb1EEENS1_25SingleTileBwdLPTSchedulerILb1ELi64ELb1EEEEEEEEEvNT_6ParamsE)
        /*02f0*/ 	.word	0x000000ff


	//----- nvinfo : EIATTR_FRAME_SIZE
	.align		4
.L_136:
        /*02f4*/ 	.byte	0x04, 0x11
        /*02f6*/ 	.short	(.L_138 - .L_137)
	.align		4
.L_137:
        /*02f8*/ 	.word	index@($__internal_5_$__cuda_sm70_warpsync)
        /*02fc*/ 	.word	0x00000000


	//----- nvinfo : EIATTR_FRAME_SIZE
	.align		4
.L_138:
        /*0300*/ 	.byte	0x04, 0x11
        /*0302*/ 	.short	(.L_140 - .L_139)
	.align		4
.L_139:
        /*0304*/ 	.word	index@(_ZN7cutlass13device_kernelIN5flash19enable_sm80_to_sm89INS1_16FlashAttnBwdSm80INS1_25CollectiveMainloopBwdSm80ILi1ELi1EN4cute5tupleIJNS5_1CILi64EEES8_NS7_ILi192EEEEEENS_6half_tEfNS_4arch4Sm80ELb1ELb0ELb0ELb1ELb1ELb0ELb0ELb0ELi2ELi2ELi2ELi2ELb1EEENS1_24CollectiveEpilogueBwdGQAISA_fSD_Li256ELb1ELb1EEENS1_25SingleTileBwdLPTSchedulerILb1ELi64ELb1EEEEEEEEEvNT_6ParamsE)
        /*0308*/ 	.word	0x00000000


	//----- nvinfo : EIATTR_REGCOUNT
	.align		4
.L_140:
        /*030c*/ 	.byte	0x04, 0x2f
        /*030e*/ 	.short	(.L_142 - .L_141)
	.align		4
.L_141:
        /*0310*/ 	.word	index@(_ZN7cutlass13device_kernelIN5flash19enable_sm80_to_sm89INS1_16FlashAttnBwdSm80INS1_25CollectiveMainloopBwdSm80ILi1ELi1EN4cute5tupleIJNS5_1CILi64EEES8_NS7_ILi192EEEEEENS_6half_tEfNS_4arch4Sm80ELb1ELb0ELb0ELb1ELb0ELb0ELb0ELb0ELi2ELi2ELi2ELi2ELb1EEENS1_24CollectiveEpilogueBwdGQAISA_fSD_Li256ELb1ELb0EEENS1_25SingleTileBwdLPTSchedulerILb1ELi64ELb0EEEEEEEEEvNT_6ParamsE)
        /*0314*/ 	.word	0x000000ff


	//----- nvinfo : EIATTR_FRAME_SIZE
	.align		4
.L_142:
        /*0318*/ 	.byte	0x04, 0x11
        /*031a*/ 	.short	(.L_144 - .L_143)
	.align		4
.L_143:
        /*031c*/ 	.word	index@(_ZN7cutlass13device_kernelIN5flash19enable_sm80_to_sm89INS1_16FlashAttnBwdSm80INS1_25CollectiveMainloopBwdSm80ILi1ELi1EN4cute5tupleIJNS5_1CILi64EEES8_NS7_ILi192EEEEEENS_6half_tEfNS_4arch4Sm80ELb1ELb0ELb0ELb1ELb0ELb0ELb0ELb0ELi2ELi2ELi2ELi2ELb1EEENS1_24CollectiveEpilogueBwdGQAISA_fSD_Li256ELb1ELb0EEENS1_25SingleTileBwdLPTSchedulerILb1ELi64ELb0EEEEEEEEEvNT_6ParamsE)
        /*0320*/ 	.word	0x00000008


	//----- nvinfo : EIATTR_REGCOUNT
	.align		4
.L_144:
        /*0324*/ 	.byte	0x04, 0x2f
        /*0326*/ 	.short	(.L_146 - .L_145)
	.align		4
.L_145:
        /*0328*/ 	.word	index@(_ZN7cutlass13device_kernelIN5flash19enable_sm80_to_sm89INS1_16FlashAttnBwdSm80INS1_25CollectiveMainloopBwdSm80ILi1ELi1EN4cute5tupleIJNS5_1CILi64EEES8_NS7_ILi192EEEEEENS_6half_tEfNS_4arch4Sm80ELb1ELb0ELb0ELb1ELb1ELb0ELb0ELb0ELi2ELi2ELi2ELi2ELb1EEENS1_21CollectiveEpilogueBwdISA_SB_SD_Li256ELb1ELb0ELi4EEENS1_25SingleTileBwdLPTSchedulerILb1ELi64ELb1EEEEEEEEEvNT_6ParamsE)
        /*032c*/ 	.word	0x000000ff


	//----- nvinfo : EIATTR_FRAME_SIZE
	.align		4
.L_146:
        /*0330*/ 	.byte	0x04, 0x11
        /*0332*/ 	.short	(.L_148 - .L_147)
	.align		4
.L_147:
        /*0334*/ 	.word	index@(_ZN7cutlass13device_kernelIN5flash19enable_sm80_to_sm89INS1_16FlashAttnBwdSm80INS1_25CollectiveMainloopBwdSm80ILi1ELi1EN4cute5tupleIJNS5_1CILi64EEES8_NS7_ILi192EEEEEENS_6half_tEfNS_4arch4Sm80ELb1ELb0ELb0ELb1ELb1ELb0ELb0ELb0ELi2ELi2ELi2ELi2ELb1EEENS1_21CollectiveEpilogueBwdISA_SB_SD_Li256ELb1ELb0ELi4EEENS1_25SingleTileBwdLPTSchedulerILb1ELi64ELb1EEEEEEEEEvNT_6ParamsE)
        /*0338*/ 	.word	0x00000008


	//----- nvinfo : EIATTR_REGCOUNT
	.align		4
.L_148:
        /*033c*/ 	.byte	0x04, 0x2f
        /*033e*/ 	.short	(.L_150 - .L_149)
	.align		4
.L_149:
        /*0340*/ 	.word	index@(_ZN7cutlass13device_kernelIN5flash19enable_sm80_to_sm89INS1_16FlashAttnBwdSm80INS1_25CollectiveMainloopBwdSm80ILi1ELi1EN4cute5tupleIJNS5_1CILi64EEES8_NS7_ILi192EEEEEENS_6half_tEfNS_4arch4Sm80ELb1ELb0ELb0ELb1ELb0ELb0ELb0ELb0ELi2ELi2ELi2ELi2ELb1EEENS1_21CollectiveEpilogueBwdISA_SB_SD_Li256ELb1ELb0ELi4EEENS1_25SingleTileBwdLPTSchedulerILb1ELi64ELb0EEEEEEEEEvNT_6ParamsE)
        /*0344*/ 	.word	0x000000ff


	//----- nvinfo : EIATTR_FRAME_SIZE
	.align		4
.L_150:
        /*0348*/ 	.byte	0x04, 0x11
        /*034a*/ 	.short	(.L_152 - .L_151)
	.align		4
.L_151:
        /*034c*/ 	.word	index@(_ZN7cutlass13device_kernelIN5flash19enable_sm80_to_sm89INS1_16FlashAttnBwdSm80INS1_25CollectiveMainloopBwdSm80ILi1ELi1EN4cute5tupleIJNS5_1CILi64EEES8_NS7_ILi192EEEEEENS_6half_tEfNS_4arch4Sm80ELb1ELb0ELb0ELb1ELb0ELb0ELb0ELb0ELi2ELi2ELi2ELi2ELb1EEENS1_21CollectiveEpilogueBwdISA_SB_SD_Li256ELb1ELb0ELi4EEENS1_25SingleTileBwdLPTSchedulerILb1ELi64ELb0EEEEEEEEEvNT_6ParamsE)
        /*0350*/ 	.word	0x00000000


	//----- nvinfo : EIATTR_REGCOUNT
	.align		4
.L_152:
        /*0354*/ 	.byte	0x04, 0x2f
        /*0356*/ 	.short	(.L_154 - .L_153)
	.align		4
.L_153:
        /*0358*/ 	.word	index@(_ZN7cutlass13device_kernelIN5flash19enable_sm80_to_sm89INS1_16FlashAttnBwdSm80INS1_25CollectiveMainloopBwdSm80ILi1ELi1EN4cute5tupleIJNS5_1CILi64EEES8_NS7_ILi192EEEEEENS_6half_tEfNS_4arch4Sm80ELb1ELb0ELb0ELb0ELb1ELb0ELb0ELb0ELi2ELi2ELi2ELi2ELb1EEENS1_24CollectiveEpilogueBwdGQAISA_fSD_Li256ELb0ELb1EEENS1_25SingleTileBwdLPTSchedulerILb0ELi64ELb1EEEEEEEEEvNT_6ParamsE)
        /*035c*/ 	.word	0x000000ff


	//----- nvinfo : EIATTR_FRAME_SIZE
	.align		4
.L_154:
        /*0360*/ 	.byte	0x04, 0x11
        /*0362*/ 	.short	(.L_156 - .L_155)
	.align		4
.L_155:
        /*0364*/ 	.word	index@($__internal_4_$__cuda_sm70_warpsync)
        /*0368*/ 	.word	0x00000000


	//----- nvinfo : EIATTR_FRAME_SIZE
	.align		4
.L_156:
        /*036c*/ 	.byte	0x04, 0x11
        /*036e*/ 	.short	(.L_158 - .L_157)
	.align		4
.L_157:
        /*0370*/ 	.word	index@(_ZN7cutlass13device_kernelIN5flash19enable_sm80_to_sm89INS1_16FlashAttnBwdSm80INS1_25CollectiveMainloopBwdSm80ILi1ELi1EN4cute5tupleIJNS5_1CILi64EEES8_NS7_ILi192EEEEEENS_6half_tEfNS_4arch4Sm80ELb1ELb0ELb0ELb0ELb1ELb0ELb0ELb0ELi2ELi2ELi2ELi2ELb1EEENS1_24CollectiveEpilogueBwdGQAISA_fSD_Li256ELb0ELb1EEENS1_25SingleTileBwdLPTSchedulerILb0ELi64ELb1EEEEEEEEEvNT_6ParamsE)
        /*0374*/ 	.word	0x00000008


	//----- nvinfo : EIATTR_REGCOUNT
	.align		4
.L_158:
        /*0378*/ 	.byte	0x04, 0x2f
        /*037a*/ 	.short	(.L_160 - .L_159)
	.align		4
.L_159:
        /*037c*/ 	.word	index@(_ZN7cutlass13device_kernelIN5flash19enable_sm80_to_sm89INS1_16FlashAttnBwdSm80INS1_25CollectiveMainloopBwdSm80ILi1ELi1EN4cute5tupleIJNS5_1CILi64EEES8_NS7_ILi192EEEEEENS_6half_tEfNS_4arch4Sm80ELb1ELb0ELb0ELb0ELb0ELb0ELb0ELb0ELi2ELi2ELi2ELi2ELb1EEENS1_24CollectiveEpilogueBwdGQAISA_fSD_Li256ELb0ELb0EEENS1_25SingleTileBwdLPTSchedulerILb0ELi64ELb0EEEEEEEEEvNT_6ParamsE)
        /*0380*/ 	.word	0x000000ff


	//----- nvinfo : EIATTR_FRAME_SIZE
	.align		4
.L_160:
        /*0384*/ 	.byte	0x04, 0x11
        /*0386*/ 	.short	(.L_162 - .L_161)
	.align		4
.L_161:
        /*0388*/ 	.word	index@(_ZN7cutlass13device_kernelIN5flash19enable_sm80_to_sm89INS1_16FlashAttnBwdSm80INS1_25CollectiveMainloopBwdSm80ILi1ELi1EN4cute5tupleIJNS5_1CILi64EEES8_NS7_ILi192EEEEEENS_6half_tEfNS_4arch4Sm80ELb1ELb0ELb0ELb0ELb0ELb0ELb0ELb0ELi2ELi2ELi2ELi2ELb1EEENS1_24CollectiveEpilogueBwdGQAISA_fSD_Li256ELb0ELb0EEENS1_25SingleTileBwdLPTSchedulerILb0ELi64ELb0EEEEEEEEEvNT_6ParamsE)
        /*038c*/ 	.word	0x00000008


	//----- nvinfo : EIATTR_REGCOUNT
	.align		4
.L_162:
        /*0390*/ 	.byte	0x04, 0x2f
        /*0392*/ 	.short	(.L_164 - .L_163)
	.align		4
.L_163:
        /*0394*/ 	.word	index@(_ZN7cutlass13device_kernelIN5flash19enable_sm80_to_sm89INS1_16FlashAttnBwdSm80INS1_25CollectiveMainloopBwdSm80ILi1ELi1EN4cute5tupleIJNS5_1CILi64EEES8_NS7_ILi192EEEEEENS_6half_tEfNS_4arch4Sm80ELb1ELb0ELb0ELb0ELb1ELb0ELb0ELb0ELi2ELi2ELi2ELi2ELb1EEENS1_21CollectiveEpilogueBwdISA_SB_SD_Li256ELb0ELb0ELi4EEENS1_25SingleTileBwdLPTSchedulerILb0ELi64ELb1EEEEEEEEEvNT_6ParamsE)
        /*0398*/ 	.word	0x000000ff


	//----- nvinfo : EIATTR_FRAME_SIZE
	.align		4
.L_164:
        /*039c*/ 	.byte	0x04, 0x11
        /*039e*/ 	.short	(.L_166 - .L_165)
	.align		4
.L_165:
        /*03a0*/ 	.word	index@(_ZN7cutlass13device_kernelIN5flash19enable_sm80_to_sm89INS1_16FlashAttnBwdSm80INS1_25CollectiveMainloopBwdSm80ILi1ELi1EN4cute5tupleIJNS5_1CILi64EEES8_NS7_ILi192EEEEEENS_6half_tEfNS_4arch4Sm80ELb1ELb0ELb0ELb0ELb1ELb0ELb0ELb0ELi2ELi2ELi2ELi2ELb1EEENS1_21CollectiveEpilogueBwdISA_SB_SD_Li256ELb0ELb0ELi4EEENS1_25SingleTileBwdLPTSchedulerILb0ELi64ELb1EEEEEEEEEvNT_6ParamsE)
        /*03a4*/ 	.word	0x00000008


	//----- nvinfo : EIATTR_REGCOUNT
	.align		4
.L_166:
        /*03a8*/ 	.byte	0x04, 0x2f
        /*03aa*/ 	.short	(.L_168 - .L_167)
	.align		4
.L_167:
        /*03ac*/ 	.word	index@(_ZN7cutlass13device_kernelIN5flash19enable_sm80_to_sm89INS1_16FlashAttnBwdSm80INS1_25CollectiveMainloopBwdSm80ILi1ELi1EN4cute5tupleIJNS5_1CILi64EEES8_NS7_ILi192EEEEEENS_6half_tEfNS_4arch4Sm80ELb1ELb0ELb0ELb0ELb0ELb0ELb0ELb0ELi2ELi2ELi2ELi2ELb1EEENS1_21CollectiveEpilogueBwdISA_SB_SD_Li256ELb0ELb0ELi4EEENS1_25SingleTileBwdLPTSchedulerILb0ELi64ELb0EEEEEEEEEvNT_6ParamsE)
        /*03b0*/ 	.word	0x000000ff


	//----- nvinfo : EIATTR_FRAME_SIZE
	.align		4
.L_168:
        /*03b4*/ 	.byte	0x04, 0x11
        /*03b6*/ 	.short	(.L_170 - .L_169)
	.align		4
.L_169:
        /*03b8*/ 	.word	index@(_ZN7cutlass13device_kernelIN5flash19enable_sm80_to_sm89INS1_16FlashAttnBwdSm80INS1_25CollectiveMainloopBwdSm80ILi1ELi1EN4cute5tupleIJNS5_1CILi64EEES8_NS7_ILi192EEEEEENS_6half_tEfNS_4arch4Sm80ELb1ELb0ELb0ELb0ELb0ELb0ELb0ELb0ELi2ELi2ELi2ELi2ELb1EEENS1_21CollectiveEpilogueBwdISA_SB_SD_Li256ELb0ELb0ELi4EEENS1_25SingleTileBwdLPTSchedulerILb0ELi64ELb0EEEEEEEEEvNT_6ParamsE)
        /*03bc*/ 	.word	0x00000008


	//----- nvinfo : EIATTR_REGCOUNT
	.align		4
.L_170:
        /*03c0*/ 	.byte	0x04, 0x2f
        /*03c2*/ 	.short	(.L_172 - .L_171)
	.align		4
.L_171:
        /*03c4*/ 	.word	index@(_ZN7cutlass13device_kernelIN5flash19enable_sm80_to_sm89INS1_16FlashAttnBwdSm80INS1_25CollectiveMainloopBwdSm80ILi1ELi1EN4cute5tupleIJNS5_1CILi64EEES8_NS7_ILi192EEEEEENS_6half_tEfNS_4arch4Sm80ELb0ELb1ELb0ELb1ELb1ELb0ELb0ELb0ELi2ELi2ELi2ELi2ELb1EEENS1_24CollectiveEpilogueBwdGQAISA_fSD_Li256ELb1ELb1EEENS1_19SingleTileSchedulerILb1ELb0ELb0ELi64EEEEEEEEEvNT_6ParamsE)
        /*03c8*/ 	.word	0x000000ff


	//----- nvinfo : EIATTR_FRAME_SIZE
	.align		4
.L_172:
        /*03cc*/ 	.byte	0x04, 0x11
        /*03ce*/ 	.short	(.L_174 - .L_173)
	.align		4
.L_173:
        /*03d0*/ 	.word	index@($__internal_3_$__cuda_sm70_warpsync)
        /*03d4*/ 	.word	0x00000000


	//----- nvinfo : EIATTR_FRAME_SIZE
	.align		4
.L_174:
        /*03d8*/ 	.byte	0x04, 0x11
        /*03da*/ 	.short	(.L_176 - .L_175)
	.align		4
.L_175:
        /*03dc*/ 	.word	index@(_ZN7cutlass13device_kernelIN5flash19enable_sm80_to_sm89INS1_16FlashAttnBwdSm80INS1_25CollectiveMainloopBwdSm80ILi1ELi1EN4cute5tupleIJNS5_1CILi64EEES8_NS7_ILi192EEEEEENS_6half_tEfNS_4arch4Sm80ELb0ELb1ELb0ELb1ELb1ELb0ELb0ELb0ELi2ELi2ELi2ELi2ELb1EEENS1_24CollectiveEpilogueBwdGQAISA_fSD_Li256ELb1ELb1EEENS1_19SingleTileSchedulerILb1ELb0ELb0ELi64EEEEEEEEEvNT_6ParamsE)
        /*03e0*/ 	.word	0x00000020


	//----- nvinfo : EIATTR_REGCOUNT
	.align		4
.L_176:
        /*03e4*/ 	.byte	0x04, 0x2f
        /*03e6*/ 	.short	(.L_178 - .L_177)
	.align		4
.L_177:
        /*03e8*/ 	.word	index@(_ZN7cutlass13device_kernelIN5flash19enable_sm80_to_sm89INS1_16FlashAttnBwdSm80INS1_25CollectiveMainloopBwdSm80ILi1ELi1EN4cute5tupleIJNS5_1CILi64EEES8_NS7_ILi192EEEEEENS_6half_tEfNS_4arch4Sm80ELb0ELb1ELb0ELb1ELb0ELb0ELb0ELb0ELi2ELi2ELi2ELi2ELb1EEENS1_24CollectiveEpilogueBwdGQAISA_fSD_Li256ELb1ELb0EEENS1_19SingleTileSchedulerILb1ELb0ELb0ELi64EEEEEEEEEvNT_6ParamsE)
        /*03ec*/ 	.word	0x000000ff


	//----- nvinfo : EIATTR_FRAME_SIZE
	.align		4
.L_178:
        /*03f0*/ 	.byte	0x04, 0x11
        /*03f2*/ 	.short	(.L_180 - .L_179)
	.align		4
.L_179:
        /*03f4*/ 	.word	index@(_ZN7cutlass13device_kernelIN5flash19enable_sm80_to_sm89INS1_16FlashAttnBwdSm80INS1_25CollectiveMainloopBwdSm80ILi1ELi1EN4cute5tupleIJNS5_1CILi64EEES8_NS7_ILi192EEEEEENS_6half_tEfNS_4arch4Sm80ELb0ELb1ELb0ELb1ELb0ELb0ELb0ELb0ELi2ELi2ELi2ELi2ELb1EEENS1_24CollectiveEpilogueBwdGQAISA_fSD_Li256ELb1ELb0EEENS1_19SingleTileSchedulerILb1ELb0ELb0ELi64EEEEEEEEEvNT_6ParamsE)
        /*03f8*/ 	.word	0x00000020


	//----- nvinfo : EIATTR_REGCOUNT
	.align		4
.L_180:
        /*03fc*/ 	.byte	0x04, 0x2f
        /*03fe*/ 	.short	(.L_182 - .L_181)
	.align		4
.L_181:
        /*0400*/ 	.word	index@(_ZN7cutlass13device_kernelIN5flash19enable_sm80_to_sm89INS1_16FlashAttnBwdSm80INS1_25CollectiveMainloopBwdSm80ILi1ELi1EN4cute5tupleIJNS5_1CILi64EEES8_NS7_ILi192EEEEEENS_6half_tEfNS_4arch4Sm80ELb0ELb1ELb0ELb1ELb1ELb0ELb0ELb0ELi2ELi2ELi2ELi2ELb1EEENS1_21CollectiveEpilogueBwdISA_SB_SD_Li256ELb1ELb0ELi4EEENS1_19SingleTileSchedulerILb1ELb0ELb0ELi64EEEEEEEEEvNT_6ParamsE)
        /*0404*/ 	.word	0x000000ff


	//----- nvinfo : EIATTR_FRAME_SIZE
	.align		4
.L_182:
        /*0408*/ 	.byte	0x04, 0x11
        /*040a*/ 	.short	(.L_184 - .L_183)
	.align		4
.L_183:
        /*040c*/ 	.word	index@(_ZN7cutlass13device_kernelIN5flash19enable_sm80_to_sm89INS1_16FlashAttnBwdSm80INS1_25CollectiveMainloopBwdSm80ILi1ELi1EN4cute5tupleIJNS5_1CILi64EEES8_NS7_ILi192EEEEEENS_6half_tEfNS_4arch4Sm80ELb0ELb1ELb0ELb1ELb1ELb0ELb0ELb0ELi2ELi2ELi2ELi2ELb1EEENS1_21CollectiveEpilogueBwdISA_SB_SD_Li256ELb1ELb0ELi4EEENS1_19SingleTileSchedulerILb1ELb0ELb0ELi64EEEEEEEEEvNT_6ParamsE)
        /*0410*/ 	.word	0x00000020


	//----- nvinfo : EIATTR_REGCOUNT
	.align		4
.L_184:
        /*0414*/ 	.byte	0x04, 0x2f
        /*0416*/ 	.short	(.L_186 - .L_185)
	.align		4
.L_185:
        /*0418*/ 	.word	index@(_ZN7cutlass13device_kernelIN5flash19enable_sm80_to_sm89INS1_16FlashAttnBwdSm80INS1_25CollectiveMainloopBwdSm80ILi1ELi1EN4cute5tupleIJNS5_1CILi64EEES8_NS7_ILi192EEEEEENS_6half_tEfNS_4arch4Sm80ELb0ELb1ELb0ELb1ELb0ELb0ELb0ELb0ELi2ELi2ELi2ELi2ELb1EEENS1_21CollectiveEpilogueBwdISA_SB_SD_Li256ELb1ELb0ELi4EEENS1_19SingleTileSchedulerILb1ELb0ELb0ELi64EEEEEEEEEvNT_6ParamsE)
        /*041c*/ 	.word	0x000000ff


	//----- nvinfo : EIATTR_FRAME_SIZE
	.align		4
.L_186:
        /*0420*/ 	.byte	0x04, 0x11
        /*0422*/ 	.short	(.L_188 - .L_187)
	.align		4
.L_187:
        /*0424*/ 	.word	index@(_ZN7cutlass13device_kernelIN5flash19enable_sm80_to_sm89INS1_16FlashAttnBwdSm80INS1_25CollectiveMainloopBwdSm80ILi1ELi1EN4cute5tupleIJNS5_1CILi64EEES8_NS7_ILi192EEEEEENS_6half_tEfNS_4arch4Sm80ELb0ELb1ELb0ELb1ELb0ELb0ELb0ELb0ELi2ELi2ELi2ELi2ELb1EEENS1_21CollectiveEpilogueBwdISA_SB_SD_Li256ELb1ELb0ELi4EEENS1_19SingleTileSchedulerILb1ELb0ELb0ELi64EEEEEEEEEvNT_6ParamsE)
        /*0428*/ 	.word	0x00000020


	//----- nvinfo : EIATTR_REGCOUNT
	.align		4
.L_188:
        /*042c*/ 	.byte	0x04, 0x2f
        /*042e*/ 	.short	(.L_190 - .L_189)
	.align		4
.L_189:
        /*0430*/ 	.word	index@(_ZN7cutlass13device_kernelIN5flash19enable_sm80_to_sm89INS1_16FlashAttnBwdSm80INS1_25CollectiveMainloopBwdSm80ILi1ELi1EN4cute5tupleIJNS5_1CILi64EEES8_NS7_ILi192EEEEEENS_6half_tEfNS_4arch4Sm80ELb0ELb1ELb0ELb0ELb1ELb0ELb0ELb0ELi2ELi2ELi2ELi2ELb1EEENS1_24CollectiveEpilogueBwdGQAISA_fSD_Li256ELb0ELb1EEENS1_19SingleTileSchedulerILb0ELb0ELb0ELi64EEEEEEEEEvNT_6ParamsE)
        /*0434*/ 	.word	0x000000ff


	//----- nvinfo : EIATTR_FRAME_SIZE
	.align		4
.L_190:
        /*0438*/ 	.byte	0x04, 0x11
        /*043a*/ 	.short	(.L_192 - .L_191)
	.align		4
.L_191:
        /*043c*/ 	.word	index@($__internal_2_$__cuda_sm70_warpsync)
        /*0440*/ 	.word	0x00000000


	//----- nvinfo : EIATTR_FRAME_SIZE
	.align		4
.L_192:
        /*0444*/ 	.byte	0x04, 0x11
        /*0446*/ 	.short	(.L_194 - .L_193)
	.align		4
.L_193:
        /*0448*/ 	.word	index@(_ZN7cutlass13device_kernelIN5flash19enable_sm80_to_sm89INS1_16FlashAttnBwdSm80INS1_25CollectiveMainloopBwdSm80ILi1ELi1EN4cute5tupleIJNS5_1CILi64EEES8_NS7_ILi192EEEEEENS_6half_tEfNS_4arch4Sm80ELb0ELb1ELb0ELb0ELb1ELb0ELb0ELb0ELi2ELi2ELi2ELi2ELb1EEENS1_24CollectiveEpilogueBwdGQAISA_fSD_Li256ELb0ELb1EEENS1_19SingleTileSchedulerILb0ELb0ELb0ELi64EEEEEEEEEvNT_6ParamsE)
        /*044c*/ 	.word	0x00000000


	//----- nvinfo : EIATTR_REGCOUNT
	.align		4
.L_194:
        /*0450*/ 	.byte	0x04, 0x2f
        /*0452*/ 	.short	(.L_196 - .L_195)
	.align		4
.L_195:
        /*0454*/ 	.word	index@(_ZN7cutlass13device_kernelIN5flash19enable_sm80_to_sm89INS1_16FlashAttnBwdSm80INS1_25CollectiveMainloopBwdSm80ILi1ELi1EN4cute5tupleIJNS5_1CILi64EEES8_NS7_ILi192EEEEEENS_6half_tEfNS_4arch4Sm80ELb0ELb1ELb0ELb0ELb0ELb0ELb0ELb0ELi2ELi2ELi2ELi2ELb1EEENS1_24CollectiveEpilogueBwdGQAISA_fSD_Li256ELb0ELb0EEENS1_19SingleTileSchedulerILb0ELb0ELb0ELi64EEEEEEEEEvNT_6ParamsE)
        /*0458*/ 	.word	0x000000ff


	//----- nvinfo : EIATTR_FRAME_SIZE
	.align		4
.L_196:
        /*045c*/ 	.byte	0x04, 0x11
        /*045e*/ 	.short	(.L_198 - .L_197)
	.align		4
.L_197:
        /*0460*/ 	.word	index@(_ZN7cutlass13device_kernelIN5flash19enable_sm80_to_sm89INS1_16FlashAttnBwdSm80INS1_25CollectiveMainloopBwdSm80ILi1ELi1EN4cute5tupleIJNS5_1CILi64EEES8_NS7_ILi192EEEEEENS_6half_tEfNS_4arch4Sm80ELb0ELb1ELb0ELb0ELb0ELb0ELb0ELb0ELi2ELi2ELi2ELi2ELb1EEENS1_24CollectiveEpilogueBwdGQAISA_fSD_Li256ELb0ELb0EEENS1_19SingleTileSchedulerILb0ELb0ELb0ELi64EEEEEEEEEvNT_6ParamsE)
        /*0464*/ 	.word	0x00000000


	//----- nvinfo : EIATTR_REGCOUNT
	.align		4
.L_198:
        /*0468*/ 	.byte	0x04, 0x2f
        /*046a*/ 	.short	(.L_200 - .L_199)
	.align		4
.L_199:
        /*046c*/ 	.word	index@(_ZN7cutlass13device_kernelIN5flash19enable_sm80_to_sm89INS1_16FlashAttnBwdSm80INS1_25CollectiveMainloopBwdSm80ILi1ELi1EN4cute5tupleIJNS5_1CILi64EEES8_NS7_ILi192EEEEEENS_6half_tEfNS_4arch4Sm80ELb0ELb1ELb0ELb0ELb1ELb0ELb0ELb0ELi2ELi2ELi2ELi2ELb1EEENS1_21CollectiveEpilogueBwdISA_SB_SD_Li256ELb0ELb0ELi4EEENS1_19SingleTileSchedulerILb0ELb0ELb0ELi64EEEEEEEEEvNT_6ParamsE)
        /*0470*/ 	.word	0x000000ff


	//----- nvinfo : EIATTR_FRAME_SIZE
	.align		4
.L_200:
        /*0474*/ 	.byte	0x04, 0x11
        /*0476*/ 	.short	(.L_202 - .L_201)
	.align		4
.L_201:
        /*0478*/ 	.word	index@(_ZN7cutlass13device_kernelIN5flash19enable_sm80_to_sm89INS1_16FlashAttnBwdSm80INS1_25CollectiveMainloopBwdSm80ILi1ELi1EN4cute5tupleIJNS5_1CILi64EEES8_NS7_ILi192EEEEEENS_6half_tEfNS_4arch4Sm80ELb0ELb1ELb0ELb0ELb1ELb0ELb0ELb0ELi2ELi2ELi2ELi2ELb1EEENS1_21CollectiveEpilogueBwdISA_SB_SD_Li256ELb0ELb0ELi4EEENS1_19SingleTileSchedulerILb0ELb0ELb0ELi64EEEEEEEEEvNT_6ParamsE)
        /*047c*/ 	.word	0x00000000


	//----- nvinfo : EIATTR_REGCOUNT
	.align		4
.L_202:
        /*0480*/ 	.byte	0x04, 0x2f
        /*0482*/ 	.short	(.L_204 - .L_203)
	.align		4
.L_203:
        /*0484*/ 	.word	index@(_ZN7cutlass13device_kernelIN5flash19enable_sm80_to_sm89INS1_16FlashAttnBwdSm80INS1_25CollectiveMainloopBwdSm80ILi1ELi1EN4cute5tupleIJNS5_1CILi64EEES8_NS7_ILi192EEEEEENS_6half_tEfNS_4arch4Sm80ELb0ELb1ELb0ELb0ELb0ELb0ELb0ELb0ELi2ELi2ELi2ELi2ELb1EEENS1_21CollectiveEpilogueBwdISA_SB_SD_Li256ELb0ELb0ELi4EEENS1_19SingleTileSchedulerILb0ELb0ELb0ELi64EEEEEEEEEvNT_6ParamsE)
        /*0488*/ 	.word	0x000000ff


	//----- nvinfo : EIATTR_FRAME_SIZE
	.align		4
.L_204:
        /*048c*/ 	.byte	0x04, 0x11
        /*048e*/ 	.short	(.L_206 - .L_205)
	.align		4
.L_205:
        /*0490*/ 	.word	index@(_ZN7cutlass13device_kernelIN5flash19enable_sm80_to_sm89INS1_16FlashAttnBwdSm80INS1_25CollectiveMainloopBwdSm80ILi1ELi1EN4cute5tupleIJNS5_1CILi64EEES8_NS7_ILi192EEEEEENS_6half_tEfNS_4arch4Sm80ELb0ELb1ELb0ELb0ELb0ELb0ELb0ELb0ELi2ELi2ELi2ELi2ELb1EEENS1_21CollectiveEpilogueBwdISA_SB_SD_Li256ELb0ELb0ELi4EEENS1_19SingleTileSchedulerILb0ELb0ELb0ELi64EEEEEEEEEvNT_6ParamsE)
        /*0494*/ 	.word	0x00000000


	//----- nvinfo : EIATTR_REGCOUNT
	.align		4
.L_206:
        /*0498*/ 	.byte	0x04, 0x2f
        /*049a*/ 	.short	(.L_208 - .L_207)
	.align		4
.L_207:
        /*049c*/ 	.word	index@(_ZN7cutlass13device_kernelIN5flash19enable_sm80_to_sm89INS1_16FlashAttnBwdSm80INS1_25CollectiveMainloopBwdSm80ILi1ELi1EN4cute5tupleIJNS5_1CILi64EEES8_NS7_ILi192EEEEEENS_6half_tEfNS_4arch4Sm80ELb0ELb0ELb0ELb1ELb1ELb0ELb0ELb0ELi2ELi2ELi2ELi2ELb1EEENS1_24CollectiveEpilogueBwdGQAISA_fSD_Li256ELb1ELb1EEENS1_19SingleTileSchedulerILb1ELb0ELb0ELi64EEEEEEEEEvNT_6ParamsE)
        /*04a0*/ 	.word	0x000000ff


	//----- nvinfo : EIATTR_FRAME_SIZE
	.align		4
.L_208:
        /*04a4*/ 	.byte	0x04, 0x11
        /*04a6*/ 	.short	(.L_210 - .L_209)
	.align		4
.L_209:
        /*04a8*/ 	.word	index@($__internal_1_$__cuda_sm70_warpsync)
        /*04ac*/ 	.word	0x00000000


	//----- nvinfo : EIATTR_FRAME_SIZE
	.align		4
.L_210:
        /*04b0*/ 	.byte	0x04, 0x11
        /*04b2*/ 	.short	(.L_212 - .L_211)
	.align		4
.L_211:
        /*04b4*/ 	.word	index@(_ZN7cutlass13device_kernelIN5flash19enable_sm80_to_sm89INS1_16FlashAttnBwdSm80INS1_25CollectiveMainloopBwdSm80ILi1ELi1EN4cute5tupleIJNS5_1CILi64EEES8_NS7_ILi192EEEEEENS_6half_tEfNS_4arch4Sm80ELb0ELb0ELb0ELb1ELb1ELb0ELb0ELb0ELi2ELi2ELi2ELi2ELb1EEENS1_24CollectiveEpilogueBwdGQAISA_fSD_Li256ELb1ELb1EEENS1_19SingleTileSchedulerILb1ELb0ELb0ELi64EEEEEEEEEvNT_6ParamsE)
        /*04b8*/ 	.word	0x00000000


	//----- nvinfo : EIATTR_REGCOUNT
	.align		4
.L_212:
        /*04bc*/ 	.byte	0x04, 0x2f
        /*04be*/ 	.short	(.L_214 - .L_213)
	.align		4
.L_213:
        /*04c0*/ 	.word	index@(_ZN7cutlass13device_kernelIN5flash19enable_sm80_to_sm89INS1_16FlashAttnBwdSm80INS1_25CollectiveMainloopBwdSm80ILi1ELi1EN4cute5tupleIJNS5_1CILi64EEES8_NS7_ILi192EEEEEENS_6half_tEfNS_4arch4Sm80ELb0ELb0ELb0ELb1ELb0ELb0ELb0ELb0ELi2ELi2ELi2ELi2ELb1EEENS1_24CollectiveEpilogueBwdGQAISA_fSD_Li256ELb1ELb0EEENS1_19SingleTileSchedulerILb1ELb0ELb0ELi64EEEEEEEEEvNT_6ParamsE)
        /*04c4*/ 	.word	0x000000ff


	//----- nvinfo : EIATTR_FRAME_SIZE
	.align		4
.L_214:
        /*04c8*/ 	.byte	0x04, 0x11
        /*04ca*/ 	.short	(.L_216 - .L_215)
	.align		4
.L_215:
        /*04cc*/ 	.word	index@(_ZN7cutlass13device_kernelIN5flash19enable_sm80_to_sm89INS1_16FlashAttnBwdSm80INS1_25CollectiveMainloopBwdSm80ILi1ELi1EN4cute5tupleIJNS5_1CILi64EEES8_NS7_ILi192EEEEEENS_6half_tEfNS_4arch4Sm80ELb0ELb0ELb0ELb1ELb0ELb0ELb0ELb0ELi2ELi2ELi2ELi2ELb1EEENS1_24CollectiveEpilogueBwdGQAISA_fSD_Li256ELb1ELb0EEENS1_19SingleTileSchedulerILb1ELb0ELb0ELi64EEEEEEEEEvNT_6ParamsE)
        /*04d0*/ 	.word	0x00000000


	//----- nvinfo : EIATTR_REGCOUNT
	.align		4
.L_216:
        /*04d4*/ 	.byte	0x04, 0x2f
        /*04d6*/ 	.short	(.L_218 - .L_217)
	.align		4
.L_217:
        /*04d8*/ 	.word	index@(_ZN7cutlass13device_kernelIN5flash19enable_sm80_to_sm89INS1_16FlashAttnBwdSm80INS1_25CollectiveMainloopBwdSm80ILi1ELi1EN4cute5tupleIJNS5_1CILi64EEES8_NS7_ILi192EEEEEENS_6half_tEfNS_4arch4Sm80ELb0ELb0ELb0ELb1ELb1ELb0ELb0ELb0ELi2ELi2ELi2ELi2ELb1EEENS1_21CollectiveEpilogueBwdISA_SB_SD_Li256ELb1ELb0ELi4EEENS1_19SingleTileSchedulerILb1ELb0ELb0ELi64EEEEEEEEEvNT_6ParamsE)
        /*04dc*/ 	.word	0x000000ff


	//----- nvinfo : EIATTR_FRAME_SIZE
	.align		4
.L_218:
        /*04e0*/ 	.byte	0x04, 0x11
        /*04e2*/ 	.short	(.L_220 - .L_219)
	.align		4
.L_219:
        /*04e4*/ 	.word	index@(_ZN7cutlass13device_kernelIN5flash19enable_sm80_to_sm89INS1_16FlashAttnBwdSm80INS1_25CollectiveMainloopBwdSm80ILi1ELi1EN4cute5tupleIJNS5_1CILi64EEES8_NS7_ILi192EEEEEENS_6half_tEfNS_4arch4Sm80ELb0ELb0ELb0ELb1ELb1ELb0ELb0ELb0ELi2ELi2ELi2ELi2ELb1EEENS1_21CollectiveEpilogueBwdISA_SB_SD_Li256ELb1ELb0ELi4EEENS1_19SingleTileSchedulerILb1ELb0ELb0ELi64EEEEEEEEEvNT_6ParamsE)
        /*04e8*/ 	.word	0x00000000


	//----- nvinfo : EIATTR_REGCOUNT
	.align		4
.L_220:
        /*04ec*/ 	.byte	0x04, 0x2f
        /*04ee*/ 	.short	(.L_222 - .L_221)
	.align		4
.L_221:
        /*04f0*/ 	.word	index@(_ZN7cutlass13device_kernelIN5flash19enable_sm80_to_sm89INS1_16FlashAttnBwdSm80INS1_25CollectiveMainloopBwdSm80ILi1ELi1EN4cute5tupleIJNS5_1CILi64EEES8_NS7_ILi192EEEEEENS_6half_tEfNS_4arch4Sm80ELb0ELb0ELb0ELb1ELb0ELb0ELb0ELb0ELi2ELi2ELi2ELi2ELb1EEENS1_21CollectiveEpilogueBwdISA_SB_SD_Li256ELb1ELb0ELi4EEENS1_19SingleTileSchedulerILb1ELb0ELb0ELi64EEEEEEEEEvNT_6ParamsE)
        /*04f4*/ 	.word	0x000000ff


	//----- nvinfo : EIATTR_FRAME_SIZE
	.align		4
.L_222:
        /*04f8*/ 	.byte	0x04, 0x11
        /*04fa*/ 	.short	(.L_224 - .L_223)
	.align		4
.L_223:
        /*04fc*/ 	.word	index@(_ZN7cutlass13device_kernelIN5flash19enable_sm80_to_sm89INS1_16FlashAttnBwdSm80INS1_25CollectiveMainloopBwdSm80ILi1ELi1EN4cute5tupleIJNS5_1CILi64EEES8_NS7_ILi192EEEEEENS_6half_tEfNS_4arch4Sm80ELb0ELb0ELb0ELb1ELb0ELb0ELb0ELb0ELi2ELi2ELi2ELi2ELb1EEENS1_21CollectiveEpilogueBwdISA_SB_SD_Li256ELb1ELb0ELi4EEENS1_19SingleTileSchedulerILb1ELb0ELb0ELi64EEEEEEEEEvNT_6ParamsE)
        /*0500*/ 	.word	0x00000000


	//----- nvinfo : EIATTR_REGCOUNT
	.align		4
.L_224:
        /*0504*/ 	.byte	0x04, 0x2f
        /*0506*/ 	.short	(.L_226 - .L_225)
	.align		4
.L_225:
        /*0508*/ 	.word	index@(_ZN7cutlass13device_kernelIN5flash19enable_sm80_to_sm89INS1_16FlashAttnBwdSm80INS1_25CollectiveMainloopBwdSm80ILi1ELi1EN4cute5tupleIJNS5_1CILi64EEES8_NS7_ILi192EEEEEENS_6half_tEfNS_4arch4Sm80ELb0ELb0ELb0ELb0ELb1ELb0ELb0ELb0ELi2ELi2ELi2ELi2ELb1EEENS1_24CollectiveEpilogueBwdGQAISA_fSD_Li256ELb0ELb1EEENS1_19SingleTileSchedulerILb0ELb0ELb0ELi64EEEEEEEEEvNT_6ParamsE)
        /*050c*/ 	.word	0x000000ff


	//----- nvinfo : EIATTR_FRAME_SIZE
	.align		4
.L_226:
        /*0510*/ 	.byte	0x04, 0x11
        /*0512*/ 	.short	(.L_228 - .L_227)
	.align		4
.L_227:
        /*0514*/ 	.word	index@($__internal_0_$__cuda_sm70_warpsync)
        /*0518*/ 	.word	0x00000000


	//----- nvinfo : EIATTR_FRAME_SIZE
	.align		4
.L_228:
        /*051c*/ 	.byte	0x04, 0x11
        /*051e*/ 	.short	(.L_230 - .L_229)
	.align		4
.L_229:
        /*0520*/ 	.word	index@(_ZN7cutlass13device_kernelIN5flash19enable_sm80_to_sm89INS1_16FlashAttnBwdSm80INS1_25CollectiveMainloopBwdSm80ILi1ELi1EN4cute5tupleIJNS5_1CILi64EEES8_NS7_ILi192EEEEEENS_6half_tEfNS_4arch4Sm80ELb0ELb0ELb0ELb0ELb1ELb0ELb0ELb0ELi2ELi2ELi2ELi2ELb1EEENS1_24CollectiveEpilogueBwdGQAISA_fSD_Li256ELb0ELb1EEENS1_19SingleTileSchedulerILb0ELb0ELb0ELi64EEEEEEEEEvNT_6ParamsE)
        /*0524*/ 	.word	0x00000000


	//----- nvinfo : EIATTR_REGCOUNT
	.align		4
.L_230:
        /*0528*/ 	.byte	0x04, 0x2f
        /*052a*/ 	.short	(.L_232 - .L_231)
	.align		4
.L_231:
        /*052c*/ 	.word	index@(_ZN7cutlass13device_kernelIN5flash19enable_sm80_to_sm89INS1_16FlashAttnBwdSm80INS1_25CollectiveMainloopBwdSm80ILi1ELi1EN4cute5tupleIJNS5_1CILi64EEES8_NS7_ILi192EEEEEENS_6half_tEfNS_4arch4Sm80ELb0ELb0ELb0ELb0ELb0ELb0ELb0ELb0ELi2ELi2ELi2ELi2ELb1EEENS1_24CollectiveEpilogueBwdGQAISA_fSD_Li256ELb0ELb0EEENS1_19SingleTileSchedulerILb0ELb0ELb0ELi64EEEEEEEEEvNT_6ParamsE)
        /*0530*/ 	.word	0x000000ff


	//----- nvinfo : EIATTR_FRAME_SIZE
	.align		4
.L_232:
        /*0534*/ 	.byte	0x04, 0x11
        /*0536*/ 	.short	(.L_234 - .L_233)
	.align		4
.L_233:
        /*0538*/ 	.word	index@(_ZN7cutlass13device_kernelIN5flash19enable_sm80_to_sm89INS1_16FlashAttnBwdSm80INS1_25CollectiveMainloopBwdSm80ILi1ELi1EN4cute5tupleIJNS5_1CILi64EEES8_NS7_ILi192EEEEEENS_6half_tEfNS_4arch4Sm80ELb0ELb0ELb0ELb0ELb0ELb0ELb0ELb0ELi2ELi2ELi2ELi2ELb1EEENS1_24CollectiveEpilogueBwdGQAISA_fSD_Li256ELb0ELb0EEENS1_19SingleTileSchedulerILb0ELb0ELb0ELi64EEEEEEEEEvNT_6ParamsE)
        /*053c*/ 	.word	0x00000000


	//----- nvinfo : EIATTR_REGCOUNT
	.align		4
.L_234:
        /*0540*/ 	.byte	0x04, 0x2f
        /*0542*/ 	.short	(.L_236 - .L_235)
	.align		4
.L_235:
        /*0544*/ 	.word	index@(_ZN7cutlass13device_kernelIN5flash19enable_sm80_to_sm89INS1_16FlashAttnBwdSm80INS1_25CollectiveMainloopBwdSm80ILi1ELi1EN4cute5tupleIJNS5_1CILi64EEES8_NS7_ILi192EEEEEENS_6half_tEfNS_4arch4Sm80ELb0ELb0ELb0ELb0ELb1ELb0ELb0ELb0ELi2ELi2ELi2ELi2ELb1EEENS1_21CollectiveEpilogueBwdISA_SB_SD_Li256ELb0ELb0ELi4EEENS1_19SingleTileSchedulerILb0ELb0ELb0ELi64EEEEEEEEEvNT_6ParamsE)
        /*0548*/ 	.word	0x000000ff


	//----- nvinfo : EIATTR_FRAME_SIZE
	.align		4
.L_236:
        /*054c*/ 	.byte	0x04, 0x11
        /*054e*/ 	.short	(.L_238 - .L_237)
	.align		4
.L_237:
        /*0550*/ 	.word	index@(_ZN7cutlass13device_kernelIN5flash19enable_sm80_to_sm89INS1_16FlashAttnBwdSm80INS1_25CollectiveMainloopBwdSm80ILi1ELi1EN4cute5tupleIJNS5_1CILi64EEES8_NS7_ILi192EEEEEENS_6half_tEfNS_4arch4Sm80ELb0ELb0ELb0ELb0ELb1ELb0ELb0ELb0ELi2ELi2ELi2ELi2ELb1EEENS1_21CollectiveEpilogueBwdISA_SB_SD_Li256ELb0ELb0ELi4EEENS1_19SingleTileSchedulerILb0ELb0ELb0ELi64EEEEEEEEEvNT_6ParamsE)
        /*0554*/ 	.word	0x00000010


	//----- nvinfo : EIATTR_REGCOUNT
	.align		4
.L_238:
        /*0558*/ 	.byte	0x04, 0x2f
        /*055a*/ 	.short	(.L_240 - .L_239)
	.align		4
.L_239:
        /*055c*/ 	.word	index@(_ZN7cutlass13device_kernelIN5flash19enable_sm80_to_sm89INS1_16FlashAttnBwdSm80INS1_25CollectiveMainloopBwdSm80ILi1ELi1EN4cute5tupleIJNS5_1CILi64EEES8_NS7_ILi192EEEEEENS_6half_tEfNS_4arch4Sm80ELb0ELb0ELb0ELb0ELb0ELb0ELb0ELb0ELi2ELi2ELi2ELi2ELb1EEENS1_21CollectiveEpilogueBwdISA_SB_SD_Li256ELb0ELb0ELi4EEENS1_19SingleTileSchedulerILb0ELb0ELb0ELi64EEEEEEEEEvNT_6ParamsE)
        /*0560*/ 	.word	0x000000ff


	//----- nvinfo : EIATTR_FRAME_SIZE
	.align		4
.L_240:
        /*0564*/ 	.byte	0x04, 0x11
        /*0566*/ 	.short	(.L_242 - .L_241)
	.align		4
.L_241:
        /*0568*/ 	.word	index@(_ZN7cutlass13device_kernelIN5flash19enable_sm80_to_sm89INS1_16FlashAttnBwdSm80INS1_25CollectiveMainloopBwdSm80ILi1ELi1EN4cute5tupleIJNS5_1CILi64EEES8_NS7_ILi192EEEEEENS_6half_tEfNS_4arch4Sm80ELb0ELb0ELb0ELb0ELb0ELb0ELb0ELb0ELi2ELi2ELi2ELi2ELb1EEENS1_21CollectiveEpilogueBwdISA_SB_SD_Li256ELb0ELb0ELi4EEENS1_19SingleTileSchedulerILb0ELb0ELb0ELi64EEEEEEEEEvNT_6ParamsE)
        /*056c*/ 	.word	0x00000010


	//----- nvinfo : EIATTR_MIN_STACK_SIZE
	.align		4
.L_242:
        /*0570*/ 	.byte	0x04, 0x12
        /*0572*/ 	.short	(.L_244 - .L_243)
	.align		4
.L_243:
        /*0574*/ 	.word	index@(_ZN7cutlass13device_kernelIN5flash19enable_sm80_to_sm89INS1_16FlashAttnBwdSm80INS1_25CollectiveMainloopBwdSm80ILi1ELi1EN4cute5tupleIJNS5_1CILi64EEES8_NS7_ILi192EEEEEENS_6half_tEfNS_4arch4Sm80ELb0ELb0ELb0ELb0ELb0ELb0ELb0ELb0ELi2ELi2ELi2ELi2ELb1EEENS1_21CollectiveEpilogueBwdISA_SB_SD_Li256ELb0ELb0ELi4EEENS1_19SingleTileSchedulerILb0ELb0ELb0ELi64EEEEEEEEEvNT_6ParamsE)
        /*0578*/ 	.word	0x00000010


	//----- nvinfo : EIATTR_MIN_STACK_SIZE
	.align		4
.L_244:
        /*057c*/ 	.byte	0x04, 0x12
        /*057e*/ 	.short	(.L_246 - .L_245)
	.align		4
.L_245:
        /*0580*/ 	.word	index@(_ZN7cutlass13device_kernelIN5flash19enable_sm80_to_sm89INS1_16FlashAttnBwdSm80INS1_25CollectiveMainloopBwdSm80ILi1ELi1EN4cute5tupleIJNS5_1CILi64EEES8_NS7_ILi192EEEEEENS_6half_tEfNS_4arch4Sm80ELb0ELb0ELb0ELb0ELb1ELb0ELb0ELb0ELi2ELi2ELi2ELi2ELb1EEENS1_21CollectiveEpilogueBwdISA_SB_SD_Li256ELb0ELb0ELi4EEENS1_19SingleTileSchedulerILb0ELb0ELb0ELi64EEEEEEEEEvNT_6ParamsE)
        /*0584*/ 	.word	0x00000010


	//----- nvinfo : EIATTR_MIN_STACK_SIZE
	.align		4
.L_246:
        /*0588*/ 	.byte	0x04, 0x12
        /*058a*/ 	.short	(.L_248 - .L_247)
	.align		4
.L_247:
        /*058c*/ 	.word	index@(_ZN7cutlass13device_kernelIN5flash19enable_sm80_to_sm89INS1_16FlashAttnBwdSm80INS1_25CollectiveMainloopBwdSm80ILi1ELi1EN4cute5tupleIJNS5_1CILi64EEES8_NS7_ILi192EEEEEENS_6half_tEfNS_4arch4Sm80ELb0ELb0ELb0ELb0ELb0ELb0ELb0ELb0ELi2ELi2ELi2ELi2ELb1EEENS1_24CollectiveEpilogueBwdGQAISA_fSD_Li256ELb0ELb0EEENS1_19SingleTileSchedulerILb0ELb0ELb0ELi64EEEEEEEEEvNT_6ParamsE)
        /*0590*/ 	.word	0x00000000


	//----- nvinfo : EIATTR_MIN_STACK_SIZE
	.align		4
.L_248:
        /*0594*/ 	.byte	0x04, 0x12
        /*0596*/ 	.short	(.L_250 - .L_249)
	.align		4
.L_249:
        /*0598*/ 	.word	index@(_ZN7cutlass13device_kernelIN5flash19enable_sm80_to_sm89INS1_16FlashAttnBwdSm80INS1_25CollectiveMainloopBwdSm80ILi1ELi1EN4cute5tupleIJNS5_1CILi64EEES8_NS7_ILi192EEEEEENS_6half_tEfNS_4arch4Sm80ELb0ELb0ELb0ELb0ELb1ELb0ELb0ELb0ELi2ELi2ELi2ELi2ELb1EEENS1_24CollectiveEpilogueBwdGQAISA_fSD_Li256ELb0ELb1EEENS1_19SingleTileSchedulerILb0ELb0ELb0ELi64EEEEEEEEEvNT_6ParamsE)
        /*059c*/ 	.word	0x00000000


	//----- nvinfo : EIATTR_MIN_STACK_SIZE
	.align		4
.L_250:
        /*05a0*/ 	.byte	0x04, 0x12
        /*05a2*/ 	.short	(.L_252 - .L_251)
	.align		4
.L_251:
        /*05a4*/ 	.word	index@(_ZN7cutlass13device_kernelIN5flash19enable_sm80_to_sm89INS1_16FlashAttnBwdSm80INS1_25CollectiveMainloopBwdSm80ILi1ELi1EN4cute5tupleIJNS5_1CILi64EEES8_NS7_ILi192EEEEEENS_6half_tEfNS_4arch4Sm80ELb0ELb0ELb0ELb1ELb0ELb0ELb0ELb0ELi2ELi2ELi2ELi2ELb1EEENS1_21CollectiveEpilogueBwdISA_SB_SD_Li256ELb1ELb0ELi4EEENS1_19SingleTileSchedulerILb1ELb0ELb0ELi64EEEEEEEEEvNT_6ParamsE)
        /*05a8*/ 	.word	0x00000000


	//----- nvinfo : EIATTR_MIN_STACK_SIZE
	.align		4
.L_252:
        /*05ac*/ 	.byte	0x04, 0x12
        /*05ae*/ 	.short	(.L_254 - .L_253)
	.align		4
.L_253:
        /*05b0*/ 	.word	index@(_ZN7cutlass13device_kernelIN5flash19enable_sm80_to_sm89INS1_16FlashAttnBwdSm80INS1_25CollectiveMainloopBwdSm80ILi1ELi1EN4cute5tupleIJNS5_1CILi64EEES8_NS7_ILi192EEEEEENS_6half_tEfNS_4arch4Sm80ELb0ELb0ELb0ELb1ELb1ELb0ELb0ELb0ELi2ELi2ELi2ELi2ELb1EEENS1_21CollectiveEpilogueBwdISA_SB_SD_Li256ELb1ELb0ELi4EEENS1_19SingleTileSchedulerILb1ELb0ELb0ELi64EEEEEEEEEvNT_6ParamsE)
        /*05b4*/ 	.word	0x00000000


	//----- nvinfo : EIATTR_MIN_STACK_SIZE
	.align		4
.L_254:
        /*05b8*/ 	.byte	0x04, 0x12
        /*05ba*/ 	.short	(.L_256 - .L_255)
	.align		4
.L_255:
        /*05bc*/ 	.word	index@(_ZN7cutlass13device_kernelIN5flash19enable_sm80_to_sm89INS1_16FlashAttnBwdSm80INS1_25CollectiveMainloopBwdSm80ILi1ELi1EN4cute5tupleIJNS5_1CILi64EEES8_NS7_ILi192EEEEEENS_6half_tEfNS_4arch4Sm80ELb0ELb0ELb0ELb1ELb0ELb0ELb0ELb0ELi2ELi2ELi2ELi2ELb1EEENS1_24CollectiveEpilogueBwdGQAISA_fSD_Li256ELb1ELb0EEENS1_19SingleTileSchedulerILb1ELb0ELb0ELi64EEEEEEEEEvNT_6ParamsE)
        /*05c0*/ 	.word	0x00000000


	//----- nvinfo : EIATTR_MIN_STACK_SIZE
	.align		4
.L_256:
        /*05c4*/ 	.byte	0x04, 0x12
        /*05c6*/ 	.short	(.L_258 - .L_257)
	.align		4
.L_257:
        /*05c8*/ 	.word	index@(_ZN7cutlass13device_kernelIN5flash19enable_sm80_to_sm89INS1_16FlashAttnBwdSm80INS1_25CollectiveMainloopBwdSm80ILi1ELi1EN4cute5tupleIJNS5_1CILi64EEES8_NS7_ILi192EEEEEENS_6half_tEfNS_4arch4Sm80ELb0ELb0ELb0ELb1ELb1ELb0ELb0ELb0ELi2ELi2ELi2ELi2ELb1EEENS1_24CollectiveEpilogueBwdGQAISA_fSD_Li256ELb1ELb1EEENS1_19SingleTileSchedulerILb1ELb0ELb0ELi64EEEEEEEEEvNT_6ParamsE)
        /*05cc*/ 	.word	0x00000000


	//----- nvinfo : EIATTR_MIN_STACK_SIZE
	.align		4
.L_258:
        /*05d0*/ 	.byte	0x04, 0x12
        /*05d2*/ 	.short	(.L_260 - .L_259)
	.align		4
.L_259:
        /*05d4*/ 	.word	index@(_ZN7cutlass13device_kernelIN5flash19enable_sm80_to_sm89INS1_16FlashAttnBwdSm80INS1_25CollectiveMainloopBwdSm80ILi1ELi1EN4cute5tupleIJNS5_1CILi64EEES8_NS7_ILi192EEEEEENS_6half_tEfNS_4arch4Sm80ELb0ELb1ELb0ELb0ELb0ELb0ELb0ELb0ELi2ELi2ELi2ELi2ELb1EEENS1_21CollectiveEpilogueBwdISA_SB_SD_Li256ELb0ELb0ELi4EEENS1_19SingleTileSchedulerILb0ELb0ELb0ELi64EEEEEEEEEvNT_6ParamsE)
        /*05d8*/ 	.word	0x00000000


	//----- nvinfo : EIATTR_MIN_STACK_SIZE
	.align		4
.L_260:
        /*05dc*/ 	.byte	0x04, 0x12
        /*05de*/ 	.short	(.L_262 - .L_261)
	.align		4
.L_261:
        /*05e0*/ 	.word	index@(_ZN7cutlass13device_kernelIN5flash19enable_sm80_to_sm89INS1_16FlashAttnBwdSm80INS1_25CollectiveMainloopBwdSm80ILi1ELi1EN4cute5tupleIJNS5_1CILi64EEES8_NS7_ILi192EEEEEENS_6half_tEfNS_4arch4Sm80ELb0ELb1ELb0ELb0ELb1ELb0ELb0ELb0ELi2ELi2ELi2ELi2ELb1EEENS1_21CollectiveEpilogueBwdISA_SB_SD_Li256ELb0ELb0ELi4EEENS1_19SingleTileSchedulerILb0ELb0ELb0ELi64EEEEEEEEEvNT_6ParamsE)
        /*05e4*/ 	.word	0x00000000


	//----- nvinfo : EIATTR_MIN_STACK_SIZE
	.align		4
.L_262:
        /*05e8*/ 	.byte	0x04, 0x12
        /*05ea*/ 	.short	(.L_264 - .L_263)
	.align		4
.L_263:
        /*05ec*/ 	.word	index@(_ZN7cutlass13device_kernelIN5flash19enable_sm80_to_sm89INS1_16FlashAttnBwdSm80INS1_25CollectiveMainloopBwdSm80ILi1ELi1EN4cute5tupleIJNS5_1CILi64EEES8_NS7_ILi192EEEEEENS_6half_tEfNS_4arch4Sm80ELb0ELb1ELb0ELb0ELb0ELb0ELb0ELb0ELi2ELi2ELi2ELi2ELb1EEENS1_24CollectiveEpilogueBwdGQAISA_fSD_Li256ELb0ELb0EEENS1_19SingleTileSchedulerILb0ELb0ELb0ELi64EEEEEEEEEvNT_6ParamsE)
        /*05f0*/ 	.word	0x00000000


	//----- nvinfo : EIATTR_MIN_STACK_SIZE
	.align		4
.L_264:
        /*05f4*/ 	.byte	0x04, 0x12
        /*05f6*/ 	.short	(.L_266 - .L_265)
	.align		4
.L_265:
        /*05f8*/ 	.word	index@(_ZN7cutlass13device_kernelIN5flash19enable_sm80_to_sm89INS1_16FlashAttnBwdSm80INS1_25CollectiveMainloopBwdSm80ILi1ELi1EN4cute5tupleIJNS5_1CILi64EEES8_NS7_ILi192EEEEEENS_6half_tEfNS_4arch4Sm80ELb0ELb1ELb0ELb0ELb1ELb0ELb0ELb0ELi2ELi2ELi2ELi2ELb1EEENS1_24CollectiveEpilogueBwdGQAISA_fSD_Li256ELb0ELb1EEENS1_19SingleTileSchedulerILb0ELb0ELb0ELi64EEEEEEEEEvNT_6ParamsE)
        /*05fc*/ 	.word	0x00000000


	//----- nvinfo : EIATTR_MIN_STACK_SIZE
	.align		4
.L_266:
        /*0600*/ 	.byte	0x04, 0x12
        /*0602*/ 	.short	(.L_268 - .L_267)
	.align		4
.L_267:
        /*0604*/ 	.word	index@(_ZN7cutlass13device_kernelIN5flash19enable_sm80_to_sm89INS1_16FlashAttnBwdSm80INS1_25CollectiveMainloopBwdSm80ILi1ELi1EN4cute5tupleIJNS5_1CILi64EEES8_NS7_ILi192EEEEEENS_6half_tEfNS_4arch4Sm80ELb0ELb1ELb0ELb1ELb0ELb0ELb0ELb0ELi2ELi2ELi2ELi2ELb1EEENS1_21CollectiveEpilogueBwdISA_SB_SD_Li256ELb1ELb0ELi4EEENS1_19SingleTileSchedulerILb1ELb0ELb0ELi64EEEEEEEEEvNT_6ParamsE)
        /*0608*/ 	.word	0x00000020


	//----- nvinfo : EIATTR_MIN_STACK_SIZE
	.align		4
.L_268:
        /*060c*/ 	.byte	0x04, 0x12
        /*060e*/ 	.short	(.L_270 - .L_269)
	.align		4
.L_269:
        /*0610*/ 	.word	index@(_ZN7cutlass13device_kernelIN5flash19enable_sm80_to_sm89INS1_16FlashAttnBwdSm80INS1_25CollectiveMainloopBwdSm80ILi1ELi1EN4cute5tupleIJNS5_1CILi64EEES8_NS7_ILi192EEEEEENS_6half_tEfNS_4arch4Sm80ELb0ELb1ELb0ELb1ELb1ELb0ELb0ELb0ELi2ELi2ELi2ELi2ELb1EEENS1_21CollectiveEpilogueBwdISA_SB_SD_Li256ELb1ELb0ELi4EEENS1_19SingleTileSchedulerILb1ELb0ELb0ELi64EEEEEEEEEvNT_6ParamsE)
        /*0614*/ 	.word	0x00000020


	//----- nvinfo : EIATTR_MIN_STACK_SIZE
	.align		4
.L_270:
        /*0618*/ 	.byte	0x04, 0x12
        /*061a*/ 	.short	(.L_272 - .L_271)
	.align		4
.L_271:
        /*061c*/ 	.word	index@(_ZN7cutlass13device_kernelIN5flash19enable_sm80_to_sm89INS1_16FlashAttnBwdSm80INS1_25CollectiveMainloopBwdSm80ILi1ELi1EN4cute5tupleIJNS5_1CILi64EEES8_NS7_ILi192EEEEEENS_6half_tEfNS_4arch4Sm80ELb0ELb1ELb0ELb1ELb0ELb0ELb0ELb0ELi2ELi2ELi2ELi2ELb1EEENS1_24CollectiveEpilogueBwdGQAISA_fSD_Li256ELb1ELb0EEENS1_19SingleTileSchedulerILb1ELb0ELb0ELi64EEEEEEEEEvNT_6ParamsE)
        /*0620*/ 	.word	0x00000020


	//----- nvinfo : EIATTR_MIN_STACK_SIZE
	.align		4
.L_272:
        /*0624*/ 	.byte	0x04, 0x12
        /*0626*/ 	.short	(.L_274 - .L_273)
	.align		4
.L_273:
        /*0628*/ 	.word	index@(_ZN7cutlass13device_kernelIN5flash19enable_sm80_to_sm89INS1_16FlashAttnBwdSm80INS1_25CollectiveMainloopBwdSm80ILi1ELi1EN4cute5tupleIJNS5_1CILi64EEES8_NS7_ILi192EEEEEENS_6half_tEfNS_4arch4Sm80ELb0ELb1ELb0ELb1ELb1ELb0ELb0ELb0ELi2ELi2ELi2ELi2ELb1EEENS1_24CollectiveEpilogueBwdGQAISA_fSD_Li256ELb1ELb1EEENS1_19SingleTileSchedulerILb1ELb0ELb0ELi64EEEEEEEEEvNT_6ParamsE)
        /*062c*/ 	.word	0x00000020


	//----- nvinfo : EIATTR_MIN_STACK_SIZE
	.align		4
.L_274:
        /*0630*/ 	.byte	0x04, 0x12
        /*0632*/ 	.short	(.L_276 - .L_275)
	.align		4
.L_275:
        /*0634*/ 	.word	index@(_ZN7cutlass13device_kernelIN5flash19enable_sm80_to_sm89INS1_16FlashAttnBwdSm80INS1_25CollectiveMainloopBwdSm80ILi1ELi1EN4cute5tupleIJNS5_1CILi64EEES8_NS7_ILi192EEEEEENS_6half_tEfNS_4arch4Sm80ELb1ELb0ELb0ELb0ELb0ELb0ELb0ELb0ELi2ELi2ELi2ELi2ELb1EEENS1_21CollectiveEpilogueBwdISA_SB_SD_Li256ELb0ELb0ELi4EEENS1_25SingleTileBwdLPTSchedulerILb0ELi64ELb0EEEEEEEEEvNT_6ParamsE)
        /*0638*/ 	.word	0x00000008


	//----- nvinfo : EIATTR_MIN_STACK_SIZE
	.align		4
.L_276:
        /*063c*/ 	.byte	0x04, 0x12
        /*063e*/ 	.short	(.L_278 - .L_277)
	.align		4
.L_277:
        /*0640*/ 	.word	index@(_ZN7cutlass13device_kernelIN5flash19enable_sm80_to_sm89INS1_16FlashAttnBwdSm80INS1_25CollectiveMainloopBwdSm80ILi1ELi1EN4cute5tupleIJNS5_1CILi64EEES8_NS7_ILi192EEEEEENS_6half_tEfNS_4arch4Sm80ELb1ELb0ELb0ELb0ELb1ELb0ELb0ELb0ELi2ELi2ELi2ELi2ELb1EEENS1_21CollectiveEpilogueBwdISA_SB_SD_Li256ELb0ELb0ELi4EEENS1_25SingleTileBwdLPTSchedulerILb0ELi64ELb1EEEEEEEEEvNT_6ParamsE)
        /*0644*/ 	.word	0x00000008


	//----- nvinfo : EIATTR_MIN_STACK_SIZE
	.align		4
.L_278:
        /*0648*/ 	.byte	0x04, 0x12
        /*064a*/ 	.short	(.L_280 - .L_279)
	.align		4
.L_279:
        /*064c*/ 	.word	index@(_ZN7cutlass13device_kernelIN5flash19enable_sm80_to_sm89INS1_16FlashAttnBwdSm80INS1_25CollectiveMainloopBwdSm80ILi1ELi1EN4cute5tupleIJNS5_1CILi64EEES8_NS7_ILi192EEEEEENS_6half_tEfNS_4arch4Sm80ELb1ELb0ELb0ELb0ELb0ELb0ELb0ELb0ELi2ELi2ELi2ELi2ELb1EEENS1_24CollectiveEpilogueBwdGQAISA_fSD_Li256ELb0ELb0EEENS1_25SingleTileBwdLPTSchedulerILb0ELi64ELb0EEEEEEEEEvNT_6ParamsE)
        /*0650*/ 	.word	0x00000008


	//----- nvinfo : EIATTR_MIN_STACK_SIZE
	.align		4
.L_280:
        /*0654*/ 	.byte	0x04, 0x12
        /*0656*/ 	.short	(.L_282 - .L_281)
	.align		4
.L_281:
        /*0658*/ 	.word	index@(_ZN7cutlass13device_kernelIN5flash19enable_sm80_to_sm89INS1_16FlashAttnBwdSm80INS1_25CollectiveMainloopBwdSm80ILi1ELi1EN4cute5tupleIJNS5_1CILi64EEES8_NS7_ILi192EEEEEENS_6half_tEfNS_4arch4Sm80ELb1ELb0ELb0ELb0ELb1ELb0ELb0ELb0ELi2ELi2ELi2ELi2ELb1EEENS1_24CollectiveEpilogueBwdGQAISA_fSD_Li256ELb0ELb1EEENS1_25SingleTileBwdLPTSchedulerILb0ELi64ELb1EEEEEEEEEvNT_6ParamsE)
        /*065c*/ 	.word	0x00000008


	//----- nvinfo : EIATTR_MIN_STACK_SIZE
	.align		4
.L_282:
        /*0660*/ 	.byte	0x04, 0x12
        /*0662*/ 	.short	(.L_284 - .L_283)
	.align		4
.L_283:
        /*0664*/ 	.word	index@(_ZN7cutlass13device_kernelIN5flash19enable_sm80_to_sm89INS1_16FlashAttnBwdSm80INS1_25CollectiveMainloopBwdSm80ILi1ELi1EN4cute5tupleIJNS5_1CILi64EEES8_NS7_ILi192EEEEEENS_6half_tEfNS_4arch4Sm80ELb1ELb0ELb0ELb1ELb0ELb0ELb0ELb0ELi2ELi2ELi2ELi2ELb1EEENS1_21CollectiveEpilogueBwdISA_SB_SD_Li256ELb1ELb0ELi4EEENS1_25SingleTileBwdLPTSchedulerILb1ELi64ELb0EEEEEEEEEvNT_6ParamsE)
        /*0668*/ 	.word	0x00000000


	//----- nvinfo : EIATTR_MIN_STACK_SIZE
	.align		4
.L_284:
        /*066c*/ 	.byte	0x04, 0x12
        /*066e*/ 	.short	(.L_286 - .L_285)
	.align		4
.L_285:
        /*0670*/ 	.word	index@(_ZN7cutlass13device_kernelIN5flash19enable_sm80_to_sm89INS1_16FlashAttnBwdSm80INS1_25CollectiveMainloopBwdSm80ILi1ELi1EN4cute5tupleIJNS5_1CILi64EEES8_NS7_ILi192EEEEEENS_6half_tEfNS_4arch4Sm80ELb1ELb0ELb0ELb1ELb1ELb0ELb0ELb0ELi2ELi2ELi2ELi2ELb1EEENS1_21CollectiveEpilogueBwdISA_SB_SD_Li256ELb1ELb0ELi4EEENS1_25SingleTileBwdLPTSchedulerILb1ELi64ELb1EEEEEEEEEvNT_6ParamsE)
        /*0674*/ 	.word	0x00000008


	//----- nvinfo : EIATTR_MIN_STACK_SIZE
	.align		4
.L_286:
        /*0678*/ 	.byte	0x04, 0x12
        /*067a*/ 	.short	(.L_288 - .L_287)
	.align		4
.L_287:
        /*067c*/ 	.word	index@(_ZN7cutlass13device_kernelIN5flash19enable_sm80_to_sm89INS1_16FlashAttnBwdSm80INS1_25CollectiveMainloopBwdSm80ILi1ELi1EN4cute5tupleIJNS5_1CILi64EEES8_NS7_ILi192EEEEEENS_6half_tEfNS_4arch4Sm80ELb1ELb0ELb0ELb1ELb0ELb0ELb0ELb0ELi2ELi2ELi2ELi2ELb1EEENS1_24CollectiveEpilogueBwdGQAISA_fSD_Li256ELb1ELb0EEENS1_25SingleTileBwdLPTSchedulerILb1ELi64ELb0EEEEEEEEEvNT_6ParamsE)
        /*0680*/ 	.word	0x00000008


	//----- nvinfo : EIATTR_MIN_STACK_SIZE
	.align		4
.L_288:
        /*0684*/ 	.byte	0x04, 0x12
        /*0686*/ 	.short	(.L_290 - .L_289)
	.align		4
.L_289:
        /*0688*/ 	.word	index@(_ZN7cutlass13device_kernelIN5flash19enable_sm80_to_sm89INS1_16FlashAttnBwdSm80INS1_25CollectiveMainloopBwdSm80ILi1ELi1EN4cute5tupleIJNS5_1CILi64EEES8_NS7_ILi192EEEEEENS_6half_tEfNS_4arch4Sm80ELb1ELb0ELb0ELb1ELb1ELb0ELb0ELb0ELi2ELi2ELi2ELi2ELb1EEENS1_24CollectiveEpilogueBwdGQAISA_fSD_Li256ELb1ELb1EEENS1_25SingleTileBwdLPTSchedulerILb1ELi64ELb1EEEEEEEEEvNT_6ParamsE)
        /*068c*/ 	.word	0x00000000


	//----- nvinfo : EIATTR_MIN_STACK_SIZE
	.align		4
.L_290:
        /*0690*/ 	.byte	0x04, 0x12
        /*0692*/ 	.short	(.L_292 - .L_291)
	.align		4
.L_291:
        /*0694*/ 	.word	index@(_ZN7cutlass13device_kernelIN5flash19enable_sm80_to_sm89INS1_16FlashAttnBwdSm80INS1_25CollectiveMainloopBwdSm80ILi2ELi1EN4cute5tupleIJNS5_1CILi64EEENS7_ILi80EEENS7_ILi192EEEEEENS_6half_tEfNS_4arch4Sm80ELb0ELb0ELb0ELb0ELb0ELb0ELb1ELb0ELi2ELi4ELi2ELi2ELb0EEENS1_21CollectiveEpilogueBwdISB_SC_SE_Li256ELb0ELb1ELi4EEENS1_19SingleTileSchedulerILb0ELb0ELb0ELi80EEEEEEEEEvNT_6ParamsE)
        /*0698*/ 	.word	0x00000018


	//----- nvinfo : EIATTR_MIN_STACK_SIZE
	.align		4
.L_292:
        /*069c*/ 	.byte	0x04, 0x12
        /*069e*/ 	.short	(.L_294 - .L_293)
	.align		4
.L_293:
        /*06a0*/ 	.word	index@(_ZN7cutlass13device_kernelIN5flash19enable_sm80_to_sm89INS1_16FlashAttnBwdSm80INS1_25CollectiveMainloopBwdSm80ILi2ELi1EN4cute5tupleIJNS5_1CILi64EEENS7_ILi80EEENS7_ILi192EEEEEENS_6half_tEfNS_4arch4Sm80ELb0ELb0ELb0ELb0ELb1ELb0ELb1ELb0ELi2ELi4ELi2ELi2ELb0EEENS1_21CollectiveEpilogueBwdISB_SC_SE_Li256ELb0ELb1ELi4EEENS1_19SingleTileSchedulerILb0ELb0ELb0ELi80EEEEEEEEEvNT_6ParamsE)
        /*06a4*/ 	.word	0x00000018


	//----- nvinfo : EIATTR_MIN_STACK_SIZE
	.align		4
.L_294:
        /*06a8*/ 	.byte	0x04, 0x12
        /*06aa*/ 	.short	(.L_296 - .L_295)
	.align		4
.L_295:
        /*06ac*/ 	.word	index@(_ZN7cutlass13device_kernelIN5flash19enable_sm80_to_sm89INS1_16FlashAttnBwdSm80INS1_25CollectiveMainloopBwdSm80ILi2ELi1EN4cute5tupleIJNS5_1CILi64EEENS7_ILi80EEENS7_ILi192EEEEEENS_6half_tEfNS_4arch4Sm80ELb0ELb0ELb0ELb0ELb0ELb0ELb1ELb0ELi2ELi4ELi2ELi2ELb0EEENS1_24CollectiveEpilogueBwdGQAISB_fSE_Li256ELb0ELb0EEENS1_19SingleTileSchedulerILb0ELb0ELb0ELi80EEEEEEEEEvNT_6ParamsE)
        /*06b0*/ 	.word	0x00000020


	//----- nvinfo : EIATTR_MIN_STACK_SIZE
	.align		4
.L_296:
        /*06b4*/ 	.byte	0x04, 0x12
        /*06b6*/ 	.short	(.L_298 - .L_297)
	.align		4
.L_297:
        /*06b8*/ 	.word	index@(_ZN7cutlass13device_kernelIN5flash19enable_sm80_to_sm89INS1_16FlashAttnBwdSm80INS1_25CollectiveMainloopBwdSm80ILi2ELi1EN4cute5tupleIJNS5_1CILi64EEENS7_ILi80EEENS7_ILi192EEEEEENS_6half_tEfNS_4arch4Sm80ELb0ELb0ELb0ELb0ELb1ELb0ELb1ELb0ELi2ELi4ELi2ELi2ELb0EEENS1_24CollectiveEpilogueBwdGQAISB_fSE_Li256ELb0ELb1EEENS1_19SingleTileSchedulerILb0ELb0ELb0ELi80EEEEEEEEEvNT_6ParamsE)
        /*06bc*/ 	.word	0x00000020


	//----- nvinfo : EIATTR_MIN_STACK_SIZE
	.align		4
.L_298:
        /*06c0*/ 	.byte	0x04, 0x12
        /*06c2*/ 	.short	(.L_300 - .L_299)
	.align		4
.L_299:
        /*06c4*/ 	.word	index@(_ZN7cutlass13device_kernelIN5flash19enable_sm80_to_sm89INS1_16FlashAttnBwdSm80INS1_25CollectiveMainloopBwdSm80ILi2ELi1EN4cute5tupleIJNS5_1CILi64EEENS7_ILi80EEENS7_ILi192EEEEEENS_6half_tEfNS_4arch4Sm80ELb0ELb0ELb0ELb1ELb0ELb0ELb1ELb0ELi2ELi4ELi2ELi2ELb0EEENS1_21CollectiveEpilogueBwdISB_SC_SE_Li256ELb1ELb1ELi4EEENS1_19SingleTileSchedulerILb1ELb0ELb0ELi80EEEEEEEEEvNT_6ParamsE)
        /*06c8*/ 	.word	0x00000000


	//----- nvinfo : EIATTR_MIN_STACK_SIZE
	.align		4
.L_300:
        /*06cc*/ 	.byte	0x04, 0x12
        /*06ce*/ 	.short	(.L_302 - .L_301)
	.align		4
.L_301:
        /*06d0*/ 	.word	index@(_ZN7cutlass13device_kernelIN5flash19enable_sm80_to_sm89INS1_16FlashAttnBwdSm80INS1_25CollectiveMainloopBwdSm80ILi2ELi1EN4cute5tupleIJNS5_1CILi64EEENS7_ILi80EEENS7_ILi192EEEEEENS_6half_tEfNS_4arch4Sm80ELb0ELb0ELb0ELb1ELb1ELb0ELb1ELb0ELi2ELi4ELi2ELi2ELb0EEENS1_21CollectiveEpilogueBwdISB_SC_SE_Li256ELb1ELb1ELi4EEENS1_19SingleTileSchedulerILb1ELb0ELb0ELi80EEEEEEEEEvNT_6ParamsE)
        /*06d4*/ 	.word	0x00000000


	//----- nvinfo : EIATTR_MIN_STACK_SIZE
	.align		4
.L_302:
        /*06d8*/ 	.byte	0x04, 0x12
        /*06da*/ 	.short	(.L_304 - .L_303)
	.align		4
.L_303:
        /*06dc*/ 	.word	index@(_ZN7cutlass13device_kernelIN5flash19enable_sm80_to_sm89INS1_16FlashAttnBwdSm80INS1_25CollectiveMainloopBwdSm80ILi2ELi1EN4cute5tupleIJNS5_1CILi64EEENS7_ILi80EEENS7_ILi192EEEEEENS_6half_tEfNS_4arch4Sm80ELb0ELb0ELb0ELb1ELb0ELb0ELb1ELb0ELi2ELi4ELi2ELi2ELb0EEENS1_24CollectiveEpilogueBwdGQAISB_fSE_Li256ELb1ELb0EEENS1_19SingleTileSchedulerILb1ELb0ELb0ELi80EEEEEEEEEvNT_6ParamsE)
        /*06e0*/ 	.word	0x00000000


	//----- nvinfo : EIATTR_MIN_STACK_SIZE
	.align		4
.L_304:
        /*06e4*/ 	.byte	0x04, 0x12
        /*06e6*/ 	.short	(.L_306 - .L_305)
	.align		4
.L_305:
        /*06e8*/ 	.word	index@(_ZN7cutlass13device_kernelIN5flash19enable_sm80_to_sm89INS1_16FlashAttnBwdSm80INS1_25CollectiveMainloopBwdSm80ILi2ELi1EN4cute5tupleIJNS5_1CILi64EEENS7_ILi80EEENS7_ILi192EEEEEENS_6half_tEfNS_4arch4Sm80ELb0ELb0ELb0ELb1ELb1ELb0ELb1ELb0ELi2ELi4ELi2ELi2ELb0EEENS1_24CollectiveEpilogueBwdGQAISB_fSE_Li256ELb1ELb1EEENS1_19SingleTileSchedulerILb1ELb0ELb0ELi80EEEEEEEEEvNT_6ParamsE)
        /*06ec*/ 	.word	0x00000000


	//----- nvinfo : EIATTR_MIN_STACK_SIZE
	.align		4
.L_306:
        /*06f0*/ 	.byte	0x04, 0x12
        /*06f2*/ 	.short	(.L_308 - .L_307)
	.align		4
.L_307:
        /*06f4*/ 	.word	index@(_ZN7cutlass13device_kernelIN5flash19enable_sm80_to_sm89INS1_16FlashAttnBwdSm80INS1_25CollectiveMainloopBwdSm80ILi2ELi1EN4cute5tupleIJNS5_1CILi64EEENS7_ILi80EEENS7_ILi192EEEEEENS_6half_tEfNS_4arch4Sm80ELb0ELb1ELb0ELb0ELb0ELb0ELb1ELb0ELi2ELi4ELi2ELi2ELb0EEENS1_21CollectiveEpilogueBwdISB_SC_SE_Li256ELb0ELb1ELi4EEENS1_19SingleTileSchedulerILb0ELb0ELb0ELi80EEEEEEEEEvNT_6ParamsE)
        /*06f8*/ 	.word	0x00000000


	//----- nvinfo : EIATTR_MIN_STACK_SIZE
	.align		4
.L_308:
        /*06fc*/ 	.byte	0x04, 0x12
        /*06fe*/ 	.short	(.L_310 - .L_309)
	.align		4
.L_309:
        /*0700*/ 	.word	index@(_ZN7cutlass13device_kernelIN5flash19enable_sm80_to_sm89INS1_16FlashAttnBwdSm80INS1_25CollectiveMainloopBwdSm80ILi2ELi1EN4cute5tupleIJNS5_1CILi64EEENS7_ILi80EEENS7_ILi192EEEEEENS_6half_tEfNS_4arch4Sm80ELb0ELb1ELb0ELb0ELb1ELb0ELb1ELb0ELi2ELi4ELi2ELi2ELb0EEENS1_21CollectiveEpilogueBwdISB_SC_SE_Li256ELb0ELb1ELi4EEENS1_19SingleTileSchedulerILb0ELb0ELb0ELi80EEEEEEEEEvNT_6ParamsE)
        /*0704*/ 	.word	0x00000000


	//----- nvinfo : EIATTR_MIN_STACK_SIZE
	.align		4
.L_310:
        /*0708*/ 	.byte	0x04, 0x12
        /*070a*/ 	.short	(.L_312 - .L_311)
	.align		4
.L_311:
        /*070c*/ 	.word	index@(_ZN7cutlass13device_kernelIN5flash19enable_sm80_to_sm89INS1_16FlashAttnBwdSm80INS1_25CollectiveMainloopBwdSm80ILi2ELi1EN4cute5tupleIJNS5_1CILi64EEENS7_ILi80EEENS7_ILi192EEEEEENS_6half_tEfNS_4arch4Sm80ELb0ELb1ELb0ELb0ELb0ELb0ELb1ELb0ELi2ELi4ELi2ELi2ELb0EEENS1_24CollectiveEpilogueBwdGQAISB_fSE_Li256ELb0ELb0EEENS1_19SingleTileSchedulerILb0ELb0ELb0ELi80EEEEEEEEEvNT_6ParamsE)
        /*0710*/ 	.word	0x00000000


	//----- nvinfo : EIATTR_MIN_STACK_SIZE
	.align		4
.L_312:
        /*0714*/ 	.byte	0x04, 0x12
        /*0716*/ 	.short	(.L_314 - .L_313)
	.align		4
.L_313:
        /*0718*/ 	.word	index@(_ZN7cutlass13device_kernelIN5flash19enable_sm80_to_sm89INS1_16FlashAttnBwdSm80INS1_25CollectiveMainloopBwdSm80ILi2ELi1EN4cute5tupleIJNS5_1CILi64EEENS7_ILi80EEENS7_ILi192EEEEEENS_6half_tEfNS_4arch4Sm80ELb0ELb1ELb0ELb0ELb1ELb0ELb1ELb0ELi2ELi4ELi2ELi2ELb0EEENS1_24CollectiveEpilogueBwdGQAISB_fSE_Li256ELb0ELb1EEENS1_19SingleTileSchedulerILb0ELb0ELb0ELi80EEEEEEEEEvNT_6ParamsE)
        /*071c*/ 	.word	0x00000000


	//----- nvinfo : EIATTR_MIN_STACK_SIZE
	.align		4
.L_314:
        /*0720*/ 	.byte	0x04, 0x12
        /*0722*/ 	.short	(.L_316 - .L_315)
	.align		4
.L_315:
        /*0724*/ 	.word	index@(_ZN7cutlass13device_kernelIN5flash19enable_sm80_to_sm89INS1_16FlashAttnBwdSm80INS1_25CollectiveMainloopBwdSm80ILi2ELi1EN4cute5tupleIJNS5_1CILi64EEENS7_ILi80EEENS7_ILi192EEEEEENS_6half_tEfNS_4arch4Sm80ELb0ELb1ELb0ELb1ELb0ELb0ELb1ELb0ELi2ELi4ELi2ELi2ELb0EEENS1_21CollectiveEpilogueBwdISB_SC_SE_Li256ELb1ELb1ELi4EEENS1_19SingleTileSchedulerILb1ELb0ELb0ELi80EEEEEEEEEvNT_6ParamsE)
        /*0728*/ 	.word	0x00000000


	//----- nvinfo : EIATTR_MIN_STACK_SIZE
	.align		4
.L_316:
        /*072c*/ 	.byte	0x04, 0x12
        /*072e*/ 	.short	(.L_318 - .L_317)
	.align		4
.L_317:
        /*0730*/ 	.word	index@(_ZN7cutlass13device_kernelIN5flash19enable_sm80_to_sm89INS1_16FlashAttnBwdSm80INS1_25CollectiveMainloopBwdSm80ILi2ELi1EN4cute5tupleIJNS5_1CILi64EEENS7_ILi80EEENS7_ILi192EEEEEENS_6half_tEfNS_4arch4Sm80ELb0ELb1ELb0ELb1ELb1ELb0ELb1ELb0ELi2ELi4ELi2ELi2ELb0EEENS1_21CollectiveEpilogueBwdISB_SC_SE_Li256ELb1ELb1ELi4EEENS1_19SingleTileSchedulerILb1ELb0ELb0ELi80EEEEEEEEEvNT_6ParamsE)
        /*0734*/ 	.word	0x00000000


	//----- nvinfo : EIATTR_MIN_STACK_SIZE
	.align		4
.L_318:
        /*0738*/ 	.byte	0x04, 0x12
        /*073a*/ 	.short	(.L_320 - .L_319)
	.align		4
.L_319:
        /*073c*/ 	.word	index@(_ZN7cutlass13device_kernelIN5flash19enable_sm80_to_sm89INS1_16FlashAttnBwdSm80INS1_25CollectiveMainloopBwdSm80ILi2ELi1EN4cute5tupleIJNS5_1CILi64EEENS7_ILi80EEENS7_ILi192EEEEEENS_6half_tEfNS_4arch4Sm80ELb0ELb1ELb0ELb1ELb0ELb0ELb1ELb0ELi2ELi4ELi2ELi2ELb0EEENS1_24CollectiveEpilogueBwdGQAISB_fSE_Li256ELb1ELb0EEENS1_19SingleTileSchedulerILb1ELb0ELb0ELi80EEEEEEEEEvNT_6ParamsE)
        /*0740*/ 	.word	0x00000000


	//----- nvinfo : EIATTR_MIN_STACK_SIZE
	.align		4
.L_320:
        /*0744*/ 	.byte	0x04, 0x12
        /*0746*/ 	.short	(.L_322 - .L_321)
	.align		4
.L_321:
        /*0748*/ 	.word	index@(_ZN7cutlass13device_kernelIN5flash19enable_sm80_to_sm89INS1_16FlashAttnBwdSm80INS1_25CollectiveMainloopBwdSm80ILi2ELi1EN4cute5tupleIJNS5_1CILi64EEENS7_ILi80EEENS7_ILi192EEEEEENS_6half_tEfNS_4arch4Sm80ELb0ELb1ELb0ELb1ELb1ELb0ELb1ELb0ELi2ELi4ELi2ELi2ELb0EEENS1_24CollectiveEpilogueBwdGQAISB_fSE_Li256ELb1ELb1EEENS1_19SingleTileSchedulerILb1ELb0ELb0ELi80EEEEEEEEEvNT_6ParamsE)
        /*074c*/ 	.word	0x00000000


	//----- nvinfo : EIATTR_MIN_STACK_SIZE
	.align		4
.L_322:
        /*0750*/ 	.byte	0x04, 0x12
        /*0752*/ 	.short	(.L_324 - .L_323)
	.align		4
.L_323:
        /*0754*/ 	.word	index@(_ZN7cutlass13device_kernelIN5flash19enable_sm80_to_sm89INS1_16FlashAttnBwdSm80INS1_25CollectiveMainloopBwdSm80ILi2ELi1EN4cute5tupleIJNS5_1CILi64EEENS7_ILi80EEENS7_ILi192EEEEEENS_6half_tEfNS_4arch4Sm80ELb1ELb0ELb0ELb0ELb0ELb0ELb1ELb0ELi2ELi4ELi2ELi2ELb0EEENS1_21CollectiveEpilogueBwdISB_SC_SE_Li256ELb0ELb1ELi4EEENS1_25SingleTileBwdLPTSchedulerILb0ELi80ELb0EEEEEEEEEvNT_6ParamsE)
        /*0758*/ 	.word	0x00000000


	//----- nvinfo : EIATTR_MIN_STACK_SIZE
	.align		4
.L_324:
        /*075c*/ 	.byte	0x04, 0x12
        /*075e*/ 	.short	(.L_326 - .L_325)
	.align		4
.L_325:
        /*0760*/ 	.word	index@(_ZN7cutlass13device_kernelIN5flash19enable_sm80_to_sm89INS1_16FlashAttnBwdSm80INS1_25CollectiveMainloopBwdSm80ILi2ELi1EN4cute5tupleIJNS5_1CILi64EEENS7_ILi80EEENS7_ILi192EEEEEENS_6half_tEfNS_4arch4Sm80ELb1ELb0ELb0ELb0ELb1ELb0ELb1ELb0ELi2ELi4ELi2ELi2ELb0EEENS1_21CollectiveEpilogueBwdISB_SC_SE_Li256ELb0ELb1ELi4EEENS1_25SingleTileBwdLPTSchedulerILb0ELi80ELb1EEEEEEEEEvNT_6ParamsE)
        /*0764*/ 	.word	0x00000010


	//----- nvinfo : EIATTR_MIN_STACK_SIZE
	.align		4
.L_326:
        /*0768*/ 	.byte	0x04, 0x12
        /*076a*/ 	.short	(.L_328 - .L_327)
	.align		4
.L_327:
        /*076c*/ 	.word	index@(_ZN7cutlass13device_kernelIN5flash19enable_sm80_to_sm89INS1_16FlashAttnBwdSm80INS1_25CollectiveMainloopBwdSm80ILi2ELi1EN4cute5tupleIJNS5_1CILi64EEENS7_ILi80EEENS7_ILi192EEEEEENS_6half_tEfNS_4arch4Sm80ELb1ELb0ELb0ELb0ELb0ELb0ELb1ELb0ELi2ELi4ELi2ELi2ELb0EEENS1_24CollectiveEpilogueBwdGQAISB_fSE_Li256ELb0ELb0EEENS1_25SingleTileBwdLPTSchedulerILb0ELi80ELb0EEEEEEEEEvNT_6ParamsE)
        /*0770*/ 	.word	0x00000000


	//----- nvinfo : EIATTR_MIN_STACK_SIZE
	.align		4
.L_328:
        /*0774*/ 	.byte	0x04, 0x12
        /*0776*/ 	.short	(.L_330 - .L_329)
	.align		4
.L_329:
        /*0778*/ 	.word	index@(_ZN7cutlass13device_kernelIN5flash19enable_sm80_to_sm89INS1_16FlashAttnBwdSm80INS1_25CollectiveMainloopBwdSm80ILi2ELi1EN4cute5tupleIJNS5_1CILi64EEENS7_ILi80EEENS7_ILi192EEEEEENS_6half_tEfNS_4arch4Sm80ELb1ELb0ELb0ELb0ELb1ELb0ELb1ELb0ELi2ELi4ELi2ELi2ELb0EEENS1_24CollectiveEpilogueBwdGQAISB_fSE_Li256ELb0ELb1EEENS1_25SingleTileBwdLPTSchedulerILb0ELi80ELb1EEEEEEEEEvNT_6ParamsE)
        /*077c*/ 	.word	0x00000000


	//----- nvinfo : EIATTR_MIN_STACK_SIZE
	.align		4
.L_330:
        /*0780*/ 	.byte	0x04, 0x12
        /*0782*/ 	.short	(.L_332 - .L_331)
	.align		4
.L_331:
        /*0784*/ 	.word	index@(_ZN7cutlass13device_kernelIN5flash22FlashAttnBwdPreprocessIN4cute5tupleIJNS3_1CILi64EEENS5_ILi192EEEEEENS_6half_tEfNS_4arch4Sm80ELb1ELb0EEEEEvNT_6ParamsE)
        /*0788*/ 	.word	0x00000000


	//----- nvinfo : EIATTR_MIN_STACK_SIZE
	.align		4
.L_332:
        /*078c*/ 	.byte	0x04, 0x12
        /*078e*/ 	.short	(.L_334 - .L_333)
	.align		4
.L_333:
        /*0790*/ 	.word	index@(_ZN7cutlass13device_kernelIN5flash19enable_sm80_to_sm89INS1_16FlashAttnBwdSm80INS1_25CollectiveMainloopBwdSm80ILi2ELi1EN4cute5tupleIJNS5_1CILi64EEENS7_ILi80EEENS7_ILi192EEEEEENS_6half_tEfNS_4arch4Sm80ELb1ELb0ELb0ELb1ELb0ELb0ELb1ELb0ELi2ELi4ELi2ELi2ELb0EEENS1_21CollectiveEpilogueBwdISB_SC_SE_Li256ELb1ELb1ELi4EEENS1_25SingleTileBwdLPTSchedulerILb1ELi80ELb0EEEEEEEEEvNT_6ParamsE)
        /*0794*/ 	.word	0x00000000


	//----- nvinfo : EIATTR_MIN_STACK_SIZE
	.align		4
.L_334:
        /*0798*/ 	.byte	0x04, 0x12
        /*079a*/ 	.short	(.L_336 - .L_335)
	.align		4
.L_335:
        /*079c*/ 	.word	index@(_ZN7cutlass13device_kernelIN5flash19enable_sm80_to_sm89INS1_16FlashAttnBwdSm80INS1_25CollectiveMainloopBwdSm80ILi2ELi1EN4cute5tupleIJNS5_1CILi64EEENS7_ILi80EEENS7_ILi192EEEEEENS_6half_tEfNS_4arch4Sm80ELb1ELb0ELb0ELb1ELb1ELb0ELb1ELb0ELi2ELi4ELi2ELi2ELb0EEENS1_21CollectiveEpilogueBwdISB_SC_SE_Li256ELb1ELb1ELi4EEENS1_25SingleTileBwdLPTSchedulerILb1ELi80ELb1EEEEEEEEEvNT_6ParamsE)
        /*07a0*/ 	.word	0x00000000


	//----- nvinfo : EIATTR_MIN_STACK_SIZE
	.align		4
.L_336:
        /*07a4*/ 	.byte	0x04, 0x12
        /*07a6*/ 	.short	(.L_338 - .L_337)
	.align		4
.L_337:
        /*07a8*/ 	.word	index@(_ZN7cutlass13device_kernelIN5flash19enable_sm80_to_sm89INS1_16FlashAttnBwdSm80INS1_25CollectiveMainloopBwdSm80ILi2ELi1EN4cute5tupleIJNS5_1CILi64EEENS7_ILi80EEENS7_ILi192EEEEEENS_6half_tEfNS_4arch4Sm80ELb1ELb0ELb0ELb1ELb0ELb0ELb1ELb0ELi2ELi4ELi2ELi2ELb0EEENS1_24CollectiveEpilogueBwdGQAISB_fSE_Li256ELb1ELb0EEENS1_25SingleTileBwdLPTSchedulerILb1ELi80ELb0EEEEEEEEEvNT_6ParamsE)
        /*07ac*/ 	.word	0x00000000


	//----- nvinfo : EIATTR_MIN_STACK_SIZE
	.align		4
.L_338:
        /*07b0*/ 	.byte	0x04, 0x12
        /*07b2*/ 	.short	(.L_340 - .L_339)
	.align		4
.L_339:
        /*07b4*/ 	.word	index@(_ZN7cutlass13device_kernelIN5flash32FlashAttnBwdPostprocessConvertdQIN4cute5tupleIJNS3_1CILi80EEENS5_ILi192EEEEEENS_6half_tEfNS_4arch4Sm80ELi256ENS3_8TiledMMAINS3_8MMA_AtomIJNS3_28SM80_16x8x16_F32F16F16F32_TNEEEENS3_6LayoutINS4_IJNS5_ILi4EEENS5_ILi2EEENS5_ILi1EEEEEENS4_IJSJ_SH_NS5_ILi0EEEEEEEENS4_IJNS5_ILi64EEENS5_ILi16EEESP_EEEEELb1EEEEEvNT_6ParamsE)
        /*07b8*/ 	.word	0x00000000


	//----- nvinfo : EIATTR_MIN_STACK_SIZE
	.align		4
.L_340:
        /*07bc*/ 	.byte	0x04, 0x12
        /*07be*/ 	.short	(.L_342 - .L_341)
	.align		4
.L_341:
        /*07c0*/ 	.word	index@(_ZN7cutlass13device_kernelIN5flash32FlashAttnBwdPostprocessConvertdQIN4cute5tupleIJNS3_1CILi64EEENS5_ILi192EEEEEENS_6half_tEfNS_4arch4Sm80ELi256ENS3_8TiledMMAINS3_8MMA_AtomIJNS3_28SM80_16x8x16_F32F16F16F32_TNEEEENS3_6LayoutINS4_IJNS5_ILi2EEENS5_ILi4EEENS5_ILi1EEEEEENS4_IJSJ_SH_NS5_ILi0EEEEEEEENS4_IJNS5_ILi32EEES6_NS5_ILi16EEEEEEEELb0EEEEEvNT_6ParamsE)
        /*07c4*/ 	.word	0x00000000


	//----- nvinfo : EIATTR_MIN_STACK_SIZE
	.align		4
.L_342:
        /*07c8*/ 	.byte	0x04, 0x12
        /*07ca*/ 	.short	(.L_344 - .L_343)
	.align		4
.L_343:
        /*07cc*/ 	.word	index@(_ZN7cutlass13device_kernelIN5flash19enable_sm80_to_sm89INS1_16FlashAttnBwdSm80INS1_25CollectiveMainloopBwdSm80ILi2ELi1EN4cute5tupleIJNS5_1CILi64EEENS7_ILi80EEENS7_ILi192EEEEEENS_6half_tEfNS_4arch4Sm80ELb1ELb0ELb0ELb1ELb1ELb0ELb1ELb0ELi2ELi4ELi2ELi2ELb0EEENS1_24CollectiveEpilogueBwdGQAISB_fSE_Li256ELb1ELb1EEENS1_25SingleTileBwdLPTSchedulerILb1ELi80ELb1EEEEEEEEEvNT_6ParamsE)
        /*07d0*/ 	.word	0x00000000


	//----- nvinfo : EIATTR_MIN_STACK_SIZE
	.align		4
.L_344:
        /*07d4*/ 	.byte	0x04, 0x12
        /*07d6*/ 	.short	(.L_346 - .L_345)
	.align		4
.L_345:
        /*07d8*/ 	.word	index@(_ZN7cutlass13device_kernelIN5flash22FlashAttnBwdPreprocessIN4cute5tupleIJNS3_1CILi64EEENS5_ILi192EEEEEENS_6half_tEfNS_4arch4Sm80ELb1ELb1EEEEEvNT_6ParamsE)
        /*07dc*/ 	.word	0x00000000
.L_346:


//--------------------- .nv.info._ZN7cutlass13device_kernelIN5flash19enable_sm80_to_sm89INS1_16FlashAttnBwdSm80INS1_25CollectiveMainloopBwdSm80ILi1ELi1EN4cute5tupleIJNS5_1CILi64EEES8_NS7_ILi192EEEEEENS_6half_tEfNS_4arch4Sm80ELb0ELb0ELb0ELb0ELb0ELb0ELb0ELb0ELi2ELi2ELi2ELi2ELb1EEENS1_21CollectiveEpilogueBwdISA_SB_SD_Li256ELb0ELb0ELi4EEENS1_19SingleTileSchedulerILb0ELb0ELb0ELi64EEEEEEEEEvNT_6ParamsE --------------------------
	.section	.nv.info._ZN7cutlass13device_kernelIN5flash19enable_sm80_to_sm89INS1_16FlashAttnBwdSm80INS1_25CollectiveMainloopBwdSm80ILi1ELi1EN4cute5tupleIJNS5_1CILi64EEES8_NS7_ILi192EEEEEENS_6half_tEfNS_4arch4Sm80ELb0ELb0ELb0ELb0ELb0ELb0ELb0ELb0ELi2ELi2ELi2ELi2ELb1EEENS1_21CollectiveEpilogueBwdISA_SB_SD_Li256ELb0ELb0ELi4EEENS1_19SingleTileSchedulerILb0ELb0ELb0ELi64EEEEEEEEEvNT_6ParamsE,"",@"SHT_CUDA_INFO"
	.sectionflags	@""
	.align	4


	//----- nvinfo : EIATTR_CUDA_API_VERSION
	.align		4
        /*0000*/ 	.byte	0x04, 0x37
        /*0002*/ 	.short	(.L_348 - .L_347)
.L_347:
        /*0004*/ 	.word	0x00000082


	//----- nvinfo : EIATTR_SW2861232_WAR
	.align		4
.L_348:
        /*0008*/ 	.byte	0x01, 0x35
	.zero		2


	//----- nvinfo : EIATTR_PARAM_CBANK
	.align		4
        /*000c*/ 	.byte	0x04, 0x0a
        /*000e*/ 	.short	(.L_350 - .L_349)
	.align		4
.L_349:
        /*0010*/ 	.word	index@(.nv.constant0._ZN7cutlass13device_kernelIN5flash19enable_sm80_to_sm89INS1_16FlashAttnBwdSm80INS1_25CollectiveMainloopBwdSm80ILi1ELi1EN4cute5tupleIJNS5_1CILi64EEES8_NS7_ILi192EEEEEENS_6half_tEfNS_4arch4Sm80ELb0ELb0ELb0ELb0ELb0ELb0ELb0ELb0ELi2ELi2ELi2ELi2ELb1EEENS1_21CollectiveEpilogueBwdISA_SB_SD_Li256ELb0ELb0ELi4EEENS1_19SingleTileSchedulerILb0ELb0ELb0ELi64EEEEEEEEEvNT_6ParamsE)
        /*0014*/ 	.short	0x0160
        /*0016*/ 	.short	0x0270


	//----- nvinfo : EIATTR_CBANK_PARAM_SIZE
	.align		4
.L_350:
        /*0018*/ 	.byte	0x03, 0x19
        /*001a*/ 	.short	0x0270


	//----- nvinfo : EIATTR_KPARAM_INFO
	.align		4
        /*001c*/ 	.byte	0x04, 0x17
        /*001e*/ 	.short	(.L_352 - .L_351)
.L_351:
        /*0020*/ 	.word	0x00000000
        /*0024*/ 	.short	0x0000
        /*0026*/ 	.short	0x0000
        /*0028*/ 	.byte	0x00, 0xf0, 0xc1, 0x09


	//----- nvinfo : EIATTR_MAXREG_COUNT
	.align		4
.L_352:
        /*002c*/ 	.byte	0x03, 0x1b
        /*002e*/ 	.short	0x00ff


	//----- nvinfo : EIATTR_NUM_BARRIERS
	.align		4
        /*0030*/ 	.byte	0x02, 0x4c
        /*0032*/ 	.byte	0x02
	.zero		1


	//----- nvinfo : EIATTR_ANNOTATIONS
	.align		4
        /*0034*/ 	.byte	0x04, 0x55
        /*0036*/ 	.short	(.L_354 - .L_353)


	//   ....[0]....
.L_353:
        /*0038*/ 	.word	0x00000001
        /*003c*/ 	.byte	0xa0, 0x05, 0x00, 0x00, 0x01, 0x00, 0x00, 0x00, 0x10, 0x1b, 0x00, 0x00, 0x01, 0x00, 0x00, 0x00
        /*004c*/ 	.byte	0x60, 0x3f, 0x00, 0x00, 0x01, 0x00, 0x00, 0x00, 0xe0, 0x43, 0x00, 0x00


	//----- nvinfo : EIATTR_MERCURY_ISA_VERSION
	.align		4
.L_354:
        /*0058*/ 	.byte	0x03, 0x5f
        /*005a*/ 	.short	0x0000


	//----- nvinfo : EIATTR_EXIT_INSTR_OFFSETS
	.align		4
        /*005c*/ 	.byte	0x04, 0x1c
        /*005e*/ 	.short	(.L_356 - .L_355)


	//   ....[0]....
.L_355:
        /*0060*/ 	.word	0x00000040


	//   ....[1]....
        /*0064*/ 	.word	0x00005bc0


	//   ....[2]....
        /*0068*/ 	.word	0x00005cb0


	//   ....[3]....
        /*006c*/ 	.word	0x00005cd0


	//----- nvinfo : EIATTR_CTAIDZ_USED
	.align		4
.L_356:
        /*0070*/ 	.byte	0x01, 0x04
	.zero		2


	//----- nvinfo : EIATTR_MAX_THREADS
	.align		4
        /*0074*/ 	.byte	0x04, 0x05
        /*0076*/ 	.short	(.L_358 - .L_357)
.L_357:
        /*0078*/ 	.word	0x00000100
        /*007c*/ 	.word	0x00000001
        /*0080*/ 	.word	0x00000001


	//----- nvinfo : EIATTR_CRS_STACK_SIZE
	.align		4
.L_358:
        /*0084*/ 	.byte	0x04, 0x1e
        /*0086*/ 	.short	(.L_360 - .L_359)
.L_359:
        /*0088*/ 	.word	0x00000000
.L_360:


//--------------------- .nv.info._ZN7cutlass13device_kernelIN5flash19enable_sm80_to_sm89INS1_16FlashAttnBwdSm80INS1_25CollectiveMainloopBwdSm80ILi1ELi1EN4cute5tupleIJNS5_1CILi64EEES8_NS7_ILi192EEEEEENS_6half_tEfNS_4arch4Sm80ELb0ELb0ELb0ELb0ELb1ELb0ELb0ELb0ELi2ELi2ELi2ELi2ELb1EEENS1_21CollectiveEpilogueBwdISA_SB_SD_Li256ELb0ELb0ELi4EEENS1_19SingleTileSchedulerILb0ELb0ELb0ELi64EEEEEEEEEvNT_6ParamsE --------------------------
	.section	.nv.info._ZN7cutlass13device_kernelIN5flash19enable_sm80_to_sm89INS1_16FlashAttnBwdSm80INS1_25CollectiveMainloopBwdSm80ILi1ELi1EN4cute5tupleIJNS5_1CILi64EEES8_NS7_ILi192EEEEEENS_6half_tEfNS_4arch4Sm80ELb0ELb0ELb0ELb0ELb1ELb0ELb0ELb0ELi2ELi2ELi2ELi2ELb1EEENS1_21CollectiveEpilogueBwdISA_SB_SD_Li256ELb0ELb0ELi4EEENS1_19SingleTileSchedulerILb0ELb0ELb0ELi64EEEEEEEEEvNT_6ParamsE,"",@"SHT_CUDA_INFO"
	.sectionflags	@""
	.align	4


	//----- nvinfo : EIATTR_CUDA_API_VERSION
	.align		4
        /*0000*/ 	.byte	0x04, 0x37
        /*0002*/ 	.short	(.L_362 - .L_361)
.L_361:
        /*0004*/ 	.word	0x00000082


	//----- nvinfo : EIATTR_SW2861232_WAR
	.align		4
.L_362:
        /*0008*/ 	.byte	0x01, 0x35
	.zero		2


	//----- nvinfo : EIATTR_PARAM_CBANK
	.align		4
        /*000c*/ 	.byte	0x04, 0x0a
        /*000e*/ 	.short	(.L_364 - .L_363)
	.align		4
.L_363:
        /*0010*/ 	.word	index@(.nv.constant0._ZN7cutlass13device_kernelIN5flash19enable_sm80_to_sm89INS1_16FlashAttnBwdSm80INS1_25CollectiveMainloopBwdSm80ILi1ELi1EN4cute5tupleIJNS5_1CILi64EEES8_NS7_ILi192EEEEEENS_6half_tEfNS_4arch4Sm80ELb0ELb0ELb0ELb0ELb1ELb0ELb0ELb0ELi2ELi2ELi2ELi2ELb1EEENS1_21CollectiveEpilogueBwdISA_SB_SD_Li256ELb0ELb0ELi4EEENS1_19SingleTileSchedulerILb0ELb0ELb0ELi64EEEEEEEEEvNT_6ParamsE)
        /*0014*/ 	.short	0x0160
        /*0016*/ 	.short	0x0270


	//----- nvinfo : EIATTR_CBANK_PARAM_SIZE
	.align		4
.L_364:
        /*0018*/ 	.byte	0x03, 0x19
        /*001a*/ 	.short	0x0270


	//----- nvinfo : EIATTR_KPARAM_INFO
	.align		4
        /*001c*/ 	.byte	0x04, 0x17
        /*001e*/ 	.short	(.L_366 - .L_365)
.L_365:
        /*0020*/ 	.word	0x00000000
        /*0024*/ 	.short	0x0000
        /*0026*/ 	.short	0x0000
        /*0028*/ 	.byte	0x00, 0xf0, 0xc1, 0x09


	//----- nvinfo : EIATTR_MAXREG_COUNT
	.align		4
.L_366:
        /*002c*/ 	.byte	0x03, 0x1b
        /*002e*/ 	.short	0x00ff


	//----- nvinfo : EIATTR_NUM_BARRIERS
	.align		4
        /*0030*/ 	.byte	0x02, 0x4c
        /*0032*/ 	.byte	0x02
	.zero		1


	//----- nvinfo : EIATTR_ANNOTATIONS
	.align		4
        /*0034*/ 	.byte	0x04, 0x55
        /*0036*/ 	.short	(.L_368 - .L_367)


	//   ....[0]....
.L_367:
        /*0038*/ 	.word	0x00000001
        /*003c*/ 	.byte	0xa0, 0x05, 0x00, 0x00, 0x01, 0x00, 0x00, 0x00, 0x10, 0x1b, 0x00, 0x00, 0x01, 0x00, 0x00, 0x00
        /*004c*/ 	.byte	0x60, 0x3f, 0x00, 0x00, 0x01, 0x00, 0x00, 0x00, 0xe0, 0x43, 0x00, 0x00


	//----- nvinfo : EIATTR_MERCURY_ISA_VERSION
	.align		4
.L_368:
        /*0058*/ 	.byte	0x03, 0x5f
        /*005a*/ 	.short	0x0000


	//----- nvinfo : EIATTR_EXIT_INSTR_OFFSETS
	.align		4
        /*005c*/ 	.byte	0x04, 0x1c
        /*005e*/ 	.short	(.L_370 - .L_369)


	//   ....[0]....
.L_369:
        /*0060*/ 	.word	0x00000040


	//   ....[1]....
        /*0064*/ 	.word	0x00005bc0


	//   ....[2]....
        /*0068*/ 	.word	0x00005cb0


	//   ....[3]....
        /*006c*/ 	.word	0x00005cd0


	//----- nvinfo : EIATTR_CTAIDZ_USED
	.align		4
.L_370:
        /*0070*/ 	.byte	0x01, 0x04
	.zero		2


	//----- nvinfo : EIATTR_MAX_THREADS
	.align		4
        /*0074*/ 	.byte	0x04, 0x05
        /*0076*/ 	.short	(.L_372 - .L_371)
.L_371:
        /*0078*/ 	.word	0x00000100
        /*007c*/ 	.word	0x00000001
        /*0080*/ 	.word	0x00000001


	//----- nvinfo : EIATTR_CRS_STACK_SIZE
	.align		4
.L_372:
        /*0084*/ 	.byte	0x04, 0x1e
        /*0086*/ 	.short	(.L_374 - .L_373)
.L_373:
        /*0088*/ 	.word	0x00000000
.L_374:


//--------------------- .nv.info._ZN7cutlass13device_kernelIN5flash19enable_sm80_to_sm89INS1_16FlashAttnBwdSm80INS1_25CollectiveMainloopBwdSm80ILi1ELi1EN4cute5tupleIJNS5_1CILi64EEES8_NS7_ILi192EEEEEENS_6half_tEfNS_4arch4Sm80ELb0ELb0ELb0ELb0ELb0ELb0ELb0ELb0ELi2ELi2ELi2ELi2ELb1EEENS1_24CollectiveEpilogueBwdGQAISA_fSD_Li256ELb0ELb0EEENS1_19SingleTileSchedulerILb0ELb0ELb0ELi64EEEEEEEEEvNT_6ParamsE --------------------------
	.section	.nv.info._ZN7cutlass13device_kernelIN5flash19enable_sm80_to_sm89INS1_16FlashAttnBwdSm80INS1_25CollectiveMainloopBwdSm80ILi1ELi1EN4cute5tupleIJNS5_1CILi64EEES8_NS7_ILi192EEEEEENS_6half_tEfNS_4arch4Sm80ELb0ELb0ELb0ELb0ELb0ELb0ELb0ELb0ELi2ELi2ELi2ELi2ELb1EEENS1_24CollectiveEpilogueBwdGQAISA_fSD_Li256ELb0ELb0EEENS1_19SingleTileSchedulerILb0ELb0ELb0ELi64EEEEEEEEEvNT_6ParamsE,"",@"SHT_CUDA_INFO"
	.sectionflags	@""
	.align	4


	//----- nvinfo : EIATTR_CUDA_API_VERSION
	.align		4
        /*0000*/ 	.byte	0x04, 0x37
        /*0002*/ 	.short	(.L_376 - .L_375)
.L_375:
        /*0004*/ 	.word	0x00000082


	//----- nvinfo : EIATTR_SW2861232_WAR
	.align		4
.L_376:
        /*0008*/ 	.byte	0x01, 0x35
	.zero		2


	//----- nvinfo : EIATTR_PARAM_CBANK
	.align		4
        /*000c*/ 	.byte	0x04, 0x0a
        /*000e*/ 	.short	(.L_378 - .L_377)
	.align		4
.L_377:
        /*0010*/ 	.word	index@(.nv.constant0._ZN7cutlass13device_kernelIN5flash19enable_sm80_to_sm89INS1_16FlashAttnBwdSm80INS1_25CollectiveMainloopBwdSm80ILi1ELi1EN4cute5tupleIJNS5_1CILi64EEES8_NS7_ILi192EEEEEENS_6half_tEfNS_4arch4Sm80ELb0ELb0ELb0ELb0ELb0ELb0ELb0ELb0ELi2ELi2ELi2ELi2ELb1EEENS1_24CollectiveEpilogueBwdGQAISA_fSD_Li256ELb0ELb0EEENS1_19SingleTileSchedulerILb0ELb0ELb0ELi64EEEEEEEEEvNT_6ParamsE)
        /*0014*/ 	.short	0x0160
        /*0016*/ 	.short	0x0278


	//----- nvinfo : EIATTR_CBANK_PARAM_SIZE
	.align		4
.L_378:
        /*0018*/ 	.byte	0x03, 0x19
        /*001a*/ 	.short	0x0278


	//----- nvinfo : EIATTR_KPARAM_INFO
	.align		4
        /*001c*/ 	.byte	0x04, 0x17
        /*001e*/ 	.short	(.L_380 - .L_379)
.L_379:
        /*0020*/ 	.word	0x00000000
        /*0024*/ 	.short	0x0000
        /*0026*/ 	.short	0x0000
        /*0028*/ 	.byte	0x00, 0xf0, 0xe1, 0x09


	//----- nvinfo : EIATTR_MAXREG_COUNT
	.align		4
.L_380:
        /*002c*/ 	.byte	0x03, 0x1b
        /*002e*/ 	.short	0x00ff


	//----- nvinfo : EIATTR_NUM_BARRIERS
	.align		4
        /*0030*/ 	.byte	0x02, 0x4c
        /*0032*/ 	.byte	0x02
	.zero		1


	//----- nvinfo : EIATTR_MERCURY_ISA_VERSION
	.align		4
        /*0034*/ 	.byte	0x03, 0x5f
        /*0036*/ 	.short	0x0000


	//----- nvinfo : EIATTR_EXIT_INSTR_OFFSETS
	.align		4
        /*0038*/ 	.byte	0x04, 0x1c
        /*003a*/ 	.short	(.L_382 - .L_381)


	//   ....[0]....
.L_381:
        /*003c*/ 	.word	0x00000030


	//   ....[1]....
        /*0040*/ 	.word	0x000054f0


	//----- nvinfo : EIATTR_CTAIDZ_USED
	.align		4
.L_382:
        /*0044*/ 	.byte	0x01, 0x04
	.zero		2


	//----- nvinfo : EIATTR_MAX_THREADS
	.align		4
        /*0048*/ 	.byte	0x04, 0x05
        /*004a*/ 	.short	(.L_384 - .L_383)
.L_383:
        /*004c*/ 	.word	0x00000100
        /*0050*/ 	.word	0x00000001
        /*0054*/ 	.word	0x00000001
.L_384:


//--------------------- .nv.info._ZN7cutlass13device_kernelIN5flash19enable_sm80_to_sm89INS1_16FlashAttnBwdSm80INS1_25CollectiveMainloopBwdSm80ILi1ELi1EN4cute5tupleIJNS5_1CILi64EEES8_NS7_ILi192EEEEEENS_6half_tEfNS_4arch4Sm80ELb0ELb0ELb0ELb0ELb1ELb0ELb0ELb0ELi2ELi2ELi2ELi2ELb1EEENS1_24CollectiveEpilogueBwdGQAISA_fSD_Li256ELb0ELb1EEENS1_19SingleTileSchedulerILb0ELb0ELb0ELi64EEEEEEEEEvNT_6ParamsE --------------------------
	.section	.nv.info._ZN7cutlass13device_kernelIN5flash19enable_sm80_to_sm89INS1_16FlashAttnBwdSm80INS1_25CollectiveMainloopBwdSm80ILi1ELi1EN4cute5tupleIJNS5_1CILi64EEES8_NS7_ILi192EEEEEENS_6half_tEfNS_4arch4Sm80ELb0ELb0ELb0ELb0ELb1ELb0ELb0ELb0ELi2ELi2ELi2ELi2ELb1EEENS1_24CollectiveEpilogueBwdGQAISA_fSD_Li256ELb0ELb1EEENS1_19SingleTileSchedulerILb0ELb0ELb0ELi64EEEEEEEEEvNT_6ParamsE,"",@"SHT_CUDA_INFO"
	.sectionflags	@""
	.align	4


	//----- nvinfo : EIATTR_CUDA_API_VERSION
	.align		4
        /*0000*/ 	.byte	0x04, 0x37
        /*0002*/ 	.short	(.L_386 - .L_385)
.L_385:
        /*0004*/ 	.word	0x00000082


	//----- nvinfo : EIATTR_SW2861232_WAR
	.align		4
.L_386:
        /*0008*/ 	.byte	0x01, 0x35
	.zero		2


	//----- nvinfo : EIATTR_PARAM_CBANK
	.align		4
        /*000c*/ 	.byte	0x04, 0x0a
        /*000e*/ 	.short	(.L_388 - .L_387)
	.align		4
.L_387:
        /*0010*/ 	.word	index@(.nv.constant0._ZN7cutlass13device_kernelIN5flash19enable_sm80_to_sm89INS1_16FlashAttnBwdSm80INS1_25CollectiveMainloopBwdSm80ILi1ELi1EN4cute5tupleIJNS5_1CILi64EEES8_NS7_ILi192EEEEEENS_6half_tEfNS_4arch4Sm80ELb0ELb0ELb0ELb0ELb1ELb0ELb0ELb0ELi2ELi2ELi2ELi2ELb1EEENS1_24CollectiveEpilogueBwdGQAISA_fSD_Li256ELb0ELb1EEENS1_19SingleTileSchedulerILb0ELb0ELb0ELi64EEEEEEEEEvNT_6ParamsE)
        /*0014*/ 	.short	0x0160
        /*0016*/ 	.short	0x0278


	//----- nvinfo : EIATTR_CBANK_PARAM_SIZE
	.align		4
.L_388:
        /*0018*/ 	.byte	0x03, 0x19
        /*001a*/ 	.short	0x0278


	//----- nvinfo : EIATTR_KPARAM_INFO
	.align		4
        /*001c*/ 	.byte	0x04, 0x17
        /*001e*/ 	.short	(.L_390 - .L_389)
.L_389:
        /*0020*/ 	.word	0x00000000
        /*0024*/ 	.short	0x0000
        /*0026*/ 	.short	0x0000
        /*0028*/ 	.byte	0x00, 0xf0, 0xe1, 0x09


	//----- nvinfo : EIATTR_MAXREG_COUNT
	.align		4
.L_390:
        /*002c*/ 	.byte	0x03, 0x1b
        /*002e*/ 	.short	0x00ff


	//----- nvinfo : EIATTR_NUM_BARRIERS
	.align		4
        /*0030*/ 	.byte	0x02, 0x4c
        /*0032*/ 	.byte	0x02
	.zero		1


	//----- nvinfo : EIATTR_MERCURY_ISA_VERSION
	.align		4
        /*0034*/ 	.byte	0x03, 0x5f
        /*0036*/ 	.short	0x0000


	//----- nvinfo : EIATTR_COOP_GROUP_MASK_REGIDS
	.align		4
        /*0038*/ 	.byte	0x04, 0x29
        /*003a*/ 	.short	(.L_392 - .L_391)


	//   ....[0]....
.L_391:
        /*003c*/ 	.word	0xffffffff


	//   ....[1]....
        /*0040*/ 	.word	0xffffffff


	//   ....[2]....
        /*0044*/ 	.word	0xffffffff


	//   ....[3]....
        /*0048*/ 	.word	0xffffffff


	//   ....[4]....
        /*004c*/ 	.word	0xffffffff


	//   ....[5]....
        /*0050*/ 	.word	0xffffffff


	//   ....[6]....
        /*0054*/ 	.word	0xffffffff


	//   ....[7]....
        /*0058*/ 	.word	0xffffffff


	//----- nvinfo : EIATTR_COOP_GROUP_INSTR_OFFSETS
	.align		4
.L_392:
        /*005c*/ 	.byte	0x04, 0x28
        /*005e*/ 	.short	(.L_394 - .L_393)


	//   ....[0]....
.L_393:
        /*0060*/ 	.word	0x00004e90


	//   ....[1]....
        /*0064*/ 	.word	0x00004ed0


	//   ....[2]....
        /*0068*/ 	.word	0x00005300


	//   ....[3]....
        /*006c*/ 	.word	0x00005310


	//   ....[4]....
        /*0070*/ 	.word	0x000054d0


	//   ....[5]....
        /*0074*/ 	.word	0x000055c0


	//   ....[6]....
        /*0078*/ 	.word	0x000058f0


	//   ....[7]....
        /*007c*/ 	.word	0x00005900


	//----- nvinfo : EIATTR_EXIT_INSTR_OFFSETS
	.align		4
.L_394:
        /*0080*/ 	.byte	0x04, 0x1c
        /*0082*/ 	.short	(.L_396 - .L_395)


	//   ....[0]....
.L_395:
        /*0084*/ 	.word	0x00000030


	//   ....[1]....
        /*0088*/ 	.word	0x00005910


	//   ....[2]....
        /*008c*/ 	.word	0x000059b0


	//----- nvinfo : EIATTR_CTAIDZ_USED
	.align		4
.L_396:
        /*0090*/ 	.byte	0x01, 0x04
	.zero		2


	//----- nvinfo : EIATTR_MAX_THREADS
	.align		4
        /*0094*/ 	.byte	0x04, 0x05
        /*0096*/ 	.short	(.L_398 - .L_397)
.L_397:
        /*0098*/ 	.word	0x00000100
        /*009c*/ 	.word	0x00000001
        /*00a0*/ 	.word	0x00000001


	//----- nvinfo : EIATTR_CRS_STACK_SIZE
	.align		4
.L_398:
        /*00a4*/ 	.byte	0x04, 0x1e
        /*00a6*/ 	.short	(.L_400 - .L_399)
.L_399:
        /*00a8*/ 	.word	0x00000000
.L_400:


//--------------------- .nv.info._ZN7cutlass13device_kernelIN5flash19enable_sm80_to_sm89INS1_16FlashAttnBwdSm80INS1_25CollectiveMainloopBwdSm80ILi1ELi1EN4cute5tupleIJNS5_1CILi64EEES8_NS7_ILi192EEEEEENS_6half_tEfNS_4arch4Sm80ELb0ELb0ELb0ELb1ELb0ELb0ELb0ELb0ELi2ELi2ELi2ELi2ELb1EEENS1_21CollectiveEpilogueBwdISA_SB_SD_Li256ELb1ELb0ELi4EEENS1_19SingleTileSchedulerILb1ELb0ELb0ELi64EEEEEEEEEvNT_6ParamsE --------------------------
	.section	.nv.info._ZN7cutlass13device_kernelIN5flash19enable_sm80_to_sm89INS1_16FlashAttnBwdSm80INS1_25CollectiveMainloopBwdSm80ILi1ELi1EN4cute5tupleIJNS5_1CILi64EEES8_NS7_ILi192EEEEEENS_6half_tEfNS_4arch4Sm80ELb0ELb0ELb0ELb1ELb0ELb0ELb0ELb0ELi2ELi2ELi2ELi2ELb1EEENS1_21CollectiveEpilogueBwdISA_SB_SD_Li256ELb1ELb0ELi4EEENS1_19SingleTileSchedulerILb1ELb0ELb0ELi64EEEEEEEEEvNT_6ParamsE,"",@"SHT_CUDA_INFO"
	.sectionflags	@""
	.align	4


	//----- nvinfo : EIATTR_CUDA_API_VERSION
	.align		4
        /*0000*/ 	.byte	0x04, 0x37
        /*0002*/ 	.short	(.L_402 - .L_401)
.L_401:
        /*0004*/ 	.word	0x00000082


	//----- nvinfo : EIATTR_SW2861232_WAR
	.align		4
.L_402:
        /*0008*/ 	.byte	0x01, 0x35
	.zero		2


	//----- nvinfo : EIATTR_PARAM_CBANK
	.align		4
        /*000c*/ 	.byte	0x04, 0x0a
        /*000e*/ 	.short	(.L_404 - .L_403)
	.align		4
.L_403:
        /*0010*/ 	.word	index@(.nv.constant0._ZN7cutlass13device_kernelIN5flash19enable_sm80_to_sm89INS1_16FlashAttnBwdSm80INS1_25CollectiveMainloopBwdSm80ILi1ELi1EN4cute5tupleIJNS5_1CILi64EEES8_NS7_ILi192EEEEEENS_6half_tEfNS_4arch4Sm80ELb0ELb0ELb0ELb1ELb0ELb0ELb0ELb0ELi2ELi2ELi2ELi2ELb1EEENS1_21CollectiveEpilogueBwdISA_SB_SD_Li256ELb1ELb0ELi4EEENS1_19SingleTileSchedulerILb1ELb0ELb0ELi64EEEEEEEEEvNT_6ParamsE)
        /*0014*/ 	.short	0x0160
        /*0016*/ 	.short	0x0270


	//----- nvinfo : EIATTR_CBANK_PARAM_SIZE
	.align		4
.L_404:
        /*0018*/ 	.byte	0x03, 0x19
        /*001a*/ 	.short	0x0270


	//----- nvinfo : EIATTR_KPARAM_INFO
	.align		4
        /*001c*/ 	.byte	0x04, 0x17
        /*001e*/ 	.short	(.L_406 - .L_405)
.L_405:
        /*0020*/ 	.word	0x00000000
        /*0024*/ 	.short	0x0000
        /*0026*/ 	.short	0x0000
        /*0028*/ 	.byte	0x00, 0xf0, 0xc1, 0x09


	//----- nvinfo : EIATTR_MAXREG_COUNT
	.align		4
.L_406:
        /*002c*/ 	.byte	0x03, 0x1b
        /*002e*/ 	.short	0x00ff


	//----- nvinfo : EIATTR_NUM_BARRIERS
	.align		4
        /*0030*/ 	.byte	0x02, 0x4c
        /*0032*/ 	.byte	0x02
	.zero		1


	//----- nvinfo : EIATTR_MERCURY_ISA_VERSION
	.align		4
        /*0034*/ 	.byte	0x03, 0x5f
        /*0036*/ 	.short	0x0000


	//----- nvinfo : EIATTR_COOP_GROUP_MASK_REGIDS
	.align		4
        /*0038*/ 	.byte	0x04, 0x29
        /*003a*/ 	.short	(.L_408 - .L_407)


	//   ....[0]....
.L_407:
        /*003c*/ 	.word	0xffffffff


	//----- nvinfo : EIATTR_COOP_GROUP_INSTR_OFFSETS
	.align		4
.L_408:
        /*0040*/ 	.byte	0x04, 0x28
        /*0042*/ 	.short	(.L_410 - .L_409)


	//   ....[0]....
.L_409:
        /*0044*/ 	.word	0x00000090


	//----- nvinfo : EIATTR_EXIT_INSTR_OFFSETS
	.align		4
.L_410:
        /*0048*/ 	.byte	0x04, 0x1c
        /*004a*/ 	.short	(.L_412 - .L_411)


	//   ....[0]....
.L_411:
        /*004c*/ 	.word	0x00000300


	//   ....[1]....
        /*0050*/ 	.word	0x00006030


	//   ....[2]....
        /*0054*/ 	.word	0x00006130


	//   ....[3]....
        /*0058*/ 	.word	0x00006150


	//   ....[4]....
        /*005c*/ 	.word	0x00006800


	//   ....[5]....
        /*0060*/ 	.word	0x000068f0


	//   ....[6]....
        /*0064*/ 	.word	0x00006910


	//----- nvinfo : EIATTR_CTAIDZ_USED
	.align		4
.L_412:
        /*0068*/ 	.byte	0x01, 0x04
	.zero		2


	//----- nvinfo : EIATTR_MAX_THREADS
	.align		4
        /*006c*/ 	.byte	0x04, 0x05
        /*006e*/ 	.short	(.L_414 - .L_413)
.L_413:
        /*0070*/ 	.word	0x00000100
        /*0074*/ 	.word	0x00000001
        /*0078*/ 	.word	0x00000001


	//----- nvinfo : EIATTR_CRS_STACK_SIZE
	.align		4
.L_414:
        /*007c*/ 	.byte	0x04, 0x1e
        /*007e*/ 	.short	(.L_416 - .L_415)
.L_415:
        /*0080*/ 	.word	0x00000000
.L_416:


//--------------------- .nv.info._ZN7cutlass13device_kernelIN5flash19enable_sm80_to_sm89INS1_16FlashAttnBwdSm80INS1_25CollectiveMainloopBwdSm80ILi1ELi1EN4cute5tupleIJNS5_1CILi64EEES8_NS7_ILi192EEEEEENS_6half_tEfNS_4arch4Sm80ELb0ELb0ELb0ELb1ELb1ELb0ELb0ELb0ELi2ELi2ELi2ELi2ELb1EEENS1_21CollectiveEpilogueBwdISA_SB_SD_Li256ELb1ELb0ELi4EEENS1_19SingleTileSchedulerILb1ELb0ELb0ELi64EEEEEEEEEvNT_6ParamsE --------------------------
	.section	.nv.info._ZN7cutlass13device_kernelIN5flash19enable_sm80_to_sm89INS1_16FlashAttnBwdSm80INS1_25CollectiveMainloopBwdSm80ILi1ELi1EN4cute5tupleIJNS5_1CILi64EEES8_NS7_ILi192EEEEEENS_6half_tEfNS_4arch4Sm80ELb0ELb0ELb0ELb1ELb1ELb0ELb0ELb0ELi2ELi2ELi2ELi2ELb1EEENS1_21CollectiveEpilogueBwdISA_SB_SD_Li256ELb1ELb0ELi4EEENS1_19SingleTileSchedulerILb1ELb0ELb0ELi64EEEEEEEEEvNT_6ParamsE,"",@"SHT_CUDA_INFO"
	.sectionflags	@""
	.align	4


	//----- nvinfo : EIATTR_CUDA_API_VERSION
	.align		4
        /*0000*/ 	.byte	0x04, 0x37
        /*0002*/ 	.short	(.L_418 - .L_417)
.L_417:
        /*0004*/ 	.word	0x00000082


	//----- nvinfo : EIATTR_SW2861232_WAR
	.align		4
.L_418:
        /*0008*/ 	.byte	0x01, 0x35
	.zero		2


	//----- nvinfo : EIATTR_PARAM_CBANK
	.align		4
        /*000c*/ 	.byte	0x04, 0x0a
        /*000e*/ 	.short	(.L_420 - .L_419)
	.align		4
.L_419:
        /*0010*/ 	.word	index@(.nv.constant0._ZN7cutlass13device_kernelIN5flash19enable_sm80_to_sm89INS1_16FlashAttnBwdSm80INS1_25CollectiveMainloopBwdSm80ILi1ELi1EN4cute5tupleIJNS5_1CILi64EEES8_NS7_ILi192EEEEEENS_6half_tEfNS_4arch4Sm80ELb0ELb0ELb0ELb1ELb1ELb0ELb0ELb0ELi2ELi2ELi2ELi2ELb1EEENS1_21CollectiveEpilogueBwdISA_SB_SD_Li256ELb1ELb0ELi4EEENS1_19SingleTileSchedulerILb1ELb0ELb0ELi64EEEEEEEEEvNT_6ParamsE)
        /*0014*/ 	.short	0x0160
        /*0016*/ 	.short	0x0270


	//----- nvinfo : EIATTR_CBANK_PARAM_SIZE
	.align		4
.L_420:
        /*0018*/ 	.byte	0x03, 0x19
        /*001a*/ 	.short	0x0270


	//----- nvinfo : EIATTR_KPARAM_INFO
	.align		4
        /*001c*/ 	.byte	0x04, 0x17
        /*001e*/ 	.short	(.L_422 - .L_421)
.L_421:
        /*0020*/ 	.word	0x00000000
        /*0024*/ 	.short	0x0000
        /*0026*/ 	.short	0x0000
        /*0028*/ 	.byte	0x00, 0xf0, 0xc1, 0x09


	//----- nvinfo : EIATTR_MAXREG_COUNT
	.align		4
.L_422:
        /*002c*/ 	.byte	0x03, 0x1b
        /*002e*/ 	.short	0x00ff


	//----- nvinfo : EIATTR_NUM_BARRIERS
	.align		4
        /*0030*/ 	.byte	0x02, 0x4c
        /*0032*/ 	.byte	0x02
	.zero		1


	//----- nvinfo : EIATTR_MERCURY_ISA_VERSION
	.align		4
        /*0034*/ 	.byte	0x03, 0x5f
        /*0036*/ 	.short	0x0000


	//----- nvinfo : EIATTR_COOP_GROUP_MASK_REGIDS
	.align		4
        /*0038*/ 	.byte	0x04, 0x29
        /*003a*/ 	.short	(.L_424 - .L_423)


	//   ....[0]....
.L_423:
        /*003c*/ 	.word	0xffffffff


	//----- nvinfo : EIATTR_COOP_GROUP_INSTR_OFFSETS
	.align		4
.L_424:
        /*0040*/ 	.byte	0x04, 0x28
        /*0042*/ 	.short	(.L_426 - .L_425)


	//   ....[0]....
.L_425:
        /*0044*/ 	.word	0x00000090


	//----- nvinfo : EIATTR_EXIT_INSTR_OFFSETS
	.align		4
.L_426:
        /*0048*/ 	.byte	0x04, 0x1c
        /*004a*/ 	.short	(.L_428 - .L_427)


	//   ....[0]....
.L_427:
        /*004c*/ 	.word	0x00000300


	//   ....[1]....
        /*0050*/ 	.word	0x00006030


	//   ....[2]....
        /*0054*/ 	.word	0x00006130


	//   ....[3]....
        /*0058*/ 	.word	0x00006150


	//   ....[4]....
        /*005c*/ 	.word	0x00006800


	//   ....[5]....
        /*0060*/ 	.word	0x000068f0


	//   ....[6]....
        /*0064*/ 	.word	0x00006910


	//----- nvinfo : EIATTR_CTAIDZ_USED
	.align		4
.L_428:
        /*0068*/ 	.byte	0x01, 0x04
	.zero		2


	//----- nvinfo : EIATTR_MAX_THREADS
	.align		4
        /*006c*/ 	.byte	0x04, 0x05
        /*006e*/ 	.short	(.L_430 - .L_429)
.L_429:
        /*0070*/ 	.word	0x00000100
        /*0074*/ 	.word	0x00000001
        /*0078*/ 	.word	0x00000001


	//----- nvinfo : EIATTR_CRS_STACK_SIZE
	.align		4
.L_430:
        /*007c*/ 	.byte	0x04, 0x1e
        /*007e*/ 	.short	(.L_432 - .L_431)
.L_431:
        /*0080*/ 	.word	0x00000000
.L_432:


//--------------------- .nv.info._ZN7cutlass13device_kernelIN5flash19enable_sm80_to_sm89INS1_16FlashAttnBwdSm80INS1_25CollectiveMainloopBwdSm80ILi1ELi1EN4cute5tupleIJNS5_1CILi64EEES8_NS7_ILi192EEEEEENS_6half_tEfNS_4arch4Sm80ELb0ELb0ELb0ELb1ELb0ELb0ELb0ELb0ELi2ELi2ELi2ELi2ELb1EEENS1_24CollectiveEpilogueBwdGQAISA_fSD_Li256ELb1ELb0EEENS1_19SingleTileSchedulerILb1ELb0ELb0ELi64EEEEEEEEEvNT_6ParamsE --------------------------
	.section	.nv.info._ZN7cutlass13device_kernelIN5flash19enable_sm80_to_sm89INS1_16FlashAttnBwdSm80INS1_25CollectiveMainloopBwdSm80ILi1ELi1EN4cute5tupleIJNS5_1CILi64EEES8_NS7_ILi192EEEEEENS_6half_tEfNS_4arch4Sm80ELb0ELb0ELb0ELb1ELb0ELb0ELb0ELb0ELi2ELi2ELi2ELi2ELb1EEENS1_24CollectiveEpilogueBwdGQAISA_fSD_Li256ELb1ELb0EEENS1_19SingleTileSchedulerILb1ELb0ELb0ELi64EEEEEEEEEvNT_6ParamsE,"",@"SHT_CUDA_INFO"
	.sectionflags	@""
	.align	4


	//----- nvinfo : EIATTR_CUDA_API_VERSION
	.align		4
        /*0000*/ 	.byte	0x04, 0x37
        /*0002*/ 	.short	(.L_434 - .L_433)
.L_433:
        /*0004*/ 	.word	0x00000082


	//----- nvinfo : EIATTR_SW2861232_WAR
	.align		4
.L_434:
        /*0008*/ 	.byte	0x01, 0x35
	.zero		2


	//----- nvinfo : EIATTR_PARAM_CBANK
	.align		4
        /*000c*/ 	.byte	0x04, 0x0a
        /*000e*/ 	.short	(.L_436 - .L_435)
	.align		4
.L_435:
        /*0010*/ 	.word	index@(.nv.constant0._ZN7cutlass13device_kernelIN5flash19enable_sm80_to_sm89INS1_16FlashAttnBwdSm80INS1_25CollectiveMainloopBwdSm80ILi1ELi1EN4cute5tupleIJNS5_1CILi64EEES8_NS7_ILi192EEEEEENS_6half_tEfNS_4arch4Sm80ELb0ELb0ELb0ELb1ELb0ELb0ELb0ELb0ELi2ELi2ELi2ELi2ELb1EEENS1_24CollectiveEpilogueBwdGQAISA_fSD_Li256ELb1ELb0EEENS1_19SingleTileSchedulerILb1ELb0ELb0ELi64EEEEEEEEEvNT_6ParamsE)
        /*0014*/ 	.short	0x0160
        /*0016*/ 	.short	0x0278


	//----- nvinfo : EIATTR_CBANK_PARAM_SIZE
	.align		4
.L_436:
        /*0018*/ 	.byte	0x03, 0x19
        /*001a*/ 	.short	0x0278


	//----- nvinfo : EIATTR_KPARAM_INFO
	.align		4
        /*001c*/ 	.byte	0x04, 0x17
        /*001e*/ 	.short	(.L_438 - .L_437)
.L_437:
        /*0020*/ 	.word	0x00000000
        /*0024*/ 	.short	0x0000
        /*0026*/ 	.short	0x0000
        /*0028*/ 	.byte	0x00, 0xf0, 0xe1, 0x09


	//----- nvinfo : EIATTR_MAXREG_COUNT
	.align		4
.L_438:
        /*002c*/ 	.byte	0x03, 0x1b
        /*002e*/ 	.short	0x00ff


	//----- nvinfo : EIATTR_NUM_BARRIERS
	.align		4
        /*0030*/ 	.byte	0x02, 0x4c
        /*0032*/ 	.byte	0x02
	.zero		1


	//----- nvinfo : EIATTR_MERCURY_ISA_VERSION
	.align		4
        /*0034*/ 	.byte	0x03, 0x5f
        /*0036*/ 	.short	0x0000


	//----- nvinfo : EIATTR_COOP_GROUP_MASK_REGIDS
	.align		4
        /*0038*/ 	.byte	0x04, 0x29
        /*003a*/ 	.short	(.L_440 - .L_439)


	//   ....[0]....
.L_439:
        /*003c*/ 	.word	0xffffffff


	//----- nvinfo : EIATTR_COOP_GROUP_INSTR_OFFSETS
	.align		4
.L_440:
        /*0040*/ 	.byte	0x04, 0x28
        /*0042*/ 	.short	(.L_442 - .L_441)


	//   ....[0]....
.L_441:
        /*0044*/ 	.word	0x00000090


	//----- nvinfo : EIATTR_EXIT_INSTR_OFFSETS
	.align		4
.L_442:
        /*0048*/ 	.byte	0x04, 0x1c
        /*004a*/ 	.short	(.L_444 - .L_443)


	//   ....[0]....
.L_443:
        /*004c*/ 	.word	0x00000300


	//   ....[1]....
        /*0050*/ 	.word	0x00005010


	//   ....[2]....
        /*0054*/ 	.word	0x00005930


	//----- nvinfo : EIATTR_CTAIDZ_USED
	.align		4
.L_444:
        /*0058*/ 	.byte	0x01, 0x04
	.zero		2


	//----- nvinfo : EIATTR_MAX_THREADS
	.align		4
        /*005c*/ 	.byte	0x04, 0x05
        /*005e*/ 	.short	(.L_446 - .L_445)
.L_445:
        /*0060*/ 	.word	0x00000100
        /*0064*/ 	.word	0x00000001
        /*0068*/ 	.word	0x00000001
.L_446:


//--------------------- .nv.info._ZN7cutlass13device_kernelIN5flash19enable_sm80_to_sm89INS1_16FlashAttnBwdSm80INS1_25CollectiveMainloopBwdSm80ILi1ELi1EN4cute5tupleIJNS5_1CILi64EEES8_NS7_ILi192EEEEEENS_6half_tEfNS_4arch4Sm80ELb0ELb0ELb0ELb1ELb1ELb0ELb0ELb0ELi2ELi2ELi2ELi2ELb1EEENS1_24CollectiveEpilogueBwdGQAISA_fSD_Li256ELb1ELb1EEENS1_19SingleTileSchedulerILb1ELb0ELb0ELi64EEEEEEEEEvNT_6ParamsE --------------------------
	.section	.nv.info._ZN7cutlass13device_kernelIN5flash19enable_sm80_to_sm89INS1_16FlashAttnBwdSm80INS1_25CollectiveMainloopBwdSm80ILi1ELi1EN4cute5tupleIJNS5_1CILi64EEES8_NS7_ILi192EEEEEENS_6half_tEfNS_4arch4Sm80ELb0ELb0ELb0ELb1ELb1ELb0ELb0ELb0ELi2ELi2ELi2ELi2ELb1EEENS1_24CollectiveEpilogueBwdGQAISA_fSD_Li256ELb1ELb1EEENS1_19SingleTileSchedulerILb1ELb0ELb0ELi64EEEEEEEEEvNT_6ParamsE,"",@"SHT_CUDA_INFO"
	.sectionflags	@""
	.align	4


	//----- nvinfo : EIATTR_CUDA_API_VERSION
	.align		4
        /*0000*/ 	.byte	0x04, 0x37
        /*0002*/ 	.short	(.L_448 - .L_447)
.L_447:
        /*0004*/ 	.word	0x00000082


	//----- nvinfo : EIATTR_SW2861232_WAR
	.align		4
.L_448:
        /*0008*/ 	.byte	0x01, 0x35
	.zero		2


	//----- nvinfo : EIATTR_PARAM_CBANK
	.align		4
        /*000c*/ 	.byte	0x04, 0x0a
        /*000e*/ 	.short	(.L_450 - .L_449)
	.align		4
.L_449:
        /*0010*/ 	.word	index@(.nv.constant0._ZN7cutlass13device_kernelIN5flash19enable_sm80_to_sm89INS1_16FlashAttnBwdSm80INS1_25CollectiveMainloopBwdSm80ILi1ELi1EN4cute5tupleIJNS5_1CILi64EEES8_NS7_ILi192EEEEEENS_6half_tEfNS_4arch4Sm80ELb0ELb0ELb0ELb1ELb1ELb0ELb0ELb0ELi2ELi2ELi2ELi2ELb1EEENS1_24CollectiveEpilogueBwdGQAISA_fSD_Li256ELb1ELb1EEENS1_19SingleTileSchedulerILb1ELb0ELb0ELi64EEEEEEEEEvNT_6ParamsE)
        /*0014*/ 	.short	0x0160
        /*0016*/ 	.short	0x0278


	//----- nvinfo : EIATTR_CBANK_PARAM_SIZE
	.align		4
.L_450:
        /*0018*/ 	.byte	0x03, 0x19
        /*001a*/ 	.short	0x0278


	//----- nvinfo : EIATTR_KPARAM_INFO
	.align		4
        /*001c*/ 	.byte	0x04, 0x17
        /*001e*/ 	.short	(.L_452 - .L_451)
.L_451:
        /*0020*/ 	.word	0x00000000
        /*0024*/ 	.short	0x0000
        /*0026*/ 	.short	0x0000
        /*0028*/ 	.byte	0x00, 0xf0, 0xe1, 0x09


	//----- nvinfo : EIATTR_MAXREG_COUNT
	.align		4
.L_452:
        /*002c*/ 	.byte	0x03, 0x1b
        /*002e*/ 	.short	0x00ff


	//----- nvinfo : EIATTR_NUM_BARRIERS
	.align		4
        /*0030*/ 	.byte	0x02, 0x4c
        /*0032*/ 	.byte	0x02
	.zero		1


	//----- nvinfo : EIATTR_MERCURY_ISA_VERSION
	.align		4
        /*0034*/ 	.byte	0x03, 0x5f
        /*0036*/ 	.short	0x0000


	//----- nvinfo : EIATTR_COOP_GROUP_MASK_REGIDS
	.align		4
        /*0038*/ 	.byte	0x04, 0x29
        /*003a*/ 	.short	(.L_454 - .L_453)


	//   ....[0]....
.L_453:
        /*003c*/ 	.word	0xffffffff


	//   ....[1]....
        /*0040*/ 	.word	0xffffffff


	//   ....[2]....
        /*0044*/ 	.word	0xffffffff


	//   ....[3]....
        /*0048*/ 	.word	0xffffffff


	//   ....[4]....
        /*004c*/ 	.word	0xffffffff


	//   ....[5]....
        /*0050*/ 	.word	0xffffffff


	//   ....[6]....
        /*0054*/ 	.word	0xffffffff


	//   ....[7]....
        /*0058*/ 	.word	0xffffffff


	//   ....[8]....
        /*005c*/ 	.word	0xffffffff


	//----- nvinfo : EIATTR_COOP_GROUP_INSTR_OFFSETS
	.align		4
.L_454:
        /*0060*/ 	.byte	0x04, 0x28
        /*0062*/ 	.short	(.L_456 - .L_455)


	//   ....[0]....
.L_455:
        /*0064*/ 	.word	0x00000090


	//   ....[1]....
        /*0068*/ 	.word	0x00005350


	//   ....[2]....
        /*006c*/ 	.word	0x00005390


	//   ....[3]....
        /*0070*/ 	.word	0x00005780


	//   ....[4]....
        /*0074*/ 	.word	0x00005790


	//   ....[5]....
        /*0078*/ 	.word	0x00005920


	//   ....[6]....
        /*007c*/ 	.word	0x00005970


	//   ....[7]....
        /*0080*/ 	.word	0x00005d20


	//   ....[8]....
        /*0084*/ 	.word	0x00005d30


	//----- nvinfo : EIATTR_EXIT_INSTR_OFFSETS
	.align		4
.L_456:
        /*0088*/ 	.byte	0x04, 0x1c
        /*008a*/ 	.short	(.L_458 - .L_457)


	//   ....[0]....
.L_457:
        /*008c*/ 	.word	0x00000300


	//   ....[1]....
        /*0090*/ 	.word	0x00005010


	//   ....[2]....
        /*0094*/ 	.word	0x00005d40


	//   ....[3]....
        /*0098*/ 	.word	0x00005de0


	//----- nvinfo : EIATTR_CTAIDZ_USED
	.align		4
.L_458:
        /*009c*/ 	.byte	0x01, 0x04
	.zero		2


	//----- nvinfo : EIATTR_MAX_THREADS
	.align		4
        /*00a0*/ 	.byte	0x04, 0x05
        /*00a2*/ 	.short	(.L_460 - .L_459)
.L_459:
        /*00a4*/ 	.word	0x00000100
        /*00a8*/ 	.word	0x00000001
        /*00ac*/ 	.word	0x00000001


	//----- nvinfo : EIATTR_CRS_STACK_SIZE
	.align		4
.L_460:
        /*00b0*/ 	.byte	0x04, 0x1e
        /*00b2*/ 	.short	(.L_462 - .L_461)
.L_461:
        /*00b4*/ 	.word	0x00000000
.L_462:


//--------------------- .nv.info._ZN7cutlass13device_kernelIN5flash19enable_sm80_to_sm89INS1_16FlashAttnBwdSm80INS1_25CollectiveMainloopBwdSm80ILi1ELi1EN4cute5tupleIJNS5_1CILi64EEES8_NS7_ILi192EEEEEENS_6half_tEfNS_4arch4Sm80ELb0ELb1ELb0ELb0ELb0ELb0ELb0ELb0ELi2ELi2ELi2ELi2ELb1EEENS1_21CollectiveEpilogueBwdISA_SB_SD_Li256ELb0ELb0ELi4EEENS1_19SingleTileSchedulerILb0ELb0ELb0ELi64EEEEEEEEEvNT_6ParamsE --------------------------
	.section	.nv.info._ZN7cutlass13device_kernelIN5flash19enable_sm80_to_sm89INS1_16FlashAttnBwdSm80INS1_25CollectiveMainloopBwdSm80ILi1ELi1EN4cute5tupleIJNS5_1CILi64EEES8_NS7_ILi192EEEEEENS_6half_tEfNS_4arch4Sm80ELb0ELb1ELb0ELb0ELb0ELb0ELb0ELb0ELi2ELi2ELi2ELi2ELb1EEENS1_21CollectiveEpilogueBwdISA_SB_SD_Li256ELb0ELb0ELi4EEENS1_19SingleTileSchedulerILb0ELb0ELb0ELi64EEEEEEEEEvNT_6ParamsE,"",@"SHT_CUDA_INFO"
	.sectionflags	@""
	.align	4


	//----- nvinfo : EIATTR_CUDA_API_VERSION
	.align		4
        /*0000*/ 	.byte	0x04, 0x37
        /*0002*/ 	.short	(.L_464 - .L_463)
.L_463:
        /*0004*/ 	.word	0x00000082


	//----- nvinfo : EIATTR_SW2861232_WAR
	.align		4
.L_464:
        /*0008*/ 	.byte	0x01, 0x35
	.zero		2


	//----- nvinfo : EIATTR_PARAM_CBANK
	.align		4
        /*000c*/ 	.byte	0x04, 0x0a
        /*000e*/ 	.short	(.L_466 - .L_465)
	.align		4
.L_465:
        /*0010*/ 	.word	index@(.nv.constant0._ZN7cutlass13device_kernelIN5flash19enable_sm80_to_sm89INS1_16FlashAttnBwdSm80INS1_25CollectiveMainloopBwdSm80ILi1ELi1EN4cute5tupleIJNS5_1CILi64EEES8_NS7_ILi192EEEEEENS_6half_tEfNS_4arch4Sm80ELb0ELb1ELb0ELb0ELb0ELb0ELb0ELb0ELi2ELi2ELi2ELi2ELb1EEENS1_21CollectiveEpilogueBwdISA_SB_SD_Li256ELb0ELb0ELi4EEENS1_19SingleTileSchedulerILb0ELb0ELb0ELi64EEEEEEEEEvNT_6ParamsE)
        /*0014*/ 	.short	0x0160
        /*0016*/ 	.short	0x0270


	//----- nvinfo : EIATTR_CBANK_PARAM_SIZE
	.align		4
.L_466:
        /*0018*/ 	.byte	0x03, 0x19
        /*001a*/ 	.short	0x0270


	//----- nvinfo : EIATTR_KPARAM_INFO
	.align		4
        /*001c*/ 	.byte	0x04, 0x17
        /*001e*/ 	.short	(.L_468 - .L_467)
.L_467:
        /*0020*/ 	.word	0x00000000
        /*0024*/ 	.short	0x0000
        /*0026*/ 	.short	0x0000
        /*0028*/ 	.byte	0x00, 0xf0, 0xc1, 0x09


	//----- nvinfo : EIATTR_MAXREG_COUNT
	.align		4
.L_468:
        /*002c*/ 	.byte	0x03, 0x1b
        /*002e*/ 	.short	0x00ff


	//----- nvinfo : EIATTR_NUM_BARRIERS
	.align		4
        /*0030*/ 	.byte	0x02, 0x4c
        /*0032*/ 	.byte	0x02
	.zero		1


	//----- nvinfo : EIATTR_MERCURY_ISA_VERSION
	.align		4
        /*0034*/ 	.byte	0x03, 0x5f
        /*0036*/ 	.short	0x0000


	//----- nvinfo : EIATTR_EXIT_INSTR_OFFSETS
	.align		4
        /*0038*/ 	.byte	0x04, 0x1c
        /*003a*/ 	.short	(.L_470 - .L_469)


	//   ....[0]....
.L_469:
        /*003c*/ 	.word	0x00000030


	//   ....[1]....
        /*0040*/ 	.word	0x000067e0


	//   ....[2]....
        /*0044*/ 	.word	0x000068e0


	//   ....[3]....
        /*0048*/ 	.word	0x00006900


	//   ....[4]....
        /*004c*/ 	.word	0x00006e80


	//   ....[5]....
        /*0050*/ 	.word	0x00006f70


	//   ....[6]....
        /*0054*/ 	.word	0x00006f90


	//----- nvinfo : EIATTR_CTAIDZ_USED
	.align		4
.L_470:
        /*0058*/ 	.byte	0x01, 0x04
	.zero		2


	//----- nvinfo : EIATTR_MAX_THREADS
	.align		4
        /*005c*/ 	.byte	0x04, 0x05
        /*005e*/ 	.short	(.L_472 - .L_471)
.L_471:
        /*0060*/ 	.word	0x00000100
        /*0064*/ 	.word	0x00000001
        /*0068*/ 	.word	0x00000001


	//----- nvinfo : EIATTR_CRS_STACK_SIZE
	.align		4
.L_472:
        /*006c*/ 	.byte	0x04, 0x1e
        /*006e*/ 	.short	(.L_474 - .L_473)
.L_473:
        /*0070*/ 	.word	0x00000000
.L_474:


//--------------------- .nv.info._ZN7cutlass13device_kernelIN5flash19enable_sm80_to_sm89INS1_16FlashAttnBwdSm80INS1_25CollectiveMainloopBwdSm80ILi1ELi1EN4cute5tupleIJNS5_1CILi64EEES8_NS7_ILi192EEEEEENS_6half_tEfNS_4arch4Sm80ELb0ELb1ELb0ELb0ELb1ELb0ELb0ELb0ELi2ELi2ELi2ELi2ELb1EEENS1_21CollectiveEpilogueBwdISA_SB_SD_Li256ELb0ELb0ELi4EEENS1_19SingleTileSchedulerILb0ELb0ELb0ELi64EEEEEEEEEvNT_6ParamsE --------------------------
	.section	.nv.info._ZN7cutlass13device_kernelIN5flash19enable_sm80_to_sm89INS1_16FlashAttnBwdSm80INS1_25CollectiveMainloopBwdSm80ILi1ELi1EN4cute5tupleIJNS5_1CILi64EEES8_NS7_ILi192EEEEEENS_6half_tEfNS_4arch4Sm80ELb0ELb1ELb0ELb0ELb1ELb0ELb0ELb0ELi2ELi2ELi2ELi2ELb1EEENS1_21CollectiveEpilogueBwdISA_SB_SD_Li256ELb0ELb0ELi4EEENS1_19SingleTileSchedulerILb0ELb0ELb0ELi64EEEEEEEEEvNT_6ParamsE,"",@"SHT_CUDA_INFO"
	.sectionflags	@""
	.align	4


	//----- nvinfo : EIATTR_CUDA_API_VERSION
	.align		4
        /*0000*/ 	.byte	0x04, 0x37
        /*0002*/ 	.short	(.L_476 - .L_475)
.L_475:
        /*0004*/ 	.word	0x00000082


	//----- nvinfo : EIATTR_SW2861232_WAR
	.align		4
.L_476:
        /*0008*/ 	.byte	0x01, 0x35
	.zero		2


	//----- nvinfo : EIATTR_PARAM_CBANK
	.align		4
        /*000c*/ 	.byte	0x04, 0x0a
        /*000e*/ 	.short	(.L_478 - .L_477)
	.align		4
.L_477:
        /*0010*/ 	.word	index@(.nv.constant0._ZN7cutlass13device_kernelIN5flash19enable_sm80_to_sm89INS1_16FlashAttnBwdSm80INS1_25CollectiveMainloopBwdSm80ILi1ELi1EN4cute5tupleIJNS5_1CILi64EEES8_NS7_ILi192EEEEEENS_6half_tEfNS_4arch4Sm80ELb0ELb1ELb0ELb0ELb1ELb0ELb0ELb0ELi2ELi2ELi2ELi2ELb1EEENS1_21CollectiveEpilogueBwdISA_SB_SD_Li256ELb0ELb0ELi4EEENS1_19SingleTileSchedulerILb0ELb0ELb0ELi64EEEEEEEEEvNT_6ParamsE)
        /*0014*/ 	.short	0x0160
        /*0016*/ 	.short	0x0270


	//----- nvinfo : EIATTR_CBANK_PARAM_SIZE
	.align		4
.L_478:
        /*0018*/ 	.byte	0x03, 0x19
        /*001a*/ 	.short	0x0270


	//----- nvinfo : EIATTR_KPARAM_INFO
	.align		4
        /*001c*/ 	.byte	0x04, 0x17
        /*001e*/ 	.short	(.L_480 - .L_479)
.L_479:
        /*0020*/ 	.word	0x00000000
        /*0024*/ 	.short	0x0000
        /*0026*/ 	.short	0x0000
        /*0028*/ 	.byte	0x00, 0xf0, 0xc1, 0x09


	//----- nvinfo : EIATTR_MAXREG_COUNT
	.align		4
.L_480:
        /*002c*/ 	.byte	0x03, 0x1b
        /*002e*/ 	.short	0x00ff


	//----- nvinfo : EIATTR_NUM_BARRIERS
	.align		4
        /*0030*/ 	.byte	0x02, 0x4c
        /*0032*/ 	.byte	0x02
	.zero		1


	//----- nvinfo : EIATTR_MERCURY_ISA_VERSION
	.align		4
        /*0034*/ 	.byte	0x03, 0x5f
        /*0036*/ 	.short	0x0000


	//----- nvinfo : EIATTR_EXIT_INSTR_OFFSETS
	.align		4
        /*0038*/ 	.byte	0x04, 0x1c
        /*003a*/ 	.short	(.L_482 - .L_481)


	//   ....[0]....
.L_481:
        /*003c*/ 	.word	0x00000030


	//   ....[1]....
        /*0040*/ 	.word	0x000067e0


	//   ....[2]....
        /*0044*/ 	.word	0x000068e0


	//   ....[3]....
        /*0048*/ 	.word	0x00006900


	//   ....[4]....
        /*004c*/ 	.word	0x00006e80


	//   ....[5]....
        /*0050*/ 	.word	0x00006f70


	//   ....[6]....
        /*0054*/ 	.word	0x00006f90


	//----- nvinfo : EIATTR_CTAIDZ_USED
	.align		4
.L_482:
        /*0058*/ 	.byte	0x01, 0x04
	.zero		2


	//----- nvinfo : EIATTR_MAX_THREADS
	.align		4
        /*005c*/ 	.byte	0x04, 0x05
        /*005e*/ 	.short	(.L_484 - .L_483)
.L_483:
        /*0060*/ 	.word	0x00000100
        /*0064*/ 	.word	0x00000001
        /*0068*/ 	.word	0x00000001


	//----- nvinfo : EIATTR_CRS_STACK_SIZE
	.align		4
.L_484:
        /*006c*/ 	.byte	0x04, 0x1e
        /*006e*/ 	.short	(.L_486 - .L_485)
.L_485:
        /*0070*/ 	.word	0x00000000
.L_486:


//--------------------- .nv.info._ZN7cutlass13device_kernelIN5flash19enable_sm80_to_sm89INS1_16FlashAttnBwdSm80INS1_25CollectiveMainloopBwdSm80ILi1ELi1EN4cute5tupleIJNS5_1CILi64EEES8_NS7_ILi192EEEEEENS_6half_tEfNS_4arch4Sm80ELb0ELb1ELb0ELb0ELb0ELb0ELb0ELb0ELi2ELi2ELi2ELi2ELb1EEENS1_24CollectiveEpilogueBwdGQAISA_fSD_Li256ELb0ELb0EEENS1_19SingleTileSchedulerILb0ELb0ELb0ELi64EEEEEEEEEvNT_6ParamsE --------------------------
	.section	.nv.info._ZN7cutlass13device_kernelIN5flash19enable_sm80_to_sm89INS1_16FlashAttnBwdSm80INS1_25CollectiveMainloopBwdSm80ILi1ELi1EN4cute5tupleIJNS5_1CILi64EEES8_NS7_ILi192EEEEEENS_6half_tEfNS_4arch4Sm80ELb0ELb1ELb0ELb0ELb0ELb0ELb0ELb0ELi2ELi2ELi2ELi2ELb1EEENS1_24CollectiveEpilogueBwdGQAISA_fSD_Li256ELb0ELb0EEENS1_19SingleTileSchedulerILb0ELb0ELb0ELi64EEEEEEEEEvNT_6ParamsE,"",@"SHT_CUDA_INFO"
	.sectionflags	@""
	.align	4


	//----- nvinfo : EIATTR_CUDA_API_VERSION
	.align		4
        /*0000*/ 	.byte	0x04, 0x37
        /*0002*/ 	.short	(.L_488 - .L_487)
.L_487:
        /*0004*/ 	.word	0x00000082


	//----- nvinfo : EIATTR_SW2861232_WAR
	.align		4
.L_488:
        /*0008*/ 	.byte	0x01, 0x35
	.zero		2


	//----- nvinfo : EIATTR_PARAM_CBANK
	.align		4
        /*000c*/ 	.byte	0x04, 0x0a
        /*000e*/ 	.short	(.L_490 - .L_489)
	.align		4
.L_489:
        /*0010*/ 	.word	index@(.nv.constant0._ZN7cutlass13device_kernelIN5flash19enable_sm80_to_sm89INS1_16FlashAttnBwdSm80INS1_25CollectiveMainloopBwdSm80ILi1ELi1EN4cute5tupleIJNS5_1CILi64EEES8_NS7_ILi192EEEEEENS_6half_tEfNS_4arch4Sm80ELb0ELb1ELb0ELb0ELb0ELb0ELb0ELb0ELi2ELi2ELi2ELi2ELb1EEENS1_24CollectiveEpilogueBwdGQAISA_fSD_Li256ELb0ELb0EEENS1_19SingleTileSchedulerILb0ELb0ELb0ELi64EEEEEEEEEvNT_6ParamsE)
        /*0014*/ 	.short	0x0160
        /*0016*/ 	.short	0x0278


	//----- nvinfo : EIATTR_CBANK_PARAM_SIZE
	.align		4
.L_490:
        /*0018*/ 	.byte	0x03, 0x19
        /*001a*/ 	.short	0x0278


	//----- nvinfo : EIATTR_KPARAM_INFO
	.align		4
        /*001c*/ 	.byte	0x04, 0x17
        /*001e*/ 	.short	(.L_492 - .L_491)
.L_491:
        /*0020*/ 	.word	0x00000000
        /*0024*/ 	.short	0x0000
        /*0026*/ 	.short	0x0000
        /*0028*/ 	.byte	0x00, 0xf0, 0xe1, 0x09


	//----- nvinfo : EIATTR_MAXREG_COUNT
	.align		4
.L_492:
        /*002c*/ 	.byte	0x03, 0x1b
        /*002e*/ 	.short	0x00ff


	//----- nvinfo : EIATTR_NUM_BARRIERS
	.align		4
        /*0030*/ 	.byte	0x02, 0x4c
        /*0032*/ 	.byte	0x02
	.zero		1


	//----- nvinfo : EIATTR_MERCURY_ISA_VERSION
	.align		4
        /*0034*/ 	.byte	0x03, 0x5f
        /*0036*/ 	.short	0x0000


	//----- nvinfo : EIATTR_EXIT_INSTR_OFFSETS
	.align		4
        /*0038*/ 	.byte	0x04, 0x1c
        /*003a*/ 	.short	(.L_494 - .L_493)


	//   ....[0]....
.L_493:
        /*003c*/ 	.word	0x00000030


	//   ....[1]....
        /*0040*/ 	.word	0x00005860


	//   ....[2]....
        /*0044*/ 	.word	0x00006080


	//----- nvinfo : EIATTR_CTAIDZ_USED
	.align		4
.L_494:
        /*0048*/ 	.byte	0x01, 0x04
	.zero		2


	//----- nvinfo : EIATTR_MAX_THREADS
	.align		4
        /*004c*/ 	.byte	0x04, 0x05
        /*004e*/ 	.short	(.L_496 - .L_495)
.L_495:
        /*0050*/ 	.word	0x00000100
        /*0054*/ 	.word	0x00000001
        /*0058*/ 	.word	0x00000001


	//----- nvinfo : EIATTR_CRS_STACK_SIZE
	.align		4
.L_496:
        /*005c*/ 	.byte	0x04, 0x1e
        /*005e*/ 	.short	(.L_498 - .L_497)
.L_497:
        /*0060*/ 	.word	0x00000000
.L_498:


//--------------------- .nv.info._ZN7cutlass13device_kernelIN5flash19enable_sm80_to_sm89INS1_16FlashAttnBwdSm80INS1_25CollectiveMainloopBwdSm80ILi1ELi1EN4cute5tupleIJNS5_1CILi64EEES8_NS7_ILi192EEEEEENS_6half_tEfNS_4arch4Sm80ELb0ELb1ELb0ELb0ELb1ELb0ELb0ELb0ELi2ELi2ELi2ELi2ELb1EEENS1_24CollectiveEpilogueBwdGQAISA_fSD_Li256ELb0ELb1EEENS1_19SingleTileSchedulerILb0ELb0ELb0ELi64EEEEEEEEEvNT_6ParamsE --------------------------
	.section	.nv.info._ZN7cutlass13device_kernelIN5flash19enable_sm80_to_sm89INS1_16FlashAttnBwdSm80INS1_25CollectiveMainloopBwdSm80ILi1ELi1EN4cute5tupleIJNS5_1CILi64EEES8_NS7_ILi192EEEEEENS_6half_tEfNS_4arch4Sm80ELb0ELb1ELb0ELb0ELb1ELb0ELb0ELb0ELi2ELi2ELi2ELi2ELb1EEENS1_24CollectiveEpilogueBwdGQAISA_fSD_Li256ELb0ELb1EEENS1_19SingleTileSchedulerILb0ELb0ELb0ELi64EEEEEEEEEvNT_6ParamsE,"",@"SHT_CUDA_INFO"
	.sectionflags	@""
	.align	4


	//----- nvinfo : EIATTR_CUDA_API_VERSION
	.align		4
        /*0000*/ 	.byte	0x04, 0x37
        /*0002*/ 	.short	(.L_500 - .L_499)
.L_499:
        /*0004*/ 	.word	0x00000082


	//----- nvinfo : EIATTR_SW2861232_WAR
	.align		4
.L_500:
        /*0008*/ 	.byte	0x01, 0x35
	.zero		2


	//----- nvinfo : EIATTR_PARAM_CBANK
	.align		4
        /*000c*/ 	.byte	0x04, 0x0a
        /*000e*/ 	.short	(.L_502 - .L_501)
	.align		4
.L_501:
        /*0010*/ 	.word	index@(.nv.constant0._ZN7cutlass13device_kernelIN5flash19enable_sm80_to_sm89INS1_16FlashAttnBwdSm80INS1_25CollectiveMainloopBwdSm80ILi1ELi1EN4cute5tupleIJNS5_1CILi64EEES8_NS7_ILi192EEEEEENS_6half_tEfNS_4arch4Sm80ELb0ELb1ELb0ELb0ELb1ELb0ELb0ELb0ELi2ELi2ELi2ELi2ELb1EEENS1_24CollectiveEpilogueBwdGQAISA_fSD_Li256ELb0ELb1EEENS1_19SingleTileSchedulerILb0ELb0ELb0ELi64EEEEEEEEEvNT_6ParamsE)
        /*0014*/ 	.short	0x0160
        /*0016*/ 	.short	0x0278


	//----- nvinfo : EIATTR_CBANK_PARAM_SIZE
	.align		4
.L_502:
        /*0018*/ 	.byte	0x03, 0x19
        /*001a*/ 	.short	0x0278


	//----- nvinfo : EIATTR_KPARAM_INFO
	.align		4
        /*001c*/ 	.byte	0x04, 0x17
        /*001e*/ 	.short	(.L_504 - .L_503)
.L_503:
        /*0020*/ 	.word	0x00000000
        /*0024*/ 	.short	0x0000
        /*0026*/ 	.short	0x0000
        /*0028*/ 	.byte	0x00, 0xf0, 0xe1, 0x09


	//----- nvinfo : EIATTR_MAXREG_COUNT
	.align		4
.L_504:
        /*002c*/ 	.byte	0x03, 0x1b
        /*002e*/ 	.short	0x00ff


	//----- nvinfo : EIATTR_NUM_BARRIERS
	.align		4
        /*0030*/ 	.byte	0x02, 0x4c
        /*0032*/ 	.byte	0x02
	.zero		1


	//----- nvinfo : EIATTR_MERCURY_ISA_VERSION
	.align		4
        /*0034*/ 	.byte	0x03, 0x5f
        /*0036*/ 	.short	0x0000


	//----- nvinfo : EIATTR_COOP_GROUP_MASK_REGIDS
	.align		4
        /*0038*/ 	.byte	0x04, 0x29
        /*003a*/ 	.short	(.L_506 - .L_505)


	//   ....[0]....
.L_505:
        /*003c*/ 	.word	0xffffffff


	//   ....[1]....
        /*0040*/ 	.word	0xffffffff


	//   ....[2]....
        /*0044*/ 	.word	0xffffffff


	//   ....[3]....
        /*0048*/ 	.word	0xffffffff


	//   ....[4]....
        /*004c*/ 	.word	0xffffffff


	//   ....[5]....
        /*0050*/ 	.word	0xffffffff


	//   ....[6]....
        /*0054*/ 	.word	0xffffffff


	//   ....[7]....
        /*0058*/ 	.word	0xffffffff


	//----- nvinfo : EIATTR_COOP_GROUP_INSTR_OFFSETS
	.align		4
.L_506:
        /*005c*/ 	.byte	0x04, 0x28
        /*005e*/ 	.short	(.L_508 - .L_507)


	//   ....[0]....
.L_507:
        /*0060*/ 	.word	0x00005ac0


	//   ....[1]....
        /*0064*/ 	.word	0x00005af0


	//   ....[2]....
        /*0068*/ 	.word	0x00005ee0


	//   ....[3]....
        /*006c*/ 	.word	0x00005ef0


	//   ....[4]....
        /*0070*/ 	.word	0x00006080


	//   ....[5]....
        /*0074*/ 	.word	0x000060d0


	//   ....[6]....
        /*0078*/ 	.word	0x00006480


	//   ....[7]....
        /*007c*/ 	.word	0x00006490


	//----- nvinfo : EIATTR_EXIT_INSTR_OFFSETS
	.align		4
.L_508:
        /*0080*/ 	.byte	0x04, 0x1c
        /*0082*/ 	.short	(.L_510 - .L_509)


	//   ....[0]....
.L_509:
        /*0084*/ 	.word	0x00000030


	//   ....[1]....
        /*0088*/ 	.word	0x00005860


	//   ....[2]....
        /*008c*/ 	.word	0x000064a0


	//   ....[3]....
        /*0090*/ 	.word	0x00006540


	//----- nvinfo : EIATTR_CTAIDZ_USED
	.align		4
.L_510:
        /*0094*/ 	.byte	0x01, 0x04
	.zero		2


	//----- nvinfo : EIATTR_MAX_THREADS
	.align		4
        /*0098*/ 	.byte	0x04, 0x05
        /*009a*/ 	.short	(.L_512 - .L_511)
.L_511:
        /*009c*/ 	.word	0x00000100
        /*00a0*/ 	.word	0x00000001
        /*00a4*/ 	.word	0x00000001


	//----- nvinfo : EIATTR_CRS_STACK_SIZE
	.align		4
.L_512:
        /*00a8*/ 	.byte	0x04, 0x1e
        /*00aa*/ 	.short	(.L_514 - .L_513)
.L_513:
        /*00ac*/ 	.word	0x00000000
.L_514:


//--------------------- .nv.info._ZN7cutlass13device_kernelIN5flash19enable_sm80_to_sm89INS1_16FlashAttnBwdSm80INS1_25CollectiveMainloopBwdSm80ILi1ELi1EN4cute5tupleIJNS5_1CILi64EEES8_NS7_ILi192EEEEEENS_6half_tEfNS_4arch4Sm80ELb0ELb1ELb0ELb1ELb0ELb0ELb0ELb0ELi2ELi2ELi2ELi2ELb1EEENS1_21CollectiveEpilogueBwdISA_SB_SD_Li256ELb1ELb0ELi4EEENS1_19SingleTileSchedulerILb1ELb0ELb0ELi64EEEEEEEEEvNT_6ParamsE --------------------------
	.section	.nv.info._ZN7cutlass13device_kernelIN5flash19enable_sm80_to_sm89INS1_16FlashAttnBwdSm80INS1_25CollectiveMainloopBwdSm80ILi1ELi1EN4cute5tupleIJNS5_1CILi64EEES8_NS7_ILi192EEEEEENS_6half_tEfNS_4arch4Sm80ELb0ELb1ELb0ELb1ELb0ELb0ELb0ELb0ELi2ELi2ELi2ELi2ELb1EEENS1_21CollectiveEpilogueBwdISA_SB_SD_Li256ELb1ELb0ELi4EEENS1_19SingleTileSchedulerILb1ELb0ELb0ELi64EEEEEEEEEvNT_6ParamsE,"",@"SHT_CUDA_INFO"
	.sectionflags	@""
	.align	4


	//----- nvinfo : EIATTR_CUDA_API_VERSION
	.align		4
        /*0000*/ 	.byte	0x04, 0x37
        /*0002*/ 	.short	(.L_516 - .L_515)
.L_515:
        /*0004*/ 	.word	0x00000082


	//----- nvinfo : EIATTR_SW2861232_WAR
	.align		4
.L_516:
        /*0008*/ 	.byte	0x01, 0x35
	.zero		2


	//----- nvinfo : EIATTR_PARAM_CBANK
	.align		4
        /*000c*/ 	.byte	0x04, 0x0a
        /*000e*/ 	.short	(.L_518 - .L_517)
	.align		4
.L_517:
        /*0010*/ 	.word	index@(.nv.constant0._ZN7cutlass13device_kernelIN5flash19enable_sm80_to_sm89INS1_16FlashAttnBwdSm80INS1_25CollectiveMainloopBwdSm80ILi1ELi1EN4cute5tupleIJNS5_1CILi64EEES8_NS7_ILi192EEEEEENS_6half_tEfNS_4arch4Sm80ELb0ELb1ELb0ELb1ELb0ELb0ELb0ELb0ELi2ELi2ELi2ELi2ELb1EEENS1_21CollectiveEpilogueBwdISA_SB_SD_Li256ELb1ELb0ELi4EEENS1_19SingleTileSchedulerILb1ELb0ELb0ELi64EEEEEEEEEvNT_6ParamsE)
        /*0014*/ 	.short	0x0160
        /*0016*/ 	.short	0x0270


	//----- nvinfo : EIATTR_CBANK_PARAM_SIZE
	.align		4
.L_518:
        /*0018*/ 	.byte	0x03, 0x19
        /*001a*/ 	.short	0x0270


	//----- nvinfo : EIATTR_KPARAM_INFO
	.align		4
        /*001c*/ 	.byte	0x04, 0x17
        /*001e*/ 	.short	(.L_520 - .L_519)
.L_519:
        /*0020*/ 	.word	0x00000000
        /*0024*/ 	.short	0x0000
        /*0026*/ 	.short	0x0000
        /*0028*/ 	.byte	0x00, 0xf0, 0xc1, 0x09


	//----- nvinfo : EIATTR_MAXREG_COUNT
	.align		4
.L_520:
        /*002c*/ 	.byte	0x03, 0x1b
        /*002e*/ 	.short	0x00ff


	//----- nvinfo : EIATTR_NUM_BARRIERS
	.align		4
        /*0030*/ 	.byte	0x02, 0x4c
        /*0032*/ 	.byte	0x02
	.zero		1


	//----- nvinfo : EIATTR_ANNOTATIONS
	.align		4
        /*0034*/ 	.byte	0x04, 0x55
        /*0036*/ 	.short	(.L_522 - .L_521)


	//   ....[0]....
.L_521:
        /*0038*/ 	.word	0x00000001
        /*003c*/ 	.byte	0xa0, 0x1f, 0x00, 0x00, 0x01, 0x00, 0x00, 0x00, 0xb0, 0x1f, 0x00, 0x00, 0x01, 0x00, 0x00, 0x00
        /*004c*/ 	.byte	0x60, 0x24, 0x00, 0x00, 0x01, 0x00, 0x00, 0x00, 0x20, 0x25, 0x00, 0x00, 0x01, 0x00, 0x00, 0x00
        /*005c*/ 	.byte	0xc0, 0x47, 0x00, 0x00, 0x01, 0x00, 0x00, 0x00, 0xf0, 0x47, 0x00, 0x00, 0x01, 0x00, 0x00, 0x00
        /*006c*/ 	.byte	0x40, 0x4f, 0x00, 0x00, 0x01, 0x00, 0x00, 0x00, 0xf0, 0x54, 0x00, 0x00


	//----- nvinfo : EIATTR_MERCURY_ISA_VERSION
	.align		4
.L_522:
        /*0078*/ 	.byte	0x03, 0x5f
        /*007a*/ 	.short	0x0000


	//----- nvinfo : EIATTR_COOP_GROUP_MASK_REGIDS
	.align		4
        /*007c*/ 	.byte	0x04, 0x29
        /*007e*/ 	.short	(.L_524 - .L_523)


	//   ....[0]....
.L_523:
        /*0080*/ 	.word	0xffffffff


	//----- nvinfo : EIATTR_COOP_GROUP_INSTR_OFFSETS
	.align		4
.L_524:
        /*0084*/ 	.byte	0x04, 0x28
        /*0086*/ 	.short	(.L_526 - .L_525)


	//   ....[0]....
.L_525:
        /*0088*/ 	.word	0x000000a0


	//----- nvinfo : EIATTR_EXIT_INSTR_OFFSETS
	.align		4
.L_526:
        /*008c*/ 	.byte	0x04, 0x1c
        /*008e*/ 	.short	(.L_528 - .L_527)


	//   ....[0]....
.L_527:
        /*0090*/ 	.word	0x00000310


	//   ....[1]....
        /*0094*/ 	.word	0x00006c80


	//   ....[2]....
        /*0098*/ 	.word	0x00006d90


	//   ....[3]....
        /*009c*/ 	.word	0x00006db0


	//   ....[4]....
        /*00a0*/ 	.word	0x00007480


	//   ....[5]....
        /*00a4*/ 	.word	0x00007570


	//   ....[6]....
        /*00a8*/ 	.word	0x00007590


	//----- nvinfo : EIATTR_CTAIDZ_USED
	.align		4
.L_528:
        /*00ac*/ 	.byte	0x01, 0x04
	.zero		2


	//----- nvinfo : EIATTR_MAX_THREADS
	.align		4
        /*00b0*/ 	.byte	0x04, 0x05
        /*00b2*/ 	.short	(.L_530 - .L_529)
.L_529:
        /*00b4*/ 	.word	0x00000100
        /*00b8*/ 	.word	0x00000001
        /*00bc*/ 	.word	0x00000001


	//----- nvinfo : EIATTR_CRS_STACK_SIZE
	.align		4
.L_530:
        /*00c0*/ 	.byte	0x04, 0x1e
        /*00c2*/ 	.short	(.L_532 - .L_531)
.L_531:
        /*00c4*/ 	.word	0x00000000
.L_532:


//--------------------- .nv.info._ZN7cutlass13device_kernelIN5flash19enable_sm80_to_sm89INS1_16FlashAttnBwdSm80INS1_25CollectiveMainloopBwdSm80ILi1ELi1EN4cute5tupleIJNS5_1CILi64EEES8_NS7_ILi192EEEEEENS_6half_tEfNS_4arch4Sm80ELb0ELb1ELb0ELb1ELb1ELb0ELb0ELb0ELi2ELi2ELi2ELi2ELb1EEENS1_21CollectiveEpilogueBwdISA_SB_SD_Li256ELb1ELb0ELi4EEENS1_19SingleTileSchedulerILb1ELb0ELb0ELi64EEEEEEEEEvNT_6ParamsE --------------------------
	.section	.nv.info._ZN7cutlass13device_kernelIN5flash19enable_sm80_to_sm89INS1_16FlashAttnBwdSm80INS1_25CollectiveMainloopBwdSm80ILi1ELi1EN4cute5tupleIJNS5_1CILi64EEES8_NS7_ILi192EEEEEENS_6half_tEfNS_4arch4Sm80ELb0ELb1ELb0ELb1ELb1ELb0ELb0ELb0ELi2ELi2ELi2ELi2ELb1EEENS1_21CollectiveEpilogueBwdISA_SB_SD_Li256ELb1ELb0ELi4EEENS1_19SingleTileSchedulerILb1ELb0ELb0ELi64EEEEEEEEEvNT_6ParamsE,"",@"SHT_CUDA_INFO"
	.sectionflags	@""
	.align	4


	//----- nvinfo : EIATTR_CUDA_API_VERSION
	.align		4
        /*0000*/ 	.byte	0x04, 0x37
        /*0002*/ 	.short	(.L_534 - .L_533)
.L_533:
        /*0004*/ 	.word	0x00000082


	//----- nvinfo : EIATTR_SW2861232_WAR
	.align		4
.L_534:
        /*0008*/ 	.byte	0x01, 0x35
	.zero		2


	//----- nvinfo : EIATTR_PARAM_CBANK
	.align		4
        /*000c*/ 	.byte	0x04, 0x0a
        /*000e*/ 	.short	(.L_536 - .L_535)
	.align		4
.L_535:
        /*0010*/ 	.word	index@(.nv.constant0._ZN7cutlass13device_kernelIN5flash19enable_sm80_to_sm89INS1_16FlashAttnBwdSm80INS1_25CollectiveMainloopBwdSm80ILi1ELi1EN4cute5tupleIJNS5_1CILi64EEES8_NS7_ILi192EEEEEENS_6half_tEfNS_4arch4Sm80ELb0ELb1ELb0ELb1ELb1ELb0ELb0ELb0ELi2ELi2ELi2ELi2ELb1EEENS1_21CollectiveEpilogueBwdISA_SB_SD_Li256ELb1ELb0ELi4EEENS1_19SingleTileSchedulerILb1ELb0ELb0ELi64EEEEEEEEEvNT_6ParamsE)
        /*0014*/ 	.short	0x0160
        /*0016*/ 	.short	0x0270


	//----- nvinfo : EIATTR_CBANK_PARAM_SIZE
	.align		4
.L_536:
        /*0018*/ 	.byte	0x03, 0x19
        /*001a*/ 	.short	0x0270


	//----- nvinfo : EIATTR_KPARAM_INFO
	.align		4
        /*001c*/ 	.byte	0x04, 0x17
        /*001e*/ 	.short	(.L_538 - .L_537)
.L_537:
        /*0020*/ 	.word	0x00000000
        /*0024*/ 	.short	0x0000
        /*0026*/ 	.short	0x0000
        /*0028*/ 	.byte	0x00, 0xf0, 0xc1, 0x09


	//----- nvinfo : EIATTR_MAXREG_COUNT
	.align		4
.L_538:
        /*002c*/ 	.byte	0x03, 0x1b
        /*002e*/ 	.short	0x00ff


	//----- nvinfo : EIATTR_NUM_BARRIERS
	.align		4
        /*0030*/ 	.byte	0x02, 0x4c
        /*0032*/ 	.byte	0x02
	.zero		1


	//----- nvinfo : EIATTR_ANNOTATIONS
	.align		4
        /*0034*/ 	.byte	0x04, 0x55
        /*0036*/ 	.short	(.L_540 - .L_539)


	//   ....[0]....
.L_539:
        /*0038*/ 	.word	0x00000001
        /*003c*/ 	.byte	0xa0, 0x1f, 0x00, 0x00, 0x01, 0x00, 0x00, 0x00, 0xb0, 0x1f, 0x00, 0x00, 0x01, 0x00, 0x00, 0x00
        /*004c*/ 	.byte	0x60, 0x24, 0x00, 0x00, 0x01, 0x00, 0x00, 0x00, 0x20, 0x25, 0x00, 0x00, 0x01, 0x00, 0x00, 0x00
        /*005c*/ 	.byte	0xc0, 0x47, 0x00, 0x00, 0x01, 0x00, 0x00, 0x00, 0xf0, 0x47, 0x00, 0x00, 0x01, 0x00, 0x00, 0x00
        /*006c*/ 	.byte	0x40, 0x4f, 0x00, 0x00, 0x01, 0x00, 0x00, 0x00, 0xf0, 0x54, 0x00, 0x00


	//----- nvinfo : EIATTR_MERCURY_ISA_VERSION
	.align		4
.L_540:
        /*0078*/ 	.byte	0x03, 0x5f
        /*007a*/ 	.short	0x0000


	//----- nvinfo : EIATTR_COOP_GROUP_MASK_REGIDS
	.align		4
        /*007c*/ 	.byte	0x04, 0x29
        /*007e*/ 	.short	(.L_542 - .L_541)


	//   ....[0]....
.L_541:
        /*0080*/ 	.word	0xffffffff


	//----- nvinfo : EIATTR_COOP_GROUP_INSTR_OFFSETS
	.align		4
.L_542:
        /*0084*/ 	.byte	0x04, 0x28
        /*0086*/ 	.short	(.L_544 - .L_543)


	//   ....[0]....
.L_543:
        /*0088*/ 	.word	0x000000a0


	//----- nvinfo : EIATTR_EXIT_INSTR_OFFSETS
	.align		4
.L_544:
        /*008c*/ 	.byte	0x04, 0x1c
        /*008e*/ 	.short	(.L_546 - .L_545)


	//   ....[0]....
.L_545:
        /*0090*/ 	.word	0x00000310


	//   ....[1]....
        /*0094*/ 	.word	0x00006c80


	//   ....[2]....
        /*0098*/ 	.word	0x00006d90


	//   ....[3]....
        /*009c*/ 	.word	0x00006db0


	//   ....[4]....
        /*00a0*/ 	.word	0x00007480


	//   ....[5]....
        /*00a4*/ 	.word	0x00007570


	//   ....[6]....
        /*00a8*/ 	.word	0x00007590


	//----- nvinfo : EIATTR_CTAIDZ_USED
	.align		4
.L_546:
        /*00ac*/ 	.byte	0x01, 0x04
	.zero		2


	//----- nvinfo : EIATTR_MAX_THREADS
	.align		4
        /*00b0*/ 	.byte	0x04, 0x05
        /*00b2*/ 	.short	(.L_548 - .L_547)
.L_547:
        /*00b4*/ 	.word	0x00000100
        /*00b8*/ 	.word	0x00000001
        /*00bc*/ 	.word	0x00000001


	//----- nvinfo : EIATTR_CRS_STACK_SIZE
	.align		4
.L_548:
        /*00c0*/ 	.byte	0x04, 0x1e
        /*00c2*/ 	.short	(.L_550 - .L_549)
.L_549:
        /*00c4*/ 	.word	0x00000000
.L_550:


//--------------------- .nv.info._ZN7cutlass13device_kernelIN5flash19enable_sm80_to_sm89INS1_16FlashAttnBwdSm80INS1_25CollectiveMainloopBwdSm80ILi1ELi1EN4cute5tupleIJNS5_1CILi64EEES8_NS7_ILi192EEEEEENS_6half_tEfNS_4arch4Sm80ELb0ELb1ELb0ELb1ELb0ELb0ELb0ELb0ELi2ELi2ELi2ELi2ELb1EEENS1_24CollectiveEpilogueBwdGQAISA_fSD_Li256ELb1ELb0EEENS1_19SingleTileSchedulerILb1ELb0ELb0ELi64EEEEEEEEEvNT_6ParamsE --------------------------
	.section	.nv.info._ZN7cutlass13device_kernelIN5flash19enable_sm80_to_sm89INS1_16FlashAttnBwdSm80INS1_25CollectiveMainloopBwdSm80ILi1ELi1EN4cute5tupleIJNS5_1CILi64EEES8_NS7_ILi192EEEEEENS_6half_tEfNS_4arch4Sm80ELb0ELb1ELb0ELb1ELb0ELb0ELb0ELb0ELi2ELi2ELi2ELi2ELb1EEENS1_24CollectiveEpilogueBwdGQAISA_fSD_Li256ELb1ELb0EEENS1_19SingleTileSchedulerILb1ELb0ELb0ELi64EEEEEEEEEvNT_6ParamsE,"",@"SHT_CUDA_INFO"
	.sectionflags	@""
	.align	4


	//----- nvinfo : EIATTR_CUDA_API_VERSION
	.align		4
        /*0000*/ 	.byte	0x04, 0x37
        /*0002*/ 	.short	(.L_552 - .L_551)
.L_551:
        /*0004*/ 	.word	0x00000082


	//----- nvinfo : EIATTR_SW2861232_WAR
	.align		4
.L_552:
        /*0008*/ 	.byte	0x01, 0x35
	.zero		2


	//----- nvinfo : EIATTR_PARAM_CBANK
	.align		4
        /*000c*/ 	.byte	0x04, 0x0a
        /*000e*/ 	.short	(.L_554 - .L_553)
	.align		4
.L_553:
        /*0010*/ 	.word	index@(.nv.constant0._ZN7cutlass13device_kernelIN5flash19enable_sm80_to_sm89INS1_16FlashAttnBwdSm80INS1_25CollectiveMainloopBwdSm80ILi1ELi1EN4cute5tupleIJNS5_1CILi64EEES8_NS7_ILi192EEEEEENS_6half_tEfNS_4arch4Sm80ELb0ELb1ELb0ELb1ELb0ELb0ELb0ELb0ELi2ELi2ELi2ELi2ELb1EEENS1_24CollectiveEpilogueBwdGQAISA_fSD_Li256ELb1ELb0EEENS1_19SingleTileSchedulerILb1ELb0ELb0ELi64EEEEEEEEEvNT_6ParamsE)
        /*0014*/ 	.short	0x0160
        /*0016*/ 	.short	0x0278


	//----- nvinfo : EIATTR_CBANK_PARAM_SIZE
	.align		4
.L_554:
        /*0018*/ 	.byte	0x03, 0x19
        /*001a*/ 	.short	0x0278


	//----- nvinfo : EIATTR_KPARAM_INFO
	.align		4
        /*001c*/ 	.byte	0x04, 0x17
        /*001e*/ 	.short	(.L_556 - .L_555)
.L_555:
        /*0020*/ 	.word	0x00000000
        /*0024*/ 	.short	0x0000
        /*0026*/ 	.short	0x0000
        /*0028*/ 	.byte	0x00, 0xf0, 0xe1, 0x09


	//----- nvinfo : EIATTR_MAXREG_COUNT
	.align		4
.L_556:
        /*002c*/ 	.byte	0x03, 0x1b
        /*002e*/ 	.short	0x00ff


	//----- nvinfo : EIATTR_NUM_BARRIERS
	.align		4
        /*0030*/ 	.byte	0x02, 0x4c
        /*0032*/ 	.byte	0x02
	.zero		1


	//----- nvinfo : EIATTR_ANNOTATIONS
	.align		4
        /*0034*/ 	.byte	0x04, 0x55
        /*0036*/ 	.short	(.L_558 - .L_557)


	//   ....[0]....
.L_557:
        /*0038*/ 	.word	0x00000001
        /*003c*/ 	.byte	0x70, 0x1b, 0x00, 0x00, 0x01, 0x00, 0x00, 0x00, 0xb0, 0x20, 0x00, 0x00, 0x01, 0x00, 0x00, 0x00
        /*004c*/ 	.byte	0xa0, 0x25, 0x00, 0x00, 0x01, 0x00, 0x00, 0x00, 0xe0, 0x25, 0x00, 0x00, 0x01, 0x00, 0x00, 0x00
        /*005c*/ 	.byte	0x00, 0x48, 0x00, 0x00, 0x01, 0x00, 0x00, 0x00, 0x30, 0x48, 0x00, 0x00, 0x01, 0x00, 0x00, 0x00
        /*006c*/ 	.byte	0x80, 0x4f, 0x00, 0x00, 0x01, 0x00, 0x00, 0x00, 0x30, 0x55, 0x00, 0x00


	//----- nvinfo : EIATTR_MERCURY_ISA_VERSION
	.align		4
.L_558:
        /*0078*/ 	.byte	0x03, 0x5f
        /*007a*/ 	.short	0x0000


	//----- nvinfo : EIATTR_COOP_GROUP_MASK_REGIDS
	.align		4
        /*007c*/ 	.byte	0x04, 0x29
        /*007e*/ 	.short	(.L_560 - .L_559)


	//   ....[0]....
.L_559:
        /*0080*/ 	.word	0xffffffff


	//----- nvinfo : EIATTR_COOP_GROUP_INSTR_OFFSETS
	.align		4
.L_560:
        /*0084*/ 	.byte	0x04, 0x28
        /*0086*/ 	.short	(.L_562 - .L_561)


	//   ....[0]....
.L_561:
        /*0088*/ 	.word	0x000000a0


	//----- nvinfo : EIATTR_EXIT_INSTR_OFFSETS
	.align		4
.L_562:
        /*008c*/ 	.byte	0x04, 0x1c
        /*008e*/ 	.short	(.L_564 - .L_563)


	//   ....[0]....
.L_563:
        /*0090*/ 	.word	0x00000310


	//   ....[1]....
        /*0094*/ 	.word	0x00005cc0


	//   ....[2]....
        /*0098*/ 	.word	0x000065c0


	//----- nvinfo : EIATTR_CTAIDZ_USED
	.align		4
.L_564:
        /*009c*/ 	.byte	0x01, 0x04
	.zero		2


	//----- nvinfo : EIATTR_MAX_THREADS
	.align		4
        /*00a0*/ 	.byte	0x04, 0x05
        /*00a2*/ 	.short	(.L_566 - .L_565)
.L_565:
        /*00a4*/ 	.word	0x00000100
        /*00a8*/ 	.word	0x00000001
        /*00ac*/ 	.word	0x00000001


	//----- nvinfo : EIATTR_CRS_STACK_SIZE
	.align		4
.L_566:
        /*00b0*/ 	.byte	0x04, 0x1e
        /*00b2*/ 	.short	(.L_568 - .L_567)
.L_567:
        /*00b4*/ 	.word	0x00000000
.L_568:


//--------------------- .nv.info._ZN7cutlass13device_kernelIN5flash19enable_sm80_to_sm89INS1_16FlashAttnBwdSm80INS1_25CollectiveMainloopBwdSm80ILi1ELi1EN4cute5tupleIJNS5_1CILi64EEES8_NS7_ILi192EEEEEENS_6half_tEfNS_4arch4Sm80ELb0ELb1ELb0ELb1ELb1ELb0ELb0ELb0ELi2ELi2ELi2ELi2ELb1EEENS1_24CollectiveEpilogueBwdGQAISA_fSD_Li256ELb1ELb1EEENS1_19SingleTileSchedulerILb1ELb0ELb0ELi64EEEEEEEEEvNT_6ParamsE --------------------------
	.section	.nv.info._ZN7cutlass13device_kernelIN5flash19enable_sm80_to_sm89INS1_16FlashAttnBwdSm80INS1_25CollectiveMainloopBwdSm80ILi1ELi1EN4cute5tupleIJNS5_1CILi64EEES8_NS7_ILi192EEEEEENS_6half_tEfNS_4arch4Sm80ELb0ELb1ELb0ELb1ELb1ELb0ELb0ELb0ELi2ELi2ELi2ELi2ELb1EEENS1_24CollectiveEpilogueBwdGQAISA_fSD_Li256ELb1ELb1EEENS1_19SingleTileSchedulerILb1ELb0ELb0ELi64EEEEEEEEEvNT_6ParamsE,"",@"SHT_CUDA_INFO"
	.sectionflags	@""
	.align	4


	//----- nvinfo : EIATTR_CUDA_API_VERSION
	.align		4
        /*0000*/ 	.byte	0x04, 0x37
        /*0002*/ 	.short	(.L_570 - .L_569)
.L_569:
        /*0004*/ 	.word	0x00000082


	//----- nvinfo : EIATTR_SW2861232_WAR
	.align		4
.L_570:
        /*0008*/ 	.byte	0x01, 0x35
	.zero		2


	//----- nvinfo : EIATTR_PARAM_CBANK
	.align		4
        /*000c*/ 	.byte	0x04, 0x0a
        /*000e*/ 	.short	(.L_572 - .L_571)
	.align		4
.L_571:
        /*0010*/ 	.word	index@(.nv.constant0._ZN7cutlass13device_kernelIN5flash19enable_sm80_to_sm89INS1_16FlashAttnBwdSm80INS1_25CollectiveMainloopBwdSm80ILi1ELi1EN4cute5tupleIJNS5_1CILi64EEES8_NS7_ILi192EEEEEENS_6half_tEfNS_4arch4Sm80ELb0ELb1ELb0ELb1ELb1ELb0ELb0ELb0ELi2ELi2ELi2ELi2ELb1EEENS1_24CollectiveEpilogueBwdGQAISA_fSD_Li256ELb1ELb1EEENS1_19SingleTileSchedulerILb1ELb0ELb0ELi64EEEEEEEEEvNT_6ParamsE)
        /*0014*/ 	.short	0x0160
        /*0016*/ 	.short	0x0278


	//----- nvinfo : EIATTR_CBANK_PARAM_SIZE
	.align		4
.L_572:
        /*0018*/ 	.byte	0x03, 0x19
        /*001a*/ 	.short	0x0278


	//----- nvinfo : EIATTR_KPARAM_INFO
	.align		4
        /*001c*/ 	.byte	0x04, 0x17
        /*001e*/ 	.short	(.L_574 - .L_573)
.L_573:
        /*0020*/ 	.word	0x00000000
        /*0024*/ 	.short	0x0000
        /*0026*/ 	.short	0x0000
        /*0028*/ 	.byte	0x00, 0xf0, 0xe1, 0x09


	//----- nvinfo : EIATTR_MAXREG_COUNT
	.align		4
.L_574:
        /*002c*/ 	.byte	0x03, 0x1b
        /*002e*/ 	.short	0x00ff


	//----- nvinfo : EIATTR_NUM_BARRIERS
	.align		4
        /*0030*/ 	.byte	0x02, 0x4c
        /*0032*/ 	.byte	0x02
	.zero		1


	//----- nvinfo : EIATTR_ANNOTATIONS
	.align		4
        /*0034*/ 	.byte	0x04, 0x55
        /*0036*/ 	.short	(.L_576 - .L_575)


	//   ....[0]....
.L_575:
        /*0038*/ 	.word	0x00000001
        /*003c*/ 	.byte	0x70, 0x1b, 0x00, 0x00, 0x01, 0x00, 0x00, 0x00, 0xb0, 0x20, 0x00, 0x00, 0x01, 0x00, 0x00, 0x00
        /*004c*/ 	.byte	0xa0, 0x25, 0x00, 0x00, 0x01, 0x00, 0x00, 0x00, 0xe0, 0x25, 0x00, 0x00, 0x01, 0x00, 0x00, 0x00
        /*005c*/ 	.byte	0x00, 0x48, 0x00, 0x00, 0x01, 0x00, 0x00, 0x00, 0x30, 0x48, 0x00, 0x00, 0x01, 0x00, 0x00, 0x00
        /*006c*/ 	.byte	0x80, 0x4f, 0x00, 0x00, 0x01, 0x00, 0x00, 0x00, 0x30, 0x55, 0x00, 0x00


	//----- nvinfo : EIATTR_MERCURY_ISA_VERSION
	.align		4
.L_576:
        /*0078*/ 	.byte	0x03, 0x5f
        /*007a*/ 	.short	0x0000


	//----- nvinfo : EIATTR_COOP_GROUP_MASK_REGIDS
	.align		4
        /*007c*/ 	.byte	0x04, 0x29
        /*007e*/ 	.short	(.L_578 - .L_577)


	//   ....[0]....
.L_577:
        /*0080*/ 	.word	0xffffffff


	//   ....[1]....
        /*0084*/ 	.word	0xffffffff


	//   ....[2]....
        /*0088*/ 	.word	0xffffffff


	//   ....[3]....
        /*008c*/ 	.word	0xffffffff


	//   ....[4]....
        /*0090*/ 	.word	0xffffffff


	//   ....[5]....
        /*0094*/ 	.word	0xffffffff


	//   ....[6]....
        /*0098*/ 	.word	0xffffffff


	//   ....[7]....
        /*009c*/ 	.word	0xffffffff


	//   ....[8]....
        /*00a0*/ 	.word	0xffffffff


	//----- nvinfo : EIATTR_COOP_GROUP_INSTR_OFFSETS
	.align		4
.L_578:
        /*00a4*/ 	.byte	0x04, 0x28
        /*00a6*/ 	.short	(.L_580 - .L_579)


	//   ....[0]....
.L_579:
        /*00a8*/ 	.word	0x000000a0


	//   ....[1]....
        /*00ac*/ 	.word	0x00006000


	//   ....[2]....
        /*00b0*/ 	.word	0x00006040


	//   ....[3]....
        /*00b4*/ 	.word	0x00006430


	//   ....[4]....
        /*00b8*/ 	.word	0x00006440


	//   ....[5]....
        /*00bc*/ 	.word	0x000065d0


	//   ....[6]....
        /*00c0*/ 	.word	0x00006620


	//   ....[7]....
        /*00c4*/ 	.word	0x000069d0


	//   ....[8]....
        /*00c8*/ 	.word	0x000069e0


	//----- nvinfo : EIATTR_EXIT_INSTR_OFFSETS
	.align		4
.L_580:
        /*00cc*/ 	.byte	0x04, 0x1c
        /*00ce*/ 	.short	(.L_582 - .L_581)


	//   ....[0]....
.L_581:
        /*00d0*/ 	.word	0x00000310


	//   ....[1]....
        /*00d4*/ 	.word	0x00005cc0


	//   ....[2]....
        /*00d8*/ 	.word	0x000069f0


	//   ....[3]....
        /*00dc*/ 	.word	0x00006a90


	//----- nvinfo : EIATTR_CTAIDZ_USED
	.align		4
.L_582:
        /*00e0*/ 	.byte	0x01, 0x04
	.zero		2


	//----- nvinfo : EIATTR_MAX_THREADS
	.align		4
        /*00e4*/ 	.byte	0x04, 0x05
        /*00e6*/ 	.short	(.L_584 - .L_583)
.L_583:
        /*00e8*/ 	.word	0x00000100
        /*00ec*/ 	.word	0x00000001
        /*00f0*/ 	.word	0x00000001


	//----- nvinfo : EIATTR_CRS_STACK_SIZE
	.align		4
.L_584:
        /*00f4*/ 	.byte	0x04, 0x1e
        /*00f6*/ 	.short	(.L_586 - .L_585)
.L_585:
        /*00f8*/ 	.word	0x00000000
.L_586:


//--------------------- .nv.info._ZN7cutlass13device_kernelIN5flash19enable_sm80_to_sm89INS1_16FlashAttnBwdSm80INS1_25CollectiveMainloopBwdSm80ILi1ELi1EN4cute5tupleIJNS5_1CILi64EEES8_NS7_ILi192EEEEEENS_6half_tEfNS_4arch4Sm80ELb1ELb0ELb0ELb0ELb0ELb0ELb0ELb0ELi2ELi2ELi2ELi2ELb1EEENS1_21CollectiveEpilogueBwdISA_SB_SD_Li256ELb0ELb0ELi4EEENS1_25SingleTileBwdLPTSchedulerILb0ELi64ELb0EEEEEEEEEvNT_6ParamsE --------------------------
	.section	.nv.info._ZN7cutlass13device_kernelIN5flash19enable_sm80_to_sm89INS1_16FlashAttnBwdSm80INS1_25CollectiveMainloopBwdSm80ILi1ELi1EN4cute5tupleIJNS5_1CILi64EEES8_NS7_ILi192EEEEEENS_6half_tEfNS_4arch4Sm80ELb1ELb0ELb0ELb0ELb0ELb0ELb0ELb0ELi2ELi2ELi2ELi2ELb1EEENS1_21CollectiveEpilogueBwdISA_SB_SD_Li256ELb0ELb0ELi4EEENS1_25SingleTileBwdLPTSchedulerILb0ELi64ELb0EEEEEEEEEvNT_6ParamsE,"",@"SHT_CUDA_INFO"
	.sectionflags	@""
	.align	4


	//----- nvinfo : EIATTR_CUDA_API_VERSION
	.align		4
        /*0000*/ 	.byte	0x04, 0x37
        /*0002*/ 	.short	(.L_588 - .L_587)
.L_587:
        /*0004*/ 	.word	0x00000082


	//----- nvinfo : EIATTR_SW2861232_WAR
	.align		4
.L_588:
        /*0008*/ 	.byte	0x01, 0x35
	.zero		2


	//----- nvinfo : EIATTR_PARAM_CBANK
	.align		4
        /*000c*/ 	.byte	0x04, 0x0a
        /*000e*/ 	.short	(.L_590 - .L_589)
	.align		4
.L_589:
        /*0010*/ 	.word	index@(.nv.constant0._ZN7cutlass13device_kernelIN5flash19enable_sm80_to_sm89INS1_16FlashAttnBwdSm80INS1_25CollectiveMainloopBwdSm80ILi1ELi1EN4cute5tupleIJNS5_1CILi64EEES8_NS7_ILi192EEEEEENS_6half_tEfNS_4arch4Sm80ELb1ELb0ELb0ELb0ELb0ELb0ELb0ELb0ELi2ELi2ELi2ELi2ELb1EEENS1_21CollectiveEpilogueBwdISA_SB_SD_Li256ELb0ELb0ELi4EEENS1_25SingleTileBwdLPTSchedulerILb0ELi64ELb0EEEEEEEEEvNT_6ParamsE)
        /*0014*/ 	.short	0x0160
        /*0016*/ 	.short	0x0288


	//----- nvinfo : EIATTR_CBANK_PARAM_SIZE
	.align		4
.L_590:
        /*0018*/ 	.byte	0x03, 0x19
        /*001a*/ 	.short	0x0288


	//----- nvinfo : EIATTR_KPARAM_INFO
	.align		4
        /*001c*/ 	.byte	0x04, 0x17
        /*001e*/ 	.short	(.L_592 - .L_591)
.L_591:
        /*0020*/ 	.word	0x00000000
        /*0024*/ 	.short	0x0000
        /*0026*/ 	.short	0x0000
        /*0028*/ 	.byte	0x00, 0xf0, 0x21, 0x0a


	//----- nvinfo : EIATTR_MAXREG_COUNT
	.align		4
.L_592:
        /*002c*/ 	.byte	0x03, 0x1b
        /*002e*/ 	.short	0x00ff


	//----- nvinfo : EIATTR_NUM_BARRIERS
	.align		4
        /*0030*/ 	.byte	0x02, 0x4c
        /*0032*/ 	.byte	0x02
	.zero		1


	//----- nvinfo : EIATTR_ANNOTATIONS
	.align		4
        /*0034*/ 	.byte	0x04, 0x55
        /*0036*/ 	.short	(.L_594 - .L_593)


	//   ....[0]....
.L_593:
        /*0038*/ 	.word	0x00000001
        /*003c*/ 	.byte	0xf0, 0x1d, 0x00, 0x00, 0x01, 0x00, 0x00, 0x00, 0x80, 0x4b, 0x00, 0x00


	//----- nvinfo : EIATTR_MERCURY_ISA_VERSION
	.align		4
.L_594:
        /*0048*/ 	.byte	0x03, 0x5f
        /*004a*/ 	.short	0x0000


	//----- nvinfo : EIATTR_COOP_GROUP_MASK_REGIDS
	.align		4
        /*004c*/ 	.byte	0x04, 0x29
        /*004e*/ 	.short	(.L_596 - .L_595)


	//   ....[0]....
.L_595:
        /*0050*/ 	.word	0xffffffff


	//----- nvinfo : EIATTR_COOP_GROUP_INSTR_OFFSETS
	.align		4
.L_596:
        /*0054*/ 	.byte	0x04, 0x28
        /*0056*/ 	.short	(.L_598 - .L_597)


	//   ....[0]....
.L_597:
        /*0058*/ 	.word	0x00000050


	//----- nvinfo : EIATTR_EXIT_INSTR_OFFSETS
	.align		4
.L_598:
        /*005c*/ 	.byte	0x04, 0x1c
        /*005e*/ 	.short	(.L_600 - .L_599)


	//   ....[0]....
.L_599:
        /*0060*/ 	.word	0x00000540


	//   ....[1]....
        /*0064*/ 	.word	0x00006360


	//   ....[2]....
        /*0068*/ 	.word	0x00006460


	//   ....[3]....
        /*006c*/ 	.word	0x00006480


	//   ....[4]....
        /*0070*/ 	.word	0x00006a60


	//   ....[5]....
        /*0074*/ 	.word	0x00006b50


	//   ....[6]....
        /*0078*/ 	.word	0x00006b70


	//----- nvinfo : EIATTR_MAX_THREADS
	.align		4
.L_600:
        /*007c*/ 	.byte	0x04, 0x05
        /*007e*/ 	.short	(.L_602 - .L_601)
.L_601:
        /*0080*/ 	.word	0x00000100
        /*0084*/ 	.word	0x00000001
        /*0088*/ 	.word	0x00000001


	//----- nvinfo : EIATTR_CRS_STACK_SIZE
	.align		4
.L_602:
        /*008c*/ 	.byte	0x04, 0x1e
        /*008e*/ 	.short	(.L_604 - .L_603)
.L_603:
        /*0090*/ 	.word	0x00000000
.L_604:


//--------------------- .nv.info._ZN7cutlass13device_kernelIN5flash19enable_sm80_to_sm89INS1_16FlashAttnBwdSm80INS1_25CollectiveMainloopBwdSm80ILi1ELi1EN4cute5tupleIJNS5_1CILi64EEES8_NS7_ILi192EEEEEENS_6half_tEfNS_4arch4Sm80ELb1ELb0ELb0ELb0ELb1ELb0ELb0ELb0ELi2ELi2ELi2ELi2ELb1EEENS1_21CollectiveEpilogueBwdISA_SB_SD_Li256ELb0ELb0ELi4EEENS1_25SingleTileBwdLPTSchedulerILb0ELi64ELb1EEEEEEEEEvNT_6ParamsE --------------------------
	.section	.nv.info._ZN7cutlass13device_kernelIN5flash19enable_sm80_to_sm89INS1_16FlashAttnBwdSm80INS1_25CollectiveMainloopBwdSm80ILi1ELi1EN4cute5tupleIJNS5_1CILi64EEES8_NS7_ILi192EEEEEENS_6half_tEfNS_4arch4Sm80ELb1ELb0ELb0ELb0ELb1ELb0ELb0ELb0ELi2ELi2ELi2ELi2ELb1EEENS1_21CollectiveEpilogueBwdISA_SB_SD_Li256ELb0ELb0ELi4EEENS1_25SingleTileBwdLPTSchedulerILb0ELi64ELb1EEEEEEEEEvNT_6ParamsE,"",@"SHT_CUDA_INFO"
	.sectionflags	@""
	.align	4


	//----- nvinfo : EIATTR_CUDA_API_VERSION
	.align		4
        /*0000*/ 	.byte	0x04, 0x37
        /*0002*/ 	.short	(.L_606 - .L_605)
.L_605:
        /*0004*/ 	.word	0x00000082


	//----- nvinfo : EIATTR_SW2861232_WAR
	.align		4
.L_606:
        /*0008*/ 	.byte	0x01, 0x35
	.zero		2


	//----- nvinfo : EIATTR_PARAM_CBANK
	.align		4
        /*000c*/ 	.byte	0x04, 0x0a
        /*000e*/ 	.short	(.L_608 - .L_607)
	.align		4
.L_607:
        /*0010*/ 	.word	index@(.nv.constant0._ZN7cutlass13device_kernelIN5flash19enable_sm80_to_sm89INS1_16FlashAttnBwdSm80INS1_25CollectiveMainloopBwdSm80ILi1ELi1EN4cute5tupleIJNS5_1CILi64EEES8_NS7_ILi192EEEEEENS_6half_tEfNS_4arch4Sm80ELb1ELb0ELb0ELb0ELb1ELb0ELb0ELb0ELi2ELi2ELi2ELi2ELb1EEENS1_21CollectiveEpilogueBwdISA_SB_SD_Li256ELb0ELb0ELi4EEENS1_25SingleTileBwdLPTSchedulerILb0ELi64ELb1EEEEEEEEEvNT_6ParamsE)
        /*0014*/ 	.short	0x0160
        /*0016*/ 	.short	0x0288


	//----- nvinfo : EIATTR_CBANK_PARAM_SIZE
	.align		4
.L_608:
        /*0018*/ 	.byte	0x03, 0x19
        /*001a*/ 	.short	0x0288


	//----- nvinfo : EIATTR_KPARAM_INFO
	.align		4
        /*001c*/ 	.byte	0x04, 0x17
        /*001e*/ 	.short	(.L_610 - .L_609)
.L_609:
        /*0020*/ 	.word	0x00000000
        /*0024*/ 	.short	0x0000
        /*0026*/ 	.short	0x0000
        /*0028*/ 	.byte	0x00, 0xf0, 0x21, 0x0a


	//----- nvinfo : EIATTR_MAXREG_COUNT
	.align		4
.L_610:
        /*002c*/ 	.byte	0x03, 0x1b
        /*002e*/ 	.short	0x00ff


	//----- nvinfo : EIATTR_NUM_BARRIERS
	.align		4
        /*0030*/ 	.byte	0x02, 0x4c
        /*0032*/ 	.byte	0x02
	.zero		1


	//----- nvinfo : EIATTR_ANNOTATIONS
	.align		4
        /*0034*/ 	.byte	0x04, 0x55
        /*0036*/ 	.short	(.L_612 - .L_611)


	//   ....[0]....
.L_611:
        /*0038*/ 	.word	0x00000001
        /*003c*/ 	.byte	0x50, 0x1e, 0x00, 0x00, 0x01, 0x00, 0x00, 0x00, 0xe0, 0x4b, 0x00, 0x00


	//----- nvinfo : EIATTR_MERCURY_ISA_VERSION
	.align		4
.L_612:
        /*0048*/ 	.byte	0x03, 0x5f
        /*004a*/ 	.short	0x0000


	//----- nvinfo : EIATTR_COOP_GROUP_MASK_REGIDS
	.align		4
        /*004c*/ 	.byte	0x04, 0x29
        /*004e*/ 	.short	(.L_614 - .L_613)


	//   ....[0]....
.L_613:
        /*0050*/ 	.word	0xffffffff


	//----- nvinfo : EIATTR_COOP_GROUP_INSTR_OFFSETS
	.align		4
.L_614:
        /*0054*/ 	.byte	0x04, 0x28
        /*0056*/ 	.short	(.L_616 - .L_615)


	//   ....[0]....
.L_615:
        /*0058*/ 	.word	0x00000050


	//----- nvinfo : EIATTR_EXIT_INSTR_OFFSETS
	.align		4
.L_616:
        /*005c*/ 	.byte	0x04, 0x1c
        /*005e*/ 	.short	(.L_618 - .L_617)


	//   ....[0]....
.L_617:
        /*0060*/ 	.word	0x000005a0


	//   ....[1]....
        /*0064*/ 	.word	0x000063c0


	//   ....[2]....
        /*0068*/ 	.word	0x000064c0


	//   ....[3]....
        /*006c*/ 	.word	0x000064e0


	//   ....[4]....
        /*0070*/ 	.word	0x00006ac0


	//   ....[5]....
        /*0074*/ 	.word	0x00006bb0


	//   ....[6]....
        /*0078*/ 	.word	0x00006bd0


	//----- nvinfo : EIATTR_MAX_THREADS
	.align		4
.L_618:
        /*007c*/ 	.byte	0x04, 0x05
        /*007e*/ 	.short	(.L_620 - .L_619)
.L_619:
        /*0080*/ 	.word	0x00000100
        /*0084*/ 	.word	0x00000001
        /*0088*/ 	.word	0x00000001


	//----- nvinfo : EIATTR_CRS_STACK_SIZE
	.align		4
.L_620:
        /*008c*/ 	.byte	0x04, 0x1e
        /*008e*/ 	.short	(.L_622 - .L_621)
.L_621:
        /*0090*/ 	.word	0x00000000
.L_622:


//--------------------- .nv.info._ZN7cutlass13device_kernelIN5flash19enable_sm80_to_sm89INS1_16FlashAttnBwdSm80INS1_25CollectiveMainloopBwdSm80ILi1ELi1EN4cute5tupleIJNS5_1CILi64EEES8_NS7_ILi192EEEEEENS_6half_tEfNS_4arch4Sm80ELb1ELb0ELb0ELb0ELb0ELb0ELb0ELb0ELi2ELi2ELi2ELi2ELb1EEENS1_24CollectiveEpilogueBwdGQAISA_fSD_Li256ELb0ELb0EEENS1_25SingleTileBwdLPTSchedulerILb0ELi64ELb0EEEEEEEEEvNT_6ParamsE --------------------------
	.section	.nv.info._ZN7cutlass13device_kernelIN5flash19enable_sm80_to_sm89INS1_16FlashAttnBwdSm80INS1_25CollectiveMainloopBwdSm80ILi1ELi1EN4cute5tupleIJNS5_1CILi64EEES8_NS7_ILi192EEEEEENS_6half_tEfNS_4arch4Sm80ELb1ELb0ELb0ELb0ELb0ELb0ELb0ELb0ELi2ELi2ELi2ELi2ELb1EEENS1_24CollectiveEpilogueBwdGQAISA_fSD_Li256ELb0ELb0EEENS1_25SingleTileBwdLPTSchedulerILb0ELi64ELb0EEEEEEEEEvNT_6ParamsE,"",@"SHT_CUDA_INFO"
	.sectionflags	@""
	.align	4


	//----- nvinfo : EIATTR_CUDA_API_VERSION
	.align		4
        /*0000*/ 	.byte	0x04, 0x37
        /*0002*/ 	.short	(.L_624 - .L_623)
.L_623:
        /*0004*/ 	.word	0x00000082


	//----- nvinfo : EIATTR_SW2861232_WAR
	.align		4
.L_624:
        /*0008*/ 	.byte	0x01, 0x35
	.zero		2


	//----- nvinfo : EIATTR_PARAM_CBANK
	.align		4
        /*000c*/ 	.byte	0x04, 0x0a
        /*000e*/ 	.short	(.L_626 - .L_625)
	.align		4
.L_625:
        /*0010*/ 	.word	index@(.nv.constant0._ZN7cutlass13device_kernelIN5flash19enable_sm80_to_sm89INS1_16FlashAttnBwdSm80INS1_25CollectiveMainloopBwdSm80ILi1ELi1EN4cute5tupleIJNS5_1CILi64EEES8_NS7_ILi192EEEEEENS_6half_tEfNS_4arch4Sm80ELb1ELb0ELb0ELb0ELb0ELb0ELb0ELb0ELi2ELi2ELi2ELi2ELb1EEENS1_24CollectiveEpilogueBwdGQAISA_fSD_Li256ELb0ELb0EEENS1_25SingleTileBwdLPTSchedulerILb0ELi64ELb0EEEEEEEEEvNT_6ParamsE)
        /*0014*/ 	.short	0x0160
        /*0016*/ 	.short	0x0290


	//----- nvinfo : EIATTR_CBANK_PARAM_SIZE
	.align		4
.L_626:
        /*0018*/ 	.byte	0x03, 0x19
        /*001a*/ 	.short	0x0290


	//----- nvinfo : EIATTR_KPARAM_INFO
	.align		4
        /*001c*/ 	.byte	0x04, 0x17
        /*001e*/ 	.short	(.L_628 - .L_627)
.L_627:
        /*0020*/ 	.word	0x00000000
        /*0024*/ 	.short	0x0000
        /*0026*/ 	.short	0x0000
        /*0028*/ 	.byte	0x00, 0xf0, 0x41, 0x0a


	//----- nvinfo : EIATTR_MAXREG_COUNT
	.align		4
.L_628:
        /*002c*/ 	.byte	0x03, 0x1b
        /*002e*/ 	.short	0x00ff


	//----- nvinfo : EIATTR_NUM_BARRIERS
	.align		4
        /*0030*/ 	.byte	0x02, 0x4c
        /*0032*/ 	.byte	0x02
	.zero		1


	//----- nvinfo : EIATTR_ANNOTATIONS
	.align		4
        /*0034*/ 	.byte	0x04, 0x55
        /*0036*/ 	.short	(.L_630 - .L_629)


	//   ....[0]....
.L_629:
        /*0038*/ 	.word	0x00000001
        /*003c*/ 	.byte	0x40, 0x1d, 0x00, 0x00, 0x01, 0x00, 0x00, 0x00, 0xd0, 0x4a, 0x00, 0x00


	//----- nvinfo : EIATTR_MERCURY_ISA_VERSION
	.align		4
.L_630:
        /*0048*/ 	.byte	0x03, 0x5f
        /*004a*/ 	.short	0x0000


	//----- nvinfo : EIATTR_COOP_GROUP_MASK_REGIDS
	.align		4
        /*004c*/ 	.byte	0x04, 0x29
        /*004e*/ 	.short	(.L_632 - .L_631)


	//   ....[0]....
.L_631:
        /*0050*/ 	.word	0xffffffff


	//----- nvinfo : EIATTR_COOP_GROUP_INSTR_OFFSETS
	.align		4
.L_632:
        /*0054*/ 	.byte	0x04, 0x28
        /*0056*/ 	.short	(.L_634 - .L_633)


	//   ....[0]....
.L_633:
        /*0058*/ 	.word	0x00000050


	//----- nvinfo : EIATTR_EXIT_INSTR_OFFSETS
	.align		4
.L_634:
        /*005c*/ 	.byte	0x04, 0x1c
        /*005e*/ 	.short	(.L_636 - .L_635)


	//   ....[0]....
.L_635:
        /*0060*/ 	.word	0x00000540


	//   ....[1]....
        /*0064*/ 	.word	0x00005380


	//   ....[2]....
        /*0068*/ 	.word	0x00005c10


	//----- nvinfo : EIATTR_MAX_THREADS
	.align		4
.L_636:
        /*006c*/ 	.byte	0x04, 0x05
        /*006e*/ 	.short	(.L_638 - .L_637)
.L_637:
        /*0070*/ 	.word	0x00000100
        /*0074*/ 	.word	0x00000001
        /*0078*/ 	.word	0x00000001
.L_638:


//--------------------- .nv.info._ZN7cutlass13device_kernelIN5flash19enable_sm80_to_sm89INS1_16FlashAttnBwdSm80INS1_25CollectiveMainloopBwdSm80ILi1ELi1EN4cute5tupleIJNS5_1CILi64EEES8_NS7_ILi192EEEEEENS_6half_tEfNS_4arch4Sm80ELb1ELb0ELb0ELb0ELb1ELb0ELb0ELb0ELi2ELi2ELi2ELi2ELb1EEENS1_24CollectiveEpilogueBwdGQAISA_fSD_Li256ELb0ELb1EEENS1_25SingleTileBwdLPTSchedulerILb0ELi64ELb1EEEEEEEEEvNT_6ParamsE --------------------------
	.section	.nv.info._ZN7cutlass13device_kernelIN5flash19enable_sm80_to_sm89INS1_16FlashAttnBwdSm80INS1_25CollectiveMainloopBwdSm80ILi1ELi1EN4cute5tupleIJNS5_1CILi64EEES8_NS7_ILi192EEEEEENS_6half_tEfNS_4arch4Sm80ELb1ELb0ELb0ELb0ELb1ELb0ELb0ELb0ELi2ELi2ELi2ELi2ELb1EEENS1_24CollectiveEpilogueBwdGQAISA_fSD_Li256ELb0ELb1EEENS1_25SingleTileBwdLPTSchedulerILb0ELi64ELb1EEEEEEEEEvNT_6ParamsE,"",@"SHT_CUDA_INFO"
	.sectionflags	@""
	.align	4


	//----- nvinfo : EIATTR_CUDA_API_VERSION
	.align		4
        /*0000*/ 	.byte	0x04, 0x37
        /*0002*/ 	.short	(.L_640 - .L_639)
.L_639:
        /*0004*/ 	.word	0x00000082


	//----- nvinfo : EIATTR_SW2861232_WAR
	.align		4
.L_640:
        /*0008*/ 	.byte	0x01, 0x35
	.zero		2


	//----- nvinfo : EIATTR_PARAM_CBANK
	.align		4
        /*000c*/ 	.byte	0x04, 0x0a
        /*000e*/ 	.short	(.L_642 - .L_641)
	.align		4
.L_641:
        /*0010*/ 	.word	index@(.nv.constant0._ZN7cutlass13device_kernelIN5flash19enable_sm80_to_sm89INS1_16FlashAttnBwdSm80INS1_25CollectiveMainloopBwdSm80ILi1ELi1EN4cute5tupleIJNS5_1CILi64EEES8_NS7_ILi192EEEEEENS_6half_tEfNS_4arch4Sm80ELb1ELb0ELb0ELb0ELb1ELb0ELb0ELb0ELi2ELi2ELi2ELi2ELb1EEENS1_24CollectiveEpilogueBwdGQAISA_fSD_Li256ELb0ELb1EEENS1_25SingleTileBwdLPTSchedulerILb0ELi64ELb1EEEEEEEEEvNT_6ParamsE)
        /*0014*/ 	.short	0x0160
        /*0016*/ 	.short	0x0290


	//----- nvinfo : EIATTR_CBANK_PARAM_SIZE
	.align		4
.L_642:
        /*0018*/ 	.byte	0x03, 0x19
        /*001a*/ 	.short	0x0290


	//----- nvinfo : EIATTR_KPARAM_INFO
	.align		4
        /*001c*/ 	.byte	0x04, 0x17
        /*001e*/ 	.short	(.L_644 - .L_643)
.L_643:
        /*0020*/ 	.word	0x00000000
        /*0024*/ 	.short	0x0000
        /*0026*/ 	.short	0x0000
        /*0028*/ 	.byte	0x00, 0xf0, 0x41, 0x0a


	//----- nvinfo : EIATTR_MAXREG_COUNT
	.align		4
.L_644:
        /*002c*/ 	.byte	0x03, 0x1b
        /*002e*/ 	.short	0x00ff


	//----- nvinfo : EIATTR_NUM_BARRIERS
	.align		4
        /*0030*/ 	.byte	0x02, 0x4c
        /*0032*/ 	.byte	0x02
	.zero		1


	//----- nvinfo : EIATTR_ANNOTATIONS
	.align		4
        /*0034*/ 	.byte	0x04, 0x55
        /*0036*/ 	.short	(.L_646 - .L_645)


	//   ....[0]....
.L_645:
        /*0038*/ 	.word	0x00000001
        /*003c*/ 	.byte	0xa0, 0x1d, 0x00, 0x00, 0x01, 0x00, 0x00, 0x00, 0x30, 0x4b, 0x00, 0x00


	//----- nvinfo : EIATTR_MERCURY_ISA_VERSION
	.align		4
.L_646:
        /*0048*/ 	.byte	0x03, 0x5f
        /*004a*/ 	.short	0x0000


	//----- nvinfo : EIATTR_COOP_GROUP_MASK_REGIDS
	.align		4
        /*004c*/ 	.byte	0x04, 0x29
        /*004e*/ 	.short	(.L_648 - .L_647)


	//   ....[0]....
.L_647:
        /*0050*/ 	.word	0xffffffff


	//   ....[1]....
        /*0054*/ 	.word	0xffffffff


	//   ....[2]....
        /*0058*/ 	.word	0xffffffff


	//   ....[3]....
        /*005c*/ 	.word	0xffffffff


	//   ....[4]....
        /*0060*/ 	.word	0xffffffff


	//   ....[5]....
        /*0064*/ 	.word	0xffffffff


	//   ....[6]....
        /*0068*/ 	.word	0xffffffff


	//   ....[7]....
        /*006c*/ 	.word	0xffffffff


	//   ....[8]....
        /*0070*/ 	.word	0xffffffff


	//----- nvinfo : EIATTR_COOP_GROUP_INSTR_OFFSETS
	.align		4
.L_648:
        /*0074*/ 	.byte	0x04, 0x28
        /*0076*/ 	.short	(.L_650 - .L_649)


	//   ....[0]....
.L_649:
        /*0078*/ 	.word	0x00000050


	//   ....[1]....
        /*007c*/ 	.word	0x00005660


	//   ....[2]....
        /*0080*/ 	.word	0x00005690


	//   ....[3]....
        /*0084*/ 	.word	0x00005ac0


	//   ....[4]....
        /*0088*/ 	.word	0x00005ad0


	//   ....[5]....
        /*008c*/ 	.word	0x00005c90


	//   ....[6]....
        /*0090*/ 	.word	0x00005da0


	//   ....[7]....
        /*0094*/ 	.word	0x000060d0


	//   ....[8]....
        /*0098*/ 	.word	0x000060e0


	//----- nvinfo : EIATTR_EXIT_INSTR_OFFSETS
	.align		4
.L_650:
        /*009c*/ 	.byte	0x04, 0x1c
        /*009e*/ 	.short	(.L_652 - .L_651)


	//   ....[0]....
.L_651:
        /*00a0*/ 	.word	0x000005a0


	//   ....[1]....
        /*00a4*/ 	.word	0x000053e0


	//   ....[2]....
        /*00a8*/ 	.word	0x000060f0


	//   ....[3]....
        /*00ac*/ 	.word	0x00006190


	//----- nvinfo : EIATTR_MAX_THREADS
	.align		4
.L_652:
        /*00b0*/ 	.byte	0x04, 0x05
        /*00b2*/ 	.short	(.L_654 - .L_653)
.L_653:
        /*00b4*/ 	.word	0x00000100
        /*00b8*/ 	.word	0x00000001
        /*00bc*/ 	.word	0x00000001


	//----- nvinfo : EIATTR_CRS_STACK_SIZE
	.align		4
.L_654:
        /*00c0*/ 	.byte	0x04, 0x1e
        /*00c2*/ 	.short	(.L_656 - .L_655)
.L_655:
        /*00c4*/ 	.word	0x00000000
.L_656:


//--------------------- .nv.info._ZN7cutlass13device_kernelIN5flash19enable_sm80_to_sm89INS1_16FlashAttnBwdSm80INS1_25CollectiveMainloopBwdSm80ILi1ELi1EN4cute5tupleIJNS5_1CILi64EEES8_NS7_ILi192EEEEEENS_6half_tEfNS_4arch4Sm80ELb1ELb0ELb0ELb1ELb0ELb0ELb0ELb0ELi2ELi2ELi2ELi2ELb1EEENS1_21CollectiveEpilogueBwdISA_SB_SD_Li256ELb1ELb0ELi4EEENS1_25SingleTileBwdLPTSchedulerILb1ELi64ELb0EEEEEEEEEvNT_6ParamsE --------------------------
	.section	.nv.info._ZN7cutlass13device_kernelIN5flash19enable_sm80_to_sm89INS1_16FlashAttnBwdSm80INS1_25CollectiveMainloopBwdSm80ILi1ELi1EN4cute5tupleIJNS5_1CILi64EEES8_NS7_ILi192EEEEEENS_6half_tEfNS_4arch4Sm80ELb1ELb0ELb0ELb1ELb0ELb0ELb0ELb0ELi2ELi2ELi2ELi2ELb1EEENS1_21CollectiveEpilogueBwdISA_SB_SD_Li256ELb1ELb0ELi4EEENS1_25SingleTileBwdLPTSchedulerILb1ELi64ELb0EEEEEEEEEvNT_6ParamsE,"",@"SHT_CUDA_INFO"
	.sectionflags	@""
	.align	4


	//----- nvinfo : EIATTR_CUDA_API_VERSION
	.align		4
        /*0000*/ 	.byte	0x04, 0x37
        /*0002*/ 	.short	(.L_658 - .L_657)
.L_657:
        /*0004*/ 	.word	0x00000082


	//----- nvinfo : EIATTR_SW2861232_WAR
	.align		4
.L_658:
        /*0008*/ 	.byte	0x01, 0x35
	.zero		2


	//----- nvinfo : EIATTR_PARAM_CBANK
	.align		4
        /*000c*/ 	.byte	0x04, 0x0a
        /*000e*/ 	.short	(.L_660 - .L_659)
	.align		4
.L_659:
        /*0010*/ 	.word	index@(.nv.constant0._ZN7cutlass13device_kernelIN5flash19enable_sm80_to_sm89INS1_16FlashAttnBwdSm80INS1_25CollectiveMainloopBwdSm80ILi1ELi1EN4cute5tupleIJNS5_1CILi64EEES8_NS7_ILi192EEEEEENS_6half_tEfNS_4arch4Sm80ELb1ELb0ELb0ELb1ELb0ELb0ELb0ELb0ELi2ELi2ELi2ELi2ELb1EEENS1_21CollectiveEpilogueBwdISA_SB_SD_Li256ELb1ELb0ELi4EEENS1_25SingleTileBwdLPTSchedulerILb1ELi64ELb0EEEEEEEEEvNT_6ParamsE)
        /*0014*/ 	.short	0x0160
        /*0016*/ 	.short	0x0288


	//----- nvinfo : EIATTR_CBANK_PARAM_SIZE
	.align		4
.L_660:
        /*0018*/ 	.byte	0x03, 0x19
        /*001a*/ 	.short	0x0288


	//----- nvinfo : EIATTR_KPARAM_INFO
	.align		4
        /*001c*/ 	.byte	0x04, 0x17
        /*001e*/ 	.short	(.L_662 - .L_661)
.L_661:
        /*0020*/ 	.word	0x00000000
        /*0024*/ 	.short	0x0000
        /*0026*/ 	.short	0x0000
        /*0028*/ 	.byte	0x00, 0xf0, 0x21, 0x0a


	//----- nvinfo : EIATTR_MAXREG_COUNT
	.align		4
.L_662:
        /*002c*/ 	.byte	0x03, 0x1b
        /*002e*/ 	.short	0x00ff


	//----- nvinfo : EIATTR_NUM_BARRIERS
	.align		4
        /*0030*/ 	.byte	0x02, 0x4c
        /*0032*/ 	.byte	0x02
	.zero		1


	//----- nvinfo : EIATTR_MERCURY_ISA_VERSION
	.align		4
        /*0034*/ 	.byte	0x03, 0x5f
        /*0036*/ 	.short	0x0000


	//----- nvinfo : EIATTR_COOP_GROUP_MASK_REGIDS
	.align		4
        /*0038*/ 	.byte	0x04, 0x29
        /*003a*/ 	.short	(.L_664 - .L_663)


	//   ....[0]....
.L_663:
        /*003c*/ 	.word	0xffffffff


	//----- nvinfo : EIATTR_COOP_GROUP_INSTR_OFFSETS
	.align		4
.L_664:
        /*0040*/ 	.byte	0x04, 0x28
        /*0042*/ 	.short	(.L_666 - .L_665)


	//   ....[0]....
.L_665:
        /*0044*/ 	.word	0x00000050


	//----- nvinfo : EIATTR_EXIT_INSTR_OFFSETS
	.align		4
.L_666:
        /*0048*/ 	.byte	0x04, 0x1c
        /*004a*/ 	.short	(.L_668 - .L_667)


	//   ....[0]....
.L_667:
        /*004c*/ 	.word	0x000009c0


	//   ....[1]....
        /*0050*/ 	.word	0x00006e50


	//   ....[2]....
        /*0054*/ 	.word	0x00006f50


	//   ....[3]....
        /*0058*/ 	.word	0x00006f70


	//   ....[4]....
        /*005c*/ 	.word	0x00007760


	//   ....[5]....
        /*0060*/ 	.word	0x00007850


	//   ....[6]....
        /*0064*/ 	.word	0x00007870


	//----- nvinfo : EIATTR_MAX_THREADS
	.align		4
.L_668:
        /*0068*/ 	.byte	0x04, 0x05
        /*006a*/ 	.short	(.L_670 - .L_669)
.L_669:
        /*006c*/ 	.word	0x00000100
        /*0070*/ 	.word	0x00000001
        /*0074*/ 	.word	0x00000001


	//----- nvinfo : EIATTR_CRS_STACK_SIZE
	.align		4
.L_670:
        /*0078*/ 	.byte	0x04, 0x1e
        /*007a*/ 	.short	(.L_672 - .L_671)
.L_671:
        /*007c*/ 	.word	0x00000000
.L_672:


//--------------------- .nv.info._ZN7cutlass13device_kernelIN5flash19enable_sm80_to_sm89INS1_16FlashAttnBwdSm80INS1_25CollectiveMainloopBwdSm80ILi1ELi1EN4cute5tupleIJNS5_1CILi64EEES8_NS7_ILi192EEEEEENS_6half_tEfNS_4arch4Sm80ELb1ELb0ELb0ELb1ELb1ELb0ELb0ELb0ELi2ELi2ELi2ELi2ELb1EEENS1_21CollectiveEpilogueBwdISA_SB_SD_Li256ELb1ELb0ELi4EEENS1_25SingleTileBwdLPTSchedulerILb1ELi64ELb1EEEEEEEEEvNT_6ParamsE --------------------------
	.section	.nv.info._ZN7cutlass13device_kernelIN5flash19enable_sm80_to_sm89INS1_16FlashAttnBwdSm80INS1_25CollectiveMainloopBwdSm80ILi1ELi1EN4cute5tupleIJNS5_1CILi64EEES8_NS7_ILi192EEEEEENS_6half_tEfNS_4arch4Sm80ELb1ELb0ELb0ELb1ELb1ELb0ELb0ELb0ELi2ELi2ELi2ELi2ELb1EEENS1_21CollectiveEpilogueBwdISA_SB_SD_Li256ELb1ELb0ELi4EEENS1_25SingleTileBwdLPTSchedulerILb1ELi64ELb1EEEEEEEEEvNT_6ParamsE,"",@"SHT_CUDA_INFO"
	.sectionflags	@""
	.align	4


	//----- nvinfo : EIATTR_CUDA_API_VERSION
	.align		4
        /*0000*/ 	.byte	0x04, 0x37
        /*0002*/ 	.short	(.L_674 - .L_673)
.L_673:
        /*0004*/ 	.word	0x00000082


	//----- nvinfo : EIATTR_SW2861232_WAR
	.align		4
.L_674:
        /*0008*/ 	.byte	0x01, 0x35
	.zero		2


	//----- nvinfo : EIATTR_PARAM_CBANK
	.align		4
        /*000c*/ 	.byte	0x04, 0x0a
        /*000e*/ 	.short	(.L_676 - .L_675)
	.align		4
.L_675:
        /*0010*/ 	.word	index@(.nv.constant0._ZN7cutlass13device_kernelIN5flash19enable_sm80_to_sm89INS1_16FlashAttnBwdSm80INS1_25CollectiveMainloopBwdSm80ILi1ELi1EN4cute5tupleIJNS5_1CILi64EEES8_NS7_ILi192EEEEEENS_6half_tEfNS_4arch4Sm80ELb1ELb0ELb0ELb1ELb1ELb0ELb0ELb0ELi2ELi2ELi2ELi2ELb1EEENS1_21CollectiveEpilogueBwdISA_SB_SD_Li256ELb1ELb0ELi4EEENS1_25SingleTileBwdLPTSchedulerILb1ELi64ELb1EEEEEEEEEvNT_6ParamsE)
        /*0014*/ 	.short	0x0160
        /*0016*/ 	.short	0x0288


	//----- nvinfo : EIATTR_CBANK_PARAM_SIZE
	.align		4
.L_676:
        /*0018*/ 	.byte	0x03, 0x19
        /*001a*/ 	.short	0x0288


	//----- nvinfo : EIATTR_KPARAM_INFO
	.align		4
        /*001c*/ 	.byte	0x04, 0x17
        /*001e*/ 	.short	(.L_678 - .L_677)
.L_677:
        /*0020*/ 	.word	0x00000000
        /*0024*/ 	.short	0x0000
        /*0026*/ 	.short	0x0000
        /*0028*/ 	.byte	0x00, 0xf0, 0x21, 0x0a


	//----- nvinfo : EIATTR_MAXREG_COUNT
	.align		4
.L_678:
        /*002c*/ 	.byte	0x03, 0x1b
        /*002e*/ 	.short	0x00ff


	//----- nvinfo : EIATTR_NUM_BARRIERS
	.align		4
        /*0030*/ 	.byte	0x02, 0x4c
        /*0032*/ 	.byte	0x02
	.zero		1


	//----- nvinfo : EIATTR_ANNOTATIONS
	.align		4
        /*0034*/ 	.byte	0x04, 0x55
        /*0036*/ 	.short	(.L_680 - .L_679)


	//   ....[0]....
.L_679:
        /*0038*/ 	.word	0x00000001
        /*003c*/ 	.byte	0xb0, 0x2e, 0x00, 0x00, 0x01, 0x00, 0x00, 0x00, 0x90, 0x53, 0x00, 0x00


	//----- nvinfo : EIATTR_MERCURY_ISA_VERSION
	.align		4
.L_680:
        /*0048*/ 	.byte	0x03, 0x5f
        /*004a*/ 	.short	0x0000


	//----- nvinfo : EIATTR_COOP_GROUP_MASK_REGIDS
	.align		4
        /*004c*/ 	.byte	0x04, 0x29
        /*004e*/ 	.short	(.L_682 - .L_681)


	//   ....[0]....
.L_681:
        /*0050*/ 	.word	0xffffffff


	//----- nvinfo : EIATTR_COOP_GROUP_INSTR_OFFSETS
	.align		4
.L_682:
        /*0054*/ 	.byte	0x04, 0x28
        /*0056*/ 	.short	(.L_684 - .L_683)


	//   ....[0]....
.L_683:
        /*0058*/ 	.word	0x00000060


	//----- nvinfo : EIATTR_EXIT_INSTR_OFFSETS
	.align		4
.L_684:
        /*005c*/ 	.byte	0x04, 0x1c
        /*005e*/ 	.short	(.L_686 - .L_685)


	//   ....[0]....
.L_685:
        /*0060*/ 	.word	0x000009f0


	//   ....[1]....
        /*0064*/ 	.word	0x00006d30


	//   ....[2]....
        /*0068*/ 	.word	0x00006e30


	//   ....[3]....
        /*006c*/ 	.word	0x00006e50


	//   ....[4]....
        /*0070*/ 	.word	0x00007600


	//   ....[5]....
        /*0074*/ 	.word	0x000076f0


	//   ....[6]....
        /*0078*/ 	.word	0x00007710


	//----- nvinfo : EIATTR_MAX_THREADS
	.align		4
.L_686:
        /*007c*/ 	.byte	0x04, 0x05
        /*007e*/ 	.short	(.L_688 - .L_687)
.L_687:
        /*0080*/ 	.word	0x00000100
        /*0084*/ 	.word	0x00000001
        /*0088*/ 	.word	0x00000001


	//----- nvinfo : EIATTR_CRS_STACK_SIZE
	.align		4
.L_688:
        /*008c*/ 	.byte	0x04, 0x1e
        /*008e*/ 	.short	(.L_690 - .L_689)
.L_689:
        /*0090*/ 	.word	0x00000000
.L_690:


//--------------------- .nv.info._ZN7cutlass13device_kernelIN5flash19enable_sm80_to_sm89INS1_16FlashAttnBwdSm80INS1_25CollectiveMainloopBwdSm80ILi1ELi1EN4cute5tupleIJNS5_1CILi64EEES8_NS7_ILi192EEEEEENS_6half_tEfNS_4arch4Sm80ELb1ELb0ELb0ELb1ELb0ELb0ELb0ELb0ELi2ELi2ELi2ELi2ELb1EEENS1_24CollectiveEpilogueBwdGQAISA_fSD_Li256ELb1ELb0EEENS1_25SingleTileBwdLPTSchedulerILb1ELi64ELb0EEEEEEEEEvNT_6ParamsE --------------------------
	.section	.nv.info._ZN7cutlass13device_kernelIN5flash19enable_sm80_to_sm89INS1_16FlashAttnBwdSm80INS1_25CollectiveMainloopBwdSm80ILi1ELi1EN4cute5tupleIJNS5_1CILi64EEES8_NS7_ILi192EEEEEENS_6half_tEfNS_4arch4Sm80ELb1ELb0ELb0ELb1ELb0ELb0ELb0ELb0ELi2ELi2ELi2ELi2ELb1EEENS1_24CollectiveEpilogueBwdGQAISA_fSD_Li256ELb1ELb0EEENS1_25SingleTileBwdLPTSchedulerILb1ELi64ELb0EEEEEEEEEvNT_6ParamsE,"",@"SHT_CUDA_INFO"
	.sectionflags	@""
	.align	4


	//----- nvinfo : EIATTR_CUDA_API_VERSION
	.align		4
        /*0000*/ 	.byte	0x04, 0x37
        /*0002*/ 	.short	(.L_692 - .L_691)
.L_691:
        /*0004*/ 	.word	0x00000082


	//----- nvinfo : EIATTR_SW2861232_WAR
	.align		4
.L_692:
        /*0008*/ 	.byte	0x01, 0x35
	.zero		2


	//----- nvinfo : EIATTR_PARAM_CBANK
	.align		4
        /*000c*/ 	.byte	0x04, 0x0a
        /*000e*/ 	.short	(.L_694 - .L_693)
	.align		4
.L_693:
        /*0010*/ 	.word	index@(.nv.constant0._ZN7cutlass13device_kernelIN5flash19enable_sm80_to_sm89INS1_16FlashAttnBwdSm80INS1_25CollectiveMainloopBwdSm80ILi1ELi1EN4cute5tupleIJNS5_1CILi64EEES8_NS7_ILi192EEEEEENS_6half_tEfNS_4arch4Sm80ELb1ELb0ELb0ELb1ELb0ELb0ELb0ELb0ELi2ELi2ELi2ELi2ELb1EEENS1_24CollectiveEpilogueBwdGQAISA_fSD_Li256ELb1ELb0EEENS1_25SingleTileBwdLPTSchedulerILb1ELi64ELb0EEEEEEEEEvNT_6ParamsE)
        /*0014*/ 	.short	0x0160
        /*0016*/ 	.short	0x0290


	//----- nvinfo : EIATTR_CBANK_PARAM_SIZE
	.align		4
.L_694:
        /*0018*/ 	.byte	0x03, 0x19
        /*001a*/ 	.short	0x0290


	//----- nvinfo : EIATTR_KPARAM_INFO
	.align		4
        /*001c*/ 	.byte	0x04, 0x17
        /*001e*/ 	.short	(.L_696 - .L_695)
.L_695:
        /*0020*/ 	.word	0x00000000
        /*0024*/ 	.short	0x0000
        /*0026*/ 	.short	0x0000
        /*0028*/ 	.byte	0x00, 0xf0, 0x41, 0x0a


	//----- nvinfo : EIATTR_MAXREG_COUNT
	.align		4
.L_696:
        /*002c*/ 	.byte	0x03, 0x1b
        /*002e*/ 	.short	0x00ff


	//----- nvinfo : EIATTR_NUM_BARRIERS
	.align		4
        /*0030*/ 	.byte	0x02, 0x4c
        /*0032*/ 	.byte	0x02
	.zero		1


	//----- nvinfo : EIATTR_ANNOTATIONS
	.align		4
        /*0034*/ 	.byte	0x04, 0x55
        /*0036*/ 	.short	(.L_698 - .L_697)


	//   ....[0]....
.L_697:
        /*0038*/ 	.word	0x00000001
        /*003c*/ 	.byte	0x20, 0x05, 0x00, 0x00, 0x01, 0x00, 0x00, 0x00, 0xd0, 0x09, 0x00, 0x00, 0x01, 0x00, 0x00, 0x00
        /*004c*/ 	.byte	0xe0, 0x09, 0x00, 0x00, 0x01, 0x00, 0x00, 0x00, 0x50, 0x5b, 0x00, 0x00


	//----- nvinfo : EIATTR_MERCURY_ISA_VERSION
	.align		4
.L_698:
        /*0058*/ 	.byte	0x03, 0x5f
        /*005a*/ 	.short	0x0000


	//----- nvinfo : EIATTR_COOP_GROUP_MASK_REGIDS
	.align		4
        /*005c*/ 	.byte	0x04, 0x29
        /*005e*/ 	.short	(.L_700 - .L_699)


	//   ....[0]....
.L_699:
        /*0060*/ 	.word	0xffffffff


	//----- nvinfo : EIATTR_COOP_GROUP_INSTR_OFFSETS
	.align		4
.L_700:
        /*0064*/ 	.byte	0x04, 0x28
        /*0066*/ 	.short	(.L_702 - .L_701)


	//   ....[0]....
.L_701:
        /*0068*/ 	.word	0x00000060


	//----- nvinfo : EIATTR_EXIT_INSTR_OFFSETS
	.align		4
.L_702:
        /*006c*/ 	.byte	0x04, 0x1c
        /*006e*/ 	.short	(.L_704 - .L_703)


	//   ....[0]....
.L_703:
        /*0070*/ 	.word	0x00000a00


	//   ....[1]....
        /*0074*/ 	.word	0x00005b40


	//   ....[2]....
        /*0078*/ 	.word	0x000064b0


	//----- nvinfo : EIATTR_MAX_THREADS
	.align		4
.L_704:
        /*007c*/ 	.byte	0x04, 0x05
        /*007e*/ 	.short	(.L_706 - .L_705)
.L_705:
        /*0080*/ 	.word	0x00000100
        /*0084*/ 	.word	0x00000001
        /*0088*/ 	.word	0x00000001
.L_706:


//--------------------- .nv.info._ZN7cutlass13device_kernelIN5flash19enable_sm80_to_sm89INS1_16FlashAttnBwdSm80INS1_25CollectiveMainloopBwdSm80ILi1ELi1EN4cute5tupleIJNS5_1CILi64EEES8_NS7_ILi192EEEEEENS_6half_tEfNS_4arch4Sm80ELb1ELb0ELb0ELb1ELb1ELb0ELb0ELb0ELi2ELi2ELi2ELi2ELb1EEENS1_24CollectiveEpilogueBwdGQAISA_fSD_Li256ELb1ELb1EEENS1_25SingleTileBwdLPTSchedulerILb1ELi64ELb1EEEEEEEEEvNT_6ParamsE --------------------------
	.section	.nv.info._ZN7cutlass13device_kernelIN5flash19enable_sm80_to_sm89INS1_16FlashAttnBwdSm80INS1_25CollectiveMainloopBwdSm80ILi1ELi1EN4cute5tupleIJNS5_1CILi64EEES8_NS7_ILi192EEEEEENS_6half_tEfNS_4arch4Sm80ELb1ELb0ELb0ELb1ELb1ELb0ELb0ELb0ELi2ELi2ELi2ELi2ELb1EEENS1_24CollectiveEpilogueBwdGQAISA_fSD_Li256ELb1ELb1EEENS1_25SingleTileBwdLPTSchedulerILb1ELi64ELb1EEEEEEEEEvNT_6ParamsE,"",@"SHT_CUDA_INFO"
	.sectionflags	@""
	.align	4


	//----- nvinfo : EIATTR_CUDA_API_VERSION
	.align		4
        /*0000*/ 	.byte	0x04, 0x37
        /*0002*/ 	.short	(.L_708 - .L_707)
.L_707:
        /*0004*/ 	.word	0x00000082


	//----- nvinfo : EIATTR_SW2861232_WAR
	.align		4
.L_708:
        /*0008*/ 	.byte	0x01, 0x35
	.zero		2


	//----- nvinfo : EIATTR_PARAM_CBANK
	.align		4
        /*000c*/ 	.byte	0x04, 0x0a
        /*000e*/ 	.short	(.L_710 - .L_709)
	.align		4
.L_709:
        /*0010*/ 	.word	index@(.nv.constant0._ZN7cutlass13device_kernelIN5flash19enable_sm80_to_sm89INS1_16FlashAttnBwdSm80INS1_25CollectiveMainloopBwdSm80ILi1ELi1EN4cute5tupleIJNS5_1CILi64EEES8_NS7_ILi192EEEEEENS_6half_tEfNS_4arch4Sm80ELb1ELb0ELb0ELb1ELb1ELb0ELb0ELb0ELi2ELi2ELi2ELi2ELb1EEENS1_24CollectiveEpilogueBwdGQAISA_fSD_Li256ELb1ELb1EEENS1_25SingleTileBwdLPTSchedulerILb1ELi64ELb1EEEEEEEEEvNT_6ParamsE)
        /*0014*/ 	.short	0x0160
        /*0016*/ 	.short	0x0290


	//----- nvinfo : EIATTR_CBANK_PARAM_SIZE
	.align		4
.L_710:
        /*0018*/ 	.byte	0x03, 0x19
        /*001a*/ 	.short	0x0290


	//----- nvinfo : EIATTR_KPARAM_INFO
	.align		4
        /*001c*/ 	.byte	0x04, 0x17
        /*001e*/ 	.short	(.L_712 - .L_711)
.L_711:
        /*0020*/ 	.word	0x00000000
        /*0024*/ 	.short	0x0000
        /*0026*/ 	.short	0x0000
        /*0028*/ 	.byte	0x00, 0xf0, 0x41, 0x0a


	//----- nvinfo : EIATTR_MAXREG_COUNT
	.align		4
.L_712:
        /*002c*/ 	.byte	0x03, 0x1b
        /*002e*/ 	.short	0x00ff


	//----- nvinfo : EIATTR_NUM_BARRIERS
	.align		4
        /*0030*/ 	.byte	0x02, 0x4c
        /*0032*/ 	.byte	0x02
	.zero		1


	//----- nvinfo : EIATTR_MERCURY_ISA_VERSION
	.align		4
        /*0034*/ 	.byte	0x03, 0x5f
        /*0036*/ 	.short	0x0000


	//----- nvinfo : EIATTR_COOP_GROUP_MASK_REGIDS
	.align		4
        /*0038*/ 	.byte	0x04, 0x29
        /*003a*/ 	.short	(.L_714 - .L_713)


	//   ....[0]....
.L_713:
        /*003c*/ 	.word	0xffffffff


	//   ....[1]....
        /*0040*/ 	.word	0xffffffff


	//   ....[2]....
        /*0044*/ 	.word	0xffffffff


	//   ....[3]....
        /*0048*/ 	.word	0xffffffff


	//   ....[4]....
        /*004c*/ 	.word	0xffffffff


	//   ....[5]....
        /*0050*/ 	.word	0xffffffff


	//   ....[6]....
        /*0054*/ 	.word	0xffffffff


	//   ....[7]....
        /*0058*/ 	.word	0xffffffff


	//   ....[8]....
        /*005c*/ 	.word	0xffffffff


	//----- nvinfo : EIATTR_COOP_GROUP_INSTR_OFFSETS
	.align		4
.L_714:
        /*0060*/ 	.byte	0x04, 0x28
        /*0062*/ 	.short	(.L_716 - .L_715)


	//   ....[0]....
.L_715:
        /*0064*/ 	.word	0x00000050


	//   ....[1]....
        /*0068*/ 	.word	0x00006110


	//   ....[2]....
        /*006c*/ 	.word	0x00006150


	//   ....[3]....
        /*0070*/ 	.word	0x000065b0


	//   ....[4]....
        /*0074*/ 	.word	0x000065c0


	//   ....[5]....
        /*0078*/ 	.word	0x00006780


	//   ....[6]....
        /*007c*/ 	.word	0x00006880


	//   ....[7]....
        /*0080*/ 	.word	0x00006bb0


	//   ....[8]....
        /*0084*/ 	.word	0x00006bc0


	//----- nvinfo : EIATTR_EXIT_INSTR_OFFSETS
	.align		4
.L_716:
        /*0088*/ 	.byte	0x04, 0x1c
        /*008a*/ 	.short	(.L_718 - .L_717)


	//   ....[0]....
.L_717:
        /*008c*/ 	.word	0x000009c0


	//   ....[1]....
        /*0090*/ 	.word	0x00005d20


	//   ....[2]....
        /*0094*/ 	.word	0x00006bd0


	//   ....[3]....
        /*0098*/ 	.word	0x00006c70


	//----- nvinfo : EIATTR_MAX_THREADS
	.align		4
.L_718:
        /*009c*/ 	.byte	0x04, 0x05
        /*009e*/ 	.short	(.L_720 - .L_719)
.L_719:
        /*00a0*/ 	.word	0x00000100
        /*00a4*/ 	.word	0x00000001
        /*00a8*/ 	.word	0x00000001


	//----- nvinfo : EIATTR_CRS_STACK_SIZE
	.align		4
.L_720:
        /*00ac*/ 	.byte	0x04, 0x1e
        /*00ae*/ 	.short	(.L_722 - .L_721)
.L_721:
        /*00b0*/ 	.word	0x00000000
.L_722:


//--------------------- .nv.info._ZN7cutlass13device_kernelIN5flash19enable_sm80_to_sm89INS1_16FlashAttnBwdSm80INS1_25CollectiveMainloopBwdSm80ILi2ELi1EN4cute5tupleIJNS5_1CILi64EEENS7_ILi80EEENS7_ILi192EEEEEENS_6half_tEfNS_4arch4Sm80ELb0ELb0ELb0ELb0ELb0ELb0ELb1ELb0ELi2ELi4ELi2ELi2ELb0EEENS1_21CollectiveEpilogueBwdISB_SC_SE_Li256ELb0ELb1ELi4EEENS1_19SingleTileSchedulerILb0ELb0ELb0ELi80EEEEEEEEEvNT_6ParamsE --------------------------
	.section	.nv.info._ZN7cutlass13device_kernelIN5flash19enable_sm80_to_sm89INS1_16FlashAttnBwdSm80INS1_25CollectiveMainloopBwdSm80ILi2ELi1EN4cute5tupleIJNS5_1CILi64EEENS7_ILi80EEENS7_ILi192EEEEEENS_6half_tEfNS_4arch4Sm80ELb0ELb0ELb0ELb0ELb0ELb0ELb1ELb0ELi2ELi4ELi2ELi2ELb0EEENS1_21CollectiveEpilogueBwdISB_SC_SE_Li256ELb0ELb1ELi4EEENS1_19SingleTileSchedulerILb0ELb0ELb0ELi80EEEEEEEEEvNT_6ParamsE,"",@"SHT_CUDA_INFO"
	.sectionflags	@""
	.align	4


	//----- nvinfo : EIATTR_CUDA_API_VERSION
	.align		4
        /*0000*/ 	.byte	0x04, 0x37
        /*0002*/ 	.short	(.L_724 - .L_723)
.L_723:
        /*0004*/ 	.word	0x00000082


	//----- nvinfo : EIATTR_SW2861232_WAR
	.align		4
.L_724:
        /*0008*/ 	.byte	0x01, 0x35
	.zero		2


	//----- nvinfo : EIATTR_PARAM_CBANK
	.align		4
        /*000c*/ 	.byte	0x04, 0x0a
        /*000e*/ 	.short	(.L_726 - .L_725)
	.align		4
.L_725:
        /*0010*/ 	.word	index@(.nv.constant0._ZN7cutlass13device_kernelIN5flash19enable_sm80_to_sm89INS1_16FlashAttnBwdSm80INS1_25CollectiveMainloopBwdSm80ILi2ELi1EN4cute5tupleIJNS5_1CILi64EEENS7_ILi80EEENS7_ILi192EEEEEENS_6half_tEfNS_4arch4Sm80ELb0ELb0ELb0ELb0ELb0ELb0ELb1ELb0ELi2ELi4ELi2ELi2ELb0EEENS1_21CollectiveEpilogueBwdISB_SC_SE_Li256ELb0ELb1ELi4EEENS1_19SingleTileSchedulerILb0ELb0ELb0ELi80EEEEEEEEEvNT_6ParamsE)
        /*0014*/ 	.short	0x0160
        /*0016*/ 	.short	0x0270


	//----- nvinfo : EIATTR_CBANK_PARAM_SIZE
	.align		4
.L_726:
        /*0018*/ 	.byte	0x03, 0x19
        /*001a*/ 	.short	0x0270


	//----- nvinfo : EIATTR_KPARAM_INFO
	.align		4
        /*001c*/ 	.byte	0x04, 0x17
        /*001e*/ 	.short	(.L_728 - .L_727)
.L_727:
        /*0020*/ 	.word	0x00000000
        /*0024*/ 	.short	0x0000
        /*0026*/ 	.short	0x0000
        /*0028*/ 	.byte	0x00, 0xf0, 0xc1, 0x09


	//----- nvinfo : EIATTR_MAXREG_COUNT
	.align		4
.L_728:
        /*002c*/ 	.byte	0x03, 0x1b
        /*002e*/ 	.short	0x00ff


	//----- nvinfo : EIATTR_NUM_BARRIERS
	.align		4
        /*0030*/ 	.byte	0x02, 0x4c
        /*0032*/ 	.byte	0x02
	.zero		1


	//----- nvinfo : EIATTR_ANNOTATIONS
	.align		4
        /*0034*/ 	.byte	0x04, 0x55
        /*0036*/ 	.short	(.L_730 - .L_729)


	//   ....[0]....
.L_729:
        /*0038*/ 	.word	0x00000001
        /*003c*/ 	.byte	0xa0, 0x09, 0x00, 0x00, 0x01, 0x00, 0x00, 0x00, 0x90, 0x1c, 0x00, 0x00, 0x01, 0x00, 0x00, 0x00
        /*004c*/ 	.byte	0xf0, 0x1c, 0x00, 0x00, 0x01, 0x00, 0x00, 0x00, 0xc0, 0x2d, 0x00, 0x00, 0x01, 0x00, 0x00, 0x00
        /*005c*/ 	.byte	0x50, 0x4f, 0x00, 0x00, 0x01, 0x00, 0x00, 0x00, 0xc0, 0x52, 0x00, 0x00


	//----- nvinfo : EIATTR_MERCURY_ISA_VERSION
	.align		4
.L_730:
        /*0068*/ 	.byte	0x03, 0x5f
        /*006a*/ 	.short	0x0000


	//----- nvinfo : EIATTR_EXIT_INSTR_OFFSETS
	.align		4
        /*006c*/ 	.byte	0x04, 0x1c
        /*006e*/ 	.short	(.L_732 - .L_731)


	//   ....[0]....
.L_731:
        /*0070*/ 	.word	0x00000040


	//   ....[1]....
        /*0074*/ 	.word	0x000093c0


	//   ....[2]....
        /*0078*/ 	.word	0x000094c0


	//   ....[3]....
        /*007c*/ 	.word	0x000094e0


	//----- nvinfo : EIATTR_CTAIDZ_USED
	.align		4
.L_732:
        /*0080*/ 	.byte	0x01, 0x04
	.zero		2


	//----- nvinfo : EIATTR_MAX_THREADS
	.align		4
        /*0084*/ 	.byte	0x04, 0x05
        /*0086*/ 	.short	(.L_734 - .L_733)
.L_733:
        /*0088*/ 	.word	0x00000100
        /*008c*/ 	.word	0x00000001
        /*0090*/ 	.word	0x00000001


	//----- nvinfo : EIATTR_CRS_STACK_SIZE
	.align		4
.L_734:
        /*0094*/ 	.byte	0x04, 0x1e
        /*0096*/ 	.short	(.L_736 - .L_735)
.L_735:
        /*0098*/ 	.word	0x00000000
.L_736:


//--------------------- .nv.info._ZN7cutlass13device_kernelIN5flash19enable_sm80_to_sm89INS1_16FlashAttnBwdSm80INS1_25CollectiveMainloopBwdSm80ILi2ELi1EN4cute5tupleIJNS5_1CILi64EEENS7_ILi80EEENS7_ILi192EEEEEENS_6half_tEfNS_4arch4Sm80ELb0ELb0ELb0ELb0ELb1ELb0ELb1ELb0ELi2ELi4ELi2ELi2ELb0EEENS1_21CollectiveEpilogueBwdISB_SC_SE_Li256ELb0ELb1ELi4EEENS1_19SingleTileSchedulerILb0ELb0ELb0ELi80EEEEEEEEEvNT_6ParamsE --------------------------
	.section	.nv.info._ZN7cutlass13device_kernelIN5flash19enable_sm80_to_sm89INS1_16FlashAttnBwdSm80INS1_25CollectiveMainloopBwdSm80ILi2ELi1EN4cute5tupleIJNS5_1CILi64EEENS7_ILi80EEENS7_ILi192EEEEEENS_6half_tEfNS_4arch4Sm80ELb0ELb0ELb0ELb0ELb1ELb0ELb1ELb0ELi2ELi4ELi2ELi2ELb0EEENS1_21CollectiveEpilogueBwdISB_SC_SE_Li256ELb0ELb1ELi4EEENS1_19SingleTileSchedulerILb0ELb0ELb0ELi80EEEEEEEEEvNT_6ParamsE,"",@"SHT_CUDA_INFO"
	.sectionflags	@""
	.align	4


	//----- nvinfo : EIATTR_CUDA_API_VERSION
	.align		4
        /*0000*/ 	.byte	0x04, 0x37
        /*0002*/ 	.short	(.L_738 - .L_737)
.L_737:
        /*0004*/ 	.word	0x00000082


	//----- nvinfo : EIATTR_SW2861232_WAR
	.align		4
.L_738:
        /*0008*/ 	.byte	0x01, 0x35
	.zero		2


	//----- nvinfo : EIATTR_PARAM_CBANK
	.align		4
        /*000c*/ 	.byte	0x04, 0x0a
        /*000e*/ 	.short	(.L_740 - .L_739)
	.align		4
.L_739:
        /*0010*/ 	.word	index@(.nv.constant0._ZN7cutlass13device_kernelIN5flash19enable_sm80_to_sm89INS1_16FlashAttnBwdSm80INS1_25CollectiveMainloopBwdSm80ILi2ELi1EN4cute5tupleIJNS5_1CILi64EEENS7_ILi80EEENS7_ILi192EEEEEENS_6half_tEfNS_4arch4Sm80ELb0ELb0ELb0ELb0ELb1ELb0ELb1ELb0ELi2ELi4ELi2ELi2ELb0EEENS1_21CollectiveEpilogueBwdISB_SC_SE_Li256ELb0ELb1ELi4EEENS1_19SingleTileSchedulerILb0ELb0ELb0ELi80EEEEEEEEEvNT_6ParamsE)
        /*0014*/ 	.short	0x0160
        /*0016*/ 	.short	0x0270


	//----- nvinfo : EIATTR_CBANK_PARAM_SIZE
	.align		4
.L_740:
        /*0018*/ 	.byte	0x03, 0x19
        /*001a*/ 	.short	0x0270


	//----- nvinfo : EIATTR_KPARAM_INFO
	.align		4
        /*001c*/ 	.byte	0x04, 0x17
        /*001e*/ 	.short	(.L_742 - .L_741)
.L_741:
        /*0020*/ 	.word	0x00000000
        /*0024*/ 	.short	0x0000
        /*0026*/ 	.short	0x0000
        /*0028*/ 	.byte	0x00, 0xf0, 0xc1, 0x09


	//----- nvinfo : EIATTR_MAXREG_COUNT
	.align		4
.L_742:
        /*002c*/ 	.byte	0x03, 0x1b
        /*002e*/ 	.short	0x00ff


	//----- nvinfo : EIATTR_NUM_BARRIERS
	.align		4
        /*0030*/ 	.byte	0x02, 0x4c
        /*0032*/ 	.byte	0x02
	.zero		1


	//----- nvinfo : EIATTR_ANNOTATIONS
	.align		4
        /*0034*/ 	.byte	0x04, 0x55
        /*0036*/ 	.short	(.L_744 - .L_743)


	//   ....[0]....
.L_743:
        /*0038*/ 	.word	0x00000001
        /*003c*/ 	.byte	0xa0, 0x09, 0x00, 0x00, 0x01, 0x00, 0x00, 0x00, 0x90, 0x1c, 0x00, 0x00, 0x01, 0x00, 0x00, 0x00
        /*004c*/ 	.byte	0xf0, 0x1c, 0x00, 0x00, 0x01, 0x00, 0x00, 0x00, 0xc0, 0x2d, 0x00, 0x00, 0x01, 0x00, 0x00, 0x00
        /*005c*/ 	.byte	0x50, 0x4f, 0x00, 0x00, 0x01, 0x00, 0x00, 0x00, 0xc0, 0x52, 0x00, 0x00


	//----- nvinfo : EIATTR_MERCURY_ISA_VERSION
	.align		4
.L_744:
        /*0068*/ 	.byte	0x03, 0x5f
        /*006a*/ 	.short	0x0000


	//----- nvinfo : EIATTR_EXIT_INSTR_OFFSETS
	.align		4
        /*006c*/ 	.byte	0x04, 0x1c
        /*006e*/ 	.short	(.L_746 - .L_745)


	//   ....[0]....
.L_745:
        /*0070*/ 	.word	0x00000040


	//   ....[1]....
        /*0074*/ 	.word	0x000093c0


	//   ....[2]....
        /*0078*/ 	.word	0x000094c0


	//   ....[3]....
        /*007c*/ 	.word	0x000094e0


	//----- nvinfo : EIATTR_CTAIDZ_USED
	.align		4
.L_746:
        /*0080*/ 	.byte	0x01, 0x04
	.zero		2


	//----- nvinfo : EIATTR_MAX_THREADS
	.align		4
        /*0084*/ 	.byte	0x04, 0x05
        /*0086*/ 	.short	(.L_748 - .L_747)
.L_747:
        /*0088*/ 	.word	0x00000100
        /*008c*/ 	.word	0x00000001
        /*0090*/ 	.word	0x00000001


	//----- nvinfo : EIATTR_CRS_STACK_SIZE
	.align		4
.L_748:
        /*0094*/ 	.byte	0x04, 0x1e
        /*0096*/ 	.short	(.L_750 - .L_749)
.L_749:
        /*0098*/ 	.word	0x00000000
.L_750:


//--------------------- .nv.info._ZN7cutlass13device_kernelIN5flash19enable_sm80_to_sm89INS1_16FlashAttnBwdSm80INS1_25CollectiveMainloopBwdSm80ILi2ELi1EN4cute5tupleIJNS5_1CILi64EEENS7_ILi80EEENS7_ILi192EEEEEENS_6half_tEfNS_4arch4Sm80ELb0ELb0ELb0ELb0ELb0ELb0ELb1ELb0ELi2ELi4ELi2ELi2ELb0EEENS1_24CollectiveEpilogueBwdGQAISB_fSE_Li256ELb0ELb0EEENS1_19SingleTileSchedulerILb0ELb0ELb0ELi80EEEEEEEEEvNT_6ParamsE --------------------------
	.section	.nv.info._ZN7cutlass13device_kernelIN5flash19enable_sm80_to_sm89INS1_16FlashAttnBwdSm80INS1_25CollectiveMainloopBwdSm80ILi2ELi1EN4cute5tupleIJNS5_1CILi64EEENS7_ILi80EEENS7_ILi192EEEEEENS_6half_tEfNS_4arch4Sm80ELb0ELb0ELb0ELb0ELb0ELb0ELb1ELb0ELi2ELi4ELi2ELi2ELb0EEENS1_24CollectiveEpilogueBwdGQAISB_fSE_Li256ELb0ELb0EEENS1_19SingleTileSchedulerILb0ELb0ELb0ELi80EEEEEEEEEvNT_6ParamsE,"",@"SHT_CUDA_INFO"
	.sectionflags	@""
	.align	4


	//----- nvinfo : EIATTR_CUDA_API_VERSION
	.align		4
        /*0000*/ 	.byte	0x04, 0x37
        /*0002*/ 	.short	(.L_752 - .L_751)
.L_751:
        /*0004*/ 	.word	0x00000082


	//----- nvinfo : EIATTR_SW2861232_WAR
	.align		4
.L_752:
        /*0008*/ 	.byte	0x01, 0x35
	.zero		2


	//----- nvinfo : EIATTR_PARAM_CBANK
	.align		4
        /*000c*/ 	.byte	0x04, 0x0a
        /*000e*/ 	.short	(.L_754 - .L_753)
	.align		4
.L_753:
        /*0010*/ 	.word	index@(.nv.constant0._ZN7cutlass13device_kernelIN5flash19enable_sm80_to_sm89INS1_16FlashAttnBwdSm80INS1_25CollectiveMainloopBwdSm80ILi2ELi1EN4cute5tupleIJNS5_1CILi64EEENS7_ILi80EEENS7_ILi192EEEEEENS_6half_tEfNS_4arch4Sm80ELb0ELb0ELb0ELb0ELb0ELb0ELb1ELb0ELi2ELi4ELi2ELi2ELb0EEENS1_24CollectiveEpilogueBwdGQAISB_fSE_Li256ELb0ELb0EEENS1_19SingleTileSchedulerILb0ELb0ELb0ELi80EEEEEEEEEvNT_6ParamsE)
        /*0014*/ 	.short	0x0160
        /*0016*/ 	.short	0x0278


	//----- nvinfo : EIATTR_CBANK_PARAM_SIZE
	.align		4
.L_754:
        /*0018*/ 	.byte	0x03, 0x19
        /*001a*/ 	.short	0x0278


	//----- nvinfo : EIATTR_KPARAM_INFO
	.align		4
        /*001c*/ 	.byte	0x04, 0x17
        /*001e*/ 	.short	(.L_756 - .L_755)
.L_755:
        /*0020*/ 	.word	0x00000000
        /*0024*/ 	.short	0x0000
        /*0026*/ 	.short	0x0000
        /*0028*/ 	.byte	0x00, 0xf0, 0xe1, 0x09


	//----- nvinfo : EIATTR_MAXREG_COUNT
	.align		4
.L_756:
        /*002c*/ 	.byte	0x03, 0x1b
        /*002e*/ 	.short	0x00ff


	//----- nvinfo : EIATTR_NUM_BARRIERS
	.align		4
        /*0030*/ 	.byte	0x02, 0x4c
        /*0032*/ 	.byte	0x02
	.zero		1


	//----- nvinfo : EIATTR_ANNOTATIONS
	.align		4
        /*0034*/ 	.byte	0x04, 0x55
        /*0036*/ 	.short	(.L_758 - .L_757)


	//   ....[0]....
.L_757:
        /*0038*/ 	.word	0x00000001
        /*003c*/ 	.byte	0xd0, 0x05, 0x00, 0x00, 0x01, 0x00, 0x00, 0x00, 0x20, 0x11, 0x00, 0x00, 0x01, 0x00, 0x00, 0x00
        /*004c*/ 	.byte	0xa0, 0x1d, 0x00, 0x00, 0x01, 0x00, 0x00, 0x00, 0x10, 0x1e, 0x00, 0x00, 0x01, 0x00, 0x00, 0x00
        /*005c*/ 	.byte	0xb0, 0x2d, 0x00, 0x00, 0x01, 0x00, 0x00, 0x00, 0x10, 0x2e, 0x00, 0x00, 0x01, 0x00, 0x00, 0x00
        /*006c*/ 	.byte	0x60, 0x4a, 0x00, 0x00, 0x01, 0x00, 0x00, 0x00, 0x40, 0x4f, 0x00, 0x00


	//----- nvinfo : EIATTR_MERCURY_ISA_VERSION
	.align		4
.L_758:
        /*0078*/ 	.byte	0x03, 0x5f
        /*007a*/ 	.short	0x0000


	//----- nvinfo : EIATTR_EXIT_INSTR_OFFSETS
	.align		4
        /*007c*/ 	.byte	0x04, 0x1c
        /*007e*/ 	.short	(.L_760 - .L_759)


	//   ....[0]....
.L_759:
        /*0080*/ 	.word	0x00000040


	//   ....[1]....
        /*0084*/ 	.word	0x00006bd0


	//----- nvinfo : EIATTR_CTAIDZ_USED
	.align		4
.L_760:
        /*0088*/ 	.byte	0x01, 0x04
	.zero		2


	//----- nvinfo : EIATTR_MAX_THREADS
	.align		4
        /*008c*/ 	.byte	0x04, 0x05
        /*008e*/ 	.short	(.L_762 - .L_761)
.L_761:
        /*0090*/ 	.word	0x00000100
        /*0094*/ 	.word	0x00000001
        /*0098*/ 	.word	0x00000001
.L_762:


//--------------------- .nv.info._ZN7cutlass13device_kernelIN5flash19enable_sm80_to_sm89INS1_16FlashAttnBwdSm80INS1_25CollectiveMainloopBwdSm80ILi2ELi1EN4cute5tupleIJNS5_1CILi64EEENS7_ILi80EEENS7_ILi192EEEEEENS_6half_tEfNS_4arch4Sm80ELb0ELb0ELb0ELb0ELb1ELb0ELb1ELb0ELi2ELi4ELi2ELi2ELb0EEENS1_24CollectiveEpilogueBwdGQAISB_fSE_Li256ELb0ELb1EEENS1_19SingleTileSchedulerILb0ELb0ELb0ELi80EEEEEEEEEvNT_6ParamsE --------------------------
	.section	.nv.info._ZN7cutlass13device_kernelIN5flash19enable_sm80_to_sm89INS1_16FlashAttnBwdSm80INS1_25CollectiveMainloopBwdSm80ILi2ELi1EN4cute5tupleIJNS5_1CILi64EEENS7_ILi80EEENS7_ILi192EEEEEENS_6half_tEfNS_4arch4Sm80ELb0ELb0ELb0ELb0ELb1ELb0ELb1ELb0ELi2ELi4ELi2ELi2ELb0EEENS1_24CollectiveEpilogueBwdGQAISB_fSE_Li256ELb0ELb1EEENS1_19SingleTileSchedulerILb0ELb0ELb0ELi80EEEEEEEEEvNT_6ParamsE,"",@"SHT_CUDA_INFO"
	.sectionflags	@""
	.align	4


	//----- nvinfo : EIATTR_CUDA_API_VERSION
	.align		4
        /*0000*/ 	.byte	0x04, 0x37
        /*0002*/ 	.short	(.L_764 - .L_763)
.L_763:
        /*0004*/ 	.word	0x00000082


	//----- nvinfo : EIATTR_SW2861232_WAR
	.align		4
.L_764:
        /*0008*/ 	.byte	0x01, 0x35
	.zero		2


	//----- nvinfo : EIATTR_PARAM_CBANK
	.align		4
        /*000c*/ 	.byte	0x04, 0x0a
        /*000e*/ 	.short	(.L_766 - .L_765)
	.align		4
.L_765:
        /*0010*/ 	.word	index@(.nv.constant0._ZN7cutlass13device_kernelIN5flash19enable_sm80_to_sm89INS1_16FlashAttnBwdSm80INS1_25CollectiveMainloopBwdSm80ILi2ELi1EN4cute5tupleIJNS5_1CILi64EEENS7_ILi80EEENS7_ILi192EEEEEENS_6half_tEfNS_4arch4Sm80ELb0ELb0ELb0ELb0ELb1ELb0ELb1ELb0ELi2ELi4ELi2ELi2ELb0EEENS1_24CollectiveEpilogueBwdGQAISB_fSE_Li256ELb0ELb1EEENS1_19SingleTileSchedulerILb0ELb0ELb0ELi80EEEEEEEEEvNT_6ParamsE)
        /*0014*/ 	.short	0x0160
        /*0016*/ 	.short	0x0278


	//----- nvinfo : EIATTR_CBANK_PARAM_SIZE
	.align		4
.L_766:
        /*0018*/ 	.byte	0x03, 0x19
        /*001a*/ 	.short	0x0278


	//----- nvinfo : EIATTR_KPARAM_INFO
	.align		4
        /*001c*/ 	.byte	0x04, 0x17
        /*001e*/ 	.short	(.L_768 - .L_767)
.L_767:
        /*0020*/ 	.word	0x00000000
        /*0024*/ 	.short	0x0000
        /*0026*/ 	.short	0x0000
        /*0028*/ 	.byte	0x00, 0xf0, 0xe1, 0x09


	//----- nvinfo : EIATTR_MAXREG_COUNT
	.align		4
.L_768:
        /*002c*/ 	.byte	0x03, 0x1b
        /*002e*/ 	.short	0x00ff


	//----- nvinfo : EIATTR_NUM_BARRIERS
	.align		4
        /*0030*/ 	.byte	0x02, 0x4c
        /*0032*/ 	.byte	0x02
	.zero		1


	//----- nvinfo : EIATTR_ANNOTATIONS
	.align		4
        /*0034*/ 	.byte	0x04, 0x55
        /*0036*/ 	.short	(.L_770 - .L_769)


	//   ....[0]....
.L_769:
        /*0038*/ 	.word	0x00000001
        /*003c*/ 	.byte	0xe0, 0x06, 0x00, 0x00, 0x01, 0x00, 0x00, 0x00, 0x70, 0x10, 0x00, 0x00, 0x01, 0x00, 0x00, 0x00
        /*004c*/ 	.byte	0xb0, 0x1d, 0x00, 0x00, 0x01, 0x00, 0x00, 0x00, 0x20, 0x1e, 0x00, 0x00, 0x01, 0x00, 0x00, 0x00
        /*005c*/ 	.byte	0x20, 0x2e, 0x00, 0x00, 0x01, 0x00, 0x00, 0x00, 0x80, 0x2e, 0x00, 0x00, 0x01, 0x00, 0x00, 0x00
        /*006c*/ 	.byte	0xc0, 0x4a, 0x00, 0x00, 0x01, 0x00, 0x00, 0x00, 0xa0, 0x4f, 0x00, 0x00


	//----- nvinfo : EIATTR_MERCURY_ISA_VERSION
	.align		4
.L_770:
        /*0078*/ 	.byte	0x03, 0x5f
        /*007a*/ 	.short	0x0000


	//----- nvinfo : EIATTR_COOP_GROUP_MASK_REGIDS
	.align		4
        /*007c*/ 	.byte	0x04, 0x29
        /*007e*/ 	.short	(.L_772 - .L_771)


	//   ....[0]....
.L_771:
        /*0080*/ 	.word	0xffffffff


	//   ....[1]....
        /*0084*/ 	.word	0xffffffff


	//   ....[2]....
        /*0088*/ 	.word	0xffffffff


	//   ....[3]....
        /*008c*/ 	.word	0xffffffff


	//   ....[4]....
        /*0090*/ 	.word	0xffffffff


	//   ....[5]....
        /*0094*/ 	.word	0xffffffff


	//   ....[6]....
        /*0098*/ 	.word	0xffffffff


	//   ....[7]....
        /*009c*/ 	.word	0xffffffff


	//----- nvinfo : EIATTR_COOP_GROUP_INSTR_OFFSETS
	.align		4
.L_772:
        /*00a0*/ 	.byte	0x04, 0x28
        /*00a2*/ 	.short	(.L_774 - .L_773)


	//   ....[0]....
.L_773:
        /*00a4*/ 	.word	0x00006500


	//   ....[1]....
        /*00a8*/ 	.word	0x00006540


	//   ....[2]....
        /*00ac*/ 	.word	0x00006a30


	//   ....[3]....
        /*00b0*/ 	.word	0x00006a40


	//   ....[4]....
        /*00b4*/ 	.word	0x00006c00


	//   ....[5]....
        /*00b8*/ 	.word	0x00006cf0


	//   ....[6]....
        /*00bc*/ 	.word	0x000070e0


	//   ....[7]....
        /*00c0*/ 	.word	0x000070f0


	//----- nvinfo : EIATTR_EXIT_INSTR_OFFSETS
	.align		4
.L_774:
        /*00c4*/ 	.byte	0x04, 0x1c
        /*00c6*/ 	.short	(.L_776 - .L_775)


	//   ....[0]....
.L_775:
        /*00c8*/ 	.word	0x00000040


	//   ....[1]....
        /*00cc*/ 	.word	0x00007100


	//   ....[2]....
        /*00d0*/ 	.word	0x000071a0


	//----- nvinfo : EIATTR_CTAIDZ_USED
	.align		4
.L_776:
        /*00d4*/ 	.byte	0x01, 0x04
	.zero		2


	//----- nvinfo : EIATTR_MAX_THREADS
	.align		4
        /*00d8*/ 	.byte	0x04, 0x05
        /*00da*/ 	.short	(.L_778 - .L_777)
.L_777:
        /*00dc*/ 	.word	0x00000100
        /*00e0*/ 	.word	0x00000001
        /*00e4*/ 	.word	0x00000001


	//----- nvinfo : EIATTR_CRS_STACK_SIZE
	.align		4
.L_778:
        /*00e8*/ 	.byte	0x04, 0x1e
        /*00ea*/ 	.short	(.L_780 - .L_779)
.L_779:
        /*00ec*/ 	.word	0x00000000
.L_780:


//--------------------- .nv.info._ZN7cutlass13device_kernelIN5flash19enable_sm80_to_sm89INS1_16FlashAttnBwdSm80INS1_25CollectiveMainloopBwdSm80ILi2ELi1EN4cute5tupleIJNS5_1CILi64EEENS7_ILi80EEENS7_ILi192EEEEEENS_6half_tEfNS_4arch4Sm80ELb0ELb0ELb0ELb1ELb0ELb0ELb1ELb0ELi2ELi4ELi2ELi2ELb0EEENS1_21CollectiveEpilogueBwdISB_SC_SE_Li256ELb1ELb1ELi4EEENS1_19SingleTileSchedulerILb1ELb0ELb0ELi80EEEEEEEEEvNT_6ParamsE --------------------------
	.section	.nv.info._ZN7cutlass13device_kernelIN5flash19enable_sm80_to_sm89INS1_16FlashAttnBwdSm80INS1_25CollectiveMainloopBwdSm80ILi2ELi1EN4cute5tupleIJNS5_1CILi64EEENS7_ILi80EEENS7_ILi192EEEEEENS_6half_tEfNS_4arch4Sm80ELb0ELb0ELb0ELb1ELb0ELb0ELb1ELb0ELi2ELi4ELi2ELi2ELb0EEENS1_21CollectiveEpilogueBwdISB_SC_SE_Li256ELb1ELb1ELi4EEENS1_19SingleTileSchedulerILb1ELb0ELb0ELi80EEEEEEEEEvNT_6ParamsE,"",@"SHT_CUDA_INFO"
	.sectionflags	@""
	.align	4


	//----- nvinfo : EIATTR_CUDA_API_VERSION
	.align		4
        /*0000*/ 	.byte	0x04, 0x37
        /*0002*/ 	.short	(.L_782 - .L_781)
.L_781:
        /*0004*/ 	.word	0x00000082


	//----- nvinfo : EIATTR_SW2861232_WAR
	.align		4
.L_782:
        /*0008*/ 	.byte	0x01, 0x35
	.zero		2


	//----- nvinfo : EIATTR_PARAM_CBANK
	.align		4
        /*000c*/ 	.byte	0x04, 0x0a
        /*000e*/ 	.short	(.L_784 - .L_783)
	.align		4
.L_783:
        /*0010*/ 	.word	index@(.nv.constant0._ZN7cutlass13device_kernelIN5flash19enable_sm80_to_sm89INS1_16FlashAttnBwdSm80INS1_25CollectiveMainloopBwdSm80ILi2ELi1EN4cute5tupleIJNS5_1CILi64EEENS7_ILi80EEENS7_ILi192EEEEEENS_6half_tEfNS_4arch4Sm80ELb0ELb0ELb0ELb1ELb0ELb0ELb1ELb0ELi2ELi4ELi2ELi2ELb0EEENS1_21CollectiveEpilogueBwdISB_SC_SE_Li256ELb1ELb1ELi4EEENS1_19SingleTileSchedulerILb1ELb0ELb0ELi80EEEEEEEEEvNT_6ParamsE)
        /*0014*/ 	.short	0x0160
        /*0016*/ 	.short	0x0270


	//----- nvinfo : EIATTR_CBANK_PARAM_SIZE
	.align		4
.L_784:
        /*0018*/ 	.byte	0x03, 0x19
        /*001a*/ 	.short	0x0270


	//----- nvinfo : EIATTR_KPARAM_INFO
	.align		4
        /*001c*/ 	.byte	0x04, 0x17
        /*001e*/ 	.short	(.L_786 - .L_785)
.L_785:
        /*0020*/ 	.word	0x00000000
        /*0024*/ 	.short	0x0000
        /*0026*/ 	.short	0x0000
        /*0028*/ 	.byte	0x00, 0xf0, 0xc1, 0x09


	//----- nvinfo : EIATTR_MAXREG_COUNT
	.align		4
.L_786:
        /*002c*/ 	.byte	0x03, 0x1b
        /*002e*/ 	.short	0x00ff


	//----- nvinfo : EIATTR_NUM_BARRIERS
	.align		4
        /*0030*/ 	.byte	0x02, 0x4c
        /*0032*/ 	.byte	0x02
	.zero		1


	//----- nvinfo : EIATTR_MERCURY_ISA_VERSION
	.align		4
        /*0034*/ 	.byte	0x03, 0x5f
        /*0036*/ 	.short	0x0000


	//----- nvinfo : EIATTR_COOP_GROUP_MASK_REGIDS
	.align		4
        /*0038*/ 	.byte	0x04, 0x29
        /*003a*/ 	.short	(.L_788 - .L_787)


	//   ....[0]....
.L_787:
        /*003c*/ 	.word	0xffffffff


	//----- nvinfo : EIATTR_COOP_GROUP_INSTR_OFFSETS
	.align		4
.L_788:
        /*0040*/ 	.byte	0x04, 0x28
        /*0042*/ 	.short	(.L_790 - .L_789)


	//   ....[0]....
.L_789:
        /*0044*/ 	.word	0x00000090


	//----- nvinfo : EIATTR_EXIT_INSTR_OFFSETS
	.align		4
.L_790:
        /*0048*/ 	.byte	0x04, 0x1c
        /*004a*/ 	.short	(.L_792 - .L_791)


	//   ....[0]....
.L_791:
        /*004c*/ 	.word	0x00000300


	//   ....[1]....
        /*0050*/ 	.word	0x00009660


	//   ....[2]....
        /*0054*/ 	.word	0x00009760


	//   ....[3]....
        /*0058*/ 	.word	0x00009780


	//   ....[4]....
        /*005c*/ 	.word	0x0000a0d0


	//   ....[5]....
        /*0060*/ 	.word	0x0000a1c0


	//   ....[6]....
        /*0064*/ 	.word	0x0000a1e0


	//----- nvinfo : EIATTR_CTAIDZ_USED
	.align		4
.L_792:
        /*0068*/ 	.byte	0x01, 0x04
	.zero		2


	//----- nvinfo : EIATTR_MAX_THREADS
	.align		4
        /*006c*/ 	.byte	0x04, 0x05
        /*006e*/ 	.short	(.L_794 - .L_793)
.L_793:
        /*0070*/ 	.word	0x00000100
        /*0074*/ 	.word	0x00000001
        /*0078*/ 	.word	0x00000001


	//----- nvinfo : EIATTR_CRS_STACK_SIZE
	.align		4
.L_794:
        /*007c*/ 	.byte	0x04, 0x1e
        /*007e*/ 	.short	(.L_796 - .L_795)
.L_795:
        /*0080*/ 	.word	0x00000000
.L_796:


//--------------------- .nv.info._ZN7cutlass13device_kernelIN5flash19enable_sm80_to_sm89INS1_16FlashAttnBwdSm80INS1_25CollectiveMainloopBwdSm80ILi2ELi1EN4cute5tupleIJNS5_1CILi64EEENS7_ILi80EEENS7_ILi192EEEEEENS_6half_tEfNS_4arch4Sm80ELb0ELb0ELb0ELb1ELb1ELb0ELb1ELb0ELi2ELi4ELi2ELi2ELb0EEENS1_21CollectiveEpilogueBwdISB_SC_SE_Li256ELb1ELb1ELi4EEENS1_19SingleTileSchedulerILb1ELb0ELb0ELi80EEEEEEEEEvNT_6ParamsE --------------------------
	.section	.nv.info._ZN7cutlass13device_kernelIN5flash19enable_sm80_to_sm89INS1_16FlashAttnBwdSm80INS1_25CollectiveMainloopBwdSm80ILi2ELi1EN4cute5tupleIJNS5_1CILi64EEENS7_ILi80EEENS7_ILi192EEEEEENS_6half_tEfNS_4arch4Sm80ELb0ELb0ELb0ELb1ELb1ELb0ELb1ELb0ELi2ELi4ELi2ELi2ELb0EEENS1_21CollectiveEpilogueBwdISB_SC_SE_Li256ELb1ELb1ELi4EEENS1_19SingleTileSchedulerILb1ELb0ELb0ELi80EEEEEEEEEvNT_6ParamsE,"",@"SHT_CUDA_INFO"
	.sectionflags	@""
	.align	4


	//----- nvinfo : EIATTR_CUDA_API_VERSION
	.align		4
        /*0000*/ 	.byte	0x04, 0x37
        /*0002*/ 	.short	(.L_798 - .L_797)
.L_797:
        /*0004*/ 	.word	0x00000082


	//----- nvinfo : EIATTR_SW2861232_WAR
	.align		4
.L_798:
        /*0008*/ 	.byte	0x01, 0x35
	.zero		2


	//----- nvinfo : EIATTR_PARAM_CBANK
	.align		4
        /*000c*/ 	.byte	0x04, 0x0a
        /*000e*/ 	.short	(.L_800 - .L_799)
	.align		4
.L_799:
        /*0010*/ 	.word	index@(.nv.constant0._ZN7cutlass13device_kernelIN5flash19enable_sm80_to_sm89INS1_16FlashAttnBwdSm80INS1_25CollectiveMainloopBwdSm80ILi2ELi1EN4cute5tupleIJNS5_1CILi64EEENS7_ILi80EEENS7_ILi192EEEEEENS_6half_tEfNS_4arch4Sm80ELb0ELb0ELb0ELb1ELb1ELb0ELb1ELb0ELi2ELi4ELi2ELi2ELb0EEENS1_21CollectiveEpilogueBwdISB_SC_SE_Li256ELb1ELb1ELi4EEENS1_19SingleTileSchedulerILb1ELb0ELb0ELi80EEEEEEEEEvNT_6ParamsE)
        /*0014*/ 	.short	0x0160
        /*0016*/ 	.short	0x0270


	//----- nvinfo : EIATTR_CBANK_PARAM_SIZE
	.align		4
.L_800:
        /*0018*/ 	.byte	0x03, 0x19
        /*001a*/ 	.short	0x0270


	//----- nvinfo : EIATTR_KPARAM_INFO
	.align		4
        /*001c*/ 	.byte	0x04, 0x17
        /*001e*/ 	.short	(.L_802 - .L_801)
.L_801:
        /*0020*/ 	.word	0x00000000
        /*0024*/ 	.short	0x0000
        /*0026*/ 	.short	0x0000
        /*0028*/ 	.byte	0x00, 0xf0, 0xc1, 0x09


	//----- nvinfo : EIATTR_MAXREG_COUNT
	.align		4
.L_802:
        /*002c*/ 	.byte	0x03, 0x1b
        /*002e*/ 	.short	0x00ff


	//----- nvinfo : EIATTR_NUM_BARRIERS
	.align		4
        /*0030*/ 	.byte	0x02, 0x4c
        /*0032*/ 	.byte	0x02
	.zero		1


	//----- nvinfo : EIATTR_MERCURY_ISA_VERSION
	.align		4
        /*0034*/ 	.byte	0x03, 0x5f
        /*0036*/ 	.short	0x0000


	//----- nvinfo : EIATTR_COOP_GROUP_MASK_REGIDS
	.align		4
        /*0038*/ 	.byte	0x04, 0x29
        /*003a*/ 	.short	(.L_804 - .L_803)


	//   ....[0]....
.L_803:
        /*003c*/ 	.word	0xffffffff


	//----- nvinfo : EIATTR_COOP_GROUP_INSTR_OFFSETS
	.align		4
.L_804:
        /*0040*/ 	.byte	0x04, 0x28
        /*0042*/ 	.short	(.L_806 - .L_805)


	//   ....[0]....
.L_805:
        /*0044*/ 	.word	0x00000090


	//----- nvinfo : EIATTR_EXIT_INSTR_OFFSETS
	.align		4
.L_806:
        /*0048*/ 	.byte	0x04, 0x1c
        /*004a*/ 	.short	(.L_808 - .L_807)


	//   ....[0]....
.L_807:
        /*004c*/ 	.word	0x00000300


	//   ....[1]....
        /*0050*/ 	.word	0x00009660


	//   ....[2]....
        /*0054*/ 	.word	0x00009760


	//   ....[3]....
        /*0058*/ 	.word	0x00009780


	//   ....[4]....
        /*005c*/ 	.word	0x0000a0d0


	//   ....[5]....
        /*0060*/ 	.word	0x0000a1c0


	//   ....[6]....
        /*0064*/ 	.word	0x0000a1e0


	//----- nvinfo : EIATTR_CTAIDZ_USED
	.align		4
.L_808:
        /*0068*/ 	.byte	0x01, 0x04
	.zero		2


	//----- nvinfo : EIATTR_MAX_THREADS
	.align		4
        /*006c*/ 	.byte	0x04, 0x05
        /*006e*/ 	.short	(.L_810 - .L_809)
.L_809:
        /*0070*/ 	.word	0x00000100
        /*0074*/ 	.word	0x00000001
        /*0078*/ 	.word	0x00000001


	//----- nvinfo : EIATTR_CRS_STACK_SIZE
	.align		4
.L_810:
        /*007c*/ 	.byte	0x04, 0x1e
        /*007e*/ 	.short	(.L_812 - .L_811)
.L_811:
        /*0080*/ 	.word	0x00000000
.L_812:


//--------------------- .nv.info._ZN7cutlass13device_kernelIN5flash19enable_sm80_to_sm89INS1_16FlashAttnBwdSm80INS1_25CollectiveMainloopBwdSm80ILi2ELi1EN4cute5tupleIJNS5_1CILi64EEENS7_ILi80EEENS7_ILi192EEEEEENS_6half_tEfNS_4arch4Sm80ELb0ELb0ELb0ELb1ELb0ELb0ELb1ELb0ELi2ELi4ELi2ELi2ELb0EEENS1_24CollectiveEpilogueBwdGQAISB_fSE_Li256ELb1ELb0EEENS1_19SingleTileSchedulerILb1ELb0ELb0ELi80EEEEEEEEEvNT_6ParamsE --------------------------
	.section	.nv.info._ZN7cutlass13device_kernelIN5flash19enable_sm80_to_sm89INS1_16FlashAttnBwdSm80INS1_25CollectiveMainloopBwdSm80ILi2ELi1EN4cute5tupleIJNS5_1CILi64EEENS7_ILi80EEENS7_ILi192EEEEEENS_6half_tEfNS_4arch4Sm80ELb0ELb0ELb0ELb1ELb0ELb0ELb1ELb0ELi2ELi4ELi2ELi2ELb0EEENS1_24CollectiveEpilogueBwdGQAISB_fSE_Li256ELb1ELb0EEENS1_19SingleTileSchedulerILb1ELb0ELb0ELi80EEEEEEEEEvNT_6ParamsE,"",@"SHT_CUDA_INFO"
	.sectionflags	@""
	.align	4


	//----- nvinfo : EIATTR_CUDA_API_VERSION
	.align		4
        /*0000*/ 	.byte	0x04, 0x37
        /*0002*/ 	.short	(.L_814 - .L_813)
.L_813:
        /*0004*/ 	.word	0x00000082


	//----- nvinfo : EIATTR_SW2861232_WAR
	.align		4
.L_814:
        /*0008*/ 	.byte	0x01, 0x35
	.zero		2


	//----- nvinfo : EIATTR_PARAM_CBANK
	.align		4
        /*000c*/ 	.byte	0x04, 0x0a
        /*000e*/ 	.short	(.L_816 - .L_815)
	.align		4
.L_815:
        /*0010*/ 	.word	index@(.nv.constant0._ZN7cutlass13device_kernelIN5flash19enable_sm80_to_sm89INS1_16FlashAttnBwdSm80INS1_25CollectiveMainloopBwdSm80ILi2ELi1EN4cute5tupleIJNS5_1CILi64EEENS7_ILi80EEENS7_ILi192EEEEEENS_6half_tEfNS_4arch4Sm80ELb0ELb0ELb0ELb1ELb0ELb0ELb1ELb0ELi2ELi4ELi2ELi2ELb0EEENS1_24CollectiveEpilogueBwdGQAISB_fSE_Li256ELb1ELb0EEENS1_19SingleTileSchedulerILb1ELb0ELb0ELi80EEEEEEEEEvNT_6ParamsE)
        /*0014*/ 	.short	0x0160
        /*0016*/ 	.short	0x0278


	//----- nvinfo : EIATTR_CBANK_PARAM_SIZE
	.align		4
.L_816:
        /*0018*/ 	.byte	0x03, 0x19
        /*001a*/ 	.short	0x0278


	//----- nvinfo : EIATTR_KPARAM_INFO
	.align		4
        /*001c*/ 	.byte	0x04, 0x17
        /*001e*/ 	.short	(.L_818 - .L_817)
.L_817:
        /*0020*/ 	.word	0x00000000
        /*0024*/ 	.short	0x0000
        /*0026*/ 	.short	0x0000
        /*0028*/ 	.byte	0x00, 0xf0, 0xe1, 0x09


	//----- nvinfo : EIATTR_MAXREG_COUNT
	.align		4
.L_818:
        /*002c*/ 	.byte	0x03, 0x1b
        /*002e*/ 	.short	0x00ff


	//----- nvinfo : EIATTR_NUM_BARRIERS
	.align		4
        /*0030*/ 	.byte	0x02, 0x4c
        /*0032*/ 	.byte	0x02
	.zero		1


	//----- nvinfo : EIATTR_MERCURY_ISA_VERSION
	.align		4
        /*0034*/ 	.byte	0x03, 0x5f
        /*0036*/ 	.short	0x0000


	//----- nvinfo : EIATTR_COOP_GROUP_MASK_REGIDS
	.align		4
        /*0038*/ 	.byte	0x04, 0x29
        /*003a*/ 	.short	(.L_820 - .L_819)


	//   ....[0]....
.L_819:
        /*003c*/ 	.word	0xffffffff


	//----- nvinfo : EIATTR_COOP_GROUP_INSTR_OFFSETS
	.align		4
.L_820:
        /*0040*/ 	.byte	0x04, 0x28
        /*0042*/ 	.short	(.L_822 - .L_821)


	//   ....[0]....
.L_821:
        /*0044*/ 	.word	0x00000090


	//----- nvinfo : EIATTR_EXIT_INSTR_OFFSETS
	.align		4
.L_822:
        /*0048*/ 	.byte	0x04, 0x1c
        /*004a*/ 	.short	(.L_824 - .L_823)


	//   ....[0]....
.L_823:
        /*004c*/ 	.word	0x00000300


	//   ....[1]....
        /*0050*/ 	.word	0x000062e0


	//   ....[2]....
        /*0054*/ 	.word	0x00006d90


	//----- nvinfo : EIATTR_CTAIDZ_USED
	.align		4
.L_824:
        /*0058*/ 	.byte	0x01, 0x04
	.zero		2


	//----- nvinfo : EIATTR_MAX_THREADS
	.align		4
        /*005c*/ 	.byte	0x04, 0x05
        /*005e*/ 	.short	(.L_826 - .L_825)
.L_825:
        /*0060*/ 	.word	0x00000100
        /*0064*/ 	.word	0x00000001
        /*0068*/ 	.word	0x00000001
.L_826:


//--------------------- .nv.info._ZN7cutlass13device_kernelIN5flash19enable_sm80_to_sm89INS1_16FlashAttnBwdSm80INS1_25CollectiveMainloopBwdSm80ILi2ELi1EN4cute5tupleIJNS5_1CILi64EEENS7_ILi80EEENS7_ILi192EEEEEENS_6half_tEfNS_4arch4Sm80ELb0ELb0ELb0ELb1ELb1ELb0ELb1ELb0ELi2ELi4ELi2ELi2ELb0EEENS1_24CollectiveEpilogueBwdGQAISB_fSE_Li256ELb1ELb1EEENS1_19SingleTileSchedulerILb1ELb0ELb0ELi80EEEEEEEEEvNT_6ParamsE --------------------------
	.section	.nv.info._ZN7cutlass13device_kernelIN5flash19enable_sm80_to_sm89INS1_16FlashAttnBwdSm80INS1_25CollectiveMainloopBwdSm80ILi2ELi1EN4cute5tupleIJNS5_1CILi64EEENS7_ILi80EEENS7_ILi192EEEEEENS_6half_tEfNS_4arch4Sm80ELb0ELb0ELb0ELb1ELb1ELb0ELb1ELb0ELi2ELi4ELi2ELi2ELb0EEENS1_24CollectiveEpilogueBwdGQAISB_fSE_Li256ELb1ELb1EEENS1_19SingleTileSchedulerILb1ELb0ELb0ELi80EEEEEEEEEvNT_6ParamsE,"",@"SHT_CUDA_INFO"
	.sectionflags	@""
	.align	4


	//----- nvinfo : EIATTR_CUDA_API_VERSION
	.align		4
        /*0000*/ 	.byte	0x04, 0x37
        /*0002*/ 	.short	(.L_828 - .L_827)
.L_827:
        /*0004*/ 	.word	0x00000082


	//----- nvinfo : EIATTR_SW2861232_WAR
	.align		4
.L_828:
        /*0008*/ 	.byte	0x01, 0x35
	.zero		2


	//----- nvinfo : EIATTR_PARAM_CBANK
	.align		4
        /*000c*/ 	.byte	0x04, 0x0a
        /*000e*/ 	.short	(.L_830 - .L_829)
	.align		4
.L_829:
        /*0010*/ 	.word	index@(.nv.constant0._ZN7cutlass13device_kernelIN5flash19enable_sm80_to_sm89INS1_16FlashAttnBwdSm80INS1_25CollectiveMainloopBwdSm80ILi2ELi1EN4cute5tupleIJNS5_1CILi64EEENS7_ILi80EEENS7_ILi192EEEEEENS_6half_tEfNS_4arch4Sm80ELb0ELb0ELb0ELb1ELb1ELb0ELb1ELb0ELi2ELi4ELi2ELi2ELb0EEENS1_24CollectiveEpilogueBwdGQAISB_fSE_Li256ELb1ELb1EEENS1_19SingleTileSchedulerILb1ELb0ELb0ELi80EEEEEEEEEvNT_6ParamsE)
        /*0014*/ 	.short	0x0160
        /*0016*/ 	.short	0x0278


	//----- nvinfo : EIATTR_CBANK_PARAM_SIZE
	.align		4
.L_830:
        /*0018*/ 	.byte	0x03, 0x19
        /*001a*/ 	.short	0x0278


	//----- nvinfo : EIATTR_KPARAM_INFO
	.align		4
        /*001c*/ 	.byte	0x04, 0x17
        /*001e*/ 	.short	(.L_832 - .L_831)
.L_831:
        /*0020*/ 	.word	0x00000000
        /*0024*/ 	.short	0x0000
        /*0026*/ 	.short	0x0000
        /*0028*/ 	.byte	0x00, 0xf0, 0xe1, 0x09


	//----- nvinfo : EIATTR_MAXREG_COUNT
	.align		4
.L_832:
        /*002c*/ 	.byte	0x03, 0x1b
        /*002e*/ 	.short	0x00ff


	//----- nvinfo : EIATTR_NUM_BARRIERS
	.align		4
        /*0030*/ 	.byte	0x02, 0x4c
        /*0032*/ 	.byte	0x02
	.zero		1


	//----- nvinfo : EIATTR_MERCURY_ISA_VERSION
	.align		4
        /*0034*/ 	.byte	0x03, 0x5f
        /*0036*/ 	.short	0x0000


	//----- nvinfo : EIATTR_COOP_GROUP_MASK_REGIDS
	.align		4
        /*0038*/ 	.byte	0x04, 0x29
        /*003a*/ 	.short	(.L_834 - .L_833)


	//   ....[0]....
.L_833:
        /*003c*/ 	.word	0xffffffff


	//   ....[1]....
        /*0040*/ 	.word	0xffffffff


	//   ....[2]....
        /*0044*/ 	.word	0xffffffff


	//   ....[3]....
        /*0048*/ 	.word	0xffffffff


	//   ....[4]....
        /*004c*/ 	.word	0xffffffff


	//   ....[5]....
        /*0050*/ 	.word	0xffffffff


	//   ....[6]....
        /*0054*/ 	.word	0xffffffff


	//   ....[7]....
        /*0058*/ 	.word	0xffffffff


	//   ....[8]....
        /*005c*/ 	.word	0xffffffff


	//----- nvinfo : EIATTR_COOP_GROUP_INSTR_OFFSETS
	.align		4
.L_834:
        /*0060*/ 	.byte	0x04, 0x28
        /*0062*/ 	.short	(.L_836 - .L_835)


	//   ....[0]....
.L_835:
        /*0064*/ 	.word	0x00000090


	//   ....[1]....
        /*0068*/ 	.word	0x00006650


	//   ....[2]....
        /*006c*/ 	.word	0x00006690


	//   ....[3]....
        /*0070*/ 	.word	0x00006b40


	//   ....[4]....
        /*0074*/ 	.word	0x00006b50


	//   ....[5]....
        /*0078*/ 	.word	0x00006ce0


	//   ....[6]....
        /*007c*/ 	.word	0x00006d30


	//   ....[7]....
        /*0080*/ 	.word	0x000071a0


	//   ....[8]....
        /*0084*/ 	.word	0x000071b0


	//----- nvinfo : EIATTR_EXIT_INSTR_OFFSETS
	.align		4
.L_836:
        /*0088*/ 	.byte	0x04, 0x1c
        /*008a*/ 	.short	(.L_838 - .L_837)


	//   ....[0]....
.L_837:
        /*008c*/ 	.word	0x00000300


	//   ....[1]....
        /*0090*/ 	.word	0x00006300


	//   ....[2]....
        /*0094*/ 	.word	0x000071c0


	//   ....[3]....
        /*0098*/ 	.word	0x00007260


	//----- nvinfo : EIATTR_CTAIDZ_USED
	.align		4
.L_838:
        /*009c*/ 	.byte	0x01, 0x04
	.zero		2


	//----- nvinfo : EIATTR_MAX_THREADS
	.align		4
        /*00a0*/ 	.byte	0x04, 0x05
        /*00a2*/ 	.short	(.L_840 - .L_839)
.L_839:
        /*00a4*/ 	.word	0x00000100
        /*00a8*/ 	.word	0x00000001
        /*00ac*/ 	.word	0x00000001


	//----- nvinfo : EIATTR_CRS_STACK_SIZE
	.align		4
.L_840:
        /*00b0*/ 	.byte	0x04, 0x1e
        /*00b2*/ 	.short	(.L_842 - .L_841)
.L_841:
        /*00b4*/ 	.word	0x00000000
.L_842:


//--------------------- .nv.info._ZN7cutlass13device_kernelIN5flash19enable_sm80_to_sm89INS1_16FlashAttnBwdSm80INS1_25CollectiveMainloopBwdSm80ILi2ELi1EN4cute5tupleIJNS5_1CILi64EEENS7_ILi80EEENS7_ILi192EEEEEENS_6half_tEfNS_4arch4Sm80ELb0ELb1ELb0ELb0ELb0ELb0ELb1ELb0ELi2ELi4ELi2ELi2ELb0EEENS1_21CollectiveEpilogueBwdISB_SC_SE_Li256ELb0ELb1ELi4EEENS1_19SingleTileSchedulerILb0ELb0ELb0ELi80EEEEEEEEEvNT_6ParamsE --------------------------
	.section	.nv.info._ZN7cutlass13device_kernelIN5flash19enable_sm80_to_sm89INS1_16FlashAttnBwdSm80INS1_25CollectiveMainloopBwdSm80ILi2ELi1EN4cute5tupleIJNS5_1CILi64EEENS7_ILi80EEENS7_ILi192EEEEEENS_6half_tEfNS_4arch4Sm80ELb0ELb1ELb0ELb0ELb0ELb0ELb1ELb0ELi2ELi4ELi2ELi2ELb0EEENS1_21CollectiveEpilogueBwdISB_SC_SE_Li256ELb0ELb1ELi4EEENS1_19SingleTileSchedulerILb0ELb0ELb0ELi80EEEEEEEEEvNT_6ParamsE,"",@"SHT_CUDA_INFO"
	.sectionflags	@""
	.align	4


	//----- nvinfo : EIATTR_CUDA_API_VERSION
	.align		4
        /*0000*/ 	.byte	0x04, 0x37
        /*0002*/ 	.short	(.L_844 - .L_843)
.L_843:
        /*0004*/ 	.word	0x00000082


	//----- nvinfo : EIATTR_SW2861232_WAR
	.align		4
.L_844:
        /*0008*/ 	.byte	0x01, 0x35
	.zero		2


	//----- nvinfo : EIATTR_PARAM_CBANK
	.align		4
        /*000c*/ 	.byte	0x04, 0x0a
        /*000e*/ 	.short	(.L_846 - .L_845)
	.align		4
.L_845:
        /*0010*/ 	.word	index@(.nv.constant0._ZN7cutlass13device_kernelIN5flash19enable_sm80_to_sm89INS1_16FlashAttnBwdSm80INS1_25CollectiveMainloopBwdSm80ILi2ELi1EN4cute5tupleIJNS5_1CILi64EEENS7_ILi80EEENS7_ILi192EEEEEENS_6half_tEfNS_4arch4Sm80ELb0ELb1ELb0ELb0ELb0ELb0ELb1ELb0ELi2ELi4ELi2ELi2ELb0EEENS1_21CollectiveEpilogueBwdISB_SC_SE_Li256ELb0ELb1ELi4EEENS1_19SingleTileSchedulerILb0ELb0ELb0ELi80EEEEEEEEEvNT_6ParamsE)
        /*0014*/ 	.short	0x0160
        /*0016*/ 	.short	0x0270


	//----- nvinfo : EIATTR_CBANK_PARAM_SIZE
	.align		4
.L_846:
        /*0018*/ 	.byte	0x03, 0x19
        /*001a*/ 	.short	0x0270


	//----- nvinfo : EIATTR_KPARAM_INFO
	.align		4
        /*001c*/ 	.byte	0x04, 0x17
        /*001e*/ 	.short	(.L_848 - .L_847)
.L_847:
        /*0020*/ 	.word	0x00000000
        /*0024*/ 	.short	0x0000
        /*0026*/ 	.short	0x0000
        /*0028*/ 	.byte	0x00, 0xf0, 0xc1, 0x09


	//----- nvinfo : EIATTR_MAXREG_COUNT
	.align		4
.L_848:
        /*002c*/ 	.byte	0x03, 0x1b
        /*002e*/ 	.short	0x00ff


	//----- nvinfo : EIATTR_NUM_BARRIERS
	.align		4
        /*0030*/ 	.byte	0x02, 0x4c
        /*0032*/ 	.byte	0x02
	.zero		1


	//----- nvinfo : EIATTR_MERCURY_ISA_VERSION
	.align		4
        /*0034*/ 	.byte	0x03, 0x5f
        /*0036*/ 	.short	0x0000


	//----- nvinfo : EIATTR_EXIT_INSTR_OFFSETS
	.align		4
        /*0038*/ 	.byte	0x04, 0x1c
        /*003a*/ 	.short	(.L_850 - .L_849)


	//   ....[0]....
.L_849:
        /*003c*/ 	.word	0x00000030


	//   ....[1]....
        /*0040*/ 	.word	0x00009e80


	//   ....[2]....
        /*0044*/ 	.word	0x00009f80


	//   ....[3]....
        /*0048*/ 	.word	0x00009fa0


	//   ....[4]....
        /*004c*/ 	.word	0x0000a7a0


	//   ....[5]....
        /*0050*/ 	.word	0x0000a8a0


	//   ....[6]....
        /*0054*/ 	.word	0x0000a8c0


	//----- nvinfo : EIATTR_CTAIDZ_USED
	.align		4
.L_850:
        /*0058*/ 	.byte	0x01, 0x04
	.zero		2


	//----- nvinfo : EIATTR_MAX_THREADS
	.align		4
        /*005c*/ 	.byte	0x04, 0x05
        /*005e*/ 	.short	(.L_852 - .L_851)
.L_851:
        /*0060*/ 	.word	0x00000100
        /*0064*/ 	.word	0x00000001
        /*0068*/ 	.word	0x00000001


	//----- nvinfo : EIATTR_CRS_STACK_SIZE
	.align		4
.L_852:
        /*006c*/ 	.byte	0x04, 0x1e
        /*006e*/ 	.short	(.L_854 - .L_853)
.L_853:
        /*0070*/ 	.word	0x00000000
.L_854:


//--------------------- .nv.info._ZN7cutlass13device_kernelIN5flash19enable_sm80_to_sm89INS1_16FlashAttnBwdSm80INS1_25CollectiveMainloopBwdSm80ILi2ELi1EN4cute5tupleIJNS5_1CILi64EEENS7_ILi80EEENS7_ILi192EEEEEENS_6half_tEfNS_4arch4Sm80ELb0ELb1ELb0ELb0ELb1ELb0ELb1ELb0ELi2ELi4ELi2ELi2ELb0EEENS1_21CollectiveEpilogueBwdISB_SC_SE_Li256ELb0ELb1ELi4EEENS1_19SingleTileSchedulerILb0ELb0ELb0ELi80EEEEEEEEEvNT_6ParamsE --------------------------
	.section	.nv.info._ZN7cutlass13device_kernelIN5flash19enable_sm80_to_sm89INS1_16FlashAttnBwdSm80INS1_25CollectiveMainloopBwdSm80ILi2ELi1EN4cute5tupleIJNS5_1CILi64EEENS7_ILi80EEENS7_ILi192EEEEEENS_6half_tEfNS_4arch4Sm80ELb0ELb1ELb0ELb0ELb1ELb0ELb1ELb0ELi2ELi4ELi2ELi2ELb0EEENS1_21CollectiveEpilogueBwdISB_SC_SE_Li256ELb0ELb1ELi4EEENS1_19SingleTileSchedulerILb0ELb0ELb0ELi80EEEEEEEEEvNT_6ParamsE,"",@"SHT_CUDA_INFO"
	.sectionflags	@""
	.align	4


	//----- nvinfo : EIATTR_CUDA_API_VERSION
	.align		4
        /*0000*/ 	.byte	0x04, 0x37
        /*0002*/ 	.short	(.L_856 - .L_855)
.L_855:
        /*0004*/ 	.word	0x00000082


	//----- nvinfo : EIATTR_SW2861232_WAR
	.align		4
.L_856:
        /*0008*/ 	.byte	0x01, 0x35
	.zero		2


	//----- nvinfo : EIATTR_PARAM_CBANK
	.align		4
        /*000c*/ 	.byte	0x04, 0x0a
        /*000e*/ 	.short	(.L_858 - .L_857)
	.align		4
.L_857:
        /*0010*/ 	.word	index@(.nv.constant0._ZN7cutlass13device_kernelIN5flash19enable_sm80_to_sm89INS1_16FlashAttnBwdSm80INS1_25CollectiveMainloopBwdSm80ILi2ELi1EN4cute5tupleIJNS5_1CILi64EEENS7_ILi80EEENS7_ILi192EEEEEENS_6half_tEfNS_4arch4Sm80ELb0ELb1ELb0ELb0ELb1ELb0ELb1ELb0ELi2ELi4ELi2ELi2ELb0EEENS1_21CollectiveEpilogueBwdISB_SC_SE_Li256ELb0ELb1ELi4EEENS1_19SingleTileSchedulerILb0ELb0ELb0ELi80EEEEEEEEEvNT_6ParamsE)
        /*0014*/ 	.short	0x0160
        /*0016*/ 	.short	0x0270


	//----- nvinfo : EIATTR_CBANK_PARAM_SIZE
	.align		4
.L_858:
        /*0018*/ 	.byte	0x03, 0x19
        /*001a*/ 	.short	0x0270


	//----- nvinfo : EIATTR_KPARAM_INFO
	.align		4
        /*001c*/ 	.byte	0x04, 0x17
        /*001e*/ 	.short	(.L_860 - .L_859)
.L_859:
        /*0020*/ 	.word	0x00000000
        /*0024*/ 	.short	0x0000
        /*0026*/ 	.short	0x0000
        /*0028*/ 	.byte	0x00, 0xf0, 0xc1, 0x09


	//----- nvinfo : EIATTR_MAXREG_COUNT
	.align		4
.L_860:
        /*002c*/ 	.byte	0x03, 0x1b
        /*002e*/ 	.short	0x00ff


	//----- nvinfo : EIATTR_NUM_BARRIERS
	.align		4
        /*0030*/ 	.byte	0x02, 0x4c
        /*0032*/ 	.byte	0x02
	.zero		1


	//----- nvinfo : EIATTR_MERCURY_ISA_VERSION
	.align		4
        /*0034*/ 	.byte	0x03, 0x5f
        /*0036*/ 	.short	0x0000


	//----- nvinfo : EIATTR_EXIT_INSTR_OFFSETS
	.align		4
        /*0038*/ 	.byte	0x04, 0x1c
        /*003a*/ 	.short	(.L_862 - .L_861)


	//   ....[0]....
.L_861:
        /*003c*/ 	.word	0x00000030


	//   ....[1]....
        /*0040*/ 	.word	0x00009e80


	//   ....[2]....
        /*0044*/ 	.word	0x00009f80


	//   ....[3]....
        /*0048*/ 	.word	0x00009fa0


	//   ....[4]....
        /*004c*/ 	.word	0x0000a7a0


	//   ....[5]....
        /*0050*/ 	.word	0x0000a8a0


	//   ....[6]....
        /*0054*/ 	.word	0x0000a8c0


	//----- nvinfo : EIATTR_CTAIDZ_USED
	.align		4
.L_862:
        /*0058*/ 	.byte	0x01, 0x04
	.zero		2


	//----- nvinfo : EIATTR_MAX_THREADS
	.align		4
        /*005c*/ 	.byte	0x04, 0x05
        /*005e*/ 	.short	(.L_864 - .L_863)
.L_863:
        /*0060*/ 	.word	0x00000100
        /*0064*/ 	.word	0x00000001
        /*0068*/ 	.word	0x00000001


	//----- nvinfo : EIATTR_CRS_STACK_SIZE
	.align		4
.L_864:
        /*006c*/ 	.byte	0x04, 0x1e
        /*006e*/ 	.short	(.L_866 - .L_865)
.L_865:
        /*0070*/ 	.word	0x00000000
.L_866:


//--------------------- .nv.info._ZN7cutlass13device_kernelIN5flash19enable_sm80_to_sm89INS1_16FlashAttnBwdSm80INS1_25CollectiveMainloopBwdSm80ILi2ELi1EN4cute5tupleIJNS5_1CILi64EEENS7_ILi80EEENS7_ILi192EEEEEENS_6half_tEfNS_4arch4Sm80ELb0ELb1ELb0ELb0ELb0ELb0ELb1ELb0ELi2ELi4ELi2ELi2ELb0EEENS1_24CollectiveEpilogueBwdGQAISB_fSE_Li256ELb0ELb0EEENS1_19SingleTileSchedulerILb0ELb0ELb0ELi80EEEEEEEEEvNT_6ParamsE --------------------------
	.section	.nv.info._ZN7cutlass13device_kernelIN5flash19enable_sm80_to_sm89INS1_16FlashAttnBwdSm80INS1_25CollectiveMainloopBwdSm80ILi2ELi1EN4cute5tupleIJNS5_1CILi64EEENS7_ILi80EEENS7_ILi192EEEEEENS_6half_tEfNS_4arch4Sm80ELb0ELb1ELb0ELb0ELb0ELb0ELb1ELb0ELi2ELi4ELi2ELi2ELb0EEENS1_24CollectiveEpilogueBwdGQAISB_fSE_Li256ELb0ELb0EEENS1_19SingleTileSchedulerILb0ELb0ELb0ELi80EEEEEEEEEvNT_6ParamsE,"",@"SHT_CUDA_INFO"
	.sectionflags	@""
	.align	4


	//----- nvinfo : EIATTR_CUDA_API_VERSION
	.align		4
        /*0000*/ 	.byte	0x04, 0x37
        /*0002*/ 	.short	(.L_868 - .L_867)
.L_867:
        /*0004*/ 	.word	0x00000082


	//----- nvinfo : EIATTR_SW2861232_WAR
	.align		4
.L_868:
        /*0008*/ 	.byte	0x01, 0x35
	.zero		2


	//----- nvinfo : EIATTR_PARAM_CBANK
	.align		4
        /*000c*/ 	.byte	0x04, 0x0a
        /*000e*/ 	.short	(.L_870 - .L_869)
	.align		4
.L_869:
        /*0010*/ 	.word	index@(.nv.constant0._ZN7cutlass13device_kernelIN5flash19enable_sm80_to_sm89INS1_16FlashAttnBwdSm80INS1_25CollectiveMainloopBwdSm80ILi2ELi1EN4cute5tupleIJNS5_1CILi64EEENS7_ILi80EEENS7_ILi192EEEEEENS_6half_tEfNS_4arch4Sm80ELb0ELb1ELb0ELb0ELb0ELb0ELb1ELb0ELi2ELi4ELi2ELi2ELb0EEENS1_24CollectiveEpilogueBwdGQAISB_fSE_Li256ELb0ELb0EEENS1_19SingleTileSchedulerILb0ELb0ELb0ELi80EEEEEEEEEvNT_6ParamsE)
        /*0014*/ 	.short	0x0160
        /*0016*/ 	.short	0x0278


	//----- nvinfo : EIATTR_CBANK_PARAM_SIZE
	.align		4
.L_870:
        /*0018*/ 	.byte	0x03, 0x19
        /*001a*/ 	.short	0x0278


	//----- nvinfo : EIATTR_KPARAM_INFO
	.align		4
        /*001c*/ 	.byte	0x04, 0x17
        /*001e*/ 	.short	(.L_872 - .L_871)
.L_871:
        /*0020*/ 	.word	0x00000000
        /*0024*/ 	.short	0x0000
        /*0026*/ 	.short	0x0000
        /*0028*/ 	.byte	0x00, 0xf0, 0xe1, 0x09


	//----- nvinfo : EIATTR_MAXREG_COUNT
	.align		4
.L_872:
        /*002c*/ 	.byte	0x03, 0x1b
        /*002e*/ 	.short	0x00ff


	//----- nvinfo : EIATTR_NUM_BARRIERS
	.align		4
        /*0030*/ 	.byte	0x02, 0x4c
        /*0032*/ 	.byte	0x02
	.zero		1


	//----- nvinfo : EIATTR_MERCURY_ISA_VERSION
	.align		4
        /*0034*/ 	.byte	0x03, 0x5f
        /*0036*/ 	.short	0x0000


	//----- nvinfo : EIATTR_EXIT_INSTR_OFFSETS
	.align		4
        /*0038*/ 	.byte	0x04, 0x1c
        /*003a*/ 	.short	(.L_874 - .L_873)


	//   ....[0]....
.L_873:
        /*003c*/ 	.word	0x00000030


	//   ....[1]....
        /*0040*/ 	.word	0x00006990


	//   ....[2]....
        /*0044*/ 	.word	0x00007340


	//----- nvinfo : EIATTR_CTAIDZ_USED
	.align		4
.L_874:
        /*0048*/ 	.byte	0x01, 0x04
	.zero		2


	//----- nvinfo : EIATTR_MAX_THREADS
	.align		4
        /*004c*/ 	.byte	0x04, 0x05
        /*004e*/ 	.short	(.L_876 - .L_875)
.L_875:
        /*0050*/ 	.word	0x00000100
        /*0054*/ 	.word	0x00000001
        /*0058*/ 	.word	0x00000001


	//----- nvinfo : EIATTR_CRS_STACK_SIZE
	.align		4
.L_876:
        /*005c*/ 	.byte	0x04, 0x1e
        /*005e*/ 	.short	(.L_878 - .L_877)
.L_877:
        /*0060*/ 	.word	0x00000000
.L_878:


//--------------------- .nv.info._ZN7cutlass13device_kernelIN5flash19enable_sm80_to_sm89INS1_16FlashAttnBwdSm80INS1_25CollectiveMainloopBwdSm80ILi2ELi1EN4cute5tupleIJNS5_1CILi64EEENS7_ILi80EEENS7_ILi192EEEEEENS_6half_tEfNS_4arch4Sm80ELb0ELb1ELb0ELb0ELb1ELb0ELb1ELb0ELi2ELi4ELi2ELi2ELb0EEENS1_24CollectiveEpilogueBwdGQAISB_fSE_Li256ELb0ELb1EEENS1_19SingleTileSchedulerILb0ELb0ELb0ELi80EEEEEEEEEvNT_6ParamsE --------------------------
	.section	.nv.info._ZN7cutlass13device_kernelIN5flash19enable_sm80_to_sm89INS1_16FlashAttnBwdSm80INS1_25CollectiveMainloopBwdSm80ILi2ELi1EN4cute5tupleIJNS5_1CILi64EEENS7_ILi80EEENS7_ILi192EEEEEENS_6half_tEfNS_4arch4Sm80ELb0ELb1ELb0ELb0ELb1ELb0ELb1ELb0ELi2ELi4ELi2ELi2ELb0EEENS1_24CollectiveEpilogueBwdGQAISB_fSE_Li256ELb0ELb1EEENS1_19SingleTileSchedulerILb0ELb0ELb0ELi80EEEEEEEEEvNT_6ParamsE,"",@"SHT_CUDA_INFO"
	.sectionflags	@""
	.align	4


	//----- nvinfo : EIATTR_CUDA_API_VERSION
	.align		4
        /*0000*/ 	.byte	0x04, 0x37
        /*0002*/ 	.short	(.L_880 - .L_879)
.L_879:
        /*0004*/ 	.word	0x00000082


	//----- nvinfo : EIATTR_SW2861232_WAR
	.align		4
.L_880:
        /*0008*/ 	.byte	0x01, 0x35
	.zero		2


	//----- nvinfo : EIATTR_PARAM_CBANK
	.align		4
        /*000c*/ 	.byte	0x04, 0x0a
        /*000e*/ 	.short	(.L_882 - .L_881)
	.align		4
.L_881:
        /*0010*/ 	.word	index@(.nv.constant0._ZN7cutlass13device_kernelIN5flash19enable_sm80_to_sm89INS1_16FlashAttnBwdSm80INS1_25CollectiveMainloopBwdSm80ILi2ELi1EN4cute5tupleIJNS5_1CILi64EEENS7_ILi80EEENS7_ILi192EEEEEENS_6half_tEfNS_4arch4Sm80ELb0ELb1ELb0ELb0ELb1ELb0ELb1ELb0ELi2ELi4ELi2ELi2ELb0EEENS1_24CollectiveEpilogueBwdGQAISB_fSE_Li256ELb0ELb1EEENS1_19SingleTileSchedulerILb0ELb0ELb0ELi80EEEEEEEEEvNT_6ParamsE)
        /*0014*/ 	.short	0x0160
        /*0016*/ 	.short	0x0278


	//----- nvinfo : EIATTR_CBANK_PARAM_SIZE
	.align		4
.L_882:
        /*0018*/ 	.byte	0x03, 0x19
        /*001a*/ 	.short	0x0278


	//----- nvinfo : EIATTR_KPARAM_INFO
	.align		4
        /*001c*/ 	.byte	0x04, 0x17
        /*001e*/ 	.short	(.L_884 - .L_883)
.L_883:
        /*0020*/ 	.word	0x00000000
        /*0024*/ 	.short	0x0000
        /*0026*/ 	.short	0x0000
        /*0028*/ 	.byte	0x00, 0xf0, 0xe1, 0x09


	//----- nvinfo : EIATTR_MAXREG_COUNT
	.align		4
.L_884:
        /*002c*/ 	.byte	0x03, 0x1b
        /*002e*/ 	.short	0x00ff


	//----- nvinfo : EIATTR_NUM_BARRIERS
	.align		4
        /*0030*/ 	.byte	0x02, 0x4c
        /*0032*/ 	.byte	0x02
	.zero		1


	//----- nvinfo : EIATTR_MERCURY_ISA_VERSION
	.align		4
        /*0034*/ 	.byte	0x03, 0x5f
        /*0036*/ 	.short	0x0000


	//----- nvinfo : EIATTR_COOP_GROUP_MASK_REGIDS
	.align		4
        /*0038*/ 	.byte	0x04, 0x29
        /*003a*/ 	.short	(.L_886 - .L_885)


	//   ....[0]....
.L_885:
        /*003c*/ 	.word	0xffffffff


	//   ....[1]....
        /*0040*/ 	.word	0xffffffff


	//   ....[2]....
        /*0044*/ 	.word	0xffffffff


	//   ....[3]....
        /*0048*/ 	.word	0xffffffff


	//   ....[4]....
        /*004c*/ 	.word	0xffffffff


	//   ....[5]....
        /*0050*/ 	.word	0xffffffff


	//   ....[6]....
        /*0054*/ 	.word	0xffffffff


	//   ....[7]....
        /*0058*/ 	.word	0xffffffff


	//----- nvinfo : EIATTR_COOP_GROUP_INSTR_OFFSETS
	.align		4
.L_886:
        /*005c*/ 	.byte	0x04, 0x28
        /*005e*/ 	.short	(.L_888 - .L_887)


	//   ....[0]....
.L_887:
        /*0060*/ 	.word	0x00006bd0


	//   ....[1]....
        /*0064*/ 	.word	0x00006c00


	//   ....[2]....
        /*0068*/ 	.word	0x000070b0


	//   ....[3]....
        /*006c*/ 	.word	0x000070c0


	//   ....[4]....
        /*0070*/ 	.word	0x00007250


	//   ....[5]....
        /*0074*/ 	.word	0x000072a0


	//   ....[6]....
        /*0078*/ 	.word	0x00007710


	//   ....[7]....
        /*007c*/ 	.word	0x00007720


	//----- nvinfo : EIATTR_EXIT_INSTR_OFFSETS
	.align		4
.L_888:
        /*0080*/ 	.byte	0x04, 0x1c
        /*0082*/ 	.short	(.L_890 - .L_889)


	//   ....[0]....
.L_889:
        /*0084*/ 	.word	0x00000030


	//   ....[1]....
        /*0088*/ 	.word	0x00006960


	//   ....[2]....
        /*008c*/ 	.word	0x00007730


	//   ....[3]....
        /*0090*/ 	.word	0x000077d0


	//----- nvinfo : EIATTR_CTAIDZ_USED
	.align		4
.L_890:
        /*0094*/ 	.byte	0x01, 0x04
	.zero		2


	//----- nvinfo : EIATTR_MAX_THREADS
	.align		4
        /*0098*/ 	.byte	0x04, 0x05
        /*009a*/ 	.short	(.L_892 - .L_891)
.L_891:
        /*009c*/ 	.word	0x00000100
        /*00a0*/ 	.word	0x00000001
        /*00a4*/ 	.word	0x00000001


	//----- nvinfo : EIATTR_CRS_STACK_SIZE
	.align		4
.L_892:
        /*00a8*/ 	.byte	0x04, 0x1e
        /*00aa*/ 	.short	(.L_894 - .L_893)
.L_893:
        /*00ac*/ 	.word	0x00000000
.L_894:


//--------------------- .nv.info._ZN7cutlass13device_kernelIN5flash19enable_sm80_to_sm89INS1_16FlashAttnBwdSm80INS1_25CollectiveMainloopBwdSm80ILi2ELi1EN4cute5tupleIJNS5_1CILi64EEENS7_ILi80EEENS7_ILi192EEEEEENS_6half_tEfNS_4arch4Sm80ELb0ELb1ELb0ELb1ELb0ELb0ELb1ELb0ELi2ELi4ELi2ELi2ELb0EEENS1_21CollectiveEpilogueBwdISB_SC_SE_Li256ELb1ELb1ELi4EEENS1_19SingleTileSchedulerILb1ELb0ELb0ELi80EEEEEEEEEvNT_6ParamsE --------------------------
	.section	.nv.info._ZN7cutlass13device_kernelIN5flash19enable_sm80_to_sm89INS1_16FlashAttnBwdSm80INS1_25CollectiveMainloopBwdSm80ILi2ELi1EN4cute5tupleIJNS5_1CILi64EEENS7_ILi80EEENS7_ILi192EEEEEENS_6half_tEfNS_4arch4Sm80ELb0ELb1ELb0ELb1ELb0ELb0ELb1ELb0ELi2ELi4ELi2ELi2ELb0EEENS1_21CollectiveEpilogueBwdISB_SC_SE_Li256ELb1ELb1ELi4EEENS1_19SingleTileSchedulerILb1ELb0ELb0ELi80EEEEEEEEEvNT_6ParamsE,"",@"SHT_CUDA_INFO"
	.sectionflags	@""
	.align	4


	//----- nvinfo : EIATTR_CUDA_API_VERSION
	.align		4
        /*0000*/ 	.byte	0x04, 0x37
        /*0002*/ 	.short	(.L_896 - .L_895)
.L_895:
        /*0004*/ 	.word	0x00000082


	//----- nvinfo : EIATTR_SW2861232_WAR
	.align		4
.L_896:
        /*0008*/ 	.byte	0x01, 0x35
	.zero		2


	//----- nvinfo : EIATTR_PARAM_CBANK
	.align		4
        /*000c*/ 	.byte	0x04, 0x0a
        /*000e*/ 	.short	(.L_898 - .L_897)
	.align		4
.L_897:
        /*0010*/ 	.word	index@(.nv.constant0._ZN7cutlass13device_kernelIN5flash19enable_sm80_to_sm89INS1_16FlashAttnBwdSm80INS1_25CollectiveMainloopBwdSm80ILi2ELi1EN4cute5tupleIJNS5_1CILi64EEENS7_ILi80EEENS7_ILi192EEEEEENS_6half_tEfNS_4arch4Sm80ELb0ELb1ELb0ELb1ELb0ELb0ELb1ELb0ELi2ELi4ELi2ELi2ELb0EEENS1_21CollectiveEpilogueBwdISB_SC_SE_Li256ELb1ELb1ELi4EEENS1_19SingleTileSchedulerILb1ELb0ELb0ELi80EEEEEEEEEvNT_6ParamsE)
        /*0014*/ 	.short	0x0160
        /*0016*/ 	.short	0x0270


	//----- nvinfo : EIATTR_CBANK_PARAM_SIZE
	.align		4
.L_898:
        /*0018*/ 	.byte	0x03, 0x19
        /*001a*/ 	.short	0x0270


	//----- nvinfo : EIATTR_KPARAM_INFO
	.align		4
        /*001c*/ 	.byte	0x04, 0x17
        /*001e*/ 	.short	(.L_900 - .L_899)
.L_899:
        /*0020*/ 	.word	0x00000000
        /*0024*/ 	.short	0x0000
        /*0026*/ 	.short	0x0000
        /*0028*/ 	.byte	0x00, 0xf0, 0xc1, 0x09


	//----- nvinfo : EIATTR_MAXREG_COUNT
	.align		4
.L_900:
        /*002c*/ 	.byte	0x03, 0x1b
        /*002e*/ 	.short	0x00ff


	//----- nvinfo : EIATTR_NUM_BARRIERS
	.align		4
        /*0030*/ 	.byte	0x02, 0x4c
        /*0032*/ 	.byte	0x02
	.zero		1


	//----- nvinfo : EIATTR_MERCURY_ISA_VERSION
	.align		4
        /*0034*/ 	.byte	0x03, 0x5f
        /*0036*/ 	.short	0x0000


	//----- nvinfo : EIATTR_COOP_GROUP_MASK_REGIDS
	.align		4
        /*0038*/ 	.byte	0x04, 0x29
        /*003a*/ 	.short	(.L_902 - .L_901)


	//   ....[0]....
.L_901:
        /*003c*/ 	.word	0xffffffff


	//----- nvinfo : EIATTR_COOP_GROUP_INSTR_OFFSETS
	.align		4
.L_902:
        /*0040*/ 	.byte	0x04, 0x28
        /*0042*/ 	.short	(.L_904 - .L_903)


	//   ....[0]....
.L_903:
        /*0044*/ 	.word	0x00000080


	//----- nvinfo : EIATTR_EXIT_INSTR_OFFSETS
	.align		4
.L_904:
        /*0048*/ 	.byte	0x04, 0x1c
        /*004a*/ 	.short	(.L_906 - .L_905)


	//   ....[0]....
.L_905:
        /*004c*/ 	.word	0x00000300


	//   ....[1]....
        /*0050*/ 	.word	0x00009f00


	//   ....[2]....
        /*0054*/ 	.word	0x0000a000


	//   ....[3]....
        /*0058*/ 	.word	0x0000a020


	//   ....[4]....
        /*005c*/ 	.word	0x0000a970


	//   ....[5]....
        /*0060*/ 	.word	0x0000aa60


	//   ....[6]....
        /*0064*/ 	.word	0x0000aa80


	//----- nvinfo : EIATTR_CTAIDZ_USED
	.align		4
.L_906:
        /*0068*/ 	.byte	0x01, 0x04
	.zero		2


	//----- nvinfo : EIATTR_MAX_THREADS
	.align		4
        /*006c*/ 	.byte	0x04, 0x05
        /*006e*/ 	.short	(.L_908 - .L_907)
.L_907:
        /*0070*/ 	.word	0x00000100
        /*0074*/ 	.word	0x00000001
        /*0078*/ 	.word	0x00000001


	//----- nvinfo : EIATTR_CRS_STACK_SIZE
	.align		4
.L_908:
        /*007c*/ 	.byte	0x04, 0x1e
        /*007e*/ 	.short	(.L_910 - .L_909)
.L_909:
        /*0080*/ 	.word	0x00000000
.L_910:


//--------------------- .nv.info._ZN7cutlass13device_kernelIN5flash19enable_sm80_to_sm89INS1_16FlashAttnBwdSm80INS1_25CollectiveMainloopBwdSm80ILi2ELi1EN4cute5tupleIJNS5_1CILi64EEENS7_ILi80EEENS7_ILi192EEEEEENS_6half_tEfNS_4arch4Sm80ELb0ELb1ELb0ELb1ELb1ELb0ELb1ELb0ELi2ELi4ELi2ELi2ELb0EEENS1_21CollectiveEpilogueBwdISB_SC_SE_Li256ELb1ELb1ELi4EEENS1_19SingleTileSchedulerILb1ELb0ELb0ELi80EEEEEEEEEvNT_6ParamsE --------------------------
	.section	.nv.info._ZN7cutlass13device_kernelIN5flash19enable_sm80_to_sm89INS1_16FlashAttnBwdSm80INS1_25CollectiveMainloopBwdSm80ILi2ELi1EN4cute5tupleIJNS5_1CILi64EEENS7_ILi80EEENS7_ILi192EEEEEENS_6half_tEfNS_4arch4Sm80ELb0ELb1ELb0ELb1ELb1ELb0ELb1ELb0ELi2ELi4ELi2ELi2ELb0EEENS1_21CollectiveEpilogueBwdISB_SC_SE_Li256ELb1ELb1ELi4EEENS1_19SingleTileSchedulerILb1ELb0ELb0ELi80EEEEEEEEEvNT_6ParamsE,"",@"SHT_CUDA_INFO"
	.sectionflags	@""
	.align	4


	//----- nvinfo : EIATTR_CUDA_API_VERSION
	.align		4
        /*0000*/ 	.byte	0x04, 0x37
        /*0002*/ 	.short	(.L_912 - .L_911)
.L_911:
        /*0004*/ 	.word	0x00000082


	//----- nvinfo : EIATTR_SW2861232_WAR
	.align		4
.L_912:
        /*0008*/ 	.byte	0x01, 0x35
	.zero		2


	//----- nvinfo : EIATTR_PARAM_CBANK
	.align		4
        /*000c*/ 	.byte	0x04, 0x0a
        /*000e*/ 	.short	(.L_914 - .L_913)
	.align		4
.L_913:
        /*0010*/ 	.word	index@(.nv.constant0._ZN7cutlass13device_kernelIN5flash19enable_sm80_to_sm89INS1_16FlashAttnBwdSm80INS1_25CollectiveMainloopBwdSm80ILi2ELi1EN4cute5tupleIJNS5_1CILi64EEENS7_ILi80EEENS7_ILi192EEEEEENS_6half_tEfNS_4arch4Sm80ELb0ELb1ELb0ELb1ELb1ELb0ELb1ELb0ELi2ELi4ELi2ELi2ELb0EEENS1_21CollectiveEpilogueBwdISB_SC_SE_Li256ELb1ELb1ELi4EEENS1_19SingleTileSchedulerILb1ELb0ELb0ELi80EEEEEEEEEvNT_6ParamsE)
        /*0014*/ 	.short	0x0160
        /*0016*/ 	.short	0x0270


	//----- nvinfo : EIATTR_CBANK_PARAM_SIZE
	.align		4
.L_914:
        /*0018*/ 	.byte	0x03, 0x19
        /*001a*/ 	.short	0x0270


	//----- nvinfo : EIATTR_KPARAM_INFO
	.align		4
        /*001c*/ 	.byte	0x04, 0x17
        /*001e*/ 	.short	(.L_916 - .L_915)
.L_915:
        /*0020*/ 	.word	0x00000000
        /*0024*/ 	.short	0x0000
        /*0026*/ 	.short	0x0000
        /*0028*/ 	.byte	0x00, 0xf0, 0xc1, 0x09


	//----- nvinfo : EIATTR_MAXREG_COUNT
	.align		4
.L_916:
        /*002c*/ 	.byte	0x03, 0x1b
        /*002e*/ 	.short	0x00ff


	//----- nvinfo : EIATTR_NUM_BARRIERS
	.align		4
        /*0030*/ 	.byte	0x02, 0x4c
        /*0032*/ 	.byte	0x02
	.zero		1


	//----- nvinfo : EIATTR_MERCURY_ISA_VERSION
	.align		4
        /*0034*/ 	.byte	0x03, 0x5f
        /*0036*/ 	.short	0x0000


	//----- nvinfo : EIATTR_COOP_GROUP_MASK_REGIDS
	.align		4
        /*0038*/ 	.byte	0x04, 0x29
        /*003a*/ 	.short	(.L_918 - .L_917)


	//   ....[0]....
.L_917:
        /*003c*/ 	.word	0xffffffff


	//----- nvinfo : EIATTR_COOP_GROUP_INSTR_OFFSETS
	.align		4
.L_918:
        /*0040*/ 	.byte	0x04, 0x28
        /*0042*/ 	.short	(.L_920 - .L_919)


	//   ....[0]....
.L_919:
        /*0044*/ 	.word	0x00000080


	//----- nvinfo : EIATTR_EXIT_INSTR_OFFSETS
	.align		4
.L_920:
        /*0048*/ 	.byte	0x04, 0x1c
        /*004a*/ 	.short	(.L_922 - .L_921)


	//   ....[0]....
.L_921:
        /*004c*/ 	.word	0x00000300


	//   ....[1]....
        /*0050*/ 	.word	0x00009f00


	//   ....[2]....
        /*0054*/ 	.word	0x0000a000


	//   ....[3]....
        /*0058*/ 	.word	0x0000a020


	//   ....[4]....
        /*005c*/ 	.word	0x0000a970


	//   ....[5]....
        /*0060*/ 	.word	0x0000aa60


	//   ....[6]....
        /*0064*/ 	.word	0x0000aa80


	//----- nvinfo : EIATTR_CTAIDZ_USED
	.align		4
.L_922:
        /*0068*/ 	.byte	0x01, 0x04
	.zero		2


	//----- nvinfo : EIATTR_MAX_THREADS
	.align		4
        /*006c*/ 	.byte	0x04, 0x05
        /*006e*/ 	.short	(.L_924 - .L_923)
.L_923:
        /*0070*/ 	.word	0x00000100
        /*0074*/ 	.word	0x00000001
        /*0078*/ 	.word	0x00000001


	//----- nvinfo : EIATTR_CRS_STACK_SIZE
	.align		4
.L_924:
        /*007c*/ 	.byte	0x04, 0x1e
        /*007e*/ 	.short	(.L_926 - .L_925)
.L_925:
        /*0080*/ 	.word	0x00000000
.L_926:


//--------------------- .nv.info._ZN7cutlass13device_kernelIN5flash19enable_sm80_to_sm89INS1_16FlashAttnBwdSm80INS1_25CollectiveMainloopBwdSm80ILi2ELi1EN4cute5tupleIJNS5_1CILi64EEENS7_ILi80EEENS7_ILi192EEEEEENS_6half_tEfNS_4arch4Sm80ELb0ELb1ELb0ELb1ELb0ELb0ELb1ELb0ELi2ELi4ELi2ELi2ELb0EEENS1_24CollectiveEpilogueBwdGQAISB_fSE_Li256ELb1ELb0EEENS1_19SingleTileSchedulerILb1ELb0ELb0ELi80EEEEEEEEEvNT_6ParamsE --------------------------
	.section	.nv.info._ZN7cutlass13device_kernelIN5flash19enable_sm80_to_sm89INS1_16FlashAttnBwdSm80INS1_25CollectiveMainloopBwdSm80ILi2ELi1EN4cute5tupleIJNS5_1CILi64EEENS7_ILi80EEENS7_ILi192EEEEEENS_6half_tEfNS_4arch4Sm80ELb0ELb1ELb0ELb1ELb0ELb0ELb1ELb0ELi2ELi4ELi2ELi2ELb0EEENS1_24CollectiveEpilogueBwdGQAISB_fSE_Li256ELb1ELb0EEENS1_19SingleTileSchedulerILb1ELb0ELb0ELi80EEEEEEEEEvNT_6ParamsE,"",@"SHT_CUDA_INFO"
	.sectionflags	@""
	.align	4


	//----- nvinfo : EIATTR_CUDA_API_VERSION
	.align		4
        /*0000*/ 	.byte	0x04, 0x37
        /*0002*/ 	.short	(.L_928 - .L_927)
.L_927:
        /*0004*/ 	.word	0x00000082


	//----- nvinfo : EIATTR_SW2861232_WAR
	.align		4
.L_928:
        /*0008*/ 	.byte	0x01, 0x35
	.zero		2


	//----- nvinfo : EIATTR_PARAM_CBANK
	.align		4
        /*000c*/ 	.byte	0x04, 0x0a
        /*000e*/ 	.short	(.L_930 - .L_929)
	.align		4
.L_929:
        /*0010*/ 	.word	index@(.nv.constant0._ZN7cutlass13device_kernelIN5flash19enable_sm80_to_sm89INS1_16FlashAttnBwdSm80INS1_25CollectiveMainloopBwdSm80ILi2ELi1EN4cute5tupleIJNS5_1CILi64EEENS7_ILi80EEENS7_ILi192EEEEEENS_6half_tEfNS_4arch4Sm80ELb0ELb1ELb0ELb1ELb0ELb0ELb1ELb0ELi2ELi4ELi2ELi2ELb0EEENS1_24CollectiveEpilogueBwdGQAISB_fSE_Li256ELb1ELb0EEENS1_19SingleTileSchedulerILb1ELb0ELb0ELi80EEEEEEEEEvNT_6ParamsE)
        /*0014*/ 	.short	0x0160
        /*0016*/ 	.short	0x0278


	//----- nvinfo : EIATTR_CBANK_PARAM_SIZE
	.align		4
.L_930:
        /*0018*/ 	.byte	0x03, 0x19
        /*001a*/ 	.short	0x0278


	//----- nvinfo : EIATTR_KPARAM_INFO
	.align		4
        /*001c*/ 	.byte	0x04, 0x17
        /*001e*/ 	.short	(.L_932 - .L_931)
.L_931:
        /*0020*/ 	.word	0x00000000
        /*0024*/ 	.short	0x0000
        /*0026*/ 	.short	0x0000
        /*0028*/ 	.byte	0x00, 0xf0, 0xe1, 0x09


	//----- nvinfo : EIATTR_MAXREG_COUNT
	.align		4
.L_932:
        /*002c*/ 	.byte	0x03, 0x1b
        /*002e*/ 	.short	0x00ff


	//----- nvinfo : EIATTR_NUM_BARRIERS
	.align		4
        /*0030*/ 	.byte	0x02, 0x4c
        /*0032*/ 	.byte	0x02
	.zero		1


	//----- nvinfo : EIATTR_MERCURY_ISA_VERSION
	.align		4
        /*0034*/ 	.byte	0x03, 0x5f
        /*0036*/ 	.short	0x0000


	//----- nvinfo : EIATTR_COOP_GROUP_MASK_REGIDS
	.align		4
        /*0038*/ 	.byte	0x04, 0x29
        /*003a*/ 	.short	(.L_934 - .L_933)


	//   ....[0]....
.L_933:
        /*003c*/ 	.word	0xffffffff


	//----- nvinfo : EIATTR_COOP_GROUP_INSTR_OFFSETS
	.align		4
.L_934:
        /*0040*/ 	.byte	0x04, 0x28
        /*0042*/ 	.short	(.L_936 - .L_935)


	//   ....[0]....
.L_935:
        /*0044*/ 	.word	0x000000a0


	//----- nvinfo : EIATTR_EXIT_INSTR_OFFSETS
	.align		4
.L_936:
        /*0048*/ 	.byte	0x04, 0x1c
        /*004a*/ 	.short	(.L_938 - .L_937)


	//   ....[0]....
.L_937:
        /*004c*/ 	.word	0x00000410


	//   ....[1]....
        /*0050*/ 	.word	0x00007060


	//   ....[2]....
        /*0054*/ 	.word	0x00007bd0


	//----- nvinfo : EIATTR_CTAIDZ_USED
	.align		4
.L_938:
        /*0058*/ 	.byte	0x01, 0x04
	.zero		2


	//----- nvinfo : EIATTR_MAX_THREADS
	.align		4
        /*005c*/ 	.byte	0x04, 0x05
        /*005e*/ 	.short	(.L_940 - .L_939)
.L_939:
        /*0060*/ 	.word	0x00000100
        /*0064*/ 	.word	0x00000001
        /*0068*/ 	.word	0x00000001


	//----- nvinfo : EIATTR_CRS_STACK_SIZE
	.align		4
.L_940:
        /*006c*/ 	.byte	0x04, 0x1e
        /*006e*/ 	.short	(.L_942 - .L_941)
.L_941:
        /*0070*/ 	.word	0x00000000
.L_942:


//--------------------- .nv.info._ZN7cutlass13device_kernelIN5flash19enable_sm80_to_sm89INS1_16FlashAttnBwdSm80INS1_25CollectiveMainloopBwdSm80ILi2ELi1EN4cute5tupleIJNS5_1CILi64EEENS7_ILi80EEENS7_ILi192EEEEEENS_6half_tEfNS_4arch4Sm80ELb0ELb1ELb0ELb1ELb1ELb0ELb1ELb0ELi2ELi4ELi2ELi2ELb0EEENS1_24CollectiveEpilogueBwdGQAISB_fSE_Li256ELb1ELb1EEENS1_19SingleTileSchedulerILb1ELb0ELb0ELi80EEEEEEEEEvNT_6ParamsE --------------------------
	.section	.nv.info._ZN7cutlass13device_kernelIN5flash19enable_sm80_to_sm89INS1_16FlashAttnBwdSm80INS1_25CollectiveMainloopBwdSm80ILi2ELi1EN4cute5tupleIJNS5_1CILi64EEENS7_ILi80EEENS7_ILi192EEEEEENS_6half_tEfNS_4arch4Sm80ELb0ELb1ELb0ELb1ELb1ELb0ELb1ELb0ELi2ELi4ELi2ELi2ELb0EEENS1_24CollectiveEpilogueBwdGQAISB_fSE_Li256ELb1ELb1EEENS1_19SingleTileSchedulerILb1ELb0ELb0ELi80EEEEEEEEEvNT_6ParamsE,"",@"SHT_CUDA_INFO"
	.sectionflags	@""
	.align	4


	//----- nvinfo : EIATTR_CUDA_API_VERSION
	.align		4
        /*0000*/ 	.byte	0x04, 0x37
        /*0002*/ 	.short	(.L_944 - .L_943)
.L_943:
        /*0004*/ 	.word	0x00000082


	//----- nvinfo : EIATTR_SW2861232_WAR
	.align		4
.L_944:
        /*0008*/ 	.byte	0x01, 0x35
	.zero		2


	//----- nvinfo : EIATTR_PARAM_CBANK
	.align		4
        /*000c*/ 	.byte	0x04, 0x0a
        /*000e*/ 	.short	(.L_946 - .L_945)
	.align		4
.L_945:
        /*0010*/ 	.word	index@(.nv.constant0._ZN7cutlass13device_kernelIN5flash19enable_sm80_to_sm89INS1_16FlashAttnBwdSm80INS1_25CollectiveMainloopBwdSm80ILi2ELi1EN4cute5tupleIJNS5_1CILi64EEENS7_ILi80EEENS7_ILi192EEEEEENS_6half_tEfNS_4arch4Sm80ELb0ELb1ELb0ELb1ELb1ELb0ELb1ELb0ELi2ELi4ELi2ELi2ELb0EEENS1_24CollectiveEpilogueBwdGQAISB_fSE_Li256ELb1ELb1EEENS1_19SingleTileSchedulerILb1ELb0ELb0ELi80EEEEEEEEEvNT_6ParamsE)
        /*0014*/ 	.short	0x0160
        /*0016*/ 	.short	0x0278


	//----- nvinfo : EIATTR_CBANK_PARAM_SIZE
	.align		4
.L_946:
        /*0018*/ 	.byte	0x03, 0x19
        /*001a*/ 	.short	0x0278


	//----- nvinfo : EIATTR_KPARAM_INFO
	.align		4
        /*001c*/ 	.byte	0x04, 0x17
        /*001e*/ 	.short	(.L_948 - .L_947)
.L_947:
        /*0020*/ 	.word	0x00000000
        /*0024*/ 	.short	0x0000
        /*0026*/ 	.short	0x0000
        /*0028*/ 	.byte	0x00, 0xf0, 0xe1, 0x09


	//----- nvinfo : EIATTR_MAXREG_COUNT
	.align		4
.L_948:
        /*002c*/ 	.byte	0x03, 0x1b
        /*002e*/ 	.short	0x00ff


	//----- nvinfo : EIATTR_NUM_BARRIERS
	.align		4
        /*0030*/ 	.byte	0x02, 0x4c
        /*0032*/ 	.byte	0x02
	.zero		1


	//----- nvinfo : EIATTR_MERCURY_ISA_VERSION
	.align		4
        /*0034*/ 	.byte	0x03, 0x5f
        /*0036*/ 	.short	0x0000


	//----- nvinfo : EIATTR_COOP_GROUP_MASK_REGIDS
	.align		4
        /*0038*/ 	.byte	0x04, 0x29
        /*003a*/ 	.short	(.L_950 - .L_949)


	//   ....[0]....
.L_949:
        /*003c*/ 	.word	0xffffffff


	//   ....[1]....
        /*0040*/ 	.word	0xffffffff


	//   ....[2]....
        /*0044*/ 	.word	0xffffffff


	//   ....[3]....
        /*0048*/ 	.word	0xffffffff


	//   ....[4]....
        /*004c*/ 	.word	0xffffffff


	//   ....[5]....
        /*0050*/ 	.word	0xffffffff


	//   ....[6]....
        /*0054*/ 	.word	0xffffffff


	//   ....[7]....
        /*0058*/ 	.word	0xffffffff


	//   ....[8]....
        /*005c*/ 	.word	0xffffffff


	//----- nvinfo : EIATTR_COOP_GROUP_INSTR_OFFSETS
	.align		4
.L_950:
        /*0060*/ 	.byte	0x04, 0x28
        /*0062*/ 	.short	(.L_952 - .L_951)


	//   ....[0]....
.L_951:
        /*0064*/ 	.word	0x00000080


	//   ....[1]....
        /*0068*/ 	.word	0x00006ec0


	//   ....[2]....
        /*006c*/ 	.word	0x00006f00


	//   ....[3]....
        /*0070*/ 	.word	0x000073b0


	//   ....[4]....
        /*0074*/ 	.word	0x000073c0


	//   ....[5]....
        /*0078*/ 	.word	0x00007550


	//   ....[6]....
        /*007c*/ 	.word	0x000075a0


	//   ....[7]....
        /*0080*/ 	.word	0x00007a10


	//   ....[8]....
        /*0084*/ 	.word	0x00007a20


	//----- nvinfo : EIATTR_EXIT_INSTR_OFFSETS
	.align		4
.L_952:
        /*0088*/ 	.byte	0x04, 0x1c
        /*008a*/ 	.short	(.L_954 - .L_953)


	//   ....[0]....
.L_953:
        /*008c*/ 	.word	0x00000300


	//   ....[1]....
        /*0090*/ 	.word	0x00006b70


	//   ....[2]....
        /*0094*/ 	.word	0x00007a30


	//   ....[3]....
        /*0098*/ 	.word	0x00007ad0


	//----- nvinfo : EIATTR_CTAIDZ_USED
	.align		4
.L_954:
        /*009c*/ 	.byte	0x01, 0x04
	.zero		2


	//----- nvinfo : EIATTR_MAX_THREADS
	.align		4
        /*00a0*/ 	.byte	0x04, 0x05
        /*00a2*/ 	.short	(.L_956 - .L_955)
.L_955:
        /*00a4*/ 	.word	0x00000100
        /*00a8*/ 	.word	0x00000001
        /*00ac*/ 	.word	0x00000001


	//----- nvinfo : EIATTR_CRS_STACK_SIZE
	.align		4
.L_956:
        /*00b0*/ 	.byte	0x04, 0x1e
        /*00b2*/ 	.short	(.L_958 - .L_957)
.L_957:
        /*00b4*/ 	.word	0x00000000
.L_958:


//--------------------- .nv.info._ZN7cutlass13device_kernelIN5flash19enable_sm80_to_sm89INS1_16FlashAttnBwdSm80INS1_25CollectiveMainloopBwdSm80ILi2ELi1EN4cute5tupleIJNS5_1CILi64EEENS7_ILi80EEENS7_ILi192EEEEEENS_6half_tEfNS_4arch4Sm80ELb1ELb0ELb0ELb0ELb0ELb0ELb1ELb0ELi2ELi4ELi2ELi2ELb0EEENS1_21CollectiveEpilogueBwdISB_SC_SE_Li256ELb0ELb1ELi4EEENS1_25SingleTileBwdLPTSchedulerILb0ELi80ELb0EEEEEEEEEvNT_6ParamsE --------------------------
	.section	.nv.info._ZN7cutlass13device_kernelIN5flash19enable_sm80_to_sm89INS1_16FlashAttnBwdSm80INS1_25CollectiveMainloopBwdSm80ILi2ELi1EN4cute5tupleIJNS5_1CILi64EEENS7_ILi80EEENS7_ILi192EEEEEENS_6half_tEfNS_4arch4Sm80ELb1ELb0ELb0ELb0ELb0ELb0ELb1ELb0ELi2ELi4ELi2ELi2ELb0EEENS1_21CollectiveEpilogueBwdISB_SC_SE_Li256ELb0ELb1ELi4EEENS1_25SingleTileBwdLPTSchedulerILb0ELi80ELb0EEEEEEEEEvNT_6ParamsE,"",@"SHT_CUDA_INFO"
	.sectionflags	@""
	.align	4


	//----- nvinfo : EIATTR_CUDA_API_VERSION
	.align		4
        /*0000*/ 	.byte	0x04, 0x37
        /*0002*/ 	.short	(.L_960 - .L_959)
.L_959:
        /*0004*/ 	.word	0x00000082


	//----- nvinfo : EIATTR_SW2861232_WAR
	.align		4
.L_960:
        /*0008*/ 	.byte	0x01, 0x35
	.zero		2


	//----- nvinfo : EIATTR_PARAM_CBANK
	.align		4
        /*000c*/ 	.byte	0x04, 0x0a
        /*000e*/ 	.short	(.L_962 - .L_961)
	.align		4
.L_961:
        /*0010*/ 	.word	index@(.nv.constant0._ZN7cutlass13device_kernelIN5flash19enable_sm80_to_sm89INS1_16FlashAttnBwdSm80INS1_25CollectiveMainloopBwdSm80ILi2ELi1EN4cute5tupleIJNS5_1CILi64EEENS7_ILi80EEENS7_ILi192EEEEEENS_6half_tEfNS_4arch4Sm80ELb1ELb0ELb0ELb0ELb0ELb0ELb1ELb0ELi2ELi4ELi2ELi2ELb0EEENS1_21CollectiveEpilogueBwdISB_SC_SE_Li256ELb0ELb1ELi4EEENS1_25SingleTileBwdLPTSchedulerILb0ELi80ELb0EEEEEEEEEvNT_6ParamsE)
        /*0014*/ 	.short	0x0160
        /*0016*/ 	.short	0x0288


	//----- nvinfo : EIATTR_CBANK_PARAM_SIZE
	.align		4
.L_962:
        /*0018*/ 	.byte	0x03, 0x19
        /*001a*/ 	.short	0x0288


	//----- nvinfo : EIATTR_KPARAM_INFO
	.align		4
        /*001c*/ 	.byte	0x04, 0x17
        /*001e*/ 	.short	(.L_964 - .L_963)
.L_963:
        /*0020*/ 	.word	0x00000000
        /*0024*/ 	.short	0x0000
        /*0026*/ 	.short	0x0000
        /*0028*/ 	.byte	0x00, 0xf0, 0x21, 0x0a


	//----- nvinfo : EIATTR_MAXREG_COUNT
	.align		4
.L_964:
        /*002c*/ 	.byte	0x03, 0x1b
        /*002e*/ 	.short	0x00ff


	//----- nvinfo : EIATTR_NUM_BARRIERS
	.align		4
        /*0030*/ 	.byte	0x02, 0x4c
        /*0032*/ 	.byte	0x02
	.zero		1


	//----- nvinfo : EIATTR_MERCURY_ISA_VERSION
	.align		4
        /*0034*/ 	.byte	0x03, 0x5f
        /*0036*/ 	.short	0x0000


	//----- nvinfo : EIATTR_COOP_GROUP_MASK_REGIDS
	.align		4
        /*0038*/ 	.byte	0x04, 0x29
        /*003a*/ 	.short	(.L_966 - .L_965)


	//   ....[0]....
.L_965:
        /*003c*/ 	.word	0xffffffff


	//----- nvinfo : EIATTR_COOP_GROUP_INSTR_OFFSETS
	.align		4
.L_966:
        /*0040*/ 	.byte	0x04, 0x28
        /*0042*/ 	.short	(.L_968 - .L_967)


	//   ....[0]....
.L_967:
        /*0044*/ 	.word	0x00000040


	//----- nvinfo : EIATTR_EXIT_INSTR_OFFSETS
	.align		4
.L_968:
        /*0048*/ 	.byte	0x04, 0x1c
        /*004a*/ 	.short	(.L_970 - .L_969)


	//   ....[0]....
.L_969:
        /*004c*/ 	.word	0x00000470


	//   ....[1]....
        /*0050*/ 	.word	0x00009440


	//   ....[2]....
        /*0054*/ 	.word	0x00009540


	//   ....[3]....
        /*0058*/ 	.word	0x00009560


	//   ....[4]....
        /*005c*/ 	.word	0x00009d50


	//   ....[5]....
        /*0060*/ 	.word	0x00009e50


	//   ....[6]....
        /*0064*/ 	.word	0x00009e70


	//----- nvinfo : EIATTR_MAX_THREADS
	.align		4
.L_970:
        /*0068*/ 	.byte	0x04, 0x05
        /*006a*/ 	.short	(.L_972 - .L_971)
.L_971:
        /*006c*/ 	.word	0x00000100
        /*0070*/ 	.word	0x00000001
        /*0074*/ 	.word	0x00000001


	//----- nvinfo : EIATTR_CRS_STACK_SIZE
	.align		4
.L_972:
        /*0078*/ 	.byte	0x04, 0x1e
        /*007a*/ 	.short	(.L_974 - .L_973)
.L_973:
        /*007c*/ 	.word	0x00000000
.L_974:


//--------------------- .nv.info._ZN7cutlass13device_kernelIN5flash19enable_sm80_to_sm89INS1_16FlashAttnBwdSm80INS1_25CollectiveMainloopBwdSm80ILi2ELi1EN4cute5tupleIJNS5_1CILi64EEENS7_ILi80EEENS7_ILi192EEEEEENS_6half_tEfNS_4arch4Sm80ELb1ELb0ELb0ELb0ELb1ELb0ELb1ELb0ELi2ELi4ELi2ELi2ELb0EEENS1_21CollectiveEpilogueBwdISB_SC_SE_Li256ELb0ELb1ELi4EEENS1_25SingleTileBwdLPTSchedulerILb0ELi80ELb1EEEEEEEEEvNT_6ParamsE --------------------------
	.section	.nv.info._ZN7cutlass13device_kernelIN5flash19enable_sm80_to_sm89INS1_16FlashAttnBwdSm80INS1_25CollectiveMainloopBwdSm80ILi2ELi1EN4cute5tupleIJNS5_1CILi64EEENS7_ILi80EEENS7_ILi192EEEEEENS_6half_tEfNS_4arch4Sm80ELb1ELb0ELb0ELb0ELb1ELb0ELb1ELb0ELi2ELi4ELi2ELi2ELb0EEENS1_21CollectiveEpilogueBwdISB_SC_SE_Li256ELb0ELb1ELi4EEENS1_25SingleTileBwdLPTSchedulerILb0ELi80ELb1EEEEEEEEEvNT_6ParamsE,"",@"SHT_CUDA_INFO"
	.sectionflags	@""
	.align	4


	//----- nvinfo : EIATTR_CUDA_API_VERSION
	.align		4
        /*0000*/ 	.byte	0x04, 0x37
        /*0002*/ 	.short	(.L_976 - .L_975)
.L_975:
        /*0004*/ 	.word	0x00000082


	//----- nvinfo : EIATTR_SW2861232_WAR
	.align		4
.L_976:
        /*0008*/ 	.byte	0x01, 0x35
	.zero		2


	//----- nvinfo : EIATTR_PARAM_CBANK
	.align		4
        /*000c*/ 	.byte	0x04, 0x0a
        /*000e*/ 	.short	(.L_978 - .L_977)
	.align		4
.L_977:
        /*0010*/ 	.word	index@(.nv.constant0._ZN7cutlass13device_kernelIN5flash19enable_sm80_to_sm89INS1_16FlashAttnBwdSm80INS1_25CollectiveMainloopBwdSm80ILi2ELi1EN4cute5tupleIJNS5_1CILi64EEENS7_ILi80EEENS7_ILi192EEEEEENS_6half_tEfNS_4arch4Sm80ELb1ELb0ELb0ELb0ELb1ELb0ELb1ELb0ELi2ELi4ELi2ELi2ELb0EEENS1_21CollectiveEpilogueBwdISB_SC_SE_Li256ELb0ELb1ELi4EEENS1_25SingleTileBwdLPTSchedulerILb0ELi80ELb1EEEEEEEEEvNT_6ParamsE)
        /*0014*/ 	.short	0x0160
        /*0016*/ 	.short	0x0288


	//----- nvinfo : EIATTR_CBANK_PARAM_SIZE
	.align		4
.L_978:
        /*0018*/ 	.byte	0x03, 0x19
        /*001a*/ 	.short	0x0288


	//----- nvinfo : EIATTR_KPARAM_INFO
	.align		4
        /*001c*/ 	.byte	0x04, 0x17
        /*001e*/ 	.short	(.L_980 - .L_979)
.L_979:
        /*0020*/ 	.word	0x00000000
        /*0024*/ 	.short	0x0000
        /*0026*/ 	.short	0x0000
        /*0028*/ 	.byte	0x00, 0xf0, 0x21, 0x0a


	//----- nvinfo : EIATTR_MAXREG_COUNT
	.align		4
.L_980:
        /*002c*/ 	.byte	0x03, 0x1b
        /*002e*/ 	.short	0x00ff


	//----- nvinfo : EIATTR_NUM_BARRIERS
	.align		4
        /*0030*/ 	.byte	0x02, 0x4c
        /*0032*/ 	.byte	0x02
	.zero		1


	//----- nvinfo : EIATTR_ANNOTATIONS
	.align		4
        /*0034*/ 	.byte	0x04, 0x55
        /*0036*/ 	.short	(.L_982 - .L_981)


	//   ....[0]....
.L_981:
        /*0038*/ 	.word	0x00000001
        /*003c*/ 	.byte	0xc0, 0x1b, 0x00, 0x00, 0x01, 0x00, 0x00, 0x00, 0xf0, 0x1b, 0x00, 0x00, 0x01, 0x00, 0x00, 0x00
        /*004c*/ 	.byte	0xe0, 0x31, 0x00, 0x00, 0x01, 0x00, 0x00, 0x00, 0x10, 0x32, 0x00, 0x00


	//----- nvinfo : EIATTR_MERCURY_ISA_VERSION
	.align		4
.L_982:
        /*0058*/ 	.byte	0x03, 0x5f
        /*005a*/ 	.short	0x0000


	//----- nvinfo : EIATTR_COOP_GROUP_MASK_REGIDS
	.align		4
        /*005c*/ 	.byte	0x04, 0x29
        /*005e*/ 	.short	(.L_984 - .L_983)


	//   ....[0]....
.L_983:
        /*0060*/ 	.word	0xffffffff


	//----- nvinfo : EIATTR_COOP_GROUP_INSTR_OFFSETS
	.align		4
.L_984:
        /*0064*/ 	.byte	0x04, 0x28
        /*0066*/ 	.short	(.L_986 - .L_985)


	//   ....[0]....
.L_985:
        /*0068*/ 	.word	0x00000050


	//----- nvinfo : EIATTR_EXIT_INSTR_OFFSETS
	.align		4
.L_986:
        /*006c*/ 	.byte	0x04, 0x1c
        /*006e*/ 	.short	(.L_988 - .L_987)


	//   ....[0]....
.L_987:
        /*0070*/ 	.word	0x000004c0


	//   ....[1]....
        /*0074*/ 	.word	0x00009930


	//   ....[2]....
        /*0078*/ 	.word	0x00009a30


	//   ....[3]....
        /*007c*/ 	.word	0x00009a50


	//   ....[4]....
        /*0080*/ 	.word	0x0000a220


	//   ....[5]....
        /*0084*/ 	.word	0x0000a320


	//   ....[6]....
        /*0088*/ 	.word	0x0000a340


	//----- nvinfo : EIATTR_MAX_THREADS
	.align		4
.L_988:
        /*008c*/ 	.byte	0x04, 0x05
        /*008e*/ 	.short	(.L_990 - .L_989)
.L_989:
        /*0090*/ 	.word	0x00000100
        /*0094*/ 	.word	0x00000001
        /*0098*/ 	.word	0x00000001


	//----- nvinfo : EIATTR_CRS_STACK_SIZE
	.align		4
.L_990:
        /*009c*/ 	.byte	0x04, 0x1e
        /*009e*/ 	.short	(.L_992 - .L_991)
.L_991:
        /*00a0*/ 	.word	0x00000000
.L_992:


//--------------------- .nv.info._ZN7cutlass13device_kernelIN5flash19enable_sm80_to_sm89INS1_16FlashAttnBwdSm80INS1_25CollectiveMainloopBwdSm80ILi2ELi1EN4cute5tupleIJNS5_1CILi64EEENS7_ILi80EEENS7_ILi192EEEEEENS_6half_tEfNS_4arch4Sm80ELb1ELb0ELb0ELb0ELb0ELb0ELb1ELb0ELi2ELi4ELi2ELi2ELb0EEENS1_24CollectiveEpilogueBwdGQAISB_fSE_Li256ELb0ELb0EEENS1_25SingleTileBwdLPTSchedulerILb0ELi80ELb0EEEEEEEEEvNT_6ParamsE --------------------------
	.section	.nv.info._ZN7cutlass13device_kernelIN5flash19enable_sm80_to_sm89INS1_16FlashAttnBwdSm80INS1_25CollectiveMainloopBwdSm80ILi2ELi1EN4cute5tupleIJNS5_1CILi64EEENS7_ILi80EEENS7_ILi192EEEEEENS_6half_tEfNS_4arch4Sm80ELb1ELb0ELb0ELb0ELb0ELb0ELb1ELb0ELi2ELi4ELi2ELi2ELb0EEENS1_24CollectiveEpilogueBwdGQAISB_fSE_Li256ELb0ELb0EEENS1_25SingleTileBwdLPTSchedulerILb0ELi80ELb0EEEEEEEEEvNT_6ParamsE,"",@"SHT_CUDA_INFO"
	.sectionflags	@""
	.align	4


	//----- nvinfo : EIATTR_CUDA_API_VERSION
	.align		4
        /*0000*/ 	.byte	0x04, 0x37
        /*0002*/ 	.short	(.L_994 - .L_993)
.L_993:
        /*0004*/ 	.word	0x00000082


	//----- nvinfo : EIATTR_SW2861232_WAR
	.align		4
.L_994:
        /*0008*/ 	.byte	0x01, 0x35
	.zero		2


	//----- nvinfo : EIATTR_PARAM_CBANK
	.align		4
        /*000c*/ 	.byte	0x04, 0x0a
        /*000e*/ 	.short	(.L_996 - .L_995)
	.align		4
.L_995:
        /*0010*/ 	.word	index@(.nv.constant0._ZN7cutlass13device_kernelIN5flash19enable_sm80_to_sm89INS1_16FlashAttnBwdSm80INS1_25CollectiveMainloopBwdSm80ILi2ELi1EN4cute5tupleIJNS5_1CILi64EEENS7_ILi80EEENS7_ILi192EEEEEENS_6half_tEfNS_4arch4Sm80ELb1ELb0ELb0ELb0ELb0ELb0ELb1ELb0ELi2ELi4ELi2ELi2ELb0EEENS1_24CollectiveEpilogueBwdGQAISB_fSE_Li256ELb0ELb0EEENS1_25SingleTileBwdLPTSchedulerILb0ELi80ELb0EEEEEEEEEvNT_6ParamsE)
        /*0014*/ 	.short	0x0160
        /*0016*/ 	.short	0x0290


	//----- nvinfo : EIATTR_CBANK_PARAM_SIZE
	.align		4
.L_996:
        /*0018*/ 	.byte	0x03, 0x19
        /*001a*/ 	.short	0x0290


	//----- nvinfo : EIATTR_KPARAM_INFO
	.align		4
        /*001c*/ 	.byte	0x04, 0x17
        /*001e*/ 	.short	(.L_998 - .L_997)
.L_997:
        /*0020*/ 	.word	0x00000000
        /*0024*/ 	.short	0x0000
        /*0026*/ 	.short	0x0000
        /*0028*/ 	.byte	0x00, 0xf0, 0x41, 0x0a


	//----- nvinfo : EIATTR_MAXREG_COUNT
	.align		4
.L_998:
        /*002c*/ 	.byte	0x03, 0x1b
        /*002e*/ 	.short	0x00ff


	//----- nvinfo : EIATTR_NUM_BARRIERS
	.align		4
        /*0030*/ 	.byte	0x02, 0x4c
        /*0032*/ 	.byte	0x02
	.zero		1


	//----- nvinfo : EIATTR_MERCURY_ISA_VERSION
	.align		4
        /*0034*/ 	.byte	0x03, 0x5f
        /*0036*/ 	.short	0x0000


	//----- nvinfo : EIATTR_COOP_GROUP_MASK_REGIDS
	.align		4
        /*0038*/ 	.byte	0x04, 0x29
        /*003a*/ 	.short	(.L_1000 - .L_999)


	//   ....[0]....
.L_999:
        /*003c*/ 	.word	0xffffffff


	//----- nvinfo : EIATTR_COOP_GROUP_INSTR_OFFSETS
	.align		4
.L_1000:
        /*0040*/ 	.byte	0x04, 0x28
        /*0042*/ 	.short	(.L_1002 - .L_1001)


	//   ....[0]....
.L_1001:
        /*0044*/ 	.word	0x00000040


	//----- nvinfo : EIATTR_EXIT_INSTR_OFFSETS
	.align		4
.L_1002:
        /*0048*/ 	.byte	0x04, 0x1c
        /*004a*/ 	.short	(.L_1004 - .L_1003)


	//   ....[0]....
.L_1003:
        /*004c*/ 	.word	0x00000530


	//   ....[1]....
        /*0050*/ 	.word	0x00006660


	//   ....[2]....
        /*0054*/ 	.word	0x00007080


	//----- nvinfo : EIATTR_MAX_THREADS
	.align		4
.L_1004:
        /*0058*/ 	.byte	0x04, 0x05
        /*005a*/ 	.short	(.L_1006 - .L_1005)
.L_1005:
        /*005c*/ 	.word	0x00000100
        /*0060*/ 	.word	0x00000001
        /*0064*/ 	.word	0x00000001
.L_1006:


//--------------------- .nv.info._ZN7cutlass13device_kernelIN5flash19enable_sm80_to_sm89INS1_16FlashAttnBwdSm80INS1_25CollectiveMainloopBwdSm80ILi2ELi1EN4cute5tupleIJNS5_1CILi64EEENS7_ILi80EEENS7_ILi192EEEEEENS_6half_tEfNS_4arch4Sm80ELb1ELb0ELb0ELb0ELb1ELb0ELb1ELb0ELi2ELi4ELi2ELi2ELb0EEENS1_24CollectiveEpilogueBwdGQAISB_fSE_Li256ELb0ELb1EEENS1_25SingleTileBwdLPTSchedulerILb0ELi80ELb1EEEEEEEEEvNT_6ParamsE --------------------------
	.section	.nv.info._ZN7cutlass13device_kernelIN5flash19enable_sm80_to_sm89INS1_16FlashAttnBwdSm80INS1_25CollectiveMainloopBwdSm80ILi2ELi1EN4cute5tupleIJNS5_1CILi64EEENS7_ILi80EEENS7_ILi192EEEEEENS_6half_tEfNS_4arch4Sm80ELb1ELb0ELb0ELb0ELb1ELb0ELb1ELb0ELi2ELi4ELi2ELi2ELb0EEENS1_24CollectiveEpilogueBwdGQAISB_fSE_Li256ELb0ELb1EEENS1_25SingleTileBwdLPTSchedulerILb0ELi80ELb1EEEEEEEEEvNT_6ParamsE,"",@"SHT_CUDA_INFO"
	.sectionflags	@""
	.align	4


	//----- nvinfo : EIATTR_CUDA_API_VERSION
	.align		4
        /*0000*/ 	.byte	0x04, 0x37
        /*0002*/ 	.short	(.L_1008 - .L_1007)
.L_1007:
        /*0004*/ 	.word	0x00000082


	//----- nvinfo : EIATTR_SW2861232_WAR
	.align		4
.L_1008:
        /*0008*/ 	.byte	0x01, 0x35
	.zero		2


	//----- nvinfo : EIATTR_PARAM_CBANK
	.align		4
        /*000c*/ 	.byte	0x04, 0x0a
        /*000e*/ 	.short	(.L_1010 - .L_1009)
	.align		4
.L_1009:
        /*0010*/ 	.word	index@(.nv.constant0._ZN7cutlass13device_kernelIN5flash19enable_sm80_to_sm89INS1_16FlashAttnBwdSm80INS1_25CollectiveMainloopBwdSm80ILi2ELi1EN4cute5tupleIJNS5_1CILi64EEENS7_ILi80EEENS7_ILi192EEEEEENS_6half_tEfNS_4arch4Sm80ELb1ELb0ELb0ELb0ELb1ELb0ELb1ELb0ELi2ELi4ELi2ELi2ELb0EEENS1_24CollectiveEpilogueBwdGQAISB_fSE_Li256ELb0ELb1EEENS1_25SingleTileBwdLPTSchedulerILb0ELi80ELb1EEEEEEEEEvNT_6ParamsE)
        /*0014*/ 	.short	0x0160
        /*0016*/ 	.short	0x0290


	//----- nvinfo : EIATTR_CBANK_PARAM_SIZE
	.align		4
.L_1010:
        /*0018*/ 	.byte	0x03, 0x19
        /*001a*/ 	.short	0x0290


	//----- nvinfo : EIATTR_KPARAM_INFO
	.align		4
        /*001c*/ 	.byte	0x04, 0x17
        /*001e*/ 	.short	(.L_1012 - .L_1011)
.L_1011:
        /*0020*/ 	.word	0x00000000
        /*0024*/ 	.short	0x0000
        /*0026*/ 	.short	0x0000
        /*0028*/ 	.byte	0x00, 0xf0, 0x41, 0x0a


	//----- nvinfo : EIATTR_MAXREG_COUNT
	.align		4
.L_1012:
        /*002c*/ 	.byte	0x03, 0x1b
        /*002e*/ 	.short	0x00ff


	//----- nvinfo : EIATTR_NUM_BARRIERS
	.align		4
        /*0030*/ 	.byte	0x02, 0x4c
        /*0032*/ 	.byte	0x02
	.zero		1


	//----- nvinfo : EIATTR_MERCURY_ISA_VERSION
	.align		4
        /*0034*/ 	.byte	0x03, 0x5f
        /*0036*/ 	.short	0x0000


	//----- nvinfo : EIATTR_COOP_GROUP_MASK_REGIDS
	.align		4
        /*0038*/ 	.byte	0x04, 0x29
        /*003a*/ 	.short	(.L_1014 - .L_1013)


	//   ....[0]....
.L_1013:
        /*003c*/ 	.word	0xffffffff


	//   ....[1]....
        /*0040*/ 	.word	0xffffffff


	//   ....[2]....
        /*0044*/ 	.word	0xffffffff


	//   ....[3]....
        /*0048*/ 	.word	0xffffffff


	//   ....[4]....
        /*004c*/ 	.word	0xffffffff


	//   ....[5]....
        /*0050*/ 	.word	0xffffffff


	//   ....[6]....
        /*0054*/ 	.word	0xffffffff


	//   ....[7]....
        /*0058*/ 	.word	0xffffffff


	//   ....[8]....
        /*005c*/ 	.word	0xffffffff


	//----- nvinfo : EIATTR_COOP_GROUP_INSTR_OFFSETS
	.align		4
.L_1014:
        /*0060*/ 	.byte	0x04, 0x28
        /*0062*/ 	.short	(.L_1016 - .L_1015)


	//   ....[0]....
.L_1015:
        /*0064*/ 	.word	0x00000040


	//   ....[1]....
        /*0068*/ 	.word	0x00006950


	//   ....[2]....
        /*006c*/ 	.word	0x00006980


	//   ....[3]....
        /*0070*/ 	.word	0x00006e70


	//   ....[4]....
        /*0074*/ 	.word	0x00006e80


	//   ....[5]....
        /*0078*/ 	.word	0x00007040


	//   ....[6]....
        /*007c*/ 	.word	0x00007150


	//   ....[7]....
        /*0080*/ 	.word	0x00007540


	//   ....[8]....
        /*0084*/ 	.word	0x00007550


	//----- nvinfo : EIATTR_EXIT_INSTR_OFFSETS
	.align		4
.L_1016:
        /*0088*/ 	.byte	0x04, 0x1c
        /*008a*/ 	.short	(.L_1018 - .L_1017)


	//   ....[0]....
.L_1017:
        /*008c*/ 	.word	0x00000590


	//   ....[1]....
        /*0090*/ 	.word	0x000066c0


	//   ....[2]....
        /*0094*/ 	.word	0x00007560


	//   ....[3]....
        /*0098*/ 	.word	0x00007600


	//----- nvinfo : EIATTR_MAX_THREADS
	.align		4
.L_1018:
        /*009c*/ 	.byte	0x04, 0x05
        /*009e*/ 	.short	(.L_1020 - .L_1019)
.L_1019:
        /*00a0*/ 	.word	0x00000100
        /*00a4*/ 	.word	0x00000001
        /*00a8*/ 	.word	0x00000001


	//----- nvinfo : EIATTR_CRS_STACK_SIZE
	.align		4
.L_1020:
        /*00ac*/ 	.byte	0x04, 0x1e
        /*00ae*/ 	.short	(.L_1022 - .L_1021)
.L_1021:
        /*00b0*/ 	.word	0x00000000
.L_1022:


//--------------------- .nv.info._ZN7cutlass13device_kernelIN5flash22FlashAttnBwdPreprocessIN4cute5tupleIJNS3_1CILi64EEENS5_ILi192EEEEEENS_6half_tEfNS_4arch4Sm80ELb1ELb0EEEEEvNT_6ParamsE --------------------------
	.section	.nv.info._ZN7cutlass13device_kernelIN5flash22FlashAttnBwdPreprocessIN4cute5tupleIJNS3_1CILi64EEENS5_ILi192EEEEEENS_6half_tEfNS_4arch4Sm80ELb1ELb0EEEEEvNT_6ParamsE,"",@"SHT_CUDA_INFO"
	.sectionflags	@""
	.align	4


	//----- nvinfo : EIATTR_CUDA_API_VERSION
	.align		4
        /*0000*/ 	.byte	0x04, 0x37
        /*0002*/ 	.short	(.L_1024 - .L_1023)
.L_1023:
        /*0004*/ 	.word	0x00000082


	//----- nvinfo : EIATTR_SW2861232_WAR
	.align		4
.L_1024:
        /*0008*/ 	.byte	0x01, 0x35
	.zero		2


	//----- nvinfo : EIATTR_PARAM_CBANK
	.align		4
        /*000c*/ 	.byte	0x04, 0x0a
        /*000e*/ 	.short	(.L_1026 - .L_1025)
	.align		4
.L_1025:
        /*0010*/ 	.word	index@(.nv.constant0._ZN7cutlass13device_kernelIN5flash22FlashAttnBwdPreprocessIN4cute5tupleIJNS3_1CILi64EEENS5_ILi192EEEEEENS_6half_tEfNS_4arch4Sm80ELb1ELb0EEEEEvNT_6ParamsE)
        /*0014*/ 	.short	0x0160
        /*0016*/ 	.short	0x00f0


	//----- nvinfo : EIATTR_CBANK_PARAM_SIZE
	.align		4
.L_1026:
        /*0018*/ 	.byte	0x03, 0x19
        /*001a*/ 	.short	0x00f0


	//----- nvinfo : EIATTR_KPARAM_INFO
	.align		4
        /*001c*/ 	.byte	0x04, 0x17
        /*001e*/ 	.short	(.L_1028 - .L_1027)
.L_1027:
        /*0020*/ 	.word	0x00000000
        /*0024*/ 	.short	0x0000
        /*0026*/ 	.short	0x0000
        /*0028*/ 	.byte	0x00, 0xf0, 0xc1, 0x03


	//----- nvinfo : EIATTR_MAXREG_COUNT
	.align		4
.L_1028:
        /*002c*/ 	.byte	0x03, 0x1b
        /*002e*/ 	.short	0x0080


	//----- nvinfo : EIATTR_MERCURY_ISA_VERSION
	.align		4
        /*0030*/ 	.byte	0x03, 0x5f
        /*0032*/ 	.short	0x0000


	//----- nvinfo : EIATTR_COOP_GROUP_MASK_REGIDS
	.align		4
        /*0034*/ 	.byte	0x04, 0x29
        /*0036*/ 	.short	(.L_1030 - .L_1029)


	//   ....[0]....
.L_1029:
        /*0038*/ 	.word	0xffffffff


	//   ....[1]....
        /*003c*/ 	.word	0xffffffff


	//   ....[2]....
        /*0040*/ 	.word	0xffffffff


	//   ....[3]....
        /*0044*/ 	.word	0xffffffff


	//   ....[4]....
        /*0048*/ 	.word	0xffffffff


	//   ....[5]....
        /*004c*/ 	.word	0xffffffff


	//----- nvinfo : EIATTR_COOP_GROUP_INSTR_OFFSETS
	.align		4
.L_1030:
        /*0050*/ 	.byte	0x04, 0x28
        /*0052*/ 	.short	(.L_1032 - .L_1031)


	//   ....[0]....
.L_1031:
        /*0054*/ 	.word	0x00001520


	//   ....[1]....
        /*0058*/ 	.word	0x00001530


	//   ....[2]....
        /*005c*/ 	.word	0x00001570


	//   ....[3]....
        /*0060*/ 	.word	0x000015a0


	//   ....[4]....
        /*0064*/ 	.word	0x000015d0


	//   ....[5]....
        /*0068*/ 	.word	0x000015e0


	//----- nvinfo : EIATTR_EXIT_INSTR_OFFSETS
	.align		4
.L_1032:
        /*006c*/ 	.byte	0x04, 0x1c
        /*006e*/ 	.short	(.L_1034 - .L_1033)


	//   ....[0]....
.L_1033:
        /*0070*/ 	.word	0x00001a90


	//   ....[1]....
        /*0074*/ 	.word	0x00001af0


	//----- nvinfo : EIATTR_CTAIDZ_USED
	.align		4
.L_1034:
        /*0078*/ 	.byte	0x01, 0x04
	.zero		2


	//----- nvinfo : EIATTR_MAX_THREADS
	.align		4
        /*007c*/ 	.byte	0x04, 0x05
        /*007e*/ 	.short	(.L_1036 - .L_1035)
.L_1035:
        /*0080*/ 	.word	0x00000100
        /*0084*/ 	.word	0x00000001
        /*0088*/ 	.word	0x00000001


	//----- nvinfo : EIATTR_CRS_STACK_SIZE
	.align		4
.L_1036:
        /*008c*/ 	.byte	0x04, 0x1e
        /*008e*/ 	.short	(.L_1038 - .L_1037)
.L_1037:
        /*0090*/ 	.word	0x00000000
.L_1038:


//--------------------- .nv.info._ZN7cutlass13device_kernelIN5flash19enable_sm80_to_sm89INS1_16FlashAttnBwdSm80INS1_25CollectiveMainloopBwdSm80ILi2ELi1EN4cute5tupleIJNS5_1CILi64EEENS7_ILi80EEENS7_ILi192EEEEEENS_6half_tEfNS_4arch4Sm80ELb1ELb0ELb0ELb1ELb0ELb0ELb1ELb0ELi2ELi4ELi2ELi2ELb0EEENS1_21CollectiveEpilogueBwdISB_SC_SE_Li256ELb1ELb1ELi4EEENS1_25SingleTileBwdLPTSchedulerILb1ELi80ELb0EEEEEEEEEvNT_6ParamsE --------------------------
	.section	.nv.info._ZN7cutlass13device_kernelIN5flash19enable_sm80_to_sm89INS1_16FlashAttnBwdSm80INS1_25CollectiveMainloopBwdSm80ILi2ELi1EN4cute5tupleIJNS5_1CILi64EEENS7_ILi80EEENS7_ILi192EEEEEENS_6half_tEfNS_4arch4Sm80ELb1ELb0ELb0ELb1ELb0ELb0ELb1ELb0ELi2ELi4ELi2ELi2ELb0EEENS1_21CollectiveEpilogueBwdISB_SC_SE_Li256ELb1ELb1ELi4EEENS1_25SingleTileBwdLPTSchedulerILb1ELi80ELb0EEEEEEEEEvNT_6ParamsE,"",@"SHT_CUDA_INFO"
	.sectionflags	@""
	.align	4


	//----- nvinfo : EIATTR_CUDA_API_VERSION
	.align		4
        /*0000*/ 	.byte	0x04, 0x37
        /*0002*/ 	.short	(.L_1040 - .L_1039)
.L_1039:
        /*0004*/ 	.word	0x00000082


	//----- nvinfo : EIATTR_SW2861232_WAR
	.align		4
.L_1040:
        /*0008*/ 	.byte	0x01, 0x35
	.zero		2


	//----- nvinfo : EIATTR_PARAM_CBANK
	.align		4
        /*000c*/ 	.byte	0x04, 0x0a
        /*000e*/ 	.short	(.L_1042 - .L_1041)
	.align		4
.L_1041:
        /*0010*/ 	.word	index@(.nv.constant0._ZN7cutlass13device_kernelIN5flash19enable_sm80_to_sm89INS1_16FlashAttnBwdSm80INS1_25CollectiveMainloopBwdSm80ILi2ELi1EN4cute5tupleIJNS5_1CILi64EEENS7_ILi80EEENS7_ILi192EEEEEENS_6half_tEfNS_4arch4Sm80ELb1ELb0ELb0ELb1ELb0ELb0ELb1ELb0ELi2ELi4ELi2ELi2ELb0EEENS1_21CollectiveEpilogueBwdISB_SC_SE_Li256ELb1ELb1ELi4EEENS1_25SingleTileBwdLPTSchedulerILb1ELi80ELb0EEEEEEEEEvNT_6ParamsE)
        /*0014*/ 	.short	0x0160
        /*0016*/ 	.short	0x0288


	//----- nvinfo : EIATTR_CBANK_PARAM_SIZE
	.align		4
.L_1042:
        /*0018*/ 	.byte	0x03, 0x19
        /*001a*/ 	.short	0x0288


	//----- nvinfo : EIATTR_KPARAM_INFO
	.align		4
        /*001c*/ 	.byte	0x04, 0x17
        /*001e*/ 	.short	(.L_1044 - .L_1043)
.L_1043:
        /*0020*/ 	.word	0x00000000
        /*0024*/ 	.short	0x0000
        /*0026*/ 	.short	0x0000
        /*0028*/ 	.byte	0x00, 0xf0, 0x21, 0x0a


	//----- nvinfo : EIATTR_MAXREG_COUNT
	.align		4
.L_1044:
        /*002c*/ 	.byte	0x03, 0x1b
        /*002e*/ 	.short	0x00ff


	//----- nvinfo : EIATTR_NUM_BARRIERS
	.align		4
        /*0030*/ 	.byte	0x02, 0x4c
        /*0032*/ 	.byte	0x02
	.zero		1


	//----- nvinfo : EIATTR_MERCURY_ISA_VERSION
	.align		4
        /*0034*/ 	.byte	0x03, 0x5f
        /*0036*/ 	.short	0x0000


	//----- nvinfo : EIATTR_COOP_GROUP_MASK_REGIDS
	.align		4
        /*0038*/ 	.byte	0x04, 0x29
        /*003a*/ 	.short	(.L_1046 - .L_1045)


	//   ....[0]....
.L_1045:
        /*003c*/ 	.word	0xffffffff


	//----- nvinfo : EIATTR_COOP_GROUP_INSTR_OFFSETS
	.align		4
.L_1046:
        /*0040*/ 	.byte	0x04, 0x28
        /*0042*/ 	.short	(.L_1048 - .L_1047)


	//   ....[0]....
.L_1047:
        /*0044*/ 	.word	0x00000050


	//----- nvinfo : EIATTR_EXIT_INSTR_OFFSETS
	.align		4
.L_1048:
        /*0048*/ 	.byte	0x04, 0x1c
        /*004a*/ 	.short	(.L_1050 - .L_1049)


	//   ....[0]....
.L_1049:
        /*004c*/ 	.word	0x00000760


	//   ....[1]....
        /*0050*/ 	.word	0x00009ef0


	//   ....[2]....
        /*0054*/ 	.word	0x00009ff0


	//   ....[3]....
        /*0058*/ 	.word	0x0000a010


	//   ....[4]....
        /*005c*/ 	.word	0x0000a920


	//   ....[5]....
        /*0060*/ 	.word	0x0000aa20


	//   ....[6]....
        /*0064*/ 	.word	0x0000aa40


	//----- nvinfo : EIATTR_MAX_THREADS
	.align		4
.L_1050:
        /*0068*/ 	.byte	0x04, 0x05
        /*006a*/ 	.short	(.L_1052 - .L_1051)
.L_1051:
        /*006c*/ 	.word	0x00000100
        /*0070*/ 	.word	0x00000001
        /*0074*/ 	.word	0x00000001


	//----- nvinfo : EIATTR_CRS_STACK_SIZE
	.align		4
.L_1052:
        /*0078*/ 	.byte	0x04, 0x1e
        /*007a*/ 	.short	(.L_1054 - .L_1053)
.L_1053:
        /*007c*/ 	.word	0x00000000
.L_1054:


//--------------------- .nv.info._ZN7cutlass13device_kernelIN5flash19enable_sm80_to_sm89INS1_16FlashAttnBwdSm80INS1_25CollectiveMainloopBwdSm80ILi2ELi1EN4cute5tupleIJNS5_1CILi64EEENS7_ILi80EEENS7_ILi192EEEEEENS_6half_tEfNS_4arch4Sm80ELb1ELb0ELb0ELb1ELb1ELb0ELb1ELb0ELi2ELi4ELi2ELi2ELb0EEENS1_21CollectiveEpilogueBwdISB_SC_SE_Li256ELb1ELb1ELi4EEENS1_25SingleTileBwdLPTSchedulerILb1ELi80ELb1EEEEEEEEEvNT_6ParamsE --------------------------
	.section	.nv.info._ZN7cutlass13device_kernelIN5flash19enable_sm80_to_sm89INS1_16FlashAttnBwdSm80INS1_25CollectiveMainloopBwdSm80ILi2ELi1EN4cute5tupleIJNS5_1CILi64EEENS7_ILi80EEENS7_ILi192EEEEEENS_6half_tEfNS_4arch4Sm80ELb1ELb0ELb0ELb1ELb1ELb0ELb1ELb0ELi2ELi4ELi2ELi2ELb0EEENS1_21CollectiveEpilogueBwdISB_SC_SE_Li256ELb1ELb1ELi4EEENS1_25SingleTileBwdLPTSchedulerILb1ELi80ELb1EEEEEEEEEvNT_6ParamsE,"",@"SHT_CUDA_INFO"
	.sectionflags	@""
	.align	4


	//----- nvinfo : EIATTR_CUDA_API_VERSION
	.align		4
        /*0000*/ 	.byte	0x04, 0x37
        /*0002*/ 	.short	(.L_1056 - .L_1055)
.L_1055:
        /*0004*/ 	.word	0x00000082


	//----- nvinfo : EIATTR_SW2861232_WAR
	.align		4
.L_1056:
        /*0008*/ 	.byte	0x01, 0x35
	.zero		2


	//----- nvinfo : EIATTR_PARAM_CBANK
	.align		4
        /*000c*/ 	.byte	0x04, 0x0a
        /*000e*/ 	.short	(.L_1058 - .L_1057)
	.align		4
.L_1057:
        /*0010*/ 	.word	index@(.nv.constant0._ZN7cutlass13device_kernelIN5flash19enable_sm80_to_sm89INS1_16FlashAttnBwdSm80INS1_25CollectiveMainloopBwdSm80ILi2ELi1EN4cute5tupleIJNS5_1CILi64EEENS7_ILi80EEENS7_ILi192EEEEEENS_6half_tEfNS_4arch4Sm80ELb1ELb0ELb0ELb1ELb1ELb0ELb1ELb0ELi2ELi4ELi2ELi2ELb0EEENS1_21CollectiveEpilogueBwdISB_SC_SE_Li256ELb1ELb1ELi4EEENS1_25SingleTileBwdLPTSchedulerILb1ELi80ELb1EEEEEEEEEvNT_6ParamsE)
        /*0014*/ 	.short	0x0160
        /*0016*/ 	.short	0x0288


	//----- nvinfo : EIATTR_CBANK_PARAM_SIZE
	.align		4
.L_1058:
        /*0018*/ 	.byte	0x03, 0x19
        /*001a*/ 	.short	0x0288


	//----- nvinfo : EIATTR_KPARAM_INFO
	.align		4
        /*001c*/ 	.byte	0x04, 0x17
        /*001e*/ 	.short	(.L_1060 - .L_1059)
.L_1059:
        /*0020*/ 	.word	0x00000000
        /*0024*/ 	.short	0x0000
        /*0026*/ 	.short	0x0000
        /*0028*/ 	.byte	0x00, 0xf0, 0x21, 0x0a


	//----- nvinfo : EIATTR_MAXREG_COUNT
	.align		4
.L_1060:
        /*002c*/ 	.byte	0x03, 0x1b
        /*002e*/ 	.short	0x00ff


	//----- nvinfo : EIATTR_NUM_BARRIERS
	.align		4
        /*0030*/ 	.byte	0x02, 0x4c
        /*0032*/ 	.byte	0x02
	.zero		1


	//----- nvinfo : EIATTR_MERCURY_ISA_VERSION
	.align		4
        /*0034*/ 	.byte	0x03, 0x5f
        /*0036*/ 	.short	0x0000


	//----- nvinfo : EIATTR_COOP_GROUP_MASK_REGIDS
	.align		4
        /*0038*/ 	.byte	0x04, 0x29
        /*003a*/ 	.short	(.L_1062 - .L_1061)


	//   ....[0]....
.L_1061:
        /*003c*/ 	.word	0xffffffff


	//----- nvinfo : EIATTR_COOP_GROUP_INSTR_OFFSETS
	.align		4
.L_1062:
        /*0040*/ 	.byte	0x04, 0x28
        /*0042*/ 	.short	(.L_1064 - .L_1063)


	//   ....[0]....
.L_1063:
        /*0044*/ 	.word	0x00000050


	//----- nvinfo : EIATTR_EXIT_INSTR_OFFSETS
	.align		4
.L_1064:
        /*0048*/ 	.byte	0x04, 0x1c
        /*004a*/ 	.short	(.L_1066 - .L_1065)


	//   ....[0]....
.L_1065:
        /*004c*/ 	.word	0x000007a0


	//   ....[1]....
        /*0050*/ 	.word	0x00009d00


	//   ....[2]....
        /*0054*/ 	.word	0x00009e00


	//   ....[3]....
        /*0058*/ 	.word	0x00009e20


	//   ....[4]....
        /*005c*/ 	.word	0x0000a740


	//   ....[5]....
        /*0060*/ 	.word	0x0000a830


	//   ....[6]....
        /*0064*/ 	.word	0x0000a850


	//----- nvinfo : EIATTR_MAX_THREADS
	.align		4
.L_1066:
        /*0068*/ 	.byte	0x04, 0x05
        /*006a*/ 	.short	(.L_1068 - .L_1067)
.L_1067:
        /*006c*/ 	.word	0x00000100
        /*0070*/ 	.word	0x00000001
        /*0074*/ 	.word	0x00000001


	//----- nvinfo : EIATTR_CRS_STACK_SIZE
	.align		4
.L_1068:
        /*0078*/ 	.byte	0x04, 0x1e
        /*007a*/ 	.short	(.L_1070 - .L_1069)
.L_1069:
        /*007c*/ 	.word	0x00000000
.L_1070:


//--------------------- .nv.info._ZN7cutlass13device_kernelIN5flash19enable_sm80_to_sm89INS1_16FlashAttnBwdSm80INS1_25CollectiveMainloopBwdSm80ILi2ELi1EN4cute5tupleIJNS5_1CILi64EEENS7_ILi80EEENS7_ILi192EEEEEENS_6half_tEfNS_4arch4Sm80ELb1ELb0ELb0ELb1ELb0ELb0ELb1ELb0ELi2ELi4ELi2ELi2ELb0EEENS1_24CollectiveEpilogueBwdGQAISB_fSE_Li256ELb1ELb0EEENS1_25SingleTileBwdLPTSchedulerILb1ELi80ELb0EEEEEEEEEvNT_6ParamsE --------------------------
	.section	.nv.info._ZN7cutlass13device_kernelIN5flash19enable_sm80_to_sm89INS1_16FlashAttnBwdSm80INS1_25CollectiveMainloopBwdSm80ILi2ELi1EN4cute5tupleIJNS5_1CILi64EEENS7_ILi80EEENS7_ILi192EEEEEENS_6half_tEfNS_4arch4Sm80ELb1ELb0ELb0ELb1ELb0ELb0ELb1ELb0ELi2ELi4ELi2ELi2ELb0EEENS1_24CollectiveEpilogueBwdGQAISB_fSE_Li256ELb1ELb0EEENS1_25SingleTileBwdLPTSchedulerILb1ELi80ELb0EEEEEEEEEvNT_6ParamsE,"",@"SHT_CUDA_INFO"
	.sectionflags	@""
	.align	4


	//----- nvinfo : EIATTR_CUDA_API_VERSION
	.align		4
        /*0000*/ 	.byte	0x04, 0x37
        /*0002*/ 	.short	(.L_1072 - .L_1071)
.L_1071:
        /*0004*/ 	.word	0x00000082


	//----- nvinfo : EIATTR_SW2861232_WAR
	.align		4
.L_1072:
        /*0008*/ 	.byte	0x01, 0x35
	.zero		2


	//----- nvinfo : EIATTR_PARAM_CBANK
	.align		4
        /*000c*/ 	.byte	0x04, 0x0a
        /*000e*/ 	.short	(.L_1074 - .L_1073)
	.align		4
.L_1073:
        /*0010*/ 	.word	index@(.nv.constant0._ZN7cutlass13device_kernelIN5flash19enable_sm80_to_sm89INS1_16FlashAttnBwdSm80INS1_25CollectiveMainloopBwdSm80ILi2ELi1EN4cute5tupleIJNS5_1CILi64EEENS7_ILi80EEENS7_ILi192EEEEEENS_6half_tEfNS_4arch4Sm80ELb1ELb0ELb0ELb1ELb0ELb0ELb1ELb0ELi2ELi4ELi2ELi2ELb0EEENS1_24CollectiveEpilogueBwdGQAISB_fSE_Li256ELb1ELb0EEENS1_25SingleTileBwdLPTSchedulerILb1ELi80ELb0EEEEEEEEEvNT_6ParamsE)
        /*0014*/ 	.short	0x0160
        /*0016*/ 	.short	0x0290


	//----- nvinfo : EIATTR_CBANK_PARAM_SIZE
	.align		4
.L_1074:
        /*0018*/ 	.byte	0x03, 0x19
        /*001a*/ 	.short	0x0290


	//----- nvinfo : EIATTR_KPARAM_INFO
	.align		4
        /*001c*/ 	.byte	0x04, 0x17
        /*001e*/ 	.short	(.L_1076 - .L_1075)
.L_1075:
        /*0020*/ 	.word	0x00000000
        /*0024*/ 	.short	0x0000
        /*0026*/ 	.short	0x0000
        /*0028*/ 	.byte	0x00, 0xf0, 0x41, 0x0a


	//----- nvinfo : EIATTR_MAXREG_COUNT
	.align		4
.L_1076:
        /*002c*/ 	.byte	0x03, 0x1b
        /*002e*/ 	.short	0x00ff


	//----- nvinfo : EIATTR_NUM_BARRIERS
	.align		4
        /*0030*/ 	.byte	0x02, 0x4c
        /*0032*/ 	.byte	0x02
	.zero		1


	//----- nvinfo : EIATTR_MERCURY_ISA_VERSION
	.align		4
        /*0034*/ 	.byte	0x03, 0x5f
        /*0036*/ 	.short	0x0000


	//----- nvinfo : EIATTR_COOP_GROUP_MASK_REGIDS
	.align		4
        /*0038*/ 	.byte	0x04, 0x29
        /*003a*/ 	.short	(.L_1078 - .L_1077)


	//   ....[0]....
.L_1077:
        /*003c*/ 	.word	0xffffffff


	//----- nvinfo : EIATTR_COOP_GROUP_INSTR_OFFSETS
	.align		4
.L_1078:
        /*0040*/ 	.byte	0x04, 0x28
        /*0042*/ 	.short	(.L_1080 - .L_1079)


	//   ....[0]....
.L_1079:
        /*0044*/ 	.word	0x00000050


	//----- nvinfo : EIATTR_EXIT_INSTR_OFFSETS
	.align		4
.L_1080:
        /*0048*/ 	.byte	0x04, 0x1c
        /*004a*/ 	.short	(.L_1082 - .L_1081)


	//   ....[0]....
.L_1081:
        /*004c*/ 	.word	0x000009c0


	//   ....[1]....
        /*0050*/ 	.word	0x00006cb0


	//   ....[2]....
        /*0054*/ 	.word	0x00007790


	//----- nvinfo : EIATTR_MAX_THREADS
	.align		4
.L_1082:
        /*0058*/ 	.byte	0x04, 0x05
        /*005a*/ 	.short	(.L_1084 - .L_1083)
.L_1083:
        /*005c*/ 	.word	0x00000100
        /*0060*/ 	.word	0x00000001
        /*0064*/ 	.word	0x00000001
.L_1084:


//--------------------- .nv.info._ZN7cutlass13device_kernelIN5flash32FlashAttnBwdPostprocessConvertdQIN4cute5tupleIJNS3_1CILi80EEENS5_ILi192EEEEEENS_6half_tEfNS_4arch4Sm80ELi256ENS3_8TiledMMAINS3_8MMA_AtomIJNS3_28SM80_16x8x16_F32F16F16F32_TNEEEENS3_6LayoutINS4_IJNS5_ILi4EEENS5_ILi2EEENS5_ILi1EEEEEENS4_IJSJ_SH_NS5_ILi0EEEEEEEENS4_IJNS5_ILi64EEENS5_ILi16EEESP_EEEEELb1EEEEEvNT_6ParamsE --------------------------
	.section	.nv.info._ZN7cutlass13device_kernelIN5flash32FlashAttnBwdPostprocessConvertdQIN4cute5tupleIJNS3_1CILi80EEENS5_ILi192EEEEEENS_6half_tEfNS_4arch4Sm80ELi256ENS3_8TiledMMAINS3_8MMA_AtomIJNS3_28SM80_16x8x16_F32F16F16F32_TNEEEENS3_6LayoutINS4_IJNS5_ILi4EEENS5_ILi2EEENS5_ILi1EEEEEENS4_IJSJ_SH_NS5_ILi0EEEEEEEENS4_IJNS5_ILi64EEENS5_ILi16EEESP_EEEEELb1EEEEEvNT_6ParamsE,"",@"SHT_CUDA_INFO"
	.sectionflags	@""
	.align	4


	//----- nvinfo : EIATTR_CUDA_API_VERSION
	.align		4
        /*0000*/ 	.byte	0x04, 0x37
        /*0002*/ 	.short	(.L_1086 - .L_1085)
.L_1085:
        /*0004*/ 	.word	0x00000082


	//----- nvinfo : EIATTR_SW2861232_WAR
	.align		4
.L_1086:
        /*0008*/ 	.byte	0x01, 0x35
	.zero		2


	//----- nvinfo : EIATTR_PARAM_CBANK
	.align		4
        /*000c*/ 	.byte	0x04, 0x0a
        /*000e*/ 	.short	(.L_1088 - .L_1087)
	.align		4
.L_1087:
        /*0010*/ 	.word	index@(.nv.constant0._ZN7cutlass13device_kernelIN5flash32FlashAttnBwdPostprocessConvertdQIN4cute5tupleIJNS3_1CILi80EEENS5_ILi192EEEEEENS_6half_tEfNS_4arch4Sm80ELi256ENS3_8TiledMMAINS3_8MMA_AtomIJNS3_28SM80_16x8x16_F32F16F16F32_TNEEEENS3_6LayoutINS4_IJNS5_ILi4EEENS5_ILi2EEENS5_ILi1EEEEEENS4_IJSJ_SH_NS5_ILi0EEEEEEEENS4_IJNS5_ILi64EEENS5_ILi16EEESP_EEEEELb1EEEEEvNT_6ParamsE)
        /*0014*/ 	.short	0x0160
        /*0016*/ 	.short	0x0070


	//----- nvinfo : EIATTR_CBANK_PARAM_SIZE
	.align		4
.L_1088:
        /*0018*/ 	.byte	0x03, 0x19
        /*001a*/ 	.short	0x0070


	//----- nvinfo : EIATTR_KPARAM_INFO
	.align		4
        /*001c*/ 	.byte	0x04, 0x17
        /*001e*/ 	.short	(.L_1090 - .L_1089)
.L_1089:
        /*0020*/ 	.word	0x00000000
        /*0024*/ 	.short	0x0000
        /*0026*/ 	.short	0x0000
        /*0028*/ 	.byte	0x00, 0xf0, 0xc1, 0x01


	//----- nvinfo : EIATTR_MAXREG_COUNT
	.align		4
.L_1090:
        /*002c*/ 	.byte	0x03, 0x1b
        /*002e*/ 	.short	0x0080


	//----- nvinfo : EIATTR_NUM_BARRIERS
	.align		4
        /*0030*/ 	.byte	0x02, 0x4c
        /*0032*/ 	.byte	0x01
	.zero		1


	//----- nvinfo : EIATTR_MERCURY_ISA_VERSION
	.align		4
        /*0034*/ 	.byte	0x03, 0x5f
        /*0036*/ 	.short	0x0000


	//----- nvinfo : EIATTR_EXIT_INSTR_OFFSETS
	.align		4
        /*0038*/ 	.byte	0x04, 0x1c
        /*003a*/ 	.short	(.L_1092 - .L_1091)


	//   ....[0]....
.L_1091:
        /*003c*/ 	.word	0x000001a0


	//   ....[1]....
        /*0040*/ 	.word	0x00001db0


	//   ....[2]....
        /*0044*/ 	.word	0x00001fc0


	//   ....[3]....
        /*0048*/ 	.word	0x00001fe0


	//----- nvinfo : EIATTR_CTAIDZ_USED
	.align		4
.L_1092:
        /*004c*/ 	.byte	0x01, 0x04
	.zero		2


	//----- nvinfo : EIATTR_MAX_THREADS
	.align		4
        /*0050*/ 	.byte	0x04, 0x05
        /*0052*/ 	.short	(.L_1094 - .L_1093)
.L_1093:
        /*0054*/ 	.word	0x00000100
        /*0058*/ 	.word	0x00000001
        /*005c*/ 	.word	0x00000001


	//----- nvinfo : EIATTR_CRS_STACK_SIZE
	.align		4
.L_1094:
        /*0060*/ 	.byte	0x04, 0x1e
        /*0062*/ 	.short	(.L_1096 - .L_1095)
.L_1095:
        /*0064*/ 	.word	0x00000000
.L_1096:


//--------------------- .nv.info._ZN7cutlass13device_kernelIN5flash32FlashAttnBwdPostprocessConvertdQIN4cute5tupleIJNS3_1CILi64EEENS5_ILi192EEEEEENS_6half_tEfNS_4arch4Sm80ELi256ENS3_8TiledMMAINS3_8MMA_AtomIJNS3_28SM80_16x8x16_F32F16F16F32_TNEEEENS3_6LayoutINS4_IJNS5_ILi2EEENS5_ILi4EEENS5_ILi1EEEEEENS4_IJSJ_SH_NS5_ILi0EEEEEEEENS4_IJNS5_ILi32EEES6_NS5_ILi16EEEEEEEELb0EEEEEvNT_6ParamsE --------------------------
	.section	.nv.info._ZN7cutlass13device_kernelIN5flash32FlashAttnBwdPostprocessConvertdQIN4cute5tupleIJNS3_1CILi64EEENS5_ILi192EEEEEENS_6half_tEfNS_4arch4Sm80ELi256ENS3_8TiledMMAINS3_8MMA_AtomIJNS3_28SM80_16x8x16_F32F16F16F32_TNEEEENS3_6LayoutINS4_IJNS5_ILi2EEENS5_ILi4EEENS5_ILi1EEEEEENS4_IJSJ_SH_NS5_ILi0EEEEEEEENS4_IJNS5_ILi32EEES6_NS5_ILi16EEEEEEEELb0EEEEEvNT_6ParamsE,"",@"SHT_CUDA_INFO"
	.sectionflags	@""
	.align	4


	//----- nvinfo : EIATTR_CUDA_API_VERSION
	.align		4
        /*0000*/ 	.byte	0x04, 0x37
        /*0002*/ 	.short	(.L_1098 - .L_1097)
.L_1097:
        /*0004*/ 	.word	0x00000082


	//----- nvinfo : EIATTR_SW2861232_WAR
	.align		4
.L_1098:
        /*0008*/ 	.byte	0x01, 0x35
	.zero		2


	//----- nvinfo : EIATTR_PARAM_CBANK
	.align		4
        /*000c*/ 	.byte	0x04, 0x0a
        /*000e*/ 	.short	(.L_1100 - .L_1099)
	.align		4
.L_1099:
        /*0010*/ 	.word	index@(.nv.constant0._ZN7cutlass13device_kernelIN5flash32FlashAttnBwdPostprocessConvertdQIN4cute5tupleIJNS3_1CILi64EEENS5_ILi192EEEEEENS_6half_tEfNS_4arch4Sm80ELi256ENS3_8TiledMMAINS3_8MMA_AtomIJNS3_28SM80_16x8x16_F32F16F16F32_TNEEEENS3_6LayoutINS4_IJNS5_ILi2EEENS5_ILi4EEENS5_ILi1EEEEEENS4_IJSJ_SH_NS5_ILi0EEEEEEEENS4_IJNS5_ILi32EEES6_NS5_ILi16EEEEEEEELb0EEEEEvNT_6ParamsE)
        /*0014*/ 	.short	0x0160
        /*0016*/ 	.short	0x0070


	//----- nvinfo : EIATTR_CBANK_PARAM_SIZE
	.align		4
.L_1100:
        /*0018*/ 	.byte	0x03, 0x19
        /*001a*/ 	.short	0x0070


	//----- nvinfo : EIATTR_KPARAM_INFO
	.align		4
        /*001c*/ 	.byte	0x04, 0x17
        /*001e*/ 	.short	(.L_1102 - .L_1101)
.L_1101:
        /*0020*/ 	.word	0x00000000
        /*0024*/ 	.short	0x0000
        /*0026*/ 	.short	0x0000
        /*0028*/ 	.byte	0x00, 0xf0, 0xc1, 0x01


	//----- nvinfo : EIATTR_MAXREG_COUNT
	.align		4
.L_1102:
        /*002c*/ 	.byte	0x03, 0x1b
        /*002e*/ 	.short	0x0080


	//----- nvinfo : EIATTR_NUM_BARRIERS
	.align		4
        /*0030*/ 	.byte	0x02, 0x4c
        /*0032*/ 	.byte	0x01
	.zero		1


	//----- nvinfo : EIATTR_MERCURY_ISA_VERSION
	.align		4
        /*0034*/ 	.byte	0x03, 0x5f
        /*0036*/ 	.short	0x0000


	//----- nvinfo : EIATTR_EXIT_INSTR_OFFSETS
	.align		4
        /*0038*/ 	.byte	0x04, 0x1c
        /*003a*/ 	.short	(.L_1104 - .L_1103)


	//   ....[0]....
.L_1103:
        /*003c*/ 	.word	0x00000180


	//   ....[1]....
        /*0040*/ 	.word	0x000013f0


	//   ....[2]....
        /*0044*/ 	.word	0x000015b0


	//   ....[3]....
        /*0048*/ 	.word	0x000015d0


	//----- nvinfo : EIATTR_CTAIDZ_USED
	.align		4
.L_1104:
        /*004c*/ 	.byte	0x01, 0x04
	.zero		2


	//----- nvinfo : EIATTR_MAX_THREADS
	.align		4
        /*0050*/ 	.byte	0x04, 0x05
        /*0052*/ 	.short	(.L_1106 - .L_1105)
.L_1105:
        /*0054*/ 	.word	0x00000100
        /*0058*/ 	.word	0x00000001
        /*005c*/ 	.word	0x00000001


	//----- nvinfo : EIATTR_CRS_STACK_SIZE
	.align		4
.L_1106:
        /*0060*/ 	.byte	0x04, 0x1e
        /*0062*/ 	.short	(.L_1108 - .L_1107)
.L_1107:
        /*0064*/ 	.word	0x00000000
.L_1108:


//--------------------- .nv.info._ZN7cutlass13device_kernelIN5flash19enable_sm80_to_sm89INS1_16FlashAttnBwdSm80INS1_25CollectiveMainloopBwdSm80ILi2ELi1EN4cute5tupleIJNS5_1CILi64EEENS7_ILi80EEENS7_ILi192EEEEEENS_6half_tEfNS_4arch4Sm80ELb1ELb0ELb0ELb1ELb1ELb0ELb1ELb0ELi2ELi4ELi2ELi2ELb0EEENS1_24CollectiveEpilogueBwdGQAISB_fSE_Li256ELb1ELb1EEENS1_25SingleTileBwdLPTSchedulerILb1ELi80ELb1EEEEEEEEEvNT_6ParamsE --------------------------
	.section	.nv.info._ZN7cutlass13device_kernelIN5flash19enable_sm80_to_sm89INS1_16FlashAttnBwdSm80INS1_25CollectiveMainloopBwdSm80ILi2ELi1EN4cute5tupleIJNS5_1CILi64EEENS7_ILi80EEENS7_ILi192EEEEEENS_6half_tEfNS_4arch4Sm80ELb1ELb0ELb0ELb1ELb1ELb0ELb1ELb0ELi2ELi4ELi2ELi2ELb0EEENS1_24CollectiveEpilogueBwdGQAISB_fSE_Li256ELb1ELb1EEENS1_25SingleTileBwdLPTSchedulerILb1ELi80ELb1EEEEEEEEEvNT_6ParamsE,"",@"SHT_CUDA_INFO"
	.sectionflags	@""
	.align	4


	//----- nvinfo : EIATTR_CUDA_API_VERSION
	.align		4
        /*0000*/ 	.byte	0x04, 0x37
        /*0002*/ 	.short	(.L_1110 - .L_1109)
.L_1109:
        /*0004*/ 	.word	0x00000082


	//----- nvinfo : EIATTR_SW2861232_WAR
	.align		4
.L_1110:
        /*0008*/ 	.byte	0x01, 0x35
	.zero		2


	//----- nvinfo : EIATTR_PARAM_CBANK
	.align		4
        /*000c*/ 	.byte	0x04, 0x0a
        /*000e*/ 	.short	(.L_1112 - .L_1111)
	.align		4
.L_1111:
        /*0010*/ 	.word	index@(.nv.constant0._ZN7cutlass13device_kernelIN5flash19enable_sm80_to_sm89INS1_16FlashAttnBwdSm80INS1_25CollectiveMainloopBwdSm80ILi2ELi1EN4cute5tupleIJNS5_1CILi64EEENS7_ILi80EEENS7_ILi192EEEEEENS_6half_tEfNS_4arch4Sm80ELb1ELb0ELb0ELb1ELb1ELb0ELb1ELb0ELi2ELi4ELi2ELi2ELb0EEENS1_24CollectiveEpilogueBwdGQAISB_fSE_Li256ELb1ELb1EEENS1_25SingleTileBwdLPTSchedulerILb1ELi80ELb1EEEEEEEEEvNT_6ParamsE)
        /*0014*/ 	.short	0x0160
        /*0016*/ 	.short	0x0290


	//----- nvinfo : EIATTR_CBANK_PARAM_SIZE
	.align		4
.L_1112:
        /*0018*/ 	.byte	0x03, 0x19
        /*001a*/ 	.short	0x0290


	//----- nvinfo : EIATTR_KPARAM_INFO
	.align		4
        /*001c*/ 	.byte	0x04, 0x17
        /*001e*/ 	.short	(.L_1114 - .L_1113)
.L_1113:
        /*0020*/ 	.word	0x00000000
        /*0024*/ 	.short	0x0000
        /*0026*/ 	.short	0x0000
        /*0028*/ 	.byte	0x00, 0xf0, 0x41, 0x0a


	//----- nvinfo : EIATTR_MAXREG_COUNT
	.align		4
.L_1114:
        /*002c*/ 	.byte	0x03, 0x1b
        /*002e*/ 	.short	0x00ff


	//----- nvinfo : EIATTR_NUM_BARRIERS
	.align		4
        /*0030*/ 	.byte	0x02, 0x4c
        /*0032*/ 	.byte	0x02
	.zero		1


	//----- nvinfo : EIATTR_MERCURY_ISA_VERSION
	.align		4
        /*0034*/ 	.byte	0x03, 0x5f
        /*0036*/ 	.short	0x0000


	//----- nvinfo : EIATTR_COOP_GROUP_MASK_REGIDS
	.align		4
        /*0038*/ 	.byte	0x04, 0x29
        /*003a*/ 	.short	(.L_1116 - .L_1115)


	//   ....[0]....
.L_1115:
        /*003c*/ 	.word	0xffffffff


	//   ....[1]....
        /*0040*/ 	.word	0xffffffff


	//   ....[2]....
        /*0044*/ 	.word	0xffffffff


	//   ....[3]....
        /*0048*/ 	.word	0xffffffff


	//   ....[4]....
        /*004c*/ 	.word	0xffffffff


	//   ....[5]....
        /*0050*/ 	.word	0xffffffff


	//   ....[6]....
        /*0054*/ 	.word	0xffffffff


	//   ....[7]....
        /*0058*/ 	.word	0xffffffff


	//   ....[8]....
        /*005c*/ 	.word	0xffffffff


	//----- nvinfo : EIATTR_COOP_GROUP_INSTR_OFFSETS
	.align		4
.L_1116:
        /*0060*/ 	.byte	0x04, 0x28
        /*0062*/ 	.short	(.L_1118 - .L_1117)


	//   ....[0]....
.L_1117:
        /*0064*/ 	.word	0x00000050


	//   ....[1]....
        /*0068*/ 	.word	0x00006c70


	//   ....[2]....
        /*006c*/ 	.word	0x00006ca0


	//   ....[3]....
        /*0070*/ 	.word	0x00007160


	//   ....[4]....
        /*0074*/ 	.word	0x00007170


	//   ....[5]....
        /*0078*/ 	.word	0x00007300


	//   ....[6]....
        /*007c*/ 	.word	0x00007350


	//   ....[7]....
        /*0080*/ 	.word	0x000077c0


	//   ....[8]....
        /*0084*/ 	.word	0x000077d0


	//----- nvinfo : EIATTR_EXIT_INSTR_OFFSETS
	.align		4
.L_1118:
        /*0088*/ 	.byte	0x04, 0x1c
        /*008a*/ 	.short	(.L_1120 - .L_1119)


	//   ....[0]....
.L_1119:
        /*008c*/ 	.word	0x000007a0


	//   ....[1]....
        /*0090*/ 	.word	0x00006970


	//   ....[2]....
        /*0094*/ 	.word	0x000077e0


	//   ....[3]....
        /*0098*/ 	.word	0x00007880


	//----- nvinfo : EIATTR_MAX_THREADS
	.align		4
.L_1120:
        /*009c*/ 	.byte	0x04, 0x05
        /*009e*/ 	.short	(.L_1122 - .L_1121)
.L_1121:
        /*00a0*/ 	.word	0x00000100
        /*00a4*/ 	.word	0x00000001
        /*00a8*/ 	.word	0x00000001


	//----- nvinfo : EIATTR_CRS_STACK_SIZE
	.align		4
.L_1122:
        /*00ac*/ 	.byte	0x04, 0x1e
        /*00ae*/ 	.short	(.L_1124 - .L_1123)
.L_1123:
        /*00b0*/ 	.word	0x00000000
.L_1124:


//--------------------- .nv.info._ZN7cutlass13device_kernelIN5flash22FlashAttnBwdPreprocessIN4cute5tupleIJNS3_1CILi64EEENS5_ILi192EEEEEENS_6half_tEfNS_4arch4Sm80ELb1ELb1EEEEEvNT_6ParamsE --------------------------
	.section	.nv.info._ZN7cutlass13device_kernelIN5flash22FlashAttnBwdPreprocessIN4cute5tupleIJNS3_1CILi64EEENS5_ILi192EEEEEENS_6half_tEfNS_4arch4Sm80ELb1ELb1EEEEEvNT_6ParamsE,"",@"SHT_CUDA_INFO"
	.sectionflags	@""
	.align	4


	//----- nvinfo : EIATTR_CUDA_API_VERSION
	.align		4
        /*0000*/ 	.byte	0x04, 0x37
        /*0002*/ 	.short	(.L_1126 - .L_1125)
.L_1125:
        /*0004*/ 	.word	0x00000082


	//----- nvinfo : EIATTR_SW2861232_WAR
	.align		4
.L_1126:
        /*0008*/ 	.byte	0x01, 0x35
	.zero		2


	//----- nvinfo : EIATTR_PARAM_CBANK
	.align		4
        /*000c*/ 	.byte	0x04, 0x0a
        /*000e*/ 	.short	(.L_1128 - .L_1127)
	.align		4
.L_1127:
        /*0010*/ 	.word	index@(.nv.constant0._ZN7cutlass13device_kernelIN5flash22FlashAttnBwdPreprocessIN4cute5tupleIJNS3_1CILi64EEENS5_ILi192EEEEEENS_6half_tEfNS_4arch4Sm80ELb1ELb1EEEEEvNT_6ParamsE)
        /*0014*/ 	.short	0x0160
        /*0016*/ 	.short	0x00f0


	//----- nvinfo : EIATTR_CBANK_PARAM_SIZE
	.align		4
.L_1128:
        /*0018*/ 	.byte	0x03, 0x19
        /*001a*/ 	.short	0x00f0


	//----- nvinfo : EIATTR_KPARAM_INFO
	.align		4
        /*001c*/ 	.byte	0x04, 0x17
        /*001e*/ 	.short	(.L_1130 - .L_1129)
.L_1129:
        /*0020*/ 	.word	0x00000000
        /*0024*/ 	.short	0x0000
        /*0026*/ 	.short	0x0000
        /*0028*/ 	.byte	0x00, 0xf0, 0xc1, 0x03


	//----- nvinfo : EIATTR_MAXREG_COUNT
	.align		4
.L_1130:
        /*002c*/ 	.byte	0x03, 0x1b
        /*002e*/ 	.short	0x0080


	//----- nvinfo : EIATTR_MERCURY_ISA_VERSION
	.align		4
        /*0030*/ 	.byte	0x03, 0x5f
        /*0032*/ 	.short	0x0000


	//----- nvinfo : EIATTR_COOP_GROUP_MASK_REGIDS
	.align		4
        /*0034*/ 	.byte	0x04, 0x29
        /*0036*/ 	.short	(.L_1132 - .L_1131)


	//   ....[0]....
.L_1131:
        /*0038*/ 	.word	0xffffffff


	//   ....[1]....
        /*003c*/ 	.word	0xffffffff


	//   ....[2]....
        /*0040*/ 	.word	0xffffffff


	//   ....[3]....
        /*0044*/ 	.word	0xffffffff


	//   ....[4]....
        /*0048*/ 	.word	0xffffffff


	//   ....[5]....
        /*004c*/ 	.word	0xffffffff


	//----- nvinfo : EIATTR_COOP_GROUP_INSTR_OFFSETS
	.align		4
.L_1132:
        /*0050*/ 	.byte	0x04, 0x28
        /*0052*/ 	.short	(.L_1134 - .L_1133)


	//   ....[0]....
.L_1133:
        /*0054*/ 	.word	0x000018b0


	//   ....[1]....
        /*0058*/ 	.word	0x000018c0


	//   ....[2]....
        /*005c*/ 	.word	0x00001900


	//   ....[3]....
        /*0060*/ 	.word	0x00001910


	//   ....[4]....
        /*0064*/ 	.word	0x00001960


	//   ....[5]....
        /*0068*/ 	.word	0x00001990


	//----- nvinfo : EIATTR_EXIT_INSTR_OFFSETS
	.align		4
.L_1134:
        /*006c*/ 	.byte	0x04, 0x1c
        /*006e*/ 	.short	(.L_1136 - .L_1135)


	//   ....[0]....
.L_1135:
        /*0070*/ 	.word	0x00000190


	//   ....[1]....
        /*0074*/ 	.word	0x00001f00


	//   ....[2]....
        /*0078*/ 	.word	0x00001f50


	//----- nvinfo : EIATTR_CTAIDZ_USED
	.align		4
.L_1136:
        /*007c*/ 	.byte	0x01, 0x04
	.zero		2


	//----- nvinfo : EIATTR_MAX_THREADS
	.align		4
        /*0080*/ 	.byte	0x04, 0x05
        /*0082*/ 	.short	(.L_1138 - .L_1137)
.L_1137:
        /*0084*/ 	.word	0x00000100
        /*0088*/ 	.word	0x00000001
        /*008c*/ 	.word	0x00000001


	//----- nvinfo : EIATTR_CRS_STACK_SIZE
	.align		4
.L_1138:
        /*0090*/ 	.byte	0x04, 0x1e
        /*0092*/ 	.short	(.L_1140 - .L_1139)
.L_1139:
        /*0094*/ 	.word	0x00000000
.L_1140:


//--------------------- .nv.callgraph             --------------------------
	.section	.nv.callgraph,"",@"SHT_CUDA_CALLGRAPH"
	.align	4
	.sectionentsize	8
	.align		4
        /*0000*/ 	.word	0x00000000
	.align		4
        /*0004*/ 	.word	0xffffffff
	.align		4
        /*0008*/ 	.word	0x00000000
	.align		4
        /*000c*/ 	.word	0xfffffffe
	.align		4
        /*0010*/ 	.word	0x00000000
	.align		4
        /*0014*/ 	.word	0xfffffffd
	.align		4
        /*0018*/ 	.word	0x00000000
	.align		4
        /*001c*/ 	.word	0xfffffffc


//--------------------- .nv.rel.action            --------------------------
	.section	.nv.rel.action,"",@"SHT_CUDA_RELOCINFO"
	.align	8
	.sectionentsize	8
        /*0000*/ 	.byte	0x73, 0x00, 0x00, 0x00, 0x00, 0x00, 0x00, 0x00, 0x00, 0x00, 0x00, 0x11, 0x25, 0x00, 0x05, 0x36


//--------------------- .nv.constant4             --------------------------
	.section	.nv.constant4,"a",@progbits
	.align	8
	.align		8
.nv.constant4:
        /*0000*/ 	.dword	_ZN66_INTERNAL_63749ae7_30_flash_bwd_hdim192_fp16_sm80_cu_ef95aea4_37114cuda3std3__45__cpo5beginE
	.align		8
        /*0008*/ 	.dword	_ZN66_INTERNAL_63749ae7_30_flash_bwd_hdim192_fp16_sm80_cu_ef95aea4_37114cuda3std3__45__cpo3endE
	.align		8
        /*0010*/ 	.dword	_ZN66_INTERNAL_63749ae7_30_flash_bwd_hdim192_fp16_sm80_cu_ef95aea4_37114cuda3std3__45__cpo6cbeginE
	.align		8
        /*0018*/ 	.dword	_ZN66_INTERNAL_63749ae7_30_flash_bwd_hdim192_fp16_sm80_cu_ef95aea4_37114cuda3std3__45__cpo4cendE
	.align		8
        /*0020*/ 	.dword	_ZN66_INTERNAL_63749ae7_30_flash_bwd_hdim192_fp16_sm80_cu_ef95aea4_37114cuda3std3__468_GLOBAL__N__63749ae7_30_flash_bwd_hdim192_fp16_sm80_cu_ef95aea4_37116ignoreE
	.align		8
        /*0028*/ 	.dword	_ZN66_INTERNAL_63749ae7_30_flash_bwd_hdim192_fp16_sm80_cu_ef95aea4_37114cuda3std3__419piecewise_constructE
	.align		8
        /*0030*/ 	.dword	_ZN66_INTERNAL_63749ae7_30_flash_bwd_hdim192_fp16_sm80_cu_ef95aea4_37114cuda3std3__48in_placeE
	.align		8
        /*0038*/ 	.dword	_ZN66_INTERNAL_63749ae7_30_flash_bwd_hdim192_fp16_sm80_cu_ef95aea4_37114cuda3std6ranges3__45__cpo4swapE
	.align		8
        /*0040*/ 	.dword	_ZN66_INTERNAL_63749ae7_30_flash_bwd_hdim192_fp16_sm80_cu_ef95aea4_37114cuda3std6ranges3__45__cpo9iter_moveE
	.align		8
        /*0048*/ 	.dword	_ZN66_INTERNAL_63749ae7_30_flash_bwd_hdim192_fp16_sm80_cu_ef95aea4_37114cute7productE
	.align		8
        /*0050*/ 	.dword	_ZN66_INTERNAL_63749ae7_30_flash_bwd_hdim192_fp16_sm80_cu_ef95aea4_37114cute1_E


//--------------------- .nv.constant0._ZN7cutlass13device_kernelIN5flash19enable_sm80_to_sm89INS1_16FlashAttnBwdSm80INS1_25CollectiveMainloopBwdSm80ILi1ELi1EN4cute5tupleIJNS5_1CILi64EEES8_NS7_ILi192EEEEEENS_6half_tEfNS_4arch4Sm80ELb0ELb0ELb0ELb0ELb0ELb0ELb0ELb0ELi2ELi2ELi2ELi2ELb1EEENS1_21CollectiveEpilogueBwdISA_SB_SD_Li256ELb0ELb0ELi4EEENS1_19SingleTileSchedulerILb0ELb0ELb0ELi64EEEEEEEEEvNT_6ParamsE --------------------------
	.section	.nv.constant0._ZN7cutlass13device_kernelIN5flash19enable_sm80_to_sm89INS1_16FlashAttnBwdSm80INS1_25CollectiveMainloopBwdSm80ILi1ELi1EN4cute5tupleIJNS5_1CILi64EEES8_NS7_ILi192EEEEEENS_6half_tEfNS_4arch4Sm80ELb0ELb0ELb0ELb0ELb0ELb0ELb0ELb0ELi2ELi2ELi2ELi2ELb1EEENS1_21CollectiveEpilogueBwdISA_SB_SD_Li256ELb0ELb0ELi4EEENS1_19SingleTileSchedulerILb0ELb0ELb0ELi64EEEEEEEEEvNT_6ParamsE,"a",@progbits
	.sectionflags	@""
	.align	4
.nv.constant0._ZN7cutlass13device_kernelIN5flash19enable_sm80_to_sm89INS1_16FlashAttnBwdSm80INS1_25CollectiveMainloopBwdSm80ILi1ELi1EN4cute5tupleIJNS5_1CILi64EEES8_NS7_ILi192EEEEEENS_6half_tEfNS_4arch4Sm80ELb0ELb0ELb0ELb0ELb0ELb0ELb0ELb0ELi2ELi2ELi2ELi2ELb1EEENS1_21CollectiveEpilogueBwdISA_SB_SD_Li256ELb0ELb0ELi4EEENS1_19SingleTileSchedulerILb0ELb0ELb0ELi64EEEEEEEEEvNT_6ParamsE:
	.zero		976


//--------------------- .nv.constant0._ZN7cutlass13device_kernelIN5flash19enable_sm80_to_sm89INS1_16FlashAttnBwdSm80INS1_25CollectiveMainloopBwdSm80ILi1ELi1EN4cute5tupleIJNS5_1CILi64EEES8_NS7_ILi192EEEEEENS_6half_tEfNS_4arch4Sm80ELb0ELb0ELb0ELb0ELb1ELb0ELb0ELb0ELi2ELi2ELi2ELi2ELb1EEENS1_21CollectiveEpilogueBwdISA_SB_SD_Li256ELb0ELb0ELi4EEENS1_19SingleTileSchedulerILb0ELb0ELb0ELi64EEEEEEEEEvNT_6ParamsE --------------------------
	.section	.nv.constant0._ZN7cutlass13device_kernelIN5flash19enable_sm80_to_sm89INS1_16FlashAttnBwdSm80INS1_25CollectiveMainloopBwdSm80ILi1ELi1EN4cute5tupleIJNS5_1CILi64EEES8_NS7_ILi192EEEEEENS_6half_tEfNS_4arch4Sm80ELb0ELb0ELb0ELb0ELb1ELb0ELb0ELb0ELi2ELi2ELi2ELi2ELb1EEENS1_21CollectiveEpilogueBwdISA_SB_SD_Li256ELb0ELb0ELi4EEENS1_19SingleTileSchedulerILb0ELb0ELb0ELi64EEEEEEEEEvNT_6ParamsE,"a",@progbits
	.sectionflags	@""
	.align	4
.nv.constant0._ZN7cutlass13device_kernelIN5flash19enable_sm80_to_sm89INS1_16FlashAttnBwdSm80INS1_25CollectiveMainloopBwdSm80ILi1ELi1EN4cute5tupleIJNS5_1CILi64EEES8_NS7_ILi192EEEEEENS_6half_tEfNS_4arch4Sm80ELb0ELb0ELb0ELb0ELb1ELb0ELb0ELb0ELi2ELi2ELi2ELi2ELb1EEENS1_21CollectiveEpilogueBwdISA_SB_SD_Li256ELb0ELb0ELi4EEENS1_19SingleTileSchedulerILb0ELb0ELb0ELi64EEEEEEEEEvNT_6ParamsE:
	.zero		976


//--------------------- .nv.constant0._ZN7cutlass13device_kernelIN5flash19enable_sm80_to_sm89INS1_16FlashAttnBwdSm80INS1_25CollectiveMainloopBwdSm80ILi1ELi1EN4cute5tupleIJNS5_1CILi64EEES8_NS7_ILi192EEEEEENS_6half_tEfNS_4arch4Sm80ELb0ELb0ELb0ELb0ELb0ELb0ELb0ELb0ELi2ELi2ELi2ELi2ELb1EEENS1_24CollectiveEpilogueBwdGQAISA_fSD_Li256ELb0ELb0EEENS1_19SingleTileSchedulerILb0ELb0ELb0ELi64EEEEEEEEEvNT_6ParamsE --------------------------
	.section	.nv.constant0._ZN7cutlass13device_kernelIN5flash19enable_sm80_to_sm89INS1_16FlashAttnBwdSm80INS1_25CollectiveMainloopBwdSm80ILi1ELi1EN4cute5tupleIJNS5_1CILi64EEES8_NS7_ILi192EEEEEENS_6half_tEfNS_4arch4Sm80ELb0ELb0ELb0ELb0ELb0ELb0ELb0ELb0ELi2ELi2ELi2ELi2ELb1EEENS1_24CollectiveEpilogueBwdGQAISA_fSD_Li256ELb0ELb0EEENS1_19SingleTileSchedulerILb0ELb0ELb0ELi64EEEEEEEEEvNT_6ParamsE,"a",@progbits
	.sectionflags	@""
	.align	4
.nv.constant0._ZN7cutlass13device_kernelIN5flash19enable_sm80_to_sm89INS1_16FlashAttnBwdSm80INS1_25CollectiveMainloopBwdSm80ILi1ELi1EN4cute5tupleIJNS5_1CILi64EEES8_NS7_ILi192EEEEEENS_6half_tEfNS_4arch4Sm80ELb0ELb0ELb0ELb0ELb0ELb0ELb0ELb0ELi2ELi2ELi2ELi2ELb1EEENS1_24CollectiveEpilogueBwdGQAISA_fSD_Li256ELb0ELb0EEENS1_19SingleTileSchedulerILb0ELb0ELb0ELi64EEEEEEEEEvNT_6ParamsE:
	.zero		984


//--------------------- .nv.constant0._ZN7cutlass13device_kernelIN5flash19enable_sm80_to_sm89INS1_16FlashAttnBwdSm80INS1_25CollectiveMainloopBwdSm80ILi1ELi1EN4cute5tupleIJNS5_1CILi64EEES8_NS7_ILi192EEEEEENS_6half_tEfNS_4arch4Sm80ELb0ELb0ELb0ELb0ELb1ELb0ELb0ELb0ELi2ELi2ELi2ELi2ELb1EEENS1_24CollectiveEpilogueBwdGQAISA_fSD_Li256ELb0ELb1EEENS1_19SingleTileSchedulerILb0ELb0ELb0ELi64EEEEEEEEEvNT_6ParamsE --------------------------
	.section	.nv.constant0._ZN7cutlass13device_kernelIN5flash19enable_sm80_to_sm89INS1_16FlashAttnBwdSm80INS1_25CollectiveMainloopBwdSm80ILi1ELi1EN4cute5tupleIJNS5_1CILi64EEES8_NS7_ILi192EEEEEENS_6half_tEfNS_4arch4Sm80ELb0ELb0ELb0ELb0ELb1ELb0ELb0ELb0ELi2ELi2ELi2ELi2ELb1EEENS1_24CollectiveEpilogueBwdGQAISA_fSD_Li256ELb0ELb1EEENS1_19SingleTileSchedulerILb0ELb0ELb0ELi64EEEEEEEEEvNT_6ParamsE,"a",@progbits
	.sectionflags	@""
	.align	4
.nv.constant0._ZN7cutlass13device_kernelIN5flash19enable_sm80_to_sm89INS1_16FlashAttnBwdSm80INS1_25CollectiveMainloopBwdSm80ILi1ELi1EN4cute5tupleIJNS5_1CILi64EEES8_NS7_ILi192EEEEEENS_6half_tEfNS_4arch4Sm80ELb0ELb0ELb0ELb0ELb1ELb0ELb0ELb0ELi2ELi2ELi2ELi2ELb1EEENS1_24CollectiveEpilogueBwdGQAISA_fSD_Li256ELb0ELb1EEENS1_19SingleTileSchedulerILb0ELb0ELb0ELi64EEEEEEEEEvNT_6ParamsE:
	.zero		984


//--------------------- .nv.constant0._ZN7cutlass13device_kernelIN5flash19enable_sm80_to_sm89INS1_16FlashAttnBwdSm80INS1_25CollectiveMainloopBwdSm80ILi1ELi1EN4cute5tupleIJNS5_1CILi64EEES8_NS7_ILi192EEEEEENS_6half_tEfNS_4arch4Sm80ELb0ELb0ELb0ELb1ELb0ELb0ELb0ELb0ELi2ELi2ELi2ELi2ELb1EEENS1_21CollectiveEpilogueBwdISA_SB_SD_Li256ELb1ELb0ELi4EEENS1_19SingleTileSchedulerILb1ELb0ELb0ELi64EEEEEEEEEvNT_6ParamsE --------------------------
	.section	.nv.constant0._ZN7cutlass13device_kernelIN5flash19enable_sm80_to_sm89INS1_16FlashAttnBwdSm80INS1_25CollectiveMainloopBwdSm80ILi1ELi1EN4cute5tupleIJNS5_1CILi64EEES8_NS7_ILi192EEEEEENS_6half_tEfNS_4arch4Sm80ELb0ELb0ELb0ELb1ELb0ELb0ELb0ELb0ELi2ELi2ELi2ELi2ELb1EEENS1_21CollectiveEpilogueBwdISA_SB_SD_Li256ELb1ELb0ELi4EEENS1_19SingleTileSchedulerILb1ELb0ELb0ELi64EEEEEEEEEvNT_6ParamsE,"a",@progbits
	.sectionflags	@""
	.align	4
.nv.constant0._ZN7cutlass13device_kernelIN5flash19enable_sm80_to_sm89INS1_16FlashAttnBwdSm80INS1_25CollectiveMainloopBwdSm80ILi1ELi1EN4cute5tupleIJNS5_1CILi64EEES8_NS7_ILi192EEEEEENS_6half_tEfNS_4arch4Sm80ELb0ELb0ELb0ELb1ELb0ELb0ELb0ELb0ELi2ELi2ELi2ELi2ELb1EEENS1_21CollectiveEpilogueBwdISA_SB_SD_Li256ELb1ELb0ELi4EEENS1_19SingleTileSchedulerILb1ELb0ELb0ELi64EEEEEEEEEvNT_6ParamsE:
	.zero		976


//--------------------- .nv.constant0._ZN7cutlass13device_kernelIN5flash19enable_sm80_to_sm89INS1_16FlashAttnBwdSm80INS1_25CollectiveMainloopBwdSm80ILi1ELi1EN4cute5tupleIJNS5_1CILi64EEES8_NS7_ILi192EEEEEENS_6half_tEfNS_4arch4Sm80ELb0ELb0ELb0ELb1ELb1ELb0ELb0ELb0ELi2ELi2ELi2ELi2ELb1EEENS1_21CollectiveEpilogueBwdISA_SB_SD_Li256ELb1ELb0ELi4EEENS1_19SingleTileSchedulerILb1ELb0ELb0ELi64EEEEEEEEEvNT_6ParamsE --------------------------
	.section	.nv.constant0._ZN7cutlass13device_kernelIN5flash19enable_sm80_to_sm89INS1_16FlashAttnBwdSm80INS1_25CollectiveMainloopBwdSm80ILi1ELi1EN4cute5tupleIJNS5_1CILi64EEES8_NS7_ILi192EEEEEENS_6half_tEfNS_4arch4Sm80ELb0ELb0ELb0ELb1ELb1ELb0ELb0ELb0ELi2ELi2ELi2ELi2ELb1EEENS1_21CollectiveEpilogueBwdISA_SB_SD_Li256ELb1ELb0ELi4EEENS1_19SingleTileSchedulerILb1ELb0ELb0ELi64EEEEEEEEEvNT_6ParamsE,"a",@progbits
	.sectionflags	@""
	.align	4
.nv.constant0._ZN7cutlass13device_kernelIN5flash19enable_sm80_to_sm89INS1_16FlashAttnBwdSm80INS1_25CollectiveMainloopBwdSm80ILi1ELi1EN4cute5tupleIJNS5_1CILi64EEES8_NS7_ILi192EEEEEENS_6half_tEfNS_4arch4Sm80ELb0ELb0ELb0ELb1ELb1ELb0ELb0ELb0ELi2ELi2ELi2ELi2ELb1EEENS1_21CollectiveEpilogueBwdISA_SB_SD_Li256ELb1ELb0ELi4EEENS1_19SingleTileSchedulerILb1ELb0ELb0ELi64EEEEEEEEEvNT_6ParamsE:
	.zero		976


//--------------------- .nv.constant0._ZN7cutlass13device_kernelIN5flash19enable_sm80_to_sm89INS1_16FlashAttnBwdSm80INS1_25CollectiveMainloopBwdSm80ILi1ELi1EN4cute5tupleIJNS5_1CILi64EEES8_NS7_ILi192EEEEEENS_6half_tEfNS_4arch4Sm80ELb0ELb0ELb0ELb1ELb0ELb0ELb0ELb0ELi2ELi2ELi2ELi2ELb1EEENS1_24CollectiveEpilogueBwdGQAISA_fSD_Li256ELb1ELb0EEENS1_19SingleTileSchedulerILb1ELb0ELb0ELi64EEEEEEEEEvNT_6ParamsE --------------------------
	.section	.nv.constant0._ZN7cutlass13device_kernelIN5flash19enable_sm80_to_sm89INS1_16FlashAttnBwdSm80INS1_25CollectiveMainloopBwdSm80ILi1ELi1EN4cute5tupleIJNS5_1CILi64EEES8_NS7_ILi192EEEEEENS_6half_tEfNS_4arch4Sm80ELb0ELb0ELb0ELb1ELb0ELb0ELb0ELb0ELi2ELi2ELi2ELi2ELb1EEENS1_24CollectiveEpilogueBwdGQAISA_fSD_Li256ELb1ELb0EEENS1_19SingleTileSchedulerILb1ELb0ELb0ELi64EEEEEEEEEvNT_6ParamsE,"a",@progbits
	.sectionflags	@""
	.align	4
.nv.constant0._ZN7cutlass13device_kernelIN5flash19enable_sm80_to_sm89INS1_16FlashAttnBwdSm80INS1_25CollectiveMainloopBwdSm80ILi1ELi1EN4cute5tupleIJNS5_1CILi64EEES8_NS7_ILi192EEEEEENS_6half_tEfNS_4arch4Sm80ELb0ELb0ELb0ELb1ELb0ELb0ELb0ELb0ELi2ELi2ELi2ELi2ELb1EEENS1_24CollectiveEpilogueBwdGQAISA_fSD_Li256ELb1ELb0EEENS1_19SingleTileSchedulerILb1ELb0ELb0ELi64EEEEEEEEEvNT_6ParamsE:
	.zero		984


//--------------------- .nv.constant0._ZN7cutlass13device_kernelIN5flash19enable_sm80_to_sm89INS1_16FlashAttnBwdSm80INS1_25CollectiveMainloopBwdSm80ILi1ELi1EN4cute5tupleIJNS5_1CILi64EEES8_NS7_ILi192EEEEEENS_6half_tEfNS_4arch4Sm80ELb0ELb0ELb0ELb1ELb1ELb0ELb0ELb0ELi2ELi2ELi2ELi2ELb1EEENS1_24CollectiveEpilogueBwdGQAISA_fSD_Li256ELb1ELb1EEENS1_19SingleTileSchedulerILb1ELb0ELb0ELi64EEEEEEEEEvNT_6ParamsE --------------------------
	.section	.nv.constant0._ZN7cutlass13device_kernelIN5flash19enable_sm80_to_sm89INS1_16FlashAttnBwdSm80INS1_25CollectiveMainloopBwdSm80ILi1ELi1EN4cute5tupleIJNS5_1CILi64EEES8_NS7_ILi192EEEEEENS_6half_tEfNS_4arch4Sm80ELb0ELb0ELb0ELb1ELb1ELb0ELb0ELb0ELi2ELi2ELi2ELi2ELb1EEENS1_24CollectiveEpilogueBwdGQAISA_fSD_Li256ELb1ELb1EEENS1_19SingleTileSchedulerILb1ELb0ELb0ELi64EEEEEEEEEvNT_6ParamsE,"a",@progbits
	.sectionflags	@""
	.align	4
.nv.constant0._ZN7cutlass13device_kernelIN5flash19enable_sm80_to_sm89INS1_16FlashAttnBwdSm80INS1_25CollectiveMainloopBwdSm80ILi1ELi1EN4cute5tupleIJNS5_1CILi64EEES8_NS7_ILi192EEEEEENS_6half_tEfNS_4arch4Sm80ELb0ELb0ELb0ELb1ELb1ELb0ELb0ELb0ELi2ELi2ELi2ELi2ELb1EEENS1_24CollectiveEpilogueBwdGQAISA_fSD_Li256ELb1ELb1EEENS1_19SingleTileSchedulerILb1ELb0ELb0ELi64EEEEEEEEEvNT_6ParamsE:
	.zero		984


//--------------------- .nv.constant0._ZN7cutlass13device_kernelIN5flash19enable_sm80_to_sm89INS1_16FlashAttnBwdSm80INS1_25CollectiveMainloopBwdSm80ILi1ELi1EN4cute5tupleIJNS5_1CILi64EEES8_NS7_ILi192EEEEEENS_6half_tEfNS_4arch4Sm80ELb0ELb1ELb0ELb0ELb0ELb0ELb0ELb0ELi2ELi2ELi2ELi2ELb1EEENS1_21CollectiveEpilogueBwdISA_SB_SD_Li256ELb0ELb0ELi4EEENS1_19SingleTileSchedulerILb0ELb0ELb0ELi64EEEEEEEEEvNT_6ParamsE --------------------------
	.section	.nv.constant0._ZN7cutlass13device_kernelIN5flash19enable_sm80_to_sm89INS1_16FlashAttnBwdSm80INS1_25CollectiveMainloopBwdSm80ILi1ELi1EN4cute5tupleIJNS5_1CILi64EEES8_NS7_ILi192EEEEEENS_6half_tEfNS_4arch4Sm80ELb0ELb1ELb0ELb0ELb0ELb0ELb0ELb0ELi2ELi2ELi2ELi2ELb1EEENS1_21CollectiveEpilogueBwdISA_SB_SD_Li256ELb0ELb0ELi4EEENS1_19SingleTileSchedulerILb0ELb0ELb0ELi64EEEEEEEEEvNT_6ParamsE,"a",@progbits
	.sectionflags	@""
	.align	4
.nv.constant0._ZN7cutlass13device_kernelIN5flash19enable_sm80_to_sm89INS1_16FlashAttnBwdSm80INS1_25CollectiveMainloopBwdSm80ILi1ELi1EN4cute5tupleIJNS5_1CILi64EEES8_NS7_ILi192EEEEEENS_6half_tEfNS_4arch4Sm80ELb0ELb1ELb0ELb0ELb0ELb0ELb0ELb0ELi2ELi2ELi2ELi2ELb1EEENS1_21CollectiveEpilogueBwdISA_SB_SD_Li256ELb0ELb0ELi4EEENS1_19SingleTileSchedulerILb0ELb0ELb0ELi64EEEEEEEEEvNT_6ParamsE:
	.zero		976


//--------------------- .nv.constant0._ZN7cutlass13device_kernelIN5flash19enable_sm80_to_sm89INS1_16FlashAttnBwdSm80INS1_25CollectiveMainloopBwdSm80ILi1ELi1EN4cute5tupleIJNS5_1CILi64EEES8_NS7_ILi192EEEEEENS_6half_tEfNS_4arch4Sm80ELb0ELb1ELb0ELb0ELb1ELb0ELb0ELb0ELi2ELi2ELi2ELi2ELb1EEENS1_21CollectiveEpilogueBwdISA_SB_SD_Li256ELb0ELb0ELi4EEENS1_19SingleTileSchedulerILb0ELb0ELb0ELi64EEEEEEEEEvNT_6ParamsE --------------------------
	.section	.nv.constant0._ZN7cutlass13device_kernelIN5flash19enable_sm80_to_sm89INS1_16FlashAttnBwdSm80INS1_25CollectiveMainloopBwdSm80ILi1ELi1EN4cute5tupleIJNS5_1CILi64EEES8_NS7_ILi192EEEEEENS_6half_tEfNS_4arch4Sm80ELb0ELb1ELb0ELb0ELb1ELb0ELb0ELb0ELi2ELi2ELi2ELi2ELb1EEENS1_21CollectiveEpilogueBwdISA_SB_SD_Li256ELb0ELb0ELi4EEENS1_19SingleTileSchedulerILb0ELb0ELb0ELi64EEEEEEEEEvNT_6ParamsE,"a",@progbits
	.sectionflags	@""
	.align	4
.nv.constant0._ZN7cutlass13device_kernelIN5flash19enable_sm80_to_sm89INS1_16FlashAttnBwdSm80INS1_25CollectiveMainloopBwdSm80ILi1ELi1EN4cute5tupleIJNS5_1CILi64EEES8_NS7_ILi192EEEEEENS_6half_tEfNS_4arch4Sm80ELb0ELb1ELb0ELb0ELb1ELb0ELb0ELb0ELi2ELi2ELi2ELi2ELb1EEENS1_21CollectiveEpilogueBwdISA_SB_SD_Li256ELb0ELb0ELi4EEENS1_19SingleTileSchedulerILb0ELb0ELb0ELi64EEEEEEEEEvNT_6ParamsE:
	.zero		976


//--------------------- .nv.constant0._ZN7cutlass13device_kernelIN5flash19enable_sm80_to_sm89INS1_16FlashAttnBwdSm80INS1_25CollectiveMainloopBwdSm80ILi1ELi1EN4cute5tupleIJNS5_1CILi64EEES8_NS7_ILi192EEEEEENS_6half_tEfNS_4arch4Sm80ELb0ELb1ELb0ELb0ELb0ELb0ELb0ELb0ELi2ELi2ELi2ELi2ELb1EEENS1_24CollectiveEpilogueBwdGQAISA_fSD_Li256ELb0ELb0EEENS1_19SingleTileSchedulerILb0ELb0ELb0ELi64EEEEEEEEEvNT_6ParamsE --------------------------
	.section	.nv.constant0._ZN7cutlass13device_kernelIN5flash19enable_sm80_to_sm89INS1_16FlashAttnBwdSm80INS1_25CollectiveMainloopBwdSm80ILi1ELi1EN4cute5tupleIJNS5_1CILi64EEES8_NS7_ILi192EEEEEENS_6half_tEfNS_4arch4Sm80ELb0ELb1ELb0ELb0ELb0ELb0ELb0ELb0ELi2ELi2ELi2ELi2ELb1EEENS1_24CollectiveEpilogueBwdGQAISA_fSD_Li256ELb0ELb0EEENS1_19SingleTileSchedulerILb0ELb0ELb0ELi64EEEEEEEEEvNT_6ParamsE,"a",@progbits
	.sectionflags	@""
	.align	4
.nv.constant0._ZN7cutlass13device_kernelIN5flash19enable_sm80_to_sm89INS1_16FlashAttnBwdSm80INS1_25CollectiveMainloopBwdSm80ILi1ELi1EN4cute5tupleIJNS5_1CILi64EEES8_NS7_ILi192EEEEEENS_6half_tEfNS_4arch4Sm80ELb0ELb1ELb0ELb0ELb0ELb0ELb0ELb0ELi2ELi2ELi2ELi2ELb1EEENS1_24CollectiveEpilogueBwdGQAISA_fSD_Li256ELb0ELb0EEENS1_19SingleTileSchedulerILb0ELb0ELb0ELi64EEEEEEEEEvNT_6ParamsE:
	.zero		984


//--------------------- .nv.constant0._ZN7cutlass13device_kernelIN5flash19enable_sm80_to_sm89INS1_16FlashAttnBwdSm80INS1_25CollectiveMainloopBwdSm80ILi1ELi1EN4cute5tupleIJNS5_1CILi64EEES8_NS7_ILi192EEEEEENS_6half_tEfNS_4arch4Sm80ELb0ELb1ELb0ELb0ELb1ELb0ELb0ELb0ELi2ELi2ELi2ELi2ELb1EEENS1_24CollectiveEpilogueBwdGQAISA_fSD_Li256ELb0ELb1EEENS1_19SingleTileSchedulerILb0ELb0ELb0ELi64EEEEEEEEEvNT_6ParamsE --------------------------
	.section	.nv.constant0._ZN7cutlass13device_kernelIN5flash19enable_sm80_to_sm89INS1_16FlashAttnBwdSm80INS1_25CollectiveMainloopBwdSm80ILi1ELi1EN4cute5tupleIJNS5_1CILi64EEES8_NS7_ILi192EEEEEENS_6half_tEfNS_4arch4Sm80ELb0ELb1ELb0ELb0ELb1ELb0ELb0ELb0ELi2ELi2ELi2ELi2ELb1EEENS1_24CollectiveEpilogueBwdGQAISA_fSD_Li256ELb0ELb1EEENS1_19SingleTileSchedulerILb0ELb0ELb0ELi64EEEEEEEEEvNT_6ParamsE,"a",@progbits
	.sectionflags	@""
	.align	4
.nv.constant0._ZN7cutlass13device_kernelIN5flash19enable_sm80_to_sm89INS1_16FlashAttnBwdSm80INS1_25CollectiveMainloopBwdSm80ILi1ELi1EN4cute5tupleIJNS5_1CILi64EEES8_NS7_ILi192EEEEEENS_6half_tEfNS_4arch4Sm80ELb0ELb1ELb0ELb0ELb1ELb0ELb0ELb0ELi2ELi2ELi2ELi2ELb1EEENS1_24CollectiveEpilogueBwdGQAISA_fSD_Li256ELb0ELb1EEENS1_19SingleTileSchedulerILb0ELb0ELb0ELi64EEEEEEEEEvNT_6ParamsE:
	.zero		984


//--------------------- .nv.constant0._ZN7cutlass13device_kernelIN5flash19enable_sm80_to_sm89INS1_16FlashAttnBwdSm80INS1_25CollectiveMainloopBwdSm80ILi1ELi1EN4cute5tupleIJNS5_1CILi64EEES8_NS7_ILi192EEEEEENS_6half_tEfNS_4arch4Sm80ELb0ELb1ELb0ELb1ELb0ELb0ELb0ELb0ELi2ELi2ELi2ELi2ELb1EEENS1_21CollectiveEpilogueBwdISA_SB_SD_Li256ELb1ELb0ELi4EEENS1_19SingleTileSchedulerILb1ELb0ELb0ELi64EEEEEEEEEvNT_6ParamsE --------------------------
	.section	.nv.constant0._ZN7cutlass13device_kernelIN5flash19enable_sm80_to_sm89INS1_16FlashAttnBwdSm80INS1_25CollectiveMainloopBwdSm80ILi1ELi1EN4cute5tupleIJNS5_1CILi64EEES8_NS7_ILi192EEEEEENS_6half_tEfNS_4arch4Sm80ELb0ELb1ELb0ELb1ELb0ELb0ELb0ELb0ELi2ELi2ELi2ELi2ELb1EEENS1_21CollectiveEpilogueBwdISA_SB_SD_Li256ELb1ELb0ELi4EEENS1_19SingleTileSchedulerILb1ELb0ELb0ELi64EEEEEEEEEvNT_6ParamsE,"a",@progbits
	.sectionflags	@""
	.align	4
.nv.constant0._ZN7cutlass13device_kernelIN5flash19enable_sm80_to_sm89INS1_16FlashAttnBwdSm80INS1_25CollectiveMainloopBwdSm80ILi1ELi1EN4cute5tupleIJNS5_1CILi64EEES8_NS7_ILi192EEEEEENS_6half_tEfNS_4arch4Sm80ELb0ELb1ELb0ELb1ELb0ELb0ELb0ELb0ELi2ELi2ELi2ELi2ELb1EEENS1_21CollectiveEpilogueBwdISA_SB_SD_Li256ELb1ELb0ELi4EEENS1_19SingleTileSchedulerILb1ELb0ELb0ELi64EEEEEEEEEvNT_6ParamsE:
	.zero		976


//--------------------- .nv.constant0._ZN7cutlass13device_kernelIN5flash19enable_sm80_to_sm89INS1_16FlashAttnBwdSm80INS1_25CollectiveMainloopBwdSm80ILi1ELi1EN4cute5tupleIJNS5_1CILi64EEES8_NS7_ILi192EEEEEENS_6half_tEfNS_4arch4Sm80ELb0ELb1ELb0ELb1ELb1ELb0ELb0ELb0ELi2ELi2ELi2ELi2ELb1EEENS1_21CollectiveEpilogueBwdISA_SB_SD_Li256ELb1ELb0ELi4EEENS1_19SingleTileSchedulerILb1ELb0ELb0ELi64EEEEEEEEEvNT_6ParamsE --------------------------
	.section	.nv.constant0._ZN7cutlass13device_kernelIN5flash19enable_sm80_to_sm89INS1_16FlashAttnBwdSm80INS1_25CollectiveMainloopBwdSm80ILi1ELi1EN4cute5tupleIJNS5_1CILi64EEES8_NS7_ILi192EEEEEENS_6half_tEfNS_4arch4Sm80ELb0ELb1ELb0ELb1ELb1ELb0ELb0ELb0ELi2ELi2ELi2ELi2ELb1EEENS1_21CollectiveEpilogueBwdISA_SB_SD_Li256ELb1ELb0ELi4EEENS1_19SingleTileSchedulerILb1ELb0ELb0ELi64EEEEEEEEEvNT_6ParamsE,"a",@progbits
	.sectionflags	@""
	.align	4
.nv.constant0._ZN7cutlass13device_kernelIN5flash19enable_sm80_to_sm89INS1_16FlashAttnBwdSm80INS1_25CollectiveMainloopBwdSm80ILi1ELi1EN4cute5tupleIJNS5_1CILi64EEES8_NS7_ILi192EEEEEENS_6half_tEfNS_4arch4Sm80ELb0ELb1ELb0ELb1ELb1ELb0ELb0ELb0ELi2ELi2ELi2ELi2ELb1EEENS1_21CollectiveEpilogueBwdISA_SB_SD_Li256ELb1ELb0ELi4EEENS1_19SingleTileSchedulerILb1ELb0ELb0ELi64EEEEEEEEEvNT_6ParamsE:
	.zero		976


//--------------------- .nv.constant0._ZN7cutlass13device_kernelIN5flash19enable_sm80_to_sm89INS1_16FlashAttnBwdSm80INS1_25CollectiveMainloopBwdSm80ILi1ELi1EN4cute5tupleIJNS5_1CILi64EEES8_NS7_ILi192EEEEEENS_6half_tEfNS_4arch4Sm80ELb0ELb1ELb0ELb1ELb0ELb0ELb0ELb0ELi2ELi2ELi2ELi2ELb1EEENS1_24CollectiveEpilogueBwdGQAISA_fSD_Li256ELb1ELb0EEENS1_19SingleTileSchedulerILb1ELb0ELb0ELi64EEEEEEEEEvNT_6ParamsE --------------------------
	.section	.nv.constant0._ZN7cutlass13device_kernelIN5flash19enable_sm80_to_sm89INS1_16FlashAttnBwdSm80INS1_25CollectiveMainloopBwdSm80ILi1ELi1EN4cute5tupleIJNS5_1CILi64EEES8_NS7_ILi192EEEEEENS_6half_tEfNS_4arch4Sm80ELb0ELb1ELb0ELb1ELb0ELb0ELb0ELb0ELi2ELi2ELi2ELi2ELb1EEENS1_24CollectiveEpilogueBwdGQAISA_fSD_Li256ELb1ELb0EEENS1_19SingleTileSchedulerILb1ELb0ELb0ELi64EEEEEEEEEvNT_6ParamsE,"a",@progbits
	.sectionflags	@""
	.align	4
.nv.constant0._ZN7cutlass13device_kernelIN5flash19enable_sm80_to_sm89INS1_16FlashAttnBwdSm80INS1_25CollectiveMainloopBwdSm80ILi1ELi1EN4cute5tupleIJNS5_1CILi64EEES8_NS7_ILi192EEEEEENS_6half_tEfNS_4arch4Sm80ELb0ELb1ELb0ELb1ELb0ELb0ELb0ELb0ELi2ELi2ELi2ELi2ELb1EEENS1_24CollectiveEpilogueBwdGQAISA_fSD_Li256ELb1ELb0EEENS1_19SingleTileSchedulerILb1ELb0ELb0ELi64EEEEEEEEEvNT_6ParamsE:
	.zero		984


//--------------------- .nv.constant0._ZN7cutlass13device_kernelIN5flash19enable_sm80_to_sm89INS1_16FlashAttnBwdSm80INS1_25CollectiveMainloopBwdSm80ILi1ELi1EN4cute5tupleIJNS5_1CILi64EEES8_NS7_ILi192EEEEEENS_6half_tEfNS_4arch4Sm80ELb0ELb1ELb0ELb1ELb1ELb0ELb0ELb0ELi2ELi2ELi2ELi2ELb1EEENS1_24CollectiveEpilogueBwdGQAISA_fSD_Li256ELb1ELb1EEENS1_19SingleTileSchedulerILb1ELb0ELb0ELi64EEEEEEEEEvNT_6ParamsE --------------------------
	.section	.nv.constant0._ZN7cutlass13device_kernelIN5flash19enable_sm80_to_sm89INS1_16FlashAttnBwdSm80INS1_25CollectiveMainloopBwdSm80ILi1ELi1EN4cute5tupleIJNS5_1CILi64EEES8_NS7_ILi192EEEEEENS_6half_tEfNS_4arch4Sm80ELb0ELb1ELb0ELb1ELb1ELb0ELb0ELb0ELi2ELi2ELi2ELi2ELb1EEENS1_24CollectiveEpilogueBwdGQAISA_fSD_Li256ELb1ELb1EEENS1_19SingleTileSchedulerILb1ELb0ELb0ELi64EEEEEEEEEvNT_6ParamsE,"a",@progbits
	.sectionflags	@""
	.align	4
.nv.constant0._ZN7cutlass13device_kernelIN5flash19enable_sm80_to_sm89INS1_16FlashAttnBwdSm80INS1_25CollectiveMainloopBwdSm80ILi1ELi1EN4cute5tupleIJNS5_1CILi64EEES8_NS7_ILi192EEEEEENS_6half_tEfNS_4arch4Sm80ELb0ELb1ELb0ELb1ELb1ELb0ELb0ELb0ELi2ELi2ELi2ELi2ELb1EEENS1_24CollectiveEpilogueBwdGQAISA_fSD_Li256ELb1ELb1EEENS1_19SingleTileSchedulerILb1ELb0ELb0ELi64EEEEEEEEEvNT_6ParamsE:
	.zero		984


//--------------------- .nv.constant0._ZN7cutlass13device_kernelIN5flash19enable_sm80_to_sm89INS1_16FlashAttnBwdSm80INS1_25CollectiveMainloopBwdSm80ILi1ELi1EN4cute5tupleIJNS5_1CILi64EEES8_NS7_ILi192EEEEEENS_6half_tEfNS_4arch4Sm80ELb1ELb0ELb0ELb0ELb0ELb0ELb0ELb0ELi2ELi2ELi2ELi2ELb1EEENS1_21CollectiveEpilogueBwdISA_SB_SD_Li256ELb0ELb0ELi4EEENS1_25SingleTileBwdLPTSchedulerILb0ELi64ELb0EEEEEEEEEvNT_6ParamsE --------------------------
	.section	.nv.constant0._ZN7cutlass13device_kernelIN5flash19enable_sm80_to_sm89INS1_16FlashAttnBwdSm80INS1_25CollectiveMainloopBwdSm80ILi1ELi1EN4cute5tupleIJNS5_1CILi64EEES8_NS7_ILi192EEEEEENS_6half_tEfNS_4arch4Sm80ELb1ELb0ELb0ELb0ELb0ELb0ELb0ELb0ELi2ELi2ELi2ELi2ELb1EEENS1_21CollectiveEpilogueBwdISA_SB_SD_Li256ELb0ELb0ELi4EEENS1_25SingleTileBwdLPTSchedulerILb0ELi64ELb0EEEEEEEEEvNT_6ParamsE,"a",@progbits
	.sectionflags	@""
	.align	4
.nv.constant0._ZN7cutlass13device_kernelIN5flash19enable_sm80_to_sm89INS1_16FlashAttnBwdSm80INS1_25CollectiveMainloopBwdSm80ILi1ELi1EN4cute5tupleIJNS5_1CILi64EEES8_NS7_ILi192EEEEEENS_6half_tEfNS_4arch4Sm80ELb1ELb0ELb0ELb0ELb0ELb0ELb0ELb0ELi2ELi2ELi2ELi2ELb1EEENS1_21CollectiveEpilogueBwdISA_SB_SD_Li256ELb0ELb0ELi4EEENS1_25SingleTileBwdLPTSchedulerILb0ELi64ELb0EEEEEEEEEvNT_6ParamsE:
	.zero		1000


//--------------------- .nv.constant0._ZN7cutlass13device_kernelIN5flash19enable_sm80_to_sm89INS1_16FlashAttnBwdSm80INS1_25CollectiveMainloopBwdSm80ILi1ELi1EN4cute5tupleIJNS5_1CILi64EEES8_NS7_ILi192EEEEEENS_6half_tEfNS_4arch4Sm80ELb1ELb0ELb0ELb0ELb1ELb0ELb0ELb0ELi2ELi2ELi2ELi2ELb1EEENS1_21CollectiveEpilogueBwdISA_SB_SD_Li256ELb0ELb0ELi4EEENS1_25SingleTileBwdLPTSchedulerILb0ELi64ELb1EEEEEEEEEvNT_6ParamsE --------------------------
	.section	.nv.constant0._ZN7cutlass13device_kernelIN5flash19enable_sm80_to_sm89INS1_16FlashAttnBwdSm80INS1_25CollectiveMainloopBwdSm80ILi1ELi1EN4cute5tupleIJNS5_1CILi64EEES8_NS7_ILi192EEEEEENS_6half_tEfNS_4arch4Sm80ELb1ELb0ELb0ELb0ELb1ELb0ELb0ELb0ELi2ELi2ELi2ELi2ELb1EEENS1_21CollectiveEpilogueBwdISA_SB_SD_Li256ELb0ELb0ELi4EEENS1_25SingleTileBwdLPTSchedulerILb0ELi64ELb1EEEEEEEEEvNT_6ParamsE,"a",@progbits
	.sectionflags	@""
	.align	4
.nv.constant0._ZN7cutlass13device_kernelIN5flash19enable_sm80_to_sm89INS1_16FlashAttnBwdSm80INS1_25CollectiveMainloopBwdSm80ILi1ELi1EN4cute5tupleIJNS5_1CILi64EEES8_NS7_ILi192EEEEEENS_6half_tEfNS_4arch4Sm80ELb1ELb0ELb0ELb0ELb1ELb0ELb0ELb0ELi2ELi2ELi2ELi2ELb1EEENS1_21CollectiveEpilogueBwdISA_SB_SD_Li256ELb0ELb0ELi4EEENS1_25SingleTileBwdLPTSchedulerILb0ELi64ELb1EEEEEEEEEvNT_6ParamsE:
	.zero		1000


//--------------------- .nv.constant0._ZN7cutlass13device_kernelIN5flash19enable_sm80_to_sm89INS1_16FlashAttnBwdSm80INS1_25CollectiveMainloopBwdSm80ILi1ELi1EN4cute5tupleIJNS5_1CILi64EEES8_NS7_ILi192EEEEEENS_6half_tEfNS_4arch4Sm80ELb1ELb0ELb0ELb0ELb0ELb0ELb0ELb0ELi2ELi2ELi2ELi2ELb1EEENS1_24CollectiveEpilogueBwdGQAISA_fSD_Li256ELb0ELb0EEENS1_25SingleTileBwdLPTSchedulerILb0ELi64ELb0EEEEEEEEEvNT_6ParamsE --------------------------
	.section	.nv.constant0._ZN7cutlass13device_kernelIN5flash19enable_sm80_to_sm89INS1_16FlashAttnBwdSm80INS1_25CollectiveMainloopBwdSm80ILi1ELi1EN4cute5tupleIJNS5_1CILi64EEES8_NS7_ILi192EEEEEENS_6half_tEfNS_4arch4Sm80ELb1ELb0ELb0ELb0ELb0ELb0ELb0ELb0ELi2ELi2ELi2ELi2ELb1EEENS1_24CollectiveEpilogueBwdGQAISA_fSD_Li256ELb0ELb0EEENS1_25SingleTileBwdLPTSchedulerILb0ELi64ELb0EEEEEEEEEvNT_6ParamsE,"a",@progbits
	.sectionflags	@""
	.align	4
.nv.constant0._ZN7cutlass13device_kernelIN5flash19enable_sm80_to_sm89INS1_16FlashAttnBwdSm80INS1_25CollectiveMainloopBwdSm80ILi1ELi1EN4cute5tupleIJNS5_1CILi64EEES8_NS7_ILi192EEEEEENS_6half_tEfNS_4arch4Sm80ELb1ELb0ELb0ELb0ELb0ELb0ELb0ELb0ELi2ELi2ELi2ELi2ELb1EEENS1_24CollectiveEpilogueBwdGQAISA_fSD_Li256ELb0ELb0EEENS1_25SingleTileBwdLPTSchedulerILb0ELi64ELb0EEEEEEEEEvNT_6ParamsE:
	.zero		1008


//--------------------- .nv.constant0._ZN7cutlass13device_kernelIN5flash19enable_sm80_to_sm89INS1_16FlashAttnBwdSm80INS1_25CollectiveMainloopBwdSm80ILi1ELi1EN4cute5tupleIJNS5_1CILi64EEES8_NS7_ILi192EEEEEENS_6half_tEfNS_4arch4Sm80ELb1ELb0ELb0ELb0ELb1ELb0ELb0ELb0ELi2ELi2ELi2ELi2ELb1EEENS1_24CollectiveEpilogueBwdGQAISA_fSD_Li256ELb0ELb1EEENS1_25SingleTileBwdLPTSchedulerILb0ELi64ELb1EEEEEEEEEvNT_6ParamsE --------------------------
	.section	.nv.constant0._ZN7cutlass13device_kernelIN5flash19enable_sm80_to_sm89INS1_16FlashAttnBwdSm80INS1_25CollectiveMainloopBwdSm80ILi1ELi1EN4cute5tupleIJNS5_1CILi64EEES8_NS7_ILi192EEEEEENS_6half_tEfNS_4arch4Sm80ELb1ELb0ELb0ELb0ELb1ELb0ELb0ELb0ELi2ELi2ELi2ELi2ELb1EEENS1_24CollectiveEpilogueBwdGQAISA_fSD_Li256ELb0ELb1EEENS1_25SingleTileBwdLPTSchedulerILb0ELi64ELb1EEEEEEEEEvNT_6ParamsE,"a",@progbits
	.sectionflags	@""
	.align	4
.nv.constant0._ZN7cutlass13device_kernelIN5flash19enable_sm80_to_sm89INS1_16FlashAttnBwdSm80INS1_25CollectiveMainloopBwdSm80ILi1ELi1EN4cute5tupleIJNS5_1CILi64EEES8_NS7_ILi192EEEEEENS_6half_tEfNS_4arch4Sm80ELb1ELb0ELb0ELb0ELb1ELb0ELb0ELb0ELi2ELi2ELi2ELi2ELb1EEENS1_24CollectiveEpilogueBwdGQAISA_fSD_Li256ELb0ELb1EEENS1_25SingleTileBwdLPTSchedulerILb0ELi64ELb1EEEEEEEEEvNT_6ParamsE:
	.zero		1008


//--------------------- .nv.constant0._ZN7cutlass13device_kernelIN5flash19enable_sm80_to_sm89INS1_16FlashAttnBwdSm80INS1_25CollectiveMainloopBwdSm80ILi1ELi1EN4cute5tupleIJNS5_1CILi64EEES8_NS7_ILi192EEEEEENS_6half_tEfNS_4arch4Sm80ELb1ELb0ELb0ELb1ELb0ELb0ELb0ELb0ELi2ELi2ELi2ELi2ELb1EEENS1_21CollectiveEpilogueBwdISA_SB_SD_Li256ELb1ELb0ELi4EEENS1_25SingleTileBwdLPTSchedulerILb1ELi64ELb0EEEEEEEEEvNT_6ParamsE --------------------------
	.section	.nv.constant0._ZN7cutlass13device_kernelIN5flash19enable_sm80_to_sm89INS1_16FlashAttnBwdSm80INS1_25CollectiveMainloopBwdSm80ILi1ELi1EN4cute5tupleIJNS5_1CILi64EEES8_NS7_ILi192EEEEEENS_6half_tEfNS_4arch4Sm80ELb1ELb0ELb0ELb1ELb0ELb0ELb0ELb0ELi2ELi2ELi2ELi2ELb1EEENS1_21CollectiveEpilogueBwdISA_SB_SD_Li256ELb1ELb0ELi4EEENS1_25SingleTileBwdLPTSchedulerILb1ELi64ELb0EEEEEEEEEvNT_6ParamsE,"a",@progbits
	.sectionflags	@""
	.align	4
.nv.constant0._ZN7cutlass13device_kernelIN5flash19enable_sm80_to_sm89INS1_16FlashAttnBwdSm80INS1_25CollectiveMainloopBwdSm80ILi1ELi1EN4cute5tupleIJNS5_1CILi64EEES8_NS7_ILi192EEEEEENS_6half_tEfNS_4arch4Sm80ELb1ELb0ELb0ELb1ELb0ELb0ELb0ELb0ELi2ELi2ELi2ELi2ELb1EEENS1_21CollectiveEpilogueBwdISA_SB_SD_Li256ELb1ELb0ELi4EEENS1_25SingleTileBwdLPTSchedulerILb1ELi64ELb0EEEEEEEEEvNT_6ParamsE:
	.zero		1000


//--------------------- .nv.constant0._ZN7cutlass13device_kernelIN5flash19enable_sm80_to_sm89INS1_16FlashAttnBwdSm80INS1_25CollectiveMainloopBwdSm80ILi1ELi1EN4cute5tupleIJNS5_1CILi64EEES8_NS7_ILi192EEEEEENS_6half_tEfNS_4arch4Sm80ELb1ELb0ELb0ELb1ELb1ELb0ELb0ELb0ELi2ELi2ELi2ELi2ELb1EEENS1_21CollectiveEpilogueBwdISA_SB_SD_Li256ELb1ELb0ELi4EEENS1_25SingleTileBwdLPTSchedulerILb1ELi64ELb1EEEEEEEEEvNT_6ParamsE --------------------------
	.section	.nv.constant0._ZN7cutlass13device_kernelIN5flash19enable_sm80_to_sm89INS1_16FlashAttnBwdSm80INS1_25CollectiveMainloopBwdSm80ILi1ELi1EN4cute5tupleIJNS5_1CILi64EEES8_NS7_ILi192EEEEEENS_6half_tEfNS_4arch4Sm80ELb1ELb0ELb0ELb1ELb1ELb0ELb0ELb0ELi2ELi2ELi2ELi2ELb1EEENS1_21CollectiveEpilogueBwdISA_SB_SD_Li256ELb1ELb0ELi4EEENS1_25SingleTileBwdLPTSchedulerILb1ELi64ELb1EEEEEEEEEvNT_6ParamsE,"a",@progbits
	.sectionflags	@""
	.align	4
.nv.constant0._ZN7cutlass13device_kernelIN5flash19enable_sm80_to_sm89INS1_16FlashAttnBwdSm80INS1_25CollectiveMainloopBwdSm80ILi1ELi1EN4cute5tupleIJNS5_1CILi64EEES8_NS7_ILi192EEEEEENS_6half_tEfNS_4arch4Sm80ELb1ELb0ELb0ELb1ELb1ELb0ELb0ELb0ELi2ELi2ELi2ELi2ELb1EEENS1_21CollectiveEpilogueBwdISA_SB_SD_Li256ELb1ELb0ELi4EEENS1_25SingleTileBwdLPTSchedulerILb1ELi64ELb1EEEEEEEEEvNT_6ParamsE:
	.zero		1000


//--------------------- .nv.constant0._ZN7cutlass13device_kernelIN5flash19enable_sm80_to_sm89INS1_16FlashAttnBwdSm80INS1_25CollectiveMainloopBwdSm80ILi1ELi1EN4cute5tupleIJNS5_1CILi64EEES8_NS7_ILi192EEEEEENS_6half_tEfNS_4arch4Sm80ELb1ELb0ELb0ELb1ELb0ELb0ELb0ELb0ELi2ELi2ELi2ELi2ELb1EEENS1_24CollectiveEpilogueBwdGQAISA_fSD_Li256ELb1ELb0EEENS1_25SingleTileBwdLPTSchedulerILb1ELi64ELb0EEEEEEEEEvNT_6ParamsE --------------------------
	.section	.nv.constant0._ZN7cutlass13device_kernelIN5flash19enable_sm80_to_sm89INS1_16FlashAttnBwdSm80INS1_25CollectiveMainloopBwdSm80ILi1ELi1EN4cute5tupleIJNS5_1CILi64EEES8_NS7_ILi192EEEEEENS_6half_tEfNS_4arch4Sm80ELb1ELb0ELb0ELb1ELb0ELb0ELb0ELb0ELi2ELi2ELi2ELi2ELb1EEENS1_24CollectiveEpilogueBwdGQAISA_fSD_Li256ELb1ELb0EEENS1_25SingleTileBwdLPTSchedulerILb1ELi64ELb0EEEEEEEEEvNT_6ParamsE,"a",@progbits
	.sectionflags	@""
	.align	4
.nv.constant0._ZN7cutlass13device_kernelIN5flash19enable_sm80_to_sm89INS1_16FlashAttnBwdSm80INS1_25CollectiveMainloopBwdSm80ILi1ELi1EN4cute5tupleIJNS5_1CILi64EEES8_NS7_ILi192EEEEEENS_6half_tEfNS_4arch4Sm80ELb1ELb0ELb0ELb1ELb0ELb0ELb0ELb0ELi2ELi2ELi2ELi2ELb1EEENS1_24CollectiveEpilogueBwdGQAISA_fSD_Li256ELb1ELb0EEENS1_25SingleTileBwdLPTSchedulerILb1ELi64ELb0EEEEEEEEEvNT_6ParamsE:
	.zero		1008


//--------------------- .nv.constant0._ZN7cutlass13device_kernelIN5flash19enable_sm80_to_sm89INS1_16FlashAttnBwdSm80INS1_25CollectiveMainloopBwdSm80ILi1ELi1EN4cute5tupleIJNS5_1CILi64EEES8_NS7_ILi192EEEEEENS_6half_tEfNS_4arch4Sm80ELb1ELb0ELb0ELb1ELb1ELb0ELb0ELb0ELi2ELi2ELi2ELi2ELb1EEENS1_24CollectiveEpilogueBwdGQAISA_fSD_Li256ELb1ELb1EEENS1_25SingleTileBwdLPTSchedulerILb1ELi64ELb1EEEEEEEEEvNT_6ParamsE --------------------------
	.section	.nv.constant0._ZN7cutlass13device_kernelIN5flash19enable_sm80_to_sm89INS1_16FlashAttnBwdSm80INS1_25CollectiveMainloopBwdSm80ILi1ELi1EN4cute5tupleIJNS5_1CILi64EEES8_NS7_ILi192EEEEEENS_6half_tEfNS_4arch4Sm80ELb1ELb0ELb0ELb1ELb1ELb0ELb0ELb0ELi2ELi2ELi2ELi2ELb1EEENS1_24CollectiveEpilogueBwdGQAISA_fSD_Li256ELb1ELb1EEENS1_25SingleTileBwdLPTSchedulerILb1ELi64ELb1EEEEEEEEEvNT_6ParamsE,"a",@progbits
	.sectionflags	@""
	.align	4
.nv.constant0._ZN7cutlass13device_kernelIN5flash19enable_sm80_to_sm89INS1_16FlashAttnBwdSm80INS1_25CollectiveMainloopBwdSm80ILi1ELi1EN4cute5tupleIJNS5_1CILi64EEES8_NS7_ILi192EEEEEENS_6half_tEfNS_4arch4Sm80ELb1ELb0ELb0ELb1ELb1ELb0ELb0ELb0ELi2ELi2ELi2ELi2ELb1EEENS1_24CollectiveEpilogueBwdGQAISA_fSD_Li256ELb1ELb1EEENS1_25SingleTileBwdLPTSchedulerILb1ELi64ELb1EEEEEEEEEvNT_6ParamsE:
	.zero		1008


//--------------------- .nv.constant0._ZN7cutlass13device_kernelIN5flash19enable_sm80_to_sm89INS1_16FlashAttnBwdSm80INS1_25CollectiveMainloopBwdSm80ILi2ELi1EN4cute5tupleIJNS5_1CILi64EEENS7_ILi80EEENS7_ILi192EEEEEENS_6half_tEfNS_4arch4Sm80ELb0ELb0ELb0ELb0ELb0ELb0ELb1ELb0ELi2ELi4ELi2ELi2ELb0EEENS1_21CollectiveEpilogueBwdISB_SC_SE_Li256ELb0ELb1ELi4EEENS1_19SingleTileSchedulerILb0ELb0ELb0ELi80EEEEEEEEEvNT_6ParamsE --------------------------
	.section	.nv.constant0._ZN7cutlass13device_kernelIN5flash19enable_sm80_to_sm89INS1_16FlashAttnBwdSm80INS1_25CollectiveMainloopBwdSm80ILi2ELi1EN4cute5tupleIJNS5_1CILi64EEENS7_ILi80EEENS7_ILi192EEEEEENS_6half_tEfNS_4arch4Sm80ELb0ELb0ELb0ELb0ELb0ELb0ELb1ELb0ELi2ELi4ELi2ELi2ELb0EEENS1_21CollectiveEpilogueBwdISB_SC_SE_Li256ELb0ELb1ELi4EEENS1_19SingleTileSchedulerILb0ELb0ELb0ELi80EEEEEEEEEvNT_6ParamsE,"a",@progbits
	.sectionflags	@""
	.align	4
.nv.constant0._ZN7cutlass13device_kernelIN5flash19enable_sm80_to_sm89INS1_16FlashAttnBwdSm80INS1_25CollectiveMainloopBwdSm80ILi2ELi1EN4cute5tupleIJNS5_1CILi64EEENS7_ILi80EEENS7_ILi192EEEEEENS_6half_tEfNS_4arch4Sm80ELb0ELb0ELb0ELb0ELb0ELb0ELb1ELb0ELi2ELi4ELi2ELi2ELb0EEENS1_21CollectiveEpilogueBwdISB_SC_SE_Li256ELb0ELb1ELi4EEENS1_19SingleTileSchedulerILb0ELb0ELb0ELi80EEEEEEEEEvNT_6ParamsE:
	.zero		976


//--------------------- .nv.constant0._ZN7cutlass13device_kernelIN5flash19enable_sm80_to_sm89INS1_16FlashAttnBwdSm80INS1_25CollectiveMainloopBwdSm80ILi2ELi1EN4cute5tupleIJNS5_1CILi64EEENS7_ILi80EEENS7_ILi192EEEEEENS_6half_tEfNS_4arch4Sm80ELb0ELb0ELb0ELb0ELb1ELb0ELb1ELb0ELi2ELi4ELi2ELi2ELb0EEENS1_21CollectiveEpilogueBwdISB_SC_SE_Li256ELb0ELb1ELi4EEENS1_19SingleTileSchedulerILb0ELb0ELb0ELi80EEEEEEEEEvNT_6ParamsE --------------------------
	.section	.nv.constant0._ZN7cutlass13device_kernelIN5flash19enable_sm80_to_sm89INS1_16FlashAttnBwdSm80INS1_25CollectiveMainloopBwdSm80ILi2ELi1EN4cute5tupleIJNS5_1CILi64EEENS7_ILi80EEENS7_ILi192EEEEEENS_6half_tEfNS_4arch4Sm80ELb0ELb0ELb0ELb0ELb1ELb0ELb1ELb0ELi2ELi4ELi2ELi2ELb0EEENS1_21CollectiveEpilogueBwdISB_SC_SE_Li256ELb0ELb1ELi4EEENS1_19SingleTileSchedulerILb0ELb0ELb0ELi80EEEEEEEEEvNT_6ParamsE,"a",@progbits
	.sectionflags	@""
	.align	4
.nv.constant0._ZN7cutlass13device_kernelIN5flash19enable_sm80_to_sm89INS1_16FlashAttnBwdSm80INS1_25CollectiveMainloopBwdSm80ILi2ELi1EN4cute5tupleIJNS5_1CILi64EEENS7_ILi80EEENS7_ILi192EEEEEENS_6half_tEfNS_4arch4Sm80ELb0ELb0ELb0ELb0ELb1ELb0ELb1ELb0ELi2ELi4ELi2ELi2ELb0EEENS1_21CollectiveEpilogueBwdISB_SC_SE_Li256ELb0ELb1ELi4EEENS1_19SingleTileSchedulerILb0ELb0ELb0ELi80EEEEEEEEEvNT_6ParamsE:
	.zero		976


//--------------------- .nv.constant0._ZN7cutlass13device_kernelIN5flash19enable_sm80_to_sm89INS1_16FlashAttnBwdSm80INS1_25CollectiveMainloopBwdSm80ILi2ELi1EN4cute5tupleIJNS5_1CILi64EEENS7_ILi80EEENS7_ILi192EEEEEENS_6half_tEfNS_4arch4Sm80ELb0ELb0ELb0ELb0ELb0ELb0ELb1ELb0ELi2ELi4ELi2ELi2ELb0EEENS1_24CollectiveEpilogueBwdGQAISB_fSE_Li256ELb0ELb0EEENS1_19SingleTileSchedulerILb0ELb0ELb0ELi80EEEEEEEEEvNT_6ParamsE --------------------------
	.section	.nv.constant0._ZN7cutlass13device_kernelIN5flash19enable_sm80_to_sm89INS1_16FlashAttnBwdSm80INS1_25CollectiveMainloopBwdSm80ILi2ELi1EN4cute5tupleIJNS5_1CILi64EEENS7_ILi80EEENS7_ILi192EEEEEENS_6half_tEfNS_4arch4Sm80ELb0ELb0ELb0ELb0ELb0ELb0ELb1ELb0ELi2ELi4ELi2ELi2ELb0EEENS1_24CollectiveEpilogueBwdGQAISB_fSE_Li256ELb0ELb0EEENS1_19SingleTileSchedulerILb0ELb0ELb0ELi80EEEEEEEEEvNT_6ParamsE,"a",@progbits
	.sectionflags	@""
	.align	4
.nv.constant0._ZN7cutlass13device_kernelIN5flash19enable_sm80_to_sm89INS1_16FlashAttnBwdSm80INS1_25CollectiveMainloopBwdSm80ILi2ELi1EN4cute5tupleIJNS5_1CILi64EEENS7_ILi80EEENS7_ILi192EEEEEENS_6half_tEfNS_4arch4Sm80ELb0ELb0ELb0ELb0ELb0ELb0ELb1ELb0ELi2ELi4ELi2ELi2ELb0EEENS1_24CollectiveEpilogueBwdGQAISB_fSE_Li256ELb0ELb0EEENS1_19SingleTileSchedulerILb0ELb0ELb0ELi80EEEEEEEEEvNT_6ParamsE:
	.zero		984


//--------------------- .nv.constant0._ZN7cutlass13device_kernelIN5flash19enable_sm80_to_sm89INS1_16FlashAttnBwdSm80INS1_25CollectiveMainloopBwdSm80ILi2ELi1EN4cute5tupleIJNS5_1CILi64EEENS7_ILi80EEENS7_ILi192EEEEEENS_6half_tEfNS_4arch4Sm80ELb0ELb0ELb0ELb0ELb1ELb0ELb1ELb0ELi2ELi4ELi2ELi2ELb0EEENS1_24CollectiveEpilogueBwdGQAISB_fSE_Li256ELb0ELb1EEENS1_19SingleTileSchedulerILb0ELb0ELb0ELi80EEEEEEEEEvNT_6ParamsE --------------------------
	.section	.nv.constant0._ZN7cutlass13device_kernelIN5flash19enable_sm80_to_sm89INS1_16FlashAttnBwdSm80INS1_25CollectiveMainloopBwdSm80ILi2ELi1EN4cute5tupleIJNS5_1CILi64EEENS7_ILi80EEENS7_ILi192EEEEEENS_6half_tEfNS_4arch4Sm80ELb0ELb0ELb0ELb0ELb1ELb0ELb1ELb0ELi2ELi4ELi2ELi2ELb0EEENS1_24CollectiveEpilogueBwdGQAISB_fSE_Li256ELb0ELb1EEENS1_19SingleTileSchedulerILb0ELb0ELb0ELi80EEEEEEEEEvNT_6ParamsE,"a",@progbits
	.sectionflags	@""
	.align	4
.nv.constant0._ZN7cutlass13device_kernelIN5flash19enable_sm80_to_sm89INS1_16FlashAttnBwdSm80INS1_25CollectiveMainloopBwdSm80ILi2ELi1EN4cute5tupleIJNS5_1CILi64EEENS7_ILi80EEENS7_ILi192EEEEEENS_6half_tEfNS_4arch4Sm80ELb0ELb0ELb0ELb0ELb1ELb0ELb1ELb0ELi2ELi4ELi2ELi2ELb0EEENS1_24CollectiveEpilogueBwdGQAISB_fSE_Li256ELb0ELb1EEENS1_19SingleTileSchedulerILb0ELb0ELb0ELi80EEEEEEEEEvNT_6ParamsE:
	.zero		984


//--------------------- .nv.constant0._ZN7cutlass13device_kernelIN5flash19enable_sm80_to_sm89INS1_16FlashAttnBwdSm80INS1_25CollectiveMainloopBwdSm80ILi2ELi1EN4cute5tupleIJNS5_1CILi64EEENS7_ILi80EEENS7_ILi192EEEEEENS_6half_tEfNS_4arch4Sm80ELb0ELb0ELb0ELb1ELb0ELb0ELb1ELb0ELi2ELi4ELi2ELi2ELb0EEENS1_21CollectiveEpilogueBwdISB_SC_SE_Li256ELb1ELb1ELi4EEENS1_19SingleTileSchedulerILb1ELb0ELb0ELi80EEEEEEEEEvNT_6ParamsE --------------------------
	.section	.nv.constant0._ZN7cutlass13device_kernelIN5flash19enable_sm80_to_sm89INS1_16FlashAttnBwdSm80INS1_25CollectiveMainloopBwdSm80ILi2ELi1EN4cute5tupleIJNS5_1CILi64EEENS7_ILi80EEENS7_ILi192EEEEEENS_6half_tEfNS_4arch4Sm80ELb0ELb0ELb0ELb1ELb0ELb0ELb1ELb0ELi2ELi4ELi2ELi2ELb0EEENS1_21CollectiveEpilogueBwdISB_SC_SE_Li256ELb1ELb1ELi4EEENS1_19SingleTileSchedulerILb1ELb0ELb0ELi80EEEEEEEEEvNT_6ParamsE,"a",@progbits
	.sectionflags	@""
	.align	4
.nv.constant0._ZN7cutlass13device_kernelIN5flash19enable_sm80_to_sm89INS1_16FlashAttnBwdSm80INS1_25CollectiveMainloopBwdSm80ILi2ELi1EN4cute5tupleIJNS5_1CILi64EEENS7_ILi80EEENS7_ILi192EEEEEENS_6half_tEfNS_4arch4Sm80ELb0ELb0ELb0ELb1ELb0ELb0ELb1ELb0ELi2ELi4ELi2ELi2ELb0EEENS1_21CollectiveEpilogueBwdISB_SC_SE_Li256ELb1ELb1ELi4EEENS1_19SingleTileSchedulerILb1ELb0ELb0ELi80EEEEEEEEEvNT_6ParamsE:
	.zero		976


//--------------------- .nv.constant0._ZN7cutlass13device_kernelIN5flash19enable_sm80_to_sm89INS1_16FlashAttnBwdSm80INS1_25CollectiveMainloopBwdSm80ILi2ELi1EN4cute5tupleIJNS5_1CILi64EEENS7_ILi80EEENS7_ILi192EEEEEENS_6half_tEfNS_4arch4Sm80ELb0ELb0ELb0ELb1ELb1ELb0ELb1ELb0ELi2ELi4ELi2ELi2ELb0EEENS1_21CollectiveEpilogueBwdISB_SC_SE_Li256ELb1ELb1ELi4EEENS1_19SingleTileSchedulerILb1ELb0ELb0ELi80EEEEEEEEEvNT_6ParamsE --------------------------
	.section	.nv.constant0._ZN7cutlass13device_kernelIN5flash19enable_sm80_to_sm89INS1_16FlashAttnBwdSm80INS1_25CollectiveMainloopBwdSm80ILi2ELi1EN4cute5tupleIJNS5_1CILi64EEENS7_ILi80EEENS7_ILi192EEEEEENS_6half_tEfNS_4arch4Sm80ELb0ELb0ELb0ELb1ELb1ELb0ELb1ELb0ELi2ELi4ELi2ELi2ELb0EEENS1_21CollectiveEpilogueBwdISB_SC_SE_Li256ELb1ELb1ELi4EEENS1_19SingleTileSchedulerILb1ELb0ELb0ELi80EEEEEEEEEvNT_6ParamsE,"a",@progbits
	.sectionflags	@""
	.align	4
.nv.constant0._ZN7cutlass13device_kernelIN5flash19enable_sm80_to_sm89INS1_16FlashAttnBwdSm80INS1_25CollectiveMainloopBwdSm80ILi2ELi1EN4cute5tupleIJNS5_1CILi64EEENS7_ILi80EEENS7_ILi192EEEEEENS_6half_tEfNS_4arch4Sm80ELb0ELb0ELb0ELb1ELb1ELb0ELb1ELb0ELi2ELi4ELi2ELi2ELb0EEENS1_21CollectiveEpilogueBwdISB_SC_SE_Li256ELb1ELb1ELi4EEENS1_19SingleTileSchedulerILb1ELb0ELb0ELi80EEEEEEEEEvNT_6ParamsE:
	.zero		976


//--------------------- .nv.constant0._ZN7cutlass13device_kernelIN5flash19enable_sm80_to_sm89INS1_16FlashAttnBwdSm80INS1_25CollectiveMainloopBwdSm80ILi2ELi1EN4cute5tupleIJNS5_1CILi64EEENS7_ILi80EEENS7_ILi192EEEEEENS_6half_tEfNS_4arch4Sm80ELb0ELb0ELb0ELb1ELb0ELb0ELb1ELb0ELi2ELi4ELi2ELi2ELb0EEENS1_24CollectiveEpilogueBwdGQAISB_fSE_Li256ELb1ELb0EEENS1_19SingleTileSchedulerILb1ELb0ELb0ELi80EEEEEEEEEvNT_6ParamsE --------------------------
	.section	.nv.constant0._ZN7cutlass13device_kernelIN5flash19enable_sm80_to_sm89INS1_16FlashAttnBwdSm80INS1_25CollectiveMainloopBwdSm80ILi2ELi1EN4cute5tupleIJNS5_1CILi64EEENS7_ILi80EEENS7_ILi192EEEEEENS_6half_tEfNS_4arch4Sm80ELb0ELb0ELb0ELb1ELb0ELb0ELb1ELb0ELi2ELi4ELi2ELi2ELb0EEENS1_24CollectiveEpilogueBwdGQAISB_fSE_Li256ELb1ELb0EEENS1_19SingleTileSchedulerILb1ELb0ELb0ELi80EEEEEEEEEvNT_6ParamsE,"a",@progbits
	.sectionflags	@""
	.align	4
.nv.constant0._ZN7cutlass13device_kernelIN5flash19enable_sm80_to_sm89INS1_16FlashAttnBwdSm80INS1_25CollectiveMainloopBwdSm80ILi2ELi1EN4cute5tupleIJNS5_1CILi64EEENS7_ILi80EEENS7_ILi192EEEEEENS_6half_tEfNS_4arch4Sm80ELb0ELb0ELb0ELb1ELb0ELb0ELb1ELb0ELi2ELi4ELi2ELi2ELb0EEENS1_24CollectiveEpilogueBwdGQAISB_fSE_Li256ELb1ELb0EEENS1_19SingleTileSchedulerILb1ELb0ELb0ELi80EEEEEEEEEvNT_6ParamsE:
	.zero		984


//--------------------- .nv.constant0._ZN7cutlass13device_kernelIN5flash19enable_sm80_to_sm89INS1_16FlashAttnBwdSm80INS1_25CollectiveMainloopBwdSm80ILi2ELi1EN4cute5tupleIJNS5_1CILi64EEENS7_ILi80EEENS7_ILi192EEEEEENS_6half_tEfNS_4arch4Sm80ELb0ELb0ELb0ELb1ELb1ELb0ELb1ELb0ELi2ELi4ELi2ELi2ELb0EEENS1_24CollectiveEpilogueBwdGQAISB_fSE_Li256ELb1ELb1EEENS1_19SingleTileSchedulerILb1ELb0ELb0ELi80EEEEEEEEEvNT_6ParamsE --------------------------
	.section	.nv.constant0._ZN7cutlass13device_kernelIN5flash19enable_sm80_to_sm89INS1_16FlashAttnBwdSm80INS1_25CollectiveMainloopBwdSm80ILi2ELi1EN4cute5tupleIJNS5_1CILi64EEENS7_ILi80EEENS7_ILi192EEEEEENS_6half_tEfNS_4arch4Sm80ELb0ELb0ELb0ELb1ELb1ELb0ELb1ELb0ELi2ELi4ELi2ELi2ELb0EEENS1_24CollectiveEpilogueBwdGQAISB_fSE_Li256ELb1ELb1EEENS1_19SingleTileSchedulerILb1ELb0ELb0ELi80EEEEEEEEEvNT_6ParamsE,"a",@progbits
	.sectionflags	@""
	.align	4
.nv.constant0._ZN7cutlass13device_kernelIN5flash19enable_sm80_to_sm89INS1_16FlashAttnBwdSm80INS1_25CollectiveMainloopBwdSm80ILi2ELi1EN4cute5tupleIJNS5_1CILi64EEENS7_ILi80EEENS7_ILi192EEEEEENS_6half_tEfNS_4arch4Sm80ELb0ELb0ELb0ELb1ELb1ELb0ELb1ELb0ELi2ELi4ELi2ELi2ELb0EEENS1_24CollectiveEpilogueBwdGQAISB_fSE_Li256ELb1ELb1EEENS1_19SingleTileSchedulerILb1ELb0ELb0ELi80EEEEEEEEEvNT_6ParamsE:
	.zero		984


//--------------------- .nv.constant0._ZN7cutlass13device_kernelIN5flash19enable_sm80_to_sm89INS1_16FlashAttnBwdSm80INS1_25CollectiveMainloopBwdSm80ILi2ELi1EN4cute5tupleIJNS5_1CILi64EEENS7_ILi80EEENS7_ILi192EEEEEENS_6half_tEfNS_4arch4Sm80ELb0ELb1ELb0ELb0ELb0ELb0ELb1ELb0ELi2ELi4ELi2ELi2ELb0EEENS1_21CollectiveEpilogueBwdISB_SC_SE_Li256ELb0ELb1ELi4EEENS1_19SingleTileSchedulerILb0ELb0ELb0ELi80EEEEEEEEEvNT_6ParamsE --------------------------
	.section	.nv.constant0._ZN7cutlass13device_kernelIN5flash19enable_sm80_to_sm89INS1_16FlashAttnBwdSm80INS1_25CollectiveMainloopBwdSm80ILi2ELi1EN4cute5tupleIJNS5_1CILi64EEENS7_ILi80EEENS7_ILi192EEEEEENS_6half_tEfNS_4arch4Sm80ELb0ELb1ELb0ELb0ELb0ELb0ELb1ELb0ELi2ELi4ELi2ELi2ELb0EEENS1_21CollectiveEpilogueBwdISB_SC_SE_Li256ELb0ELb1ELi4EEENS1_19SingleTileSchedulerILb0ELb0ELb0ELi80EEEEEEEEEvNT_6ParamsE,"a",@progbits
	.sectionflags	@""
	.align	4
.nv.constant0._ZN7cutlass13device_kernelIN5flash19enable_sm80_to_sm89INS1_16FlashAttnBwdSm80INS1_25CollectiveMainloopBwdSm80ILi2ELi1EN4cute5tupleIJNS5_1CILi64EEENS7_ILi80EEENS7_ILi192EEEEEENS_6half_tEfNS_4arch4Sm80ELb0ELb1ELb0ELb0ELb0ELb0ELb1ELb0ELi2ELi4ELi2ELi2ELb0EEENS1_21CollectiveEpilogueBwdISB_SC_SE_Li256ELb0ELb1ELi4EEENS1_19SingleTileSchedulerILb0ELb0ELb0ELi80EEEEEEEEEvNT_6ParamsE:
	.zero		976


//--------------------- .nv.constant0._ZN7cutlass13device_kernelIN5flash19enable_sm80_to_sm89INS1_16FlashAttnBwdSm80INS1_25CollectiveMainloopBwdSm80ILi2ELi1EN4cute5tupleIJNS5_1CILi64EEENS7_ILi80EEENS7_ILi192EEEEEENS_6half_tEfNS_4arch4Sm80ELb0ELb1ELb0ELb0ELb1ELb0ELb1ELb0ELi2ELi4ELi2ELi2ELb0EEENS1_21CollectiveEpilogueBwdISB_SC_SE_Li256ELb0ELb1ELi4EEENS1_19SingleTileSchedulerILb0ELb0ELb0ELi80EEEEEEEEEvNT_6ParamsE --------------------------
	.section	.nv.constant0._ZN7cutlass13device_kernelIN5flash19enable_sm80_to_sm89INS1_16FlashAttnBwdSm80INS1_25CollectiveMainloopBwdSm80ILi2ELi1EN4cute5tupleIJNS5_1CILi64EEENS7_ILi80EEENS7_ILi192EEEEEENS_6half_tEfNS_4arch4Sm80ELb0ELb1ELb0ELb0ELb1ELb0ELb1ELb0ELi2ELi4ELi2ELi2ELb0EEENS1_21CollectiveEpilogueBwdISB_SC_SE_Li256ELb0ELb1ELi4EEENS1_19SingleTileSchedulerILb0ELb0ELb0ELi80EEEEEEEEEvNT_6ParamsE,"a",@progbits
	.sectionflags	@""
	.align	4
.nv.constant0._ZN7cutlass13device_kernelIN5flash19enable_sm80_to_sm89INS1_16FlashAttnBwdSm80INS1_25CollectiveMainloopBwdSm80ILi2ELi1EN4cute5tupleIJNS5_1CILi64EEENS7_ILi80EEENS7_ILi192EEEEEENS_6half_tEfNS_4arch4Sm80ELb0ELb1ELb0ELb0ELb1ELb0ELb1ELb0ELi2ELi4ELi2ELi2ELb0EEENS1_21CollectiveEpilogueBwdISB_SC_SE_Li256ELb0ELb1ELi4EEENS1_19SingleTileSchedulerILb0ELb0ELb0ELi80EEEEEEEEEvNT_6ParamsE:
	.zero		976


//--------------------- .nv.constant0._ZN7cutlass13device_kernelIN5flash19enable_sm80_to_sm89INS1_16FlashAttnBwdSm80INS1_25CollectiveMainloopBwdSm80ILi2ELi1EN4cute5tupleIJNS5_1CILi64EEENS7_ILi80EEENS7_ILi192EEEEEENS_6half_tEfNS_4arch4Sm80ELb0ELb1ELb0ELb0ELb0ELb0ELb1ELb0ELi2ELi4ELi2ELi2ELb0EEENS1_24CollectiveEpilogueBwdGQAISB_fSE_Li256ELb0ELb0EEENS1_19SingleTileSchedulerILb0ELb0ELb0ELi80EEEEEEEEEvNT_6ParamsE --------------------------
	.section	.nv.constant0._ZN7cutlass13device_kernelIN5flash19enable_sm80_to_sm89INS1_16FlashAttnBwdSm80INS1_25CollectiveMainloopBwdSm80ILi2ELi1EN4cute5tupleIJNS5_1CILi64EEENS7_ILi80EEENS7_ILi192EEEEEENS_6half_tEfNS_4arch4Sm80ELb0ELb1ELb0ELb0ELb0ELb0ELb1ELb0ELi2ELi4ELi2ELi2ELb0EEENS1_24CollectiveEpilogueBwdGQAISB_fSE_Li256ELb0ELb0EEENS1_19SingleTileSchedulerILb0ELb0ELb0ELi80EEEEEEEEEvNT_6ParamsE,"a",@progbits
	.sectionflags	@""
	.align	4
.nv.constant0._ZN7cutlass13device_kernelIN5flash19enable_sm80_to_sm89INS1_16FlashAttnBwdSm80INS1_25CollectiveMainloopBwdSm80ILi2ELi1EN4cute5tupleIJNS5_1CILi64EEENS7_ILi80EEENS7_ILi192EEEEEENS_6half_tEfNS_4arch4Sm80ELb0ELb1ELb0ELb0ELb0ELb0ELb1ELb0ELi2ELi4ELi2ELi2ELb0EEENS1_24CollectiveEpilogueBwdGQAISB_fSE_Li256ELb0ELb0EEENS1_19SingleTileSchedulerILb0ELb0ELb0ELi80EEEEEEEEEvNT_6ParamsE:
	.zero		984


//--------------------- .nv.constant0._ZN7cutlass13device_kernelIN5flash19enable_sm80_to_sm89INS1_16FlashAttnBwdSm80INS1_25CollectiveMainloopBwdSm80ILi2ELi1EN4cute5tupleIJNS5_1CILi64EEENS7_ILi80EEENS7_ILi192EEEEEENS_6half_tEfNS_4arch4Sm80ELb0ELb1ELb0ELb0ELb1ELb0ELb1ELb0ELi2ELi4ELi2ELi2ELb0EEENS1_24CollectiveEpilogueBwdGQAISB_fSE_Li256ELb0ELb1EEENS1_19SingleTileSchedulerILb0ELb0ELb0ELi80EEEEEEEEEvNT_6ParamsE --------------------------
	.section	.nv.constant0._ZN7cutlass13device_kernelIN5flash19enable_sm80_to_sm89INS1_16FlashAttnBwdSm80INS1_25CollectiveMainloopBwdSm80ILi2ELi1EN4cute5tupleIJNS5_1CILi64EEENS7_ILi80EEENS7_ILi192EEEEEENS_6half_tEfNS_4arch4Sm80ELb0ELb1ELb0ELb0ELb1ELb0ELb1ELb0ELi2ELi4ELi2ELi2ELb0EEENS1_24CollectiveEpilogueBwdGQAISB_fSE_Li256ELb0ELb1EEENS1_19SingleTileSchedulerILb0ELb0ELb0ELi80EEEEEEEEEvNT_6ParamsE,"a",@progbits
	.sectionflags	@""
	.align	4
.nv.constant0._ZN7cutlass13device_kernelIN5flash19enable_sm80_to_sm89INS1_16FlashAttnBwdSm80INS1_25CollectiveMainloopBwdSm80ILi2ELi1EN4cute5tupleIJNS5_1CILi64EEENS7_ILi80EEENS7_ILi192EEEEEENS_6half_tEfNS_4arch4Sm80ELb0ELb1ELb0ELb0ELb1ELb0ELb1ELb0ELi2ELi4ELi2ELi2ELb0EEENS1_24CollectiveEpilogueBwdGQAISB_fSE_Li256ELb0ELb1EEENS1_19SingleTileSchedulerILb0ELb0ELb0ELi80EEEEEEEEEvNT_6ParamsE:
	.zero		984


//--------------------- .nv.constant0._ZN7cutlass13device_kernelIN5flash19enable_sm80_to_sm89INS1_16FlashAttnBwdSm80INS1_25CollectiveMainloopBwdSm80ILi2ELi1EN4cute5tupleIJNS5_1CILi64EEENS7_ILi80EEENS7_ILi192EEEEEENS_6half_tEfNS_4arch4Sm80ELb0ELb1ELb0ELb1ELb0ELb0ELb1ELb0ELi2ELi4ELi2ELi2ELb0EEENS1_21CollectiveEpilogueBwdISB_SC_SE_Li256ELb1ELb1ELi4EEENS1_19SingleTileSchedulerILb1ELb0ELb0ELi80EEEEEEEEEvNT_6ParamsE --------------------------
	.section	.nv.constant0._ZN7cutlass13device_kernelIN5flash19enable_sm80_to_sm89INS1_16FlashAttnBwdSm80INS1_25CollectiveMainloopBwdSm80ILi2ELi1EN4cute5tupleIJNS5_1CILi64EEENS7_ILi80EEENS7_ILi192EEEEEENS_6half_tEfNS_4arch4Sm80ELb0ELb1ELb0ELb1ELb0ELb0ELb1ELb0ELi2ELi4ELi2ELi2ELb0EEENS1_21CollectiveEpilogueBwdISB_SC_SE_Li256ELb1ELb1ELi4EEENS1_19SingleTileSchedulerILb1ELb0ELb0ELi80EEEEEEEEEvNT_6ParamsE,"a",@progbits
	.sectionflags	@""
	.align	4
.nv.constant0._ZN7cutlass13device_kernelIN5flash19enable_sm80_to_sm89INS1_16FlashAttnBwdSm80INS1_25CollectiveMainloopBwdSm80ILi2ELi1EN4cute5tupleIJNS5_1CILi64EEENS7_ILi80EEENS7_ILi192EEEEEENS_6half_tEfNS_4arch4Sm80ELb0ELb1ELb0ELb1ELb0ELb0ELb1ELb0ELi2ELi4ELi2ELi2ELb0EEENS1_21CollectiveEpilogueBwdISB_SC_SE_Li256ELb1ELb1ELi4EEENS1_19SingleTileSchedulerILb1ELb0ELb0ELi80EEEEEEEEEvNT_6ParamsE:
	.zero		976


//--------------------- .nv.constant0._ZN7cutlass13device_kernelIN5flash19enable_sm80_to_sm89INS1_16FlashAttnBwdSm80INS1_25CollectiveMainloopBwdSm80ILi2ELi1EN4cute5tupleIJNS5_1CILi64EEENS7_ILi80EEENS7_ILi192EEEEEENS_6half_tEfNS_4arch4Sm80ELb0ELb1ELb0ELb1ELb1ELb0ELb1ELb0ELi2ELi4ELi2ELi2ELb0EEENS1_21CollectiveEpilogueBwdISB_SC_SE_Li256ELb1ELb1ELi4EEENS1_19SingleTileSchedulerILb1ELb0ELb0ELi80EEEEEEEEEvNT_6ParamsE --------------------------
	.section	.nv.constant0._ZN7cutlass13device_kernelIN5flash19enable_sm80_to_sm89INS1_16FlashAttnBwdSm80INS1_25CollectiveMainloopBwdSm80ILi2ELi1EN4cute5tupleIJNS5_1CILi64EEENS7_ILi80EEENS7_ILi192EEEEEENS_6half_tEfNS_4arch4Sm80ELb0ELb1ELb0ELb1ELb1ELb0ELb1ELb0ELi2ELi4ELi2ELi2ELb0EEENS1_21CollectiveEpilogueBwdISB_SC_SE_Li256ELb1ELb1ELi4EEENS1_19SingleTileSchedulerILb1ELb0ELb0ELi80EEEEEEEEEvNT_6ParamsE,"a",@progbits
	.sectionflags	@""
	.align	4
.nv.constant0._ZN7cutlass13device_kernelIN5flash19enable_sm80_to_sm89INS1_16FlashAttnBwdSm80INS1_25CollectiveMainloopBwdSm80ILi2ELi1EN4cute5tupleIJNS5_1CILi64EEENS7_ILi80EEENS7_ILi192EEEEEENS_6half_tEfNS_4arch4Sm80ELb0ELb1ELb0ELb1ELb1ELb0ELb1ELb0ELi2ELi4ELi2ELi2ELb0EEENS1_21CollectiveEpilogueBwdISB_SC_SE_Li256ELb1ELb1ELi4EEENS1_19SingleTileSchedulerILb1ELb0ELb0ELi80EEEEEEEEEvNT_6ParamsE:
	.zero		976


//--------------------- .nv.constant0._ZN7cutlass13device_kernelIN5flash19enable_sm80_to_sm89INS1_16FlashAttnBwdSm80INS1_25CollectiveMainloopBwdSm80ILi2ELi1EN4cute5tupleIJNS5_1CILi64EEENS7_ILi80EEENS7_ILi192EEEEEENS_6half_tEfNS_4arch4Sm80ELb0ELb1ELb0ELb1ELb0ELb0ELb1ELb0ELi2ELi4ELi2ELi2ELb0EEENS1_24CollectiveEpilogueBwdGQAISB_fSE_Li256ELb1ELb0EEENS1_19SingleTileSchedulerILb1ELb0ELb0ELi80EEEEEEEEEvNT_6ParamsE --------------------------
	.section	.nv.constant0._ZN7cutlass13device_kernelIN5flash19enable_sm80_to_sm89INS1_16FlashAttnBwdSm80INS1_25CollectiveMainloopBwdSm80ILi2ELi1EN4cute5tupleIJNS5_1CILi64EEENS7_ILi80EEENS7_ILi192EEEEEENS_6half_tEfNS_4arch4Sm80ELb0ELb1ELb0ELb1ELb0ELb0ELb1ELb0ELi2ELi4ELi2ELi2ELb0EEENS1_24CollectiveEpilogueBwdGQAISB_fSE_Li256ELb1ELb0EEENS1_19SingleTileSchedulerILb1ELb0ELb0ELi80EEEEEEEEEvNT_6ParamsE,"a",@progbits
	.sectionflags	@""
	.align	4
.nv.constant0._ZN7cutlass13device_kernelIN5flash19enable_sm80_to_sm89INS1_16FlashAttnBwdSm80INS1_25CollectiveMainloopBwdSm80ILi2ELi1EN4cute5tupleIJNS5_1CILi64EEENS7_ILi80EEENS7_ILi192EEEEEENS_6half_tEfNS_4arch4Sm80ELb0ELb1ELb0ELb1ELb0ELb0ELb1ELb0ELi2ELi4ELi2ELi2ELb0EEENS1_24CollectiveEpilogueBwdGQAISB_fSE_Li256ELb1ELb0EEENS1_19SingleTileSchedulerILb1ELb0ELb0ELi80EEEEEEEEEvNT_6ParamsE:
	.zero		984


//--------------------- .nv.constant0._ZN7cutlass13device_kernelIN5flash19enable_sm80_to_sm89INS1_16FlashAttnBwdSm80INS1_25CollectiveMainloopBwdSm80ILi2ELi1EN4cute5tupleIJNS5_1CILi64EEENS7_ILi80EEENS7_ILi192EEEEEENS_6half_tEfNS_4arch4Sm80ELb0ELb1ELb0ELb1ELb1ELb0ELb1ELb0ELi2ELi4ELi2ELi2ELb0EEENS1_24CollectiveEpilogueBwdGQAISB_fSE_Li256ELb1ELb1EEENS1_19SingleTileSchedulerILb1ELb0ELb0ELi80EEEEEEEEEvNT_6ParamsE --------------------------
	.section	.nv.constant0._ZN7cutlass13device_kernelIN5flash19enable_sm80_to_sm89INS1_16FlashAttnBwdSm80INS1_25CollectiveMainloopBwdSm80ILi2ELi1EN4cute5tupleIJNS5_1CILi64EEENS7_ILi80EEENS7_ILi192EEEEEENS_6half_tEfNS_4arch4Sm80ELb0ELb1ELb0ELb1ELb1ELb0ELb1ELb0ELi2ELi4ELi2ELi2ELb0EEENS1_24CollectiveEpilogueBwdGQAISB_fSE_Li256ELb1ELb1EEENS1_19SingleTileSchedulerILb1ELb0ELb0ELi80EEEEEEEEEvNT_6ParamsE,"a",@progbits
	.sectionflags	@""
	.align	4
.nv.constant0._ZN7cutlass13device_kernelIN5flash19enable_sm80_to_sm89INS1_16FlashAttnBwdSm80INS1_25CollectiveMainloopBwdSm80ILi2ELi1EN4cute5tupleIJNS5_1CILi64EEENS7_ILi80EEENS7_ILi192EEEEEENS_6half_tEfNS_4arch4Sm80ELb0ELb1ELb0ELb1ELb1ELb0ELb1ELb0ELi2ELi4ELi2ELi2ELb0EEENS1_24CollectiveEpilogueBwdGQAISB_fSE_Li256ELb1ELb1EEENS1_19SingleTileSchedulerILb1ELb0ELb0ELi80EEEEEEEEEvNT_6ParamsE:
	.zero		984


//--------------------- .nv.constant0._ZN7cutlass13device_kernelIN5flash19enable_sm80_to_sm89INS1_16FlashAttnBwdSm80INS1_25CollectiveMainloopBwdSm80ILi2ELi1EN4cute5tupleIJNS5_1CILi64EEENS7_ILi80EEENS7_ILi192EEEEEENS_6half_tEfNS_4arch4Sm80ELb1ELb0ELb0ELb0ELb0ELb0ELb1ELb0ELi2ELi4ELi2ELi2ELb0EEENS1_21CollectiveEpilogueBwdISB_SC_SE_Li256ELb0ELb1ELi4EEENS1_25SingleTileBwdLPTSchedulerILb0ELi80ELb0EEEEEEEEEvNT_6ParamsE --------------------------
	.section	.nv.constant0._ZN7cutlass13device_kernelIN5flash19enable_sm80_to_sm89INS1_16FlashAttnBwdSm80INS1_25CollectiveMainloopBwdSm80ILi2ELi1EN4cute5tupleIJNS5_1CILi64EEENS7_ILi80EEENS7_ILi192EEEEEENS_6half_tEfNS_4arch4Sm80ELb1ELb0ELb0ELb0ELb0ELb0ELb1ELb0ELi2ELi4ELi2ELi2ELb0EEENS1_21CollectiveEpilogueBwdISB_SC_SE_Li256ELb0ELb1ELi4EEENS1_25SingleTileBwdLPTSchedulerILb0ELi80ELb0EEEEEEEEEvNT_6ParamsE,"a",@progbits
	.sectionflags	@""
	.align	4
.nv.constant0._ZN7cutlass13device_kernelIN5flash19enable_sm80_to_sm89INS1_16FlashAttnBwdSm80INS1_25CollectiveMainloopBwdSm80ILi2ELi1EN4cute5tupleIJNS5_1CILi64EEENS7_ILi80EEENS7_ILi192EEEEEENS_6half_tEfNS_4arch4Sm80ELb1ELb0ELb0ELb0ELb0ELb0ELb1ELb0ELi2ELi4ELi2ELi2ELb0EEENS1_21CollectiveEpilogueBwdISB_SC_SE_Li256ELb0ELb1ELi4EEENS1_25SingleTileBwdLPTSchedulerILb0ELi80ELb0EEEEEEEEEvNT_6ParamsE:
	.zero		1000


//--------------------- .nv.constant0._ZN7cutlass13device_kernelIN5flash19enable_sm80_to_sm89INS1_16FlashAttnBwdSm80INS1_25CollectiveMainloopBwdSm80ILi2ELi1EN4cute5tupleIJNS5_1CILi64EEENS7_ILi80EEENS7_ILi192EEEEEENS_6half_tEfNS_4arch4Sm80ELb1ELb0ELb0ELb0ELb1ELb0ELb1ELb0ELi2ELi4ELi2ELi2ELb0EEENS1_21CollectiveEpilogueBwdISB_SC_SE_Li256ELb0ELb1ELi4EEENS1_25SingleTileBwdLPTSchedulerILb0ELi80ELb1EEEEEEEEEvNT_6ParamsE --------------------------
	.section	.nv.constant0._ZN7cutlass13device_kernelIN5flash19enable_sm80_to_sm89INS1_16FlashAttnBwdSm80INS1_25CollectiveMainloopBwdSm80ILi2ELi1EN4cute5tupleIJNS5_1CILi64EEENS7_ILi80EEENS7_ILi192EEEEEENS_6half_tEfNS_4arch4Sm80ELb1ELb0ELb0ELb0ELb1ELb0ELb1ELb0ELi2ELi4ELi2ELi2ELb0EEENS1_21CollectiveEpilogueBwdISB_SC_SE_Li256ELb0ELb1ELi4EEENS1_25SingleTileBwdLPTSchedulerILb0ELi80ELb1EEEEEEEEEvNT_6ParamsE,"a",@progbits
	.sectionflags	@""
	.align	4
.nv.constant0._ZN7cutlass13device_kernelIN5flash19enable_sm80_to_sm89INS1_16FlashAttnBwdSm80INS1_25CollectiveMainloopBwdSm80ILi2ELi1EN4cute5tupleIJNS5_1CILi64EEENS7_ILi80EEENS7_ILi192EEEEEENS_6half_tEfNS_4arch4Sm80ELb1ELb0ELb0ELb0ELb1ELb0ELb1ELb0ELi2ELi4ELi2ELi2ELb0EEENS1_21CollectiveEpilogueBwdISB_SC_SE_Li256ELb0ELb1ELi4EEENS1_25SingleTileBwdLPTSchedulerILb0ELi80ELb1EEEEEEEEEvNT_6ParamsE:
	.zero		1000


//--------------------- .nv.constant0._ZN7cutlass13device_kernelIN5flash19enable_sm80_to_sm89INS1_16FlashAttnBwdSm80INS1_25CollectiveMainloopBwdSm80ILi2ELi1EN4cute5tupleIJNS5_1CILi64EEENS7_ILi80EEENS7_ILi192EEEEEENS_6half_tEfNS_4arch4Sm80ELb1ELb0ELb0ELb0ELb0ELb0ELb1ELb0ELi2ELi4ELi2ELi2ELb0EEENS1_24CollectiveEpilogueBwdGQAISB_fSE_Li256ELb0ELb0EEENS1_25SingleTileBwdLPTSchedulerILb0ELi80ELb0EEEEEEEEEvNT_6ParamsE --------------------------
	.section	.nv.constant0._ZN7cutlass13device_kernelIN5flash19enable_sm80_to_sm89INS1_16FlashAttnBwdSm80INS1_25CollectiveMainloopBwdSm80ILi2ELi1EN4cute5tupleIJNS5_1CILi64EEENS7_ILi80EEENS7_ILi192EEEEEENS_6half_tEfNS_4arch4Sm80ELb1ELb0ELb0ELb0ELb0ELb0ELb1ELb0ELi2ELi4ELi2ELi2ELb0EEENS1_24CollectiveEpilogueBwdGQAISB_fSE_Li256ELb0ELb0EEENS1_25SingleTileBwdLPTSchedulerILb0ELi80ELb0EEEEEEEEEvNT_6ParamsE,"a",@progbits
	.sectionflags	@""
	.align	4
.nv.constant0._ZN7cutlass13device_kernelIN5flash19enable_sm80_to_sm89INS1_16FlashAttnBwdSm80INS1_25CollectiveMainloopBwdSm80ILi2ELi1EN4cute5tupleIJNS5_1CILi64EEENS7_ILi80EEENS7_ILi192EEEEEENS_6half_tEfNS_4arch4Sm80ELb1ELb0ELb0ELb0ELb0ELb0ELb1ELb0ELi2ELi4ELi2ELi2ELb0EEENS1_24CollectiveEpilogueBwdGQAISB_fSE_Li256ELb0ELb0EEENS1_25SingleTileBwdLPTSchedulerILb0ELi80ELb0EEEEEEEEEvNT_6ParamsE:
	.zero		1008


//--------------------- .nv.constant0._ZN7cutlass13device_kernelIN5flash19enable_sm80_to_sm89INS1_16FlashAttnBwdSm80INS1_25CollectiveMainloopBwdSm80ILi2ELi1EN4cute5tupleIJNS5_1CILi64EEENS7_ILi80EEENS7_ILi192EEEEEENS_6half_tEfNS_4arch4Sm80ELb1ELb0ELb0ELb0ELb1ELb0ELb1ELb0ELi2ELi4ELi2ELi2ELb0EEENS1_24CollectiveEpilogueBwdGQAISB_fSE_Li256ELb0ELb1EEENS1_25SingleTileBwdLPTSchedulerILb0ELi80ELb1EEEEEEEEEvNT_6ParamsE --------------------------
	.section	.nv.constant0._ZN7cutlass13device_kernelIN5flash19enable_sm80_to_sm89INS1_16FlashAttnBwdSm80INS1_25CollectiveMainloopBwdSm80ILi2ELi1EN4cute5tupleIJNS5_1CILi64EEENS7_ILi80EEENS7_ILi192EEEEEENS_6half_tEfNS_4arch4Sm80ELb1ELb0ELb0ELb0ELb1ELb0ELb1ELb0ELi2ELi4ELi2ELi2ELb0EEENS1_24CollectiveEpilogueBwdGQAISB_fSE_Li256ELb0ELb1EEENS1_25SingleTileBwdLPTSchedulerILb0ELi80ELb1EEEEEEEEEvNT_6ParamsE,"a",@progbits
	.sectionflags	@""
	.align	4
.nv.constant0._ZN7cutlass13device_kernelIN5flash19enable_sm80_to_sm89INS1_16FlashAttnBwdSm80INS1_25CollectiveMainloopBwdSm80ILi2ELi1EN4cute5tupleIJNS5_1CILi64EEENS7_ILi80EEENS7_ILi192EEEEEENS_6half_tEfNS_4arch4Sm80ELb1ELb0ELb0ELb0ELb1ELb0ELb1ELb0ELi2ELi4ELi2ELi2ELb0EEENS1_24CollectiveEpilogueBwdGQAISB_fSE_Li256ELb0ELb1EEENS1_25SingleTileBwdLPTSchedulerILb0ELi80ELb1EEEEEEEEEvNT_6ParamsE:
	.zero		1008


//--------------------- .nv.constant0._ZN7cutlass13device_kernelIN5flash22FlashAttnBwdPreprocessIN4cute5tupleIJNS3_1CILi64EEENS5_ILi192EEEEEENS_6half_tEfNS_4arch4Sm80ELb1ELb0EEEEEvNT_6ParamsE --------------------------
	.section	.nv.constant0._ZN7cutlass13device_kernelIN5flash22FlashAttnBwdPreprocessIN4cute5tupleIJNS3_1CILi64EEENS5_ILi192EEEEEENS_6half_tEfNS_4arch4Sm80ELb1ELb0EEEEEvNT_6ParamsE,"a",@progbits
	.sectionflags	@""
	.align	4
.nv.constant0._ZN7cutlass13device_kernelIN5flash22FlashAttnBwdPreprocessIN4cute5tupleIJNS3_1CILi64EEENS5_ILi192EEEEEENS_6half_tEfNS_4arch4Sm80ELb1ELb0EEEEEvNT_6ParamsE:
	.zero		592


//--------------------- .nv.constant0._ZN7cutlass13device_kernelIN5flash19enable_sm80_to_sm89INS1_16FlashAttnBwdSm80INS1_25CollectiveMainloopBwdSm80ILi2ELi1EN4cute5tupleIJNS5_1CILi64EEENS7_ILi80EEENS7_ILi192EEEEEENS_6half_tEfNS_4arch4Sm80ELb1ELb0ELb0ELb1ELb0ELb0ELb1ELb0ELi2ELi4ELi2ELi2ELb0EEENS1_21CollectiveEpilogueBwdISB_SC_SE_Li256ELb1ELb1ELi4EEENS1_25SingleTileBwdLPTSchedulerILb1ELi80ELb0EEEEEEEEEvNT_6ParamsE --------------------------
	.section	.nv.constant0._ZN7cutlass13device_kernelIN5flash19enable_sm80_to_sm89INS1_16FlashAttnBwdSm80INS1_25CollectiveMainloopBwdSm80ILi2ELi1EN4cute5tupleIJNS5_1CILi64EEENS7_ILi80EEENS7_ILi192EEEEEENS_6half_tEfNS_4arch4Sm80ELb1ELb0ELb0ELb1ELb0ELb0ELb1ELb0ELi2ELi4ELi2ELi2ELb0EEENS1_21CollectiveEpilogueBwdISB_SC_SE_Li256ELb1ELb1ELi4EEENS1_25SingleTileBwdLPTSchedulerILb1ELi80ELb0EEEEEEEEEvNT_6ParamsE,"a",@progbits
	.sectionflags	@""
	.align	4
.nv.constant0._ZN7cutlass13device_kernelIN5flash19enable_sm80_to_sm89INS1_16FlashAttnBwdSm80INS1_25CollectiveMainloopBwdSm80ILi2ELi1EN4cute5tupleIJNS5_1CILi64EEENS7_ILi80EEENS7_ILi192EEEEEENS_6half_tEfNS_4arch4Sm80ELb1ELb0ELb0ELb1ELb0ELb0ELb1ELb0ELi2ELi4ELi2ELi2ELb0EEENS1_21CollectiveEpilogueBwdISB_SC_SE_Li256ELb1ELb1ELi4EEENS1_25SingleTileBwdLPTSchedulerILb1ELi80ELb0EEEEEEEEEvNT_6ParamsE:
	.zero		1000


//--------------------- .nv.constant0._ZN7cutlass13device_kernelIN5flash19enable_sm80_to_sm89INS1_16FlashAttnBwdSm80INS1_25CollectiveMainloopBwdSm80ILi2ELi1EN4cute5tupleIJNS5_1CILi64EEENS7_ILi80EEENS7_ILi192EEEEEENS_6half_tEfNS_4arch4Sm80ELb1ELb0ELb0ELb1ELb1ELb0ELb1ELb0ELi2ELi4ELi2ELi2ELb0EEENS1_21CollectiveEpilogueBwdISB_SC_SE_Li256ELb1ELb1ELi4EEENS1_25SingleTileBwdLPTSchedulerILb1ELi80ELb1EEEEEEEEEvNT_6ParamsE --------------------------
	.section	.nv.constant0._ZN7cutlass13device_kernelIN5flash19enable_sm80_to_sm89INS1_16FlashAttnBwdSm80INS1_25CollectiveMainloopBwdSm80ILi2ELi1EN4cute5tupleIJNS5_1CILi64EEENS7_ILi80EEENS7_ILi192EEEEEENS_6half_tEfNS_4arch4Sm80ELb1ELb0ELb0ELb1ELb1ELb0ELb1ELb0ELi2ELi4ELi2ELi2ELb0EEENS1_21CollectiveEpilogueBwdISB_SC_SE_Li256ELb1ELb1ELi4EEENS1_25SingleTileBwdLPTSchedulerILb1ELi80ELb1EEEEEEEEEvNT_6ParamsE,"a",@progbits
	.sectionflags	@""
	.align	4
.nv.constant0._ZN7cutlass13device_kernelIN5flash19enable_sm80_to_sm89INS1_16FlashAttnBwdSm80INS1_25CollectiveMainloopBwdSm80ILi2ELi1EN4cute5tupleIJNS5_1CILi64EEENS7_ILi80EEENS7_ILi192EEEEEENS_6half_tEfNS_4arch4Sm80ELb1ELb0ELb0ELb1ELb1ELb0ELb1ELb0ELi2ELi4ELi2ELi2ELb0EEENS1_21CollectiveEpilogueBwdISB_SC_SE_Li256ELb1ELb1ELi4EEENS1_25SingleTileBwdLPTSchedulerILb1ELi80ELb1EEEEEEEEEvNT_6ParamsE:
	.zero		1000


//--------------------- .nv.constant0._ZN7cutlass13device_kernelIN5flash19enable_sm80_to_sm89INS1_16FlashAttnBwdSm80INS1_25CollectiveMainloopBwdSm80ILi2ELi1EN4cute5tupleIJNS5_1CILi64EEENS7_ILi80EEENS7_ILi192EEEEEENS_6half_tEfNS_4arch4Sm80ELb1ELb0ELb0ELb1ELb0ELb0ELb1ELb0ELi2ELi4ELi2ELi2ELb0EEENS1_24CollectiveEpilogueBwdGQAISB_fSE_Li256ELb1ELb0EEENS1_25SingleTileBwdLPTSchedulerILb1ELi80ELb0EEEEEEEEEvNT_6ParamsE --------------------------
	.section	.nv.constant0._ZN7cutlass13device_kernelIN5flash19enable_sm80_to_sm89INS1_16FlashAttnBwdSm80INS1_25CollectiveMainloopBwdSm80ILi2ELi1EN4cute5tupleIJNS5_1CILi64EEENS7_ILi80EEENS7_ILi192EEEEEENS_6half_tEfNS_4arch4Sm80ELb1ELb0ELb0ELb1ELb0ELb0ELb1ELb0ELi2ELi4ELi2ELi2ELb0EEENS1_24CollectiveEpilogueBwdGQAISB_fSE_Li256ELb1ELb0EEENS1_25SingleTileBwdLPTSchedulerILb1ELi80ELb0EEEEEEEEEvNT_6ParamsE,"a",@progbits
	.sectionflags	@""
	.align	4
.nv.constant0._ZN7cutlass13device_kernelIN5flash19enable_sm80_to_sm89INS1_16FlashAttnBwdSm80INS1_25CollectiveMainloopBwdSm80ILi2ELi1EN4cute5tupleIJNS5_1CILi64EEENS7_ILi80EEENS7_ILi192EEEEEENS_6half_tEfNS_4arch4Sm80ELb1ELb0ELb0ELb1ELb0ELb0ELb1ELb0ELi2ELi4ELi2ELi2ELb0EEENS1_24CollectiveEpilogueBwdGQAISB_fSE_Li256ELb1ELb0EEENS1_25SingleTileBwdLPTSchedulerILb1ELi80ELb0EEEEEEEEEvNT_6ParamsE:
	.zero		1008


//--------------------- .nv.constant0._ZN7cutlass13device_kernelIN5flash32FlashAttnBwdPostprocessConvertdQIN4cute5tupleIJNS3_1CILi80EEENS5_ILi192EEEEEENS_6half_tEfNS_4arch4Sm80ELi256ENS3_8TiledMMAINS3_8MMA_AtomIJNS3_28SM80_16x8x16_F32F16F16F32_TNEEEENS3_6LayoutINS4_IJNS5_ILi4EEENS5_ILi2EEENS5_ILi1EEEEEENS4_IJSJ_SH_NS5_ILi0EEEEEEEENS4_IJNS5_ILi64EEENS5_ILi16EEESP_EEEEELb1EEEEEvNT_6ParamsE --------------------------
	.section	.nv.constant0._ZN7cutlass13device_kernelIN5flash32FlashAttnBwdPostprocessConvertdQIN4cute5tupleIJNS3_1CILi80EEENS5_ILi192EEEEEENS_6half_tEfNS_4arch4Sm80ELi256ENS3_8TiledMMAINS3_8MMA_AtomIJNS3_28SM80_16x8x16_F32F16F16F32_TNEEEENS3_6LayoutINS4_IJNS5_ILi4EEENS5_ILi2EEENS5_ILi1EEEEEENS4_IJSJ_SH_NS5_ILi0EEEEEEEENS4_IJNS5_ILi64EEENS5_ILi16EEESP_EEEEELb1EEEEEvNT_6ParamsE,"a",@progbits
	.sectionflags	@""
	.align	4
.nv.constant0._ZN7cutlass13device_kernelIN5flash32FlashAttnBwdPostprocessConvertdQIN4cute5tupleIJNS3_1CILi80EEENS5_ILi192EEEEEENS_6half_tEfNS_4arch4Sm80ELi256ENS3_8TiledMMAINS3_8MMA_AtomIJNS3_28SM80_16x8x16_F32F16F16F32_TNEEEENS3_6LayoutINS4_IJNS5_ILi4EEENS5_ILi2EEENS5_ILi1EEEEEENS4_IJSJ_SH_NS5_ILi0EEEEEEEENS4_IJNS5_ILi64EEENS5_ILi16EEESP_EEEEELb1EEEEEvNT_6ParamsE:
	.zero		464


//--------------------- .nv.constant0._ZN7cutlass13device_kernelIN5flash32FlashAttnBwdPostprocessConvertdQIN4cute5tupleIJNS3_1CILi64EEENS5_ILi192EEEEEENS_6half_tEfNS_4arch4Sm80ELi256ENS3_8TiledMMAINS3_8MMA_AtomIJNS3_28SM80_16x8x16_F32F16F16F32_TNEEEENS3_6LayoutINS4_IJNS5_ILi2EEENS5_ILi4EEENS5_ILi1EEEEEENS4_IJSJ_SH_NS5_ILi0EEEEEEEENS4_IJNS5_ILi32EEES6_NS5_ILi16EEEEEEEELb0EEEEEvNT_6ParamsE --------------------------
	.section	.nv.constant0._ZN7cutlass13device_kernelIN5flash32FlashAttnBwdPostprocessConvertdQIN4cute5tupleIJNS3_1CILi64EEENS5_ILi192EEEEEENS_6half_tEfNS_4arch4Sm80ELi256ENS3_8TiledMMAINS3_8MMA_AtomIJNS3_28SM80_16x8x16_F32F16F16F32_TNEEEENS3_6LayoutINS4_IJNS5_ILi2EEENS5_ILi4EEENS5_ILi1EEEEEENS4_IJSJ_SH_NS5_ILi0EEEEEEEENS4_IJNS5_ILi32EEES6_NS5_ILi16EEEEEEEELb0EEEEEvNT_6ParamsE,"a",@progbits
	.sectionflags	@""
	.align	4
.nv.constant0._ZN7cutlass13device_kernelIN5flash32FlashAttnBwdPostprocessConvertdQIN4cute5tupleIJNS3_1CILi64EEENS5_ILi192EEEEEENS_6half_tEfNS_4arch4Sm80ELi256ENS3_8TiledMMAINS3_8MMA_AtomIJNS3_28SM80_16x8x16_F32F16F16F32_TNEEEENS3_6LayoutINS4_IJNS5_ILi2EEENS5_ILi4EEENS5_ILi1EEEEEENS4_IJSJ_SH_NS5_ILi0EEEEEEEENS4_IJNS5_ILi32EEES6_NS5_ILi16EEEEEEEELb0EEEEEvNT_6ParamsE:
	.zero		464


//--------------------- .nv.constant0._ZN7cutlass13device_kernelIN5flash19enable_sm80_to_sm89INS1_16FlashAttnBwdSm80INS1_25CollectiveMainloopBwdSm80ILi2ELi1EN4cute5tupleIJNS5_1CILi64EEENS7_ILi80EEENS7_ILi192EEEEEENS_6half_tEfNS_4arch4Sm80ELb1ELb0ELb0ELb1ELb1ELb0ELb1ELb0ELi2ELi4ELi2ELi2ELb0EEENS1_24CollectiveEpilogueBwdGQAISB_fSE_Li256ELb1ELb1EEENS1_25SingleTileBwdLPTSchedulerILb1ELi80ELb1EEEEEEEEEvNT_6ParamsE --------------------------
	.section	.nv.constant0._ZN7cutlass13device_kernelIN5flash19enable_sm80_to_sm89INS1_16FlashAttnBwdSm80INS1_25CollectiveMainloopBwdSm80ILi2ELi1EN4cute5tupleIJNS5_1CILi64EEENS7_ILi80EEENS7_ILi192EEEEEENS_6half_tEfNS_4arch4Sm80ELb1ELb0ELb0ELb1ELb1ELb0ELb1ELb0ELi2ELi4ELi2ELi2ELb0EEENS1_24CollectiveEpilogueBwdGQAISB_fSE_Li256ELb1ELb1EEENS1_25SingleTileBwdLPTSchedulerILb1ELi80ELb1EEEEEEEEEvNT_6ParamsE,"a",@progbits
	.sectionflags	@""
	.align	4
.nv.constant0._ZN7cutlass13device_kernelIN5flash19enable_sm80_to_sm89INS1_16FlashAttnBwdSm80INS1_25CollectiveMainloopBwdSm80ILi2ELi1EN4cute5tupleIJNS5_1CILi64EEENS7_ILi80EEENS7_ILi192EEEEEENS_6half_tEfNS_4arch4Sm80ELb1ELb0ELb0ELb1ELb1ELb0ELb1ELb0ELi2ELi4ELi2ELi2ELb0EEENS1_24CollectiveEpilogueBwdGQAISB_fSE_Li256ELb1ELb1EEENS1_25SingleTileBwdLPTSchedulerILb1ELi80ELb1EEEEEEEEEvNT_6ParamsE:
	.zero		1008


//--------------------- .nv.constant0._ZN7cutlass13device_kernelIN5flash22FlashAttnBwdPreprocessIN4cute5tupleIJNS3_1CILi64EEENS5_ILi192EEEEEENS_6half_tEfNS_4arch4Sm80ELb1ELb1EEEEEvNT_6ParamsE --------------------------
	.section	.nv.constant0._ZN7cutlass13device_kernelIN5flash22FlashAttnBwdPreprocessIN4cute5tupleIJNS3_1CILi64EEENS5_ILi192EEEEEENS_6half_tEfNS_4arch4Sm80ELb1ELb1EEEEEvNT_6ParamsE,"a",@progbits
	.sectionflags	@""
	.align	4
.nv.constant0._ZN7cutlass13device_kernelIN5flash22FlashAttnBwdPreprocessIN4cute5tupleIJNS3_1CILi64EEENS5_ILi192EEEEEENS_6half_tEfNS_4arch4Sm80ELb1ELb1EEEEEvNT_6ParamsE:
	.zero		592


//--------------------- .text._ZN7cutlass13device_kernelIN5flash19enable_sm80_to_sm89INS1_16FlashAttnBwdSm80INS1_25CollectiveMainloopBwdSm80ILi1ELi1EN4cute5tupleIJNS5_1CILi64EEES8_NS7_ILi192EEEEEENS_6half_tEfNS_4arch4Sm80ELb0ELb0ELb0ELb0ELb0ELb0ELb0ELb0ELi2ELi2ELi2ELi2ELb1EEENS1_21CollectiveEpilogueBwdISA_SB_SD_Li256ELb0ELb0ELi4EEENS1_19SingleTileSchedulerILb0ELb0ELb0ELi64EEEEEEEEEvNT_6ParamsE --------------------------
	.section	.text._ZN7cutlass13device_kernelIN5flash19enable_sm80_to_sm89INS1_16FlashAttnBwdSm80INS1_25CollectiveMainloopBwdSm80ILi1ELi1EN4cute5tupleIJNS5_1CILi64EEES8_NS7_ILi192EEEEEENS_6half_tEfNS_4arch4Sm80ELb0ELb0ELb0ELb0ELb0ELb0ELb0ELb0ELi2ELi2ELi2ELi2ELb1EEENS1_21CollectiveEpilogueBwdISA_SB_SD_Li256ELb0ELb0ELi4EEENS1_19SingleTileSchedulerILb0ELb0ELb0ELi64EEEEEEEEEvNT_6ParamsE,"ax",@progbits
	.sectioninfo	@"SHI_REGISTERS=255"
	.align	128
.text._ZN7cutlass13device_kernelIN5flash19enable_sm80_to_sm89INS1_16FlashAttnBwdSm80INS1_25CollectiveMainloopBwdSm80ILi1ELi1EN4cute5tupleIJNS5_1CILi64EEES8_NS7_ILi192EEEEEENS_6half_tEfNS_4arch4Sm80ELb0ELb0ELb0ELb0ELb0ELb0ELb0ELb0ELi2ELi2ELi2ELi2ELb1EEENS1_21CollectiveEpilogueBwdISA_SB_SD_Li256ELb0ELb0ELi4EEENS1_19SingleTileSchedulerILb0ELb0ELb0ELi64EEEEEEEEEvNT_6ParamsE:
        .type           _ZN7cutlass13device_kernelIN5flash19enable_sm80_to_sm89INS1_16FlashAttnBwdSm80INS1_25CollectiveMainloopBwdSm80ILi1ELi1EN4cute5tupleIJNS5_1CILi64EEES8_NS7_ILi192EEEEEENS_6half_tEfNS_4arch4Sm80ELb0ELb0ELb0ELb0ELb0ELb0ELb0ELb0ELi2ELi2ELi2ELi2ELb1EEENS1_21CollectiveEpilogueBwdISA_SB_SD_Li256ELb0ELb0ELi4EEENS1_19SingleTileSchedulerILb0ELb0ELb0ELi64EEEEEEEEEvNT_6ParamsE,@function
        .size           _ZN7cutlass13device_kernelIN5flash19enable_sm80_to_sm89INS1_16FlashAttnBwdSm80INS1_25CollectiveMainloopBwdSm80ILi1ELi1EN4cute5tupleIJNS5_1CILi64EEES8_NS7_ILi192EEEEEENS_6half_tEfNS_4arch4Sm80ELb0ELb0ELb0ELb0ELb0ELb0ELb0ELb0ELi2ELi2ELi2ELi2ELb1EEENS1_21CollectiveEpilogueBwdISA_SB_SD_Li256ELb0ELb0ELi4EEENS1_19SingleTileSchedulerILb0ELb0ELb0ELi64EEEEEEEEEvNT_6ParamsE,(.L_x_1371 - _ZN7cutlass13device_kernelIN5flash19enable_sm80_to_sm89INS1_16FlashAttnBwdSm80INS1_25CollectiveMainloopBwdSm80ILi1ELi1EN4cute5tupleIJNS5_1CILi64EEES8_NS7_ILi192EEEEEENS_6half_tEfNS_4arch4Sm80ELb0ELb0ELb0ELb0ELb0ELb0ELb0ELb0ELi2ELi2ELi2ELi2ELb1EEENS1_21CollectiveEpilogueBwdISA_SB_SD_Li256ELb0ELb0ELi4EEENS1_19SingleTileSchedulerILb0ELb0ELb0ELi64EEEEEEEEEvNT_6ParamsE)
        .other          _ZN7cutlass13device_kernelIN5flash19enable_sm80_to_sm89INS1_16FlashAttnBwdSm80INS1_25CollectiveMainloopBwdSm80ILi1ELi1EN4cute5tupleIJNS5_1CILi64EEES8_NS7_ILi192EEEEEENS_6half_tEfNS_4arch4Sm80ELb0ELb0ELb0ELb0ELb0ELb0ELb0ELb0ELi2ELi2ELi2ELi2ELb1EEENS1_21CollectiveEpilogueBwdISA_SB_SD_Li256ELb0ELb0ELi4EEENS1_19SingleTileSchedulerILb0ELb0ELb0ELi64EEEEEEEEEvNT_6ParamsE,@"STO_CUDA_ENTRY STV_DEFAULT"
_ZN7cutlass13device_kernelIN5flash19enable_sm80_to_sm89INS1_16FlashAttnBwdSm80INS1_25CollectiveMainloopBwdSm80ILi1ELi1EN4cute5tupleIJNS5_1CILi64EEES8_NS7_ILi192EEEEEENS_6half_tEfNS_4arch4Sm80ELb0ELb0ELb0ELb0ELb0ELb0ELb0ELb0ELi2ELi2ELi2ELi2ELb1EEENS1_21CollectiveEpilogueBwdISA_SB_SD_Li256ELb0ELb0ELi4EEENS1_19SingleTileSchedulerILb0ELb0ELb0ELi64EEEEEEEEEvNT_6ParamsE:
[----:B------:R-:W-:-:S03]  /*0000*/  MOV R1, c[0x0][0x28] ;  /* 0x00000a0000017a02 */ /* 0x000fc60000000f00 */
[----:B------:R-:W1:Y:S01]  /*0010*/  S2UR UR12, SR_CTAID.Z ;  /* 0x00000000000c79c3 */ /* 0x000e620000002700 */
[----:B------:R-:W-:Y:S02]  /*0020*/  IADD3 R1, R1, -0x10, RZ ;  /* 0xfffffff001017810 */ /* 0x000fe40007ffe0ff */
[----:B-1----:R-:W-:-:S13]  /*0030*/  ISETP.LE.AND P0, PT, RZ, UR12, PT ;  /* 0x0000000cff007c0c */ /* 0x002fda000bf03270 */
[----:B------:R-:W-:Y:S05]  /*0040*/  @!P0 EXIT ;  /* 0x000000000000894d */ /* 0x000fea0003800000 */
[----:B------:R-:W1:Y:S01]  /*0050*/  S2R R238, SR_TID.X ;  /* 0x0000000000ee7919 */ /* 0x000e620000002100 */
[----:B------:R-:W-:Y:S01]  /*0060*/  IMAD.MOV.U32 R0, RZ, RZ, c[0x0][0x248] ;  /* 0x00009200ff007624 */ /* 0x000fe200078e00ff */
[----:B------:R-:W-:Y:S01]  /*0070*/  USHF.R.S32.HI UR22, URZ, 0x1f, UR12 ;  /* 0x0000001f3f167899 */ /* 0x000fe2000801140c */
[----:B------:R-:W-:Y:S01]  /*0080*/  IMAD.MOV.U32 R29, RZ, RZ, -0x40 ;  /* 0xffffffc0ff1d7424 */ /* 0x000fe200078e00ff */
[----:B------:R-:W2:Y:S01]  /*0090*/  S2R R30, SR_CTAID.Y ;  /* 0x00000000001e7919 */ /* 0x000ea20000002600 */
[----:B------:R-:W-:Y:S01]  /*00a0*/  ULDC.64 UR4, c[0x0][0x278] ;  /* 0x00009e0000047ab9 */ /* 0x000fe20000000a00 */
[----:B------:R-:W-:Y:S01]  /*00b0*/  ISETP.NE.AND P1, PT, R0, 0x1, PT ;  /* 0x000000010000780c */ /* 0x000fe20003f25270 */
[----:B------:R-:W-:Y:S01]  /*00c0*/  UIMAD UR6, UR22, UR4, URZ ;  /* 0x00000004160672a4 */ /* 0x000fe2000f8e023f */
[----:B------:R-:W3:Y:S01]  /*00d0*/  S2R R252, SR_CTAID.X ;  /* 0x0000000000fc7919 */ /* 0x000ee20000002500 */
[----:B------:R-:W-:Y:S01]  /*00e0*/  UIMAD.WIDE.U32 UR16, UR12, UR4, URZ ;  /* 0x000000040c1072a5 */ /* 0x000fe2000f8e003f */
[----:B------:R-:W-:Y:S01]  /*00f0*/  IMAD.MOV.U32 R220, RZ, RZ, 0x20 ;  /* 0x00000020ffdc7424 */ /* 0x000fe200078e00ff */
[----:B------:R-:W-:Y:S01]  /*0100*/  UIMAD UR5, UR12, UR5, UR6 ;  /* 0x000000050c0572a4 */ /* 0x000fe2000f8e0206 */
[----:B------:R-:W-:Y:S01]  /*0110*/  IMAD.MOV.U32 R222, RZ, RZ, 0x40 ;  /* 0x00000040ffde7424 */ /* 0x000fe200078e00ff */
[----:B------:R-:W-:Y:S01]  /*0120*/  ULDC.64 UR24, c[0x0][0x118] ;  /* 0x0000460000187ab9 */ /* 0x000fe20000000a00 */
[----:B------:R-:W-:Y:S01]  /*0130*/  LOP3.LUT R234, R234, 0xffffffef, RZ, 0xc0, !PT ;  /* 0xffffffefeaea7812 */ /* 0x000fe200078ec0ff */
[----:B------:R-:W-:-:S02]  /*0140*/  UIADD3 UR9, UR17, UR5, URZ ;  /* 0x0000000511097290 */ /* 0x000fc4000fffe03f */
[----:B------:R-:W-:Y:S01]  /*0150*/  ULDC.64 UR6, c[0x0][0x1e8] ;  /* 0x00007a0000067ab9 */ /* 0x000fe20000000a00 */
[----:B------:R-:W-:Y:S01]  /*0160*/  LOP3.LUT R234, R234, 0xfffffffb, RZ, 0xc0, !PT ;  /* 0xfffffffbeaea7812 */ /* 0x000fe200078ec0ff */
[----:B------:R-:W-:Y:S02]  /*0170*/  ULDC.64 UR4, c[0x0][0x1b8] ;  /* 0x00006e0000047ab9 */ /* 0x000fe40000000a00 */
[----:B------:R-:W-:Y:S02]  /*0180*/  UIMAD UR6, UR22, UR6, URZ ;  /* 0x00000006160672a4 */ /* 0x000fe4000f8e023f */
[----:B------:R-:W-:Y:S01]  /*0190*/  UIMAD UR4, UR22, UR4, URZ ;  /* 0x00000004160472a4 */ /* 0x000fe2000f8e023f */
[----:B-1----:R-:W-:Y:S01]  /*01a0*/  IMAD.SHL.U32 R242, R238, 0x4, RZ ;  /* 0x00000004eef27824 */ /* 0x002fe200078e00ff */
[----:B------:R-:W-:Y:S01]  /*01b0*/  SHF.R.S32.HI R27, RZ, 0x1f, R238 ;  /* 0x0000001fff1b7819 */ /* 0x000fe200000114ee */
[----:B------:R-:W-:Y:S01]  /*01c0*/  UIMAD UR7, UR12, UR7, UR6 ;  /* 0x000000070c0772a4 */ /* 0x000fe2000f8e0206 */
[----:B--2---:R-:W-:Y:S01]  /*01d0*/  SHF.R.S32.HI R31, RZ, 0x1f, R30 ;  /* 0x0000001fff1f7819 */ /* 0x004fe2000001141e */
[C---:B------:R-:W-:Y:S01]  /*01e0*/  @P1 IMAD.HI.U32 R5, R30.reuse, c[0x0][0x24c], RZ ;  /* 0x000093001e051a27 */ /* 0x040fe200078e00ff */
[--C-:B------:R-:W-:Y:S01]  /*01f0*/  SHF.R.S32.HI R243, RZ, 0x1f, R242.reuse ;  /* 0x0000001ffff37819 */ /* 0x100fe200000114f2 */
[----:B------:R-:W-:Y:S01]  /*0200*/  UIMAD UR6, UR12, UR5, UR4 ;  /* 0x000000050c0672a4 */ /* 0x000fe2000f8e0204 */
[-C--:B------:R-:W-:Y:S01]  /*0210*/  LEA.HI R24, R27, R238.reuse, RZ, 0x3 ;  /* 0x000000ee1b187211 */ /* 0x080fe200078f18ff */
[----:B------:R-:W-:Y:S01]  /*0220*/  IMAD R4, R31, c[0x0][0x270], RZ ;  /* 0x00009c001f047a24 */ /* 0x000fe200078e02ff */
[----:B------:R-:W-:Y:S01]  /*0230*/  ULDC.64 UR4, c[0x0][0x188] ;  /* 0x0000620000047ab9 */ /* 0x000fe20000000a00 */
[C---:B------:R-:W-:Y:S01]  /*0240*/  IMAD.WIDE.U32 R2, R30.reuse, c[0x0][0x270], R242 ;  /* 0x00009c001e027a25 */ /* 0x040fe200078e00f2 */
[----:B------:R-:W-:Y:S01]  /*0250*/  SHF.R.S32.HI R240, RZ, 0x3, R24 ;  /* 0x00000003fff07819 */ /* 0x000fe20000011418 */
[----:B------:R-:W-:Y:S01]  /*0260*/  UIMAD.WIDE.U32 UR18, UR12, UR4, URZ ;  /* 0x000000040c1272a5 */ /* 0x000fe2000f8e003f */
[-C--:B------:R-:W-:Y:S01]  /*0270*/  LEA.HI R21, R27, R238.reuse, RZ, 0x4 ;  /* 0x000000ee1b157211 */ /* 0x080fe200078f20ff */
[----:B------:R-:W-:Y:S01]  /*0280*/  IMAD R4, R30, c[0x0][0x274], R4 ;  /* 0x00009d001e047a24 */ /* 0x000fe200078e0204 */
[----:B------:R-:W-:Y:S01]  /*0290*/  IADD3 R25, P0, R2, UR16, RZ ;  /* 0x0000001002197c10 */ /* 0x000fe2000ff1e0ff */
[----:B------:R-:W-:Y:S01]  /*02a0*/  IMAD.MOV.U32 R0, RZ, RZ, R30 ;  /* 0x000000ffff007224 */ /* 0x000fe200078e001e */
[----:B------:R-:W-:Y:S01]  /*02b0*/  LOP3.LUT R2, R24, 0xfffffff8, RZ, 0xc0, !PT ;  /* 0xfffffff818027812 */ /* 0x000fe200078ec0ff */
[----:B------:R-:W-:Y:S01]  /*02c0*/  UIMAD UR4, UR22, UR4, URZ ;  /* 0x00000004160472a4 */ /* 0x000fe2000f8e023f */
[----:B------:R-:W-:Y:S01]  /*02d0*/  @P1 SHF.R.U32.HI R0, RZ, c[0x0][0x250], R5 ;  /* 0x00009400ff001a19 */ /* 0x000fe20000011605 */
[----:B------:R-:W-:Y:S01]  /*02e0*/  IMAD R12, R31, c[0x0][0x180], RZ ;  /* 0x000060001f0c7a24 */ /* 0x000fe200078e02ff */
[----:B------:R-:W-:Y:S01]  /*02f0*/  IADD3.X R28, R3, UR9, R4, P0, !PT ;  /* 0x00000009031c7c10 */ /* 0x000fe200087fe404 */
[----:B------:R-:W-:Y:S01]  /*0300*/  IMAD.IADD R18, R238, 0x1, -R2 ;  /* 0x00000001ee127824 */ /* 0x000fe200078e0a02 */
[----:B------:R-:W-:Y:S01]  /*0310*/  LEA.HI R3, R27, R238, RZ, 0x6 ;  /* 0x000000ee1b037211 */ /* 0x000fe200078f30ff */
[----:B------:R-:W-:Y:S01]  /*0320*/  IMAD.SHL.U32 R4, R240, 0x40, RZ ;  /* 0x00000040f0047824 */ /* 0x000fe200078e00ff */
[----:B------:R-:W-:Y:S01]  /*0330*/  SHF.R.S32.HI R2, RZ, 0x1f, R0 ;  /* 0x0000001fff027819 */ /* 0x000fe20000011400 */
[----:B------:R-:W-:Y:S01]  /*0340*/  IMAD.SHL.U32 R236, R18, 0x8, RZ ;  /* 0x0000000812ec7824 */ /* 0x000fe200078e00ff */
[----:B------:R-:W-:Y:S01]  /*0350*/  SHF.R.S32.HI R20, RZ, 0x6, R3 ;  /* 0x00000006ff147819 */ /* 0x000fe20000011403 */
[----:B------:R-:W-:Y:S01]  /*0360*/  UIMAD UR4, UR12, UR5, UR4 ;  /* 0x000000050c0472a4 */ /* 0x000fe2000f8e0204 */
[----:B------:R-:W-:Y:S01]  /*0370*/  LOP3.LUT R8, R4, 0x1c0, RZ, 0xc0, !PT ;  /* 0x000001c004087812 */ /* 0x000fe200078ec0ff */
[C---:B------:R-:W-:Y:S01]  /*0380*/  IMAD R3, R2.reuse, c[0x0][0x1e0], RZ ;  /* 0x0000780002037a24 */ /* 0x040fe200078e02ff */
[----:B------:R-:W-:Y:S01]  /*0390*/  SHF.R.S32.HI R237, RZ, 0x1f, R236 ;  /* 0x0000001fffed7819 */ /* 0x000fe200000114ec */
[----:B------:R-:W-:Y:S01]  /*03a0*/  IMAD R2, R2, c[0x0][0x1b0], RZ ;  /* 0x00006c0002027a24 */ /* 0x000fe200078e02ff */
[----:B------:R-:W-:Y:S01]  /*03b0*/  SHF.R.S32.HI R241, RZ, 0x1f, R240 ;  /* 0x0000001ffff17819 */ /* 0x000fe200000114f0 */
[C---:B------:R-:W-:Y:S01]  /*03c0*/  IMAD R6, R0.reuse, c[0x0][0x1e4], R3 ;  /* 0x0000790000067a24 */ /* 0x040fe200078e0203 */
[----:B------:R-:W-:Y:S01]  /*03d0*/  UIADD3 UR8, UR19, UR4, URZ ;  /* 0x0000000413087290 */ /* 0x000fe2000fffe03f */
[----:B------:R-:W-:Y:S01]  /*03e0*/  IMAD R7, R0, c[0x0][0x1b4], R2 ;  /* 0x00006d0000077a24 */ /* 0x000fe200078e0202 */
[----:B------:R-:W-:Y:S01]  /*03f0*/  IADD3 R235, R236, 0x40, RZ ;  /* 0x00000040eceb7810 */ /* 0x000fe20007ffe0ff */
[----:B------:R-:W-:Y:S01]  /*0400*/  IMAD.WIDE.U32 R4, R0, c[0x0][0x1e0], R236 ;  /* 0x0000780000047a25 */ /* 0x000fe200078e00ec */
[----:B------:R-:W-:Y:S01]  /*0410*/  IADD3 R244, R236, 0x80, RZ ;  /* 0x00000080ecf47810 */ /* 0x000fe20007ffe0ff */
[----:B------:R-:W-:-:S02]  /*0420*/  ULDC.64 UR4, c[0x0][0x290] ;  /* 0x0000a40000047ab9 */ /* 0x000fc40000000a00 */
[----:B------:R-:W-:Y:S01]  /*0430*/  IMAD.WIDE.U32 R2, R0, c[0x0][0x1b0], R236 ;  /* 0x00006c0000027a25 */ /* 0x000fe200078e00ec */
[----:B------:R-:W-:Y:S01]  /*0440*/  LOP3.LUT R0, R8, 0x38, R236, 0xf8, !PT ;  /* 0x0000003808007812 */ /* 0x000fe200078ef8ec */
[----:B------:R-:W-:Y:S01]  /*0450*/  UIMAD.WIDE.U32 UR14, UR12, UR4, URZ ;  /* 0x000000040c0e72a5 */ /* 0x000fe2000f8e003f */
[----:B------:R-:W-:Y:S01]  /*0460*/  SHF.R.U32.HI R8, RZ, 0x3, R8 ;  /* 0x00000003ff087819 */ /* 0x000fe20000011608 */
[----:B------:R-:W-:Y:S01]  /*0470*/  IMAD.SHL.U32 R19, R20, 0x200, RZ ;  /* 0x0000020014137824 */ /* 0x000fe200078e00ff */
[----:B------:R-:W-:Y:S01]  /*0480*/  UMOV UR20, 0x6 ;  /* 0x0000000600147882 */ /* 0x000fe20000000000 */
[----:B------:R-:W-:Y:S02]  /*0490*/  IMAD.IADD R5, R5, 0x1, R6 ;  /* 0x0000000105057824 */ /* 0x000fe400078e0206 */
[----:B------:R-:W-:Y:S01]  /*04a0*/  IMAD.U32 R6, RZ, RZ, UR12 ;  /* 0x0000000cff067e24 */ /* 0x000fe2000f8e00ff */
[----:B------:R-:W-:Y:S01]  /*04b0*/  LOP3.LUT R230, R19, R0, R8, 0xf6, !PT ;  /* 0x0000000013e67212 */ /* 0x000fe200078ef608 */
[----:B------:R-:W-:-:S02]  /*04c0*/  IMAD.IADD R3, R3, 0x1, R7 ;  /* 0x0000000103037824 */ /* 0x000fc400078e0207 */
[----:B------:R-:W-:Y:S02]  /*04d0*/  IMAD.U32 R0, RZ, RZ, UR12 ;  /* 0x0000000cff007e24 */ /* 0x000fe4000f8e00ff */
[----:B------:R-:W-:-:S04]  /*04e0*/  IMAD.WIDE.U32 R6, R6, c[0x0][0x1e8], R4 ;  /* 0x00007a0006067a25 */ /* 0x000fc800078e0004 */
[----:B------:R-:W-:Y:S01]  /*04f0*/  IMAD.WIDE.U32 R4, R0, c[0x0][0x1b8], R2 ;  /* 0x00006e0000047a25 */ /* 0x000fe200078e0002 */
[----:B------:R-:W-:-:S03]  /*0500*/  IADD3 R3, R7, UR7, RZ ;  /* 0x0000000707037c10 */ /* 0x000fc6000fffe0ff */
[----:B------:R-:W-:Y:S01]  /*0510*/  IMAD R0, R241, c[0x0][0x178], RZ ;  /* 0x00005e00f1007a24 */ /* 0x000fe200078e02ff */
[----:B------:R-:W-:Y:S01]  /*0520*/  IADD3 R7, R5, UR6, RZ ;  /* 0x0000000605077c10 */ /* 0x000fe2000fffe0ff */
[----:B---3--:R-:W-:Y:S01]  /*0530*/  IMAD.WIDE R8, R252, 0x40, R240 ;  /* 0x00000040fc087825 */ /* 0x008fe200078e02f0 */
[----:B------:R-:W-:-:S03]  /*0540*/  UIMAD UR6, UR22, UR4, URZ ;  /* 0x00000004160672a4 */ /* 0x000fc6000f8e023f */
[C---:B------:R-:W-:Y:S01]  /*0550*/  IMAD R0, R240.reuse, c[0x0][0x17c], R0 ;  /* 0x00005f00f0007a24 */ /* 0x040fe200078e0200 */
[----:B------:R-:W-:Y:S01]  /*0560*/  UIMAD UR5, UR12, UR5, UR6 ;  /* 0x000000050c0572a4 */ /* 0x000fe2000f8e0206 */
[----:B------:R-:W-:-:S03]  /*0570*/  IMAD.WIDE.U32 R10, R240, c[0x0][0x178], R236 ;  /* 0x00005e00f00a7a25 */ /* 0x000fc600078e00ec */
[----:B------:R-:W-:Y:S01]  /*0580*/  UIADD3 UR10, UR15, UR5, URZ ;  /* 0x000000050f0a7290 */ /* 0x000fe2000fffe03f */
[----:B------:R-:W-:Y:S01]  /*0590*/  IMAD R5, R9, c[0x0][0x1d8], RZ ;  /* 0x0000760009057a24 */ /* 0x000fe200078e02ff */
[----:B------:R1:W-:Y:S01]  /*05a0*/  STL.64 [R1], R10 ;  /* 0x0000000a01007387 */ /* 0x0003e20000100a00 */
[----:B------:R-:W-:Y:S01]  /*05b0*/  IMAD.IADD R249, R11, 0x1, R0 ;  /* 0x000000010bf97824 */ /* 0x000fe200078e0200 */
[----:B------:R-:W-:Y:S01]  /*05c0*/  ULDC.64 UR4, c[0x0][0x178] ;  /* 0x00005e0000047ab9 */ /* 0x000fe20000000a00 */
[----:B------:R-:W-:Y:S01]  /*05d0*/  IMAD.MOV.U32 R248, RZ, RZ, R10 ;  /* 0x000000fffff87224 */ /* 0x000fe200078e000a */
[----:B------:R-:W-:Y:S01]  /*05e0*/  USHF.L.U64.HI UR11, UR4, UR20, UR5 ;  /* 0x00000014040b7299 */ /* 0x000fe20008010205 */
[----:B------:R-:W-:Y:S01]  /*05f0*/  IMAD.MOV.U32 R2, RZ, RZ, R6 ;  /* 0x000000ffff027224 */ /* 0x000fe200078e0006 */
[----:B------:R-:W-:Y:S01]  /*0600*/  USHF.L.U32 UR13, UR4, 0x6, URZ ;  /* 0x00000006040d7899 */ /* 0x000fe2000800063f */
[----:B------:R-:W-:Y:S02]  /*0610*/  IMAD.MOV.U32 R6, RZ, RZ, R4 ;  /* 0x000000ffff067224 */ /* 0x000fe400078e0004 */
[C---:B------:R-:W-:Y:S01]  /*0620*/  IMAD R0, R8.reuse, c[0x0][0x1dc], R5 ;  /* 0x0000770008007a24 */ /* 0x040fe200078e0205 */
[----:B------:R-:W-:Y:S01]  /*0630*/  ULDC.64 UR4, c[0x0][0x218] ;  /* 0x0000860000047ab9 */ /* 0x000fe20000000a00 */
[----:B------:R-:W-:Y:S01]  /*0640*/  IMAD.WIDE.U32 R4, R8, c[0x0][0x1d8], R2 ;  /* 0x0000760008047a25 */ /* 0x000fe200078e0002 */
[----:B------:R-:W-:-:S02]  /*0650*/  UIMAD UR6, UR22, UR4, URZ ;  /* 0x00000004160672a4 */ /* 0x000fc4000f8e023f */
[----:B------:R-:W-:Y:S01]  /*0660*/  UIMAD.WIDE.U32 UR26, UR12, UR4, URZ ;  /* 0x000000040c1a72a5 */ /* 0x000fe2000f8e003f */
[----:B------:R-:W-:Y:S01]  /*0670*/  IMAD R9, R9, c[0x0][0x1a8], RZ ;  /* 0x00006a0009097a24 */ /* 0x000fe200078e02ff */
[----:B------:R-:W-:Y:S01]  /*0680*/  LEA R2, P0, R4, c[0x0][0x1c0], 0x1 ;  /* 0x0000700004027a11 */ /* 0x000fe200078008ff */
[----:B------:R-:W-:Y:S01]  /*0690*/  IMAD R3, R30, c[0x0][0x184], R12 ;  /* 0x000061001e037a24 */ /* 0x000fe200078e020c */
[----:B------:R-:W-:Y:S01]  /*06a0*/  UIMAD UR5, UR12, UR5, UR6 ;  /* 0x000000050c0572a4 */ /* 0x000fe2000f8e0206 */
[----:B------:R-:W-:Y:S01]  /*06b0*/  IMAD.IADD R0, R5, 0x1, R0 ;  /* 0x0000000105007824 */ /* 0x000fe200078e0200 */
[----:B------:R-:W-:Y:S01]  /*06c0*/  UMOV UR4, 0x5 ;  /* 0x0000000500047882 */ /* 0x000fe20000000000 */
[C---:B------:R-:W-:Y:S01]  /*06d0*/  IMAD R5, R8.reuse, c[0x0][0x1ac], R9 ;  /* 0x00006b0008057a24 */ /* 0x040fe200078e0209 */
[----:B------:R-:W-:Y:S01]  /*06e0*/  UIADD3 UR21, UR27, UR5, URZ ;  /* 0x000000051b157290 */ /* 0x000fe2000fffe03f */
[----:B------:R-:W-:Y:S01]  /*06f0*/  IMAD.WIDE.U32 R8, R8, c[0x0][0x1a8], R6 ;  /* 0x00006a0008087a25 */ /* 0x000fe200078e0006 */
[----:B------:R-:W-:-:S02]  /*0700*/  ULDC.64 UR6, c[0x0][0x208] ;  /* 0x0000820000067ab9 */ /* 0x000fc40000000a00 */
[----:B------:R-:W-:Y:S01]  /*0710*/  USHF.L.U32 UR5, UR6, 0x5, URZ ;  /* 0x0000000506057899 */ /* 0x000fe2000800063f */
[----:B-1----:R-:W-:Y:S01]  /*0720*/  IMAD.WIDE.U32 R10, R30, c[0x0][0x180], R248 ;  /* 0x000060001e0a7a25 */ /* 0x002fe200078e00f8 */
[----:B------:R-:W-:Y:S02]  /*0730*/  USHF.L.U64.HI UR4, UR6, UR4, UR7 ;  /* 0x0000000406047299 */ /* 0x000fe40008010207 */
[----:B------:R-:W-:Y:S01]  /*0740*/  USHF.L.U32 UR23, UR5, 0x1, URZ ;  /* 0x0000000105177899 */ /* 0x000fe2000800063f */
[----:B------:R-:W-:Y:S01]  /*0750*/  IMAD.MOV.U32 R7, RZ, RZ, c[0x0][0x1d8] ;  /* 0x00007600ff077624 */ /* 0x000fe200078e00ff */
[----:B------:R-:W-:Y:S01]  /*0760*/  IADD3 R12, P1, R10, UR18, RZ ;  /* 0x000000120a0c7c10 */ /* 0x000fe2000ff3e0ff */
[----:B------:R-:W-:Y:S01]  /*0770*/  IMAD R29, R252, R29, c[0x0][0x198] ;  /* 0x00006600fc1d7624 */ /* 0x000fe200078e021d */
[----:B------:R-:W-:Y:S01]  /*0780*/  USHF.L.U64.HI UR4, UR5, 0x1, UR4 ;  /* 0x0000000105047899 */ /* 0x000fe20008010204 */
[----:B------:R-:W-:Y:S01]  /*0790*/  IMAD.SHL.U32 R230, R230, 0x2, RZ ;  /* 0x00000002e6e67824 */ /* 0x000fe200078e00ff */
[----:B------:R-:W-:Y:S01]  /*07a0*/  IADD3.X R10, R11, UR8, R3, P1, !PT ;  /* 0x000000080b0a7c10 */ /* 0x000fe20008ffe403 */
[----:B------:R-:W-:Y:S01]  /*07b0*/  IMAD R17, R31, c[0x0][0x288], RZ ;  /* 0x0000a2001f117a24 */ /* 0x000fe200078e02ff */
[----:B------:R-:W-:Y:S01]  /*07c0*/  LEA.HI.X R3, R4, c[0x0][0x1c4], R0, 0x1, P0 ;  /* 0x0000710004037a11 */ /* 0x000fe200000f0c00 */
[----:B------:R-:W-:Y:S01]  /*07d0*/  IMAD.IADD R0, R9, 0x1, R5 ;  /* 0x0000000109007824 */ /* 0x000fe200078e0205 */
[----:B------:R-:W-:Y:S01]  /*07e0*/  LEA R4, P0, R8, c[0x0][0x190], 0x1 ;  /* 0x0000640008047a11 */ /* 0x000fe200078008ff */
[----:B------:R-:W-:Y:S01]  /*07f0*/  IMAD.MOV.U32 R9, RZ, RZ, c[0x0][0x1dc] ;  /* 0x00007700ff097624 */ /* 0x000fe200078e00ff */
[C---:B------:R-:W-:Y:S01]  /*0800*/  LEA R6, P1, R7.reuse, R2, 0x6 ;  /* 0x0000000207067211 */ /* 0x040fe200078230ff */
[----:B------:R-:W-:Y:S01]  /*0810*/  IMAD R17, R30, c[0x0][0x28c], R17 ;  /* 0x0000a3001e117a24 */ /* 0x000fe200078e0211 */
[----:B------:R-:W-:Y:S01]  /*0820*/  LEA.HI.X R5, R8, c[0x0][0x194], R0, 0x1, P0 ;  /* 0x0000650008057a11 */ /* 0x000fe200000f0c00 */
[----:B------:R-:W-:Y:S01]  /*0830*/  IMAD.MOV.U32 R0, RZ, RZ, c[0x0][0x1a8] ;  /* 0x00006a00ff007624 */ /* 0x000fe200078e00ff */
[----:B------:R-:W-:Y:S01]  /*0840*/  LEA.HI.X R7, R7, R3, R9, 0x6, P1 ;  /* 0x0000000307077211 */ /* 0x000fe200008f3409 */
[----:B------:R-:W-:Y:S01]  /*0850*/  IMAD.MOV.U32 R9, RZ, RZ, c[0x0][0x1ac] ;  /* 0x00006b00ff097624 */ /* 0x000fe200078e00ff */
[----:B------:R-:W-:Y:S01]  /*0860*/  ISETP.GE.AND P1, PT, R236, c[0x0][0x1cc], PT ;  /* 0x00007300ec007a0c */ /* 0x000fe20003f26270 */
[----:B------:R-:W-:Y:S01]  /*0870*/  IMAD.WIDE.U32 R250, R240, c[0x0][0x208], R236 ;  /* 0x00008200f0fa7a25 */ /* 0x000fe200078e00ec */
[----:B------:R-:W-:-:S02]  /*0880*/  LEA R8, P0, R0, R4, 0x6 ;  /* 0x0000000400087211 */ /* 0x000fc400078030ff */
[----:B------:R-:W-:Y:S01]  /*0890*/  LEA R14, P2, R12, c[0x0][0x160], 0x1 ;  /* 0x000058000c0e7a11 */ /* 0x000fe200078408ff */
[----:B------:R-:W-:Y:S01]  /*08a0*/  IMAD.MOV.U32 R246, RZ, RZ, R250 ;  /* 0x000000fffff67224 */ /* 0x000fe200078e00fa */
[----:B------:R-:W-:Y:S01]  /*08b0*/  LEA.HI.X R9, R0, R5, R9, 0x6, P0 ;  /* 0x0000000500097211 */ /* 0x000fe200000f3409 */
[----:B------:R-:W-:Y:S01]  /*08c0*/  IMAD.IADD R0, R29, 0x1, -R240 ;  /* 0x000000011d007824 */ /* 0x000fe200078e0af0 */
[----:B------:R-:W-:Y:S01]  /*08d0*/  LEA.HI.X R15, R12, c[0x0][0x164], R10, 0x1, P2 ;  /* 0x000059000c0f7a11 */ /* 0x000fe200010f0c0a */
[----:B------:R-:W-:Y:S01]  /*08e0*/  IMAD.WIDE.U32 R10, R30, c[0x0][0x288], R242 ;  /* 0x0000a2001e0a7a25 */ /* 0x000fe200078e00f2 */
[----:B------:R-:W-:Y:S02]  /*08f0*/  ISETP.GE.AND P0, PT, R235, c[0x0][0x1cc], PT ;  /* 0x00007300eb007a0c */ /* 0x000fe40003f06270 */
[----:B------:R-:W-:Y:S02]  /*0900*/  ISETP.LT.OR P3, PT, R0, 0x1, P1 ;  /* 0x000000010000780c */ /* 0x000fe40000f61670 */
[----:B------:R-:W-:-:S02]  /*0910*/  ISETP.GE.AND P2, PT, R244, c[0x0][0x1cc], PT ;  /* 0x00007300f4007a0c */ /* 0x000fc40003f46270 */
[----:B------:R-:W-:Y:S02]  /*0920*/  P2R R16, PR, RZ, 0x8 ;  /* 0x00000008ff107803 */ /* 0x000fe40000000000 */
[C---:B------:R-:W-:Y:S02]  /*0930*/  ISETP.LT.OR P3, PT, R0.reuse, 0x21, P1 ;  /* 0x000000210000780c */ /* 0x040fe40000f61670 */
[C---:B------:R-:W-:Y:S02]  /*0940*/  ISETP.LT.OR P6, PT, R0.reuse, 0x1, P0 ;  /* 0x000000010000780c */ /* 0x040fe400007c1670 */
[C---:B------:R-:W-:Y:S02]  /*0950*/  ISETP.LT.OR P1, PT, R0.reuse, 0x21, P0 ;  /* 0x000000210000780c */ /* 0x040fe40000721670 */
[C---:B------:R-:W-:Y:S02]  /*0960*/  ISETP.LT.OR P5, PT, R0.reuse, 0x1, P2 ;  /* 0x000000010000780c */ /* 0x040fe400017a1670 */
[----:B------:R-:W-:-:S02]  /*0970*/  ISETP.LT.OR P0, PT, R0, 0x21, P2 ;  /* 0x000000210000780c */ /* 0x000fc40001701670 */
[----:B------:R-:W-:Y:S02]  /*0980*/  ISETP.NE.AND P2, PT, R16, RZ, PT ;  /* 0x000000ff1000720c */ /* 0x000fe40003f45270 */
[----:B------:R-:W-:Y:S02]  /*0990*/  IADD3 R22, P4, R10, UR14, RZ ;  /* 0x0000000e0a167c10 */ /* 0x000fe4000ff9e0ff */
[----:B------:R-:W-:Y:S02]  /*09a0*/  SHF.R.S32.HI R12, RZ, 0x4, R21 ;  /* 0x00000004ff0c7819 */ /* 0x000fe40000011415 */
[----:B------:R-:W-:Y:S02]  /*09b0*/  IADD3.X R26, R11, UR10, R17, P4, !PT ;  /* 0x0000000a0b1a7c10 */ /* 0x000fe4000a7fe411 */
[----:B------:R-:W-:Y:S02]  /*09c0*/  ISETP.GE.AND P4, PT, R235, c[0x0][0x19c], PT ;  /* 0x00006700eb007a0c */ /* 0x000fe40003f86270 */
[----:B------:R-:W-:-:S02]  /*09d0*/  LEA.HI R13, R21, R12, RZ, 0x1 ;  /* 0x0000000c150d7211 */ /* 0x000fc400078f08ff */
[----:B------:R-:W-:Y:S01]  /*09e0*/  IADD3 R17, -R240, c[0x0][0x168], RZ ;  /* 0x00005a00f0117a10 */ /* 0x000fe20007ffe1ff */
[----:B------:R1:W-:Y:S01]  /*09f0*/  LDGSTS.E.BYPASS.LTC128B.128 [R230+0x6080], [R2.64], !P2 ;  /* 0x0608000002e67fae */ /* 0x0003e2000d101d58 */
[----:B------:R-:W-:Y:S02]  /*0a00*/  ISETP.GE.AND P2, PT, R235, c[0x0][0x16c], PT ;  /* 0x00005b00eb007a0c */ /* 0x000fe40003f46270 */
[----:B------:R-:W-:Y:S01]  /*0a10*/  LOP3.LUT R13, R13, 0xfffffffe, RZ, 0xc0, !PT ;  /* 0xfffffffe0d0d7812 */ /* 0x000fe200078ec0ff */
[----:B------:R1:W-:Y:S01]  /*0a20*/  LDGSTS.E.BYPASS.LTC128B.128 [R230+0x8080], [R2.64+0x80], !P6 ;  /* 0x0808008002e67fae */ /* 0x0003e2000f101d58 */
[----:B------:R-:W-:Y:S02]  /*0a30*/  ISETP.LT.OR P6, PT, R0, 0x1, P4 ;  /* 0x000000010000780c */ /* 0x000fe400027c1670 */
[----:B------:R-:W-:Y:S01]  /*0a40*/  SEL R10, RZ, 0x2, P2 ;  /* 0x00000002ff0a7807 */ /* 0x000fe20001000000 */
[----:B------:R1:W-:Y:S01]  /*0a50*/  LDGSTS.E.BYPASS.LTC128B.128 [R230+0xa080], [R2.64+0x100], !P5 ;  /* 0x0a08010002e67fae */ /* 0x0003e2000e901d58 */
[----:B------:R-:W-:Y:S01]  /*0a60*/  ISETP.GE.AND P5, PT, R236, c[0x0][0x19c], PT ;  /* 0x00006700ec007a0c */ /* 0x000fe20003fa6270 */
[----:B------:R-:W-:Y:S01]  /*0a70*/  IMAD.IADD R13, R12, 0x1, -R13 ;  /* 0x000000010c0d7824 */ /* 0x000fe200078e0a0d */
[C---:B------:R-:W-:Y:S01]  /*0a80*/  ISETP.LT.OR P4, PT, R0.reuse, 0x21, P4 ;  /* 0x000000210000780c */ /* 0x040fe20002781670 */
[----:B------:R2:W-:Y:S01]  /*0a90*/  LDGSTS.E.BYPASS.LTC128B.128 [R230+0x7080], [R6.64], !P3 ;  /* 0x0708000006e67fae */ /* 0x0005e2000d901d58 */
[----:B------:R-:W-:-:S02]  /*0aa0*/  ISETP.LT.OR P3, PT, R0, 0x1, P5 ;  /* 0x000000010000780c */ /* 0x000fc40002f61670 */
[----:B------:R-:W-:Y:S01]  /*0ab0*/  ISETP.LT.OR P2, PT, R0, 0x21, P5 ;  /* 0x000000210000780c */ /* 0x000fe20002f41670 */
[----:B------:R2:W-:Y:S01]  /*0ac0*/  LDGSTS.E.BYPASS.LTC128B.128 [R230+0x9080], [R6.64+0x80], !P1 ;  /* 0x0908008006e67fae */ /* 0x0005e2000c901d58 */
[----:B------:R-:W-:-:S03]  /*0ad0*/  ISETP.GE.AND P1, PT, R244, c[0x0][0x16c], PT ;  /* 0x00005b00f4007a0c */ /* 0x000fc60003f26270 */
[----:B------:R2:W-:Y:S01]  /*0ae0*/  LDGSTS.E.BYPASS.LTC128B.128 [R230+0xb080], [R6.64+0x100], !P0 ;  /* 0x0b08010006e67fae */ /* 0x0005e2000c101d58 */
[----:B------:R-:W-:-:S03]  /*0af0*/  ISETP.GE.AND P0, PT, R236, c[0x0][0x16c], PT ;  /* 0x00005b00ec007a0c */ /* 0x000fc60003f06270 */
[----:B------:R-:W0:Y:S04]  /*0b00*/  LDGDEPBAR ;  /* 0x00000000000079af */ /* 0x000e280000000000 */
[----:B------:R3:W-:Y:S01]  /*0b10*/  LDGSTS.E.BYPASS.LTC128B.128 [R230+0x80], [R4.64], !P3 ;  /* 0x0008000004e67fae */ /* 0x0007e2000d901d58 */
[----:B------:R-:W-:-:S03]  /*0b20*/  LOP3.LUT P3, RZ, R18, 0x2, RZ, 0xc0, !PT ;  /* 0x0000000212ff7812 */ /* 0x000fc6000786c0ff */
[----:B------:R3:W-:Y:S01]  /*0b30*/  LDGSTS.E.BYPASS.LTC128B.128 [R230+0x2080], [R4.64+0x80], !P6 ;  /* 0x0208008004e67fae */ /* 0x0007e2000f101d58 */
[----:B-1----:R-:W-:Y:S02]  /*0b40*/  IMAD.SHL.U32 R2, R18, 0x40, RZ ;  /* 0x0000004012027824 */ /* 0x002fe400078e00ff */
[----:B------:R-:W-:-:S03]  /*0b50*/  IMAD R3, R13, 0x800, R19 ;  /* 0x000008000d037824 */ /* 0x000fc600078e0213 */
[----:B------:R-:W-:-:S04]  /*0b60*/  LOP3.LUT R16, R2, 0x1c0, RZ, 0xc0, !PT ;  /* 0x000001c002107812 */ /* 0x000fc800078ec0ff */
[----:B------:R-:W-:Y:S02]  /*0b70*/  LOP3.LUT R2, R16, 0x8, R24, 0xf8, !PT ;  /* 0x0000000810027812 */ /* 0x000fe400078ef818 */
[----:B------:R-:W-:Y:S02]  /*0b80*/  SHF.R.U32.HI R23, RZ, 0x3, R16 ;  /* 0x00000003ff177819 */ /* 0x000fe40000011610 */
[----:B--2---:R-:W-:Y:S02]  /*0b90*/  SEL R6, RZ, 0x1, P0 ;  /* 0x00000001ff067807 */ /* 0x004fe40000000000 */
[----:B------:R-:W-:Y:S02]  /*0ba0*/  ISETP.GE.AND P0, PT, R244, c[0x0][0x19c], PT ;  /* 0x00006700f4007a0c */ /* 0x000fe40003f06270 */
[----:B------:R-:W-:Y:S02]  /*0bb0*/  SEL R7, RZ, 0x4, P1 ;  /* 0x00000004ff077807 */ /* 0x000fe40000800000 */
[----:B------:R-:W-:-:S02]  /*0bc0*/  ISETP.LT.OR P1, PT, R0, 0x1, P0 ;  /* 0x000000010000780c */ /* 0x000fc40000721670 */
[----:B------:R-:W-:Y:S02]  /*0bd0*/  ISETP.LT.OR P0, PT, R0, 0x21, P0 ;  /* 0x000000210000780c */ /* 0x000fe40000701670 */
[----:B------:R-:W-:Y:S01]  /*0be0*/  IADD3 R0, R7, R10, R6 ;  /* 0x0000000a07007210 */ /* 0x000fe20007ffe006 */
[----:B------:R-:W-:Y:S01]  /*0bf0*/  IMAD R6, R31, c[0x0][0x210], RZ ;  /* 0x000084001f067a24 */ /* 0x000fe200078e02ff */
[----:B------:R-:W-:Y:S02]  /*0c00*/  LOP3.LUT R2, R2, R23, RZ, 0x3c, !PT ;  /* 0x0000001702027212 */ /* 0x000fe400078e3cff */
[----:B------:R-:W-:Y:S01]  /*0c10*/  LOP3.LUT P6, RZ, R0, 0x2, RZ, 0xc0, !PT ;  /* 0x0000000200ff7812 */ /* 0x000fe200078cc0ff */
[----:B------:R-:W-:Y:S01]  /*0c20*/  IMAD R6, R30, c[0x0][0x214], R6 ;  /* 0x000085001e067a24 */ /* 0x000fe200078e0206 */
[----:B------:R-:W-:Y:S01]  /*0c30*/  LOP3.LUT P5, RZ, R0, 0x4, RZ, 0xc0, !PT ;  /* 0x0000000400ff7812 */ /* 0x000fe200078ac0ff */
[----:B------:R-:W-:Y:S02]  /*0c40*/  IMAD R0, R241, c[0x0][0x208], RZ ;  /* 0x00008200f1007a24 */ /* 0x000fe400078e02ff */
[----:B------:R3:W-:Y:S01]  /*0c50*/  LDGSTS.E.BYPASS.LTC128B.128 [R230+0x4080], [R4.64+0x100], !P1 ;  /* 0x0408010004e67fae */ /* 0x0007e2000c901d58 */
[----:B------:R-:W-:Y:S01]  /*0c60*/  IMAD.IADD R2, R3, 0x1, R2 ;  /* 0x0000000103027824 */ /* 0x000fe200078e0202 */
[----:B------:R-:W-:Y:S01]  /*0c70*/  LOP3.LUT P1, RZ, R18, 0x4, RZ, 0xc0, !PT ;  /* 0x0000000412ff7812 */ /* 0x000fe2000782c0ff */
[----:B------:R-:W-:Y:S01]  /*0c80*/  IMAD R0, R240, c[0x0][0x20c], R0 ;  /* 0x00008300f0007a24 */ /* 0x000fe200078e0200 */
[----:B------:R1:W-:Y:S01]  /*0c90*/  LDGSTS.E.BYPASS.LTC128B.128 [R230+0x1080], [R8.64], !P2 ;  /* 0x0108000008e67fae */ /* 0x0003e2000d101d58 */
[----:B------:R-:W-:Y:S01]  /*0ca0*/  IMAD.SHL.U32 R224, R2, 0x2, RZ ;  /* 0x0000000202e07824 */ /* 0x000fe200078e00ff */
[----:B------:R-:W-:Y:S01]  /*0cb0*/  SEL R222, R222, 0xffffffc0, !P1 ;  /* 0xffffffc0dede7807 */ /* 0x000fe20004800000 */
[----:B------:R-:W-:Y:S01]  /*0cc0*/  IMAD.IADD R247, R251, 0x1, R0 ;  /* 0x00000001fbf77824 */ /* 0x000fe200078e0200 */
[----:B------:R1:W-:Y:S01]  /*0cd0*/  LDGSTS.E.BYPASS.LTC128B.128 [R230+0x3080], [R8.64+0x80], !P4 ;  /* 0x0308008008e67fae */ /* 0x0003e2000e101d58 */
[----:B------:R-:W-:-:S02]  /*0ce0*/  SEL R0, R220, 0xffffffe0, !P3 ;  /* 0xffffffe0dc007807 */ /* 0x000fc40005800000 */
[----:B------:R-:W-:Y:S01]  /*0cf0*/  IMAD.IADD R227, R224, 0x1, R222 ;  /* 0x00000001e0e37824 */ /* 0x000fe200078e02de */
[----:B------:R1:W-:Y:S01]  /*0d00*/  LDGSTS.E.BYPASS.LTC128B.128 [R230+0x5080], [R8.64+0x100], !P0 ;  /* 0x0508010008e67fae */ /* 0x0003e2000c101d58 */
[----:B------:R-:W-:Y:S01]  /*0d10*/  ISETP.GE.AND P4, PT, R236, c[0x0][0x16c], PT ;  /* 0x00005b00ec007a0c */ /* 0x000fe20003f86270 */
[----:B------:R-:W-:Y:S01]  /*0d20*/  IMAD.IADD R225, R224, 0x1, R0 ;  /* 0x00000001e0e17824 */ /* 0x000fe200078e0200 */
[C---:B------:R-:W-:Y:S01]  /*0d30*/  ISETP.LT.OR P3, PT, R17.reuse, 0x1, !P6 ;  /* 0x000000011100780c */ /* 0x040fe20007761670 */
[----:B------:R-:W0:Y:S01]  /*0d40*/  LDGDEPBAR ;  /* 0x00000000000079af */ /* 0x000e220000000000 */
[C---:B------:R-:W-:Y:S01]  /*0d50*/  ISETP.LT.OR P1, PT, R17.reuse, 0x1, P4 ;  /* 0x000000011100780c */ /* 0x040fe20002721670 */
[----:B------:R-:W-:Y:S01]  /*0d60*/  IMAD.IADD R226, R222, 0x1, R225 ;  /* 0x00000001dee27824 */ /* 0x000fe200078e02e1 */
[----:B------:R-:W-:Y:S01]  /*0d70*/  ISETP.LT.OR P2, PT, R17, 0x1, !P5 ;  /* 0x000000011100780c */ /* 0x000fe20006f41670 */
[----:B------:R-:W-:Y:S01]  /*0d80*/  IMAD.WIDE.U32 R2, R30, c[0x0][0x210], R246 ;  /* 0x000084001e027a25 */ /* 0x000fe200078e00f6 */
[----:B------:R-:W-:-:S04]  /*0d90*/  @P6 LOP3.LUT R234, R234, 0x4, RZ, 0xfc, !PT ;  /* 0x00000004eaea6812 */ /* 0x000fc800078efcff */
[----:B------:R-:W-:Y:S02]  /*0da0*/  @P5 LOP3.LUT R234, R234, 0x10, RZ, 0xfc, !PT ;  /* 0x00000010eaea5812 */ /* 0x000fe400078efcff */
[----:B---3--:R-:W-:Y:S02]  /*0db0*/  IADD3 R4, P0, R14, UR13, RZ ;  /* 0x0000000d0e047c10 */ /* 0x008fe4000ff1e0ff */
[----:B------:R-:W-:Y:S02]  /*0dc0*/  LOP3.LUT R234, R234, 0xfffffff7, RZ, 0xc0, !PT ;  /* 0xfffffff7eaea7812 */ /* 0x000fe400078ec0ff */
[----:B------:R-:W-:Y:S02]  /*0dd0*/  IADD3.X R5, R15, UR11, RZ, P0, !PT ;  /* 0x0000000b0f057c10 */ /* 0x000fe400087fe4ff */
[----:B------:R-:W-:Y:S02]  /*0de0*/  IADD3 R0, P0, R2, UR26, RZ ;  /* 0x0000001a02007c10 */ /* 0x000fe4000ff1e0ff */
[----:B------:R-:W-:-:S02]  /*0df0*/  @P4 LOP3.LUT R234, R234, 0x8, RZ, 0xfc, !PT ;  /* 0x00000008eaea4812 */ /* 0x000fc400078efcff */
[----:B------:R-:W-:Y:S01]  /*0e00*/  IADD3.X R3, R3, UR21, R6, P0, !PT ;  /* 0x0000001503037c10 */ /* 0x000fe200087fe406 */
[----:B------:R-:W-:Y:S01]  /*0e10*/  IMAD.U32 R6, RZ, RZ, UR13 ;  /* 0x0000000dff067e24 */ /* 0x000fe2000f8e00ff */
[----:B------:R-:W-:Y:S01]  /*0e20*/  LEA R2, P0, R0, c[0x0][0x1f0], 0x1 ;  /* 0x00007c0000027a11 */ /* 0x000fe200078008ff */
[----:B------:R-:W-:-:S04]  /*0e30*/  DEPBAR.LE SB0, 0x1 ;  /* 0x000080400000791a */ /* 0x000fc80000000000 */
[----:B------:R-:W-:Y:S01]  /*0e40*/  BAR.SYNC.DEFER_BLOCKING 0x0 ;  /* 0x0000000000007b1d */ /* 0x000fe20000010000 */
[----:B------:R-:W-:Y:S01]  /*0e50*/  LEA.HI.X R3, R0, c[0x0][0x1f4], R3, 0x1, P0 ;  /* 0x00007d0000037a11 */ /* 0x000fe200000f0c03 */
[----:B-1----:R-:W-:-:S04]  /*0e60*/  IMAD.U32 R8, RZ, RZ, UR23 ;  /* 0x00000017ff087e24 */ /* 0x002fc8000f8e00ff */
[----:B------:R1:W2:Y:S04]  /*0e70*/  LDSM.16.M88.4 R148, [R224+0x6080] ;  /* 0x00608000e094783b */ /* 0x0002a80000000200 */
[----:B------:R1:W3:Y:S04]  /*0e80*/  LDSM.16.M88.4 R152, [R225+0x6080] ;  /* 0x00608000e198783b */ /* 0x0002e80000000200 */
[----:B------:R1:W4:Y:S04]  /*0e90*/  LDSM.16.M88.4 R160, [R227+0x6080] ;  /* 0x00608000e3a0783b */ /* 0x0003280000000200 */
[----:B------:R1:W1:Y:S04]  /*0ea0*/  LDSM.16.M88.4 R164, [R226+0x6080] ;  /* 0x00608000e2a4783b */ /* 0x0002680000000200 */
        /* <DEDUP_REMOVED lines=8> */
[----:B------:R-:W-:Y:S06]  /*0f30*/  BAR.SYNC.DEFER_BLOCKING 0x0 ;  /* 0x0000000000007b1d */ /* 0x000fec0000010000 */
[----:B------:R-:W-:Y:S01]  /*0f40*/  @!PT LDS RZ, [RZ] ;  /* 0x00000000fffff984 */ /* 0x000fe20000000800 */
[----:B------:R-:W-:Y:S01]  /*0f50*/  @!PT LDS RZ, [RZ] ;  /* 0x00000000fffff984 */ /* 0x000fe20000000800 */
[----:B------:R-:W-:Y:S01]  /*0f60*/  @!PT LDS RZ, [RZ] ;  /* 0x00000000fffff984 */ /* 0x000fe20000000800 */
[----:B------:R5:W-:Y:S01]  /*0f70*/  LDGSTS.E.BYPASS.LTC128B.128 [R230+0x6080], [R14.64], !P1 ;  /* 0x060800000ee67fae */ /* 0x000be2000c901d58 */
[----:B------:R-:W-:-:S02]  /*0f80*/  ISETP.LT.OR P1, PT, R17, 0x21, P4 ;  /* 0x000000211100780c */ /* 0x000fc40002721670 */
[----:B------:R-:W-:Y:S01]  /*0f90*/  ISETP.GT.AND P4, PT, R238, 0xf, PT ;  /* 0x0000000fee00780c */ /* 0x000fe20003f84270 */
[----:B------:R5:W-:Y:S01]  /*0fa0*/  LDGSTS.E.BYPASS.LTC128B.128 [R230+0x8080], [R14.64+0x80], !P3 ;  /* 0x080800800ee67fae */ /* 0x000be2000d901d58 */
[C---:B------:R-:W-:Y:S02]  /*0fb0*/  ISETP.LT.OR P3, PT, R17.reuse, 0x21, !P5 ;  /* 0x000000211100780c */ /* 0x040fe40006f61670 */
[----:B------:R-:W-:Y:S01]  /*0fc0*/  ISETP.GE.AND P5, PT, R236, c[0x0][0x1fc], PT ;  /* 0x00007f00ec007a0c */ /* 0x000fe20003fa6270 */
[----:B------:R5:W-:Y:S01]  /*0fd0*/  LDGSTS.E.BYPASS.LTC128B.128 [R230+0xa080], [R14.64+0x100], !P2 ;  /* 0x0a0801000ee67fae */ /* 0x000be2000d101d58 */
[----:B------:R-:W-:-:S05]  /*0fe0*/  ISETP.LT.OR P2, PT, R17, 0x21, !P6 ;  /* 0x000000211100780c */ /* 0x000fca0007741670 */
[----:B------:R1:W-:Y:S01]  /*0ff0*/  LDGSTS.E.BYPASS.LTC128B.128 [R230+0x7080], [R4.64], !P1 ;  /* 0x0708000004e67fae */ /* 0x0003e2000c901d58 */
[----:B------:R-:W-:Y:S01]  /*1000*/  IADD3 R6, P1, P0, R6, 0x80, R14 ;  /* 0x0000008006067810 */ /* 0x000fe2000783e00e */
[----:B------:R-:W-:-:S03]  /*1010*/  @!P4 IMAD.SHL.U32 R0, R238, 0x10, RZ ;  /* 0x00000010ee00c824 */ /* 0x000fc600078e00ff */
[----:B------:R-:W-:-:S05]  /*1020*/  IADD3.X R7, RZ, UR11, R15, P1, P0 ;  /* 0x0000000bff077c10 */ /* 0x000fca0008fe040f */
[----:B------:R2:W-:Y:S01]  /*1030*/  LDGSTS.E.BYPASS.LTC128B.128 [R230+0x9080], [R6.64], !P2 ;  /* 0x0908000006e67fae */ /* 0x0005e2000d101d58 */
[----:B------:R-:W-:Y:S01]  /*1040*/  ISETP.GE.AND P2, PT, R244, c[0x0][0x1fc], PT ;  /* 0x00007f00f4007a0c */ /* 0x000fe20003f46270 */
[----:B-1----:R-:W-:-:S05]  /*1050*/  IMAD.U32 R4, RZ, RZ, UR13 ;  /* 0x0000000dff047e24 */ /* 0x002fca000f8e00ff */
[----:B------:R-:W-:-:S04]  /*1060*/  IADD3 R4, P1, P0, R4, 0x100, R14 ;  /* 0x0000010004047810 */ /* 0x000fc8000783e00e */
[----:B------:R-:W-:Y:S02]  /*1070*/  IADD3.X R5, RZ, UR11, R15, P1, P0 ;  /* 0x0000000bff057c10 */ /* 0x000fe40008fe040f */
[----:B------:R-:W-:-:S03]  /*1080*/  IADD3 R8, P1, P0, R8, 0x100, R2 ;  /* 0x0000010008087810 */ /* 0x000fc6000783e002 */
[----:B------:R1:W-:Y:S01]  /*1090*/  LDGSTS.E.BYPASS.LTC128B.128 [R230+0xb080], [R4.64], !P3 ;  /* 0x0b08000004e67fae */ /* 0x0003e2000d901d58 */
[----:B------:R-:W-:Y:S02]  /*10a0*/  IADD3.X R9, RZ, UR4, R3, P1, P0 ;  /* 0x00000004ff097c10 */ /* 0x000fe40008fe0403 */
[----:B------:R-:W-:Y:S02]  /*10b0*/  ISETP.GE.AND P3, PT, R235, c[0x0][0x1fc], PT ;  /* 0x00007f00eb007a0c */ /* 0x000fe40003f66270 */
[----:B------:R-:W-:Y:S02]  /*10c0*/  ISETP.LT.OR P1, PT, R17, 0x1, P5 ;  /* 0x000000011100780c */ /* 0x000fe40002f21670 */
[----:B-1----:R-:W-:-:S04]  /*10d0*/  LEA R4, P0, R25, c[0x0][0x258], 0x2 ;  /* 0x0000960019047a11 */ /* 0x002fc800078010ff */
[----:B------:R-:W-:Y:S02]  /*10e0*/  LEA.HI.X R5, R25, c[0x0][0x25c], R28, 0x2, P0 ;  /* 0x0000970019057a11 */ /* 0x000fe400000f141c */
[----:B------:R-:W-:-:S03]  /*10f0*/  ISETP.LT.OR P0, PT, R17, 0x1, P3 ;  /* 0x000000011100780c */ /* 0x000fc60001f01670 */
[----:B------:R1:W-:Y:S04]  /*1100*/  @!P4 LDGSTS.E.BYPASS.LTC128B.128 [R0+0x12080], [R4.64] ;  /* 0x120800000400cfae */ /* 0x0003e8000b901d58 */
[----:B------:R-:W0:Y:S04]  /*1110*/  LDGDEPBAR ;  /* 0x00000000000079af */ /* 0x000e280000000000 */
[----:B------:R3:W-:Y:S01]  /*1120*/  LDGSTS.E.BYPASS.LTC128B.128 [R230+0xc080], [R2.64], !P1 ;  /* 0x0c08000002e67fae */ /* 0x0007e2000c901d58 */
[----:B------:R-:W-:-:S03]  /*1130*/  ISETP.LT.OR P1, PT, R17, 0x21, P3 ;  /* 0x000000211100780c */ /* 0x000fc60001f21670 */
[----:B------:R3:W-:Y:S01]  /*1140*/  LDGSTS.E.BYPASS.LTC128B.128 [R230+0xe080], [R2.64+0x80], !P0 ;  /* 0x0e08008002e67fae */ /* 0x0007e2000c101d58 */
[----:B------:R-:W-:-:S13]  /*1150*/  ISETP.LT.OR P0, PT, R17, 0x1, P2 ;  /* 0x000000011100780c */ /* 0x000fda0001701670 */
[----:B------:R3:W-:Y:S01]  /*1160*/  LDGSTS.E.BYPASS.LTC128B.128 [R230+0x10080], [R2.64+0x100], !P0 ;  /* 0x1008010002e67fae */ /* 0x0007e2000c101d58 */
[-C--:B-1----:R-:W-:Y:S02]  /*1170*/  LEA.HI R4, R27, R238.reuse, RZ, 0x2 ;  /* 0x000000ee1b047211 */ /* 0x082fe400078f10ff */
[----:B------:R-:W-:Y:S02]  /*1180*/  LOP3.LUT R0, R21, 0xfffffff0, RZ, 0xc0, !PT ;  /* 0xfffffff015007812 */ /* 0x000fe400078ec0ff */
[----:B------:R-:W-:Y:S02]  /*1190*/  LEA.HI R5, R27, R238, RZ, 0x5 ;  /* 0x000000ee1b057211 */ /* 0x000fe400078f28ff */
[----:B--2---:R-:W-:Y:S01]  /*11a0*/  SHF.R.S32.HI R7, RZ, 0x2, R4 ;  /* 0x00000002ff077819 */ /* 0x004fe20000011404 */
[----:B------:R-:W-:Y:S01]  /*11b0*/  IMAD.IADD R0, R238, 0x1, -R0 ;  /* 0x00000001ee007824 */ /* 0x000fe200078e0a00 */
[----:B------:R-:W-:Y:S02]  /*11c0*/  SHF.R.S32.HI R6, RZ, 0x1f, R4 ;  /* 0x0000001fff067819 */ /* 0x000fe40000011404 */
[----:B------:R-:W-:-:S02]  /*11d0*/  SHF.R.S32.HI R12, RZ, 0x5, R5 ;  /* 0x00000005ff0c7819 */ /* 0x000fc40000011405 */
[----:B------:R-:W-:Y:S02]  /*11e0*/  LEA.HI R6, R6, R7, RZ, 0x3 ;  /* 0x0000000706067211 */ /* 0x000fe400078f18ff */
[----:B------:R-:W-:Y:S02]  /*11f0*/  LEA.HI R10, R5, R12, RZ, 0x1 ;  /* 0x0000000c050a7211 */ /* 0x000fe400078f08ff */
[----:B-----5:R-:W-:Y:S02]  /*1200*/  SHF.R.S32.HI R14, RZ, 0x1f, R0 ;  /* 0x0000001fff0e7819 */ /* 0x020fe40000011400 */
[----:B------:R-:W-:Y:S02]  /*1210*/  LOP3.LUT R15, R6, 0xfffffff8, RZ, 0xc0, !PT ;  /* 0xfffffff8060f7812 */ /* 0x000fe400078ec0ff */
[----:B------:R-:W-:Y:S02]  /*1220*/  LOP3.LUT R11, R10, 0xfffffffe, RZ, 0xc0, !PT ;  /* 0xfffffffe0a0b7812 */ /* 0x000fe400078ec0ff */
[----:B------:R-:W-:Y:S01]  /*1230*/  LEA.HI R14, R14, R0, RZ, 0x3 ;  /* 0x000000000e0e7211 */ /* 0x000fe200078f18ff */
[----:B------:R-:W-:Y:S01]  /*1240*/  IMAD.IADD R15, R7, 0x1, -R15 ;  /* 0x00000001070f7824 */ /* 0x000fe200078e0a0f */
[----:B------:R-:W-:Y:S01]  /*1250*/  LOP3.LUT R4, R4, 0x7ffffffc, RZ, 0xc0, !PT ;  /* 0x7ffffffc04047812 */ /* 0x000fe200078ec0ff */
[----:B------:R-:W-:Y:S01]  /*1260*/  IMAD.IADD R12, R12, 0x1, -R11 ;  /* 0x000000010c0c7824 */ /* 0x000fe200078e0a0b */
[----:B---3--:R-:W-:Y:S01]  /*1270*/  IADD3 R2, P0, R2, UR23, RZ ;  /* 0x0000001702027c10 */ /* 0x008fe2000ff1e0ff */
[----:B------:R-:W-:Y:S01]  /*1280*/  IMAD.SHL.U32 R11, R15, 0x40, RZ ;  /* 0x000000400f0b7824 */ /* 0x000fe200078e00ff */
[----:B------:R-:W-:Y:S01]  /*1290*/  LOP3.LUT R10, R14, 0xfffffff8, RZ, 0xc0, !PT ;  /* 0xfffffff80e0a7812 */ /* 0x000fe200078ec0ff */
[----:B------:R-:W-:Y:S01]  /*12a0*/  IMAD.SHL.U32 R233, R12, 0x10, RZ ;  /* 0x000000100ce97824 */ /* 0x000fe200078e00ff */
[----:B------:R-:W-:-:S02]  /*12b0*/  IADD3.X R3, R3, UR4, RZ, P0, !PT ;  /* 0x0000000403037c10 */ /* 0x000fc400087fe4ff */
[----:B------:R-:W-:Y:S01]  /*12c0*/  ISETP.LT.OR P0, PT, R17, 0x21, P5 ;  /* 0x000000211100780c */ /* 0x000fe20002f01670 */
[----:B------:R-:W-:Y:S01]  /*12d0*/  IMAD.IADD R0, R0, 0x1, -R10 ;  /* 0x0000000100007824 */ /* 0x000fe200078e0a0a */
[----:B------:R-:W-:Y:S01]  /*12e0*/  LOP3.LUT R11, R11, 0x1c0, RZ, 0xc0, !PT ;  /* 0x000001c00b0b7812 */ /* 0x000fe200078ec0ff */
[----:B------:R-:W-:Y:S01]  /*12f0*/  IMAD.SHL.U32 R10, R20, 0x8, RZ ;  /* 0x00000008140a7824 */ /* 0x000fe200078e00ff */
[----:B------:R-:W-:Y:S02]  /*1300*/  LOP3.LUT R16, R16, 0x10, R233, 0xf8, !PT ;  /* 0x0000001010107812 */ /* 0x000fe400078ef8e9 */
[----:B------:R-:W-:Y:S02]  /*1310*/  SHF.R.U32.HI R18, RZ, 0x3, R11 ;  /* 0x00000003ff127819 */ /* 0x000fe4000001160b */
[----:B------:R-:W-:Y:S02]  /*1320*/  LOP3.LUT R10, R10, 0x18, RZ, 0xc0, !PT ;  /* 0x000000180a0a7812 */ /* 0x000fe400078ec0ff */
[----:B------:R-:W-:-:S02]  /*1330*/  LOP3.LUT R16, R16, 0x8, R24, 0xf8, !PT ;  /* 0x0000000810107812 */ /* 0x000fc400078ef818 */
[----:B------:R-:W-:Y:S01]  /*1340*/  LOP3.LUT R11, R18, R11, R10, 0x1e, !PT ;  /* 0x0000000b120b7212 */ /* 0x000fe200078e1e0a */
[----:B------:R1:W-:Y:S01]  /*1350*/  LDGSTS.E.BYPASS.LTC128B.128 [R230+0xd080], [R2.64], !P0 ;  /* 0x0d08000002e67fae */ /* 0x0003e2000c101d58 */
[----:B------:R-:W-:Y:S02]  /*1360*/  LEA R6, P0, R22, c[0x0][0x280], 0x2 ;  /* 0x0000a00016067a11 */ /* 0x000fe400078010ff */
[----:B------:R-:W-:Y:S01]  /*1370*/  LOP3.LUT R16, R16, R23, RZ, 0x3c, !PT ;  /* 0x0000001710107212 */ /* 0x000fe200078e3cff */
[----:B------:R1:W-:Y:S01]  /*1380*/  LDGSTS.E.BYPASS.LTC128B.128 [R230+0xf080], [R2.64+0x80], !P1 ;  /* 0x0f08008002e67fae */ /* 0x0003e2000c901d58 */
[----:B------:R-:W-:Y:S02]  /*1390*/  LEA.HI.X R7, R22, c[0x0][0x284], R26, 0x2, P0 ;  /* 0x0000a10016077a11 */ /* 0x000fe400000f141a */
[----:B------:R-:W-:Y:S01]  /*13a0*/  ISETP.LT.OR P0, PT, R17, 0x21, P2 ;  /* 0x000000211100780c */ /* 0x000fe20001701670 */
[C---:B------:R-:W-:Y:S01]  /*13b0*/  IMAD.SHL.U32 R17, R13.reuse, 0x20, RZ ;  /* 0x000000200d117824 */ /* 0x040fe200078e00ff */
[----:B------:R-:W-:Y:S01]  /*13c0*/  LOP3.LUT P1, RZ, R0, 0x4, RZ, 0xc0, !PT ;  /* 0x0000000400ff7812 */ /* 0x000fe2000782c0ff */
[----:B------:R-:W-:Y:S01]  /*13d0*/  IMAD R223, R13, 0x200, R16 ;  /* 0x000002000ddf7824 */ /* 0x000fe200078e0210 */
[----:B------:R-:W-:-:S02]  /*13e0*/  ISETP.LT.AND P2, PT, RZ, c[0x0][0x168], PT ;  /* 0x00005a00ff007a0c */ /* 0x000fc40003f41270 */
[----:B------:R-:W-:Y:S01]  /*13f0*/  LOP3.LUT R17, R10, 0x20, R17, 0xf8, !PT ;  /* 0x000000200a117812 */ /* 0x000fe200078ef811 */
[----:B------:R-:W-:Y:S01]  /*1400*/  IMAD.SHL.U32 R10, R12, 0x400, RZ ;  /* 0x000004000c0a7824 */ /* 0x000fe200078e00ff */
[----:B------:R-:W-:Y:S02]  /*1410*/  LOP3.LUT R15, R15, 0x4, RZ, 0xc0, !PT ;  /* 0x000000040f0f7812 */ /* 0x000fe400078ec0ff */
[----:B------:R-:W-:-:S03]  /*1420*/  SEL R220, R220, 0xffffffe0, !P1 ;  /* 0xffffffe0dcdc7807 */ /* 0x000fc60004800000 */
[----:B------:R2:W-:Y:S01]  /*1430*/  LDGSTS.E.BYPASS.LTC128B.128 [R230+0x11080], [R8.64], !P0 ;  /* 0x1108000008e67fae */ /* 0x0005e2000c101d58 */
[C---:B------:R-:W-:Y:S01]  /*1440*/  LOP3.LUT P0, RZ, R0.reuse, 0x2, RZ, 0xc0, !PT ;  /* 0x0000000200ff7812 */ /* 0x040fe2000780c0ff */
[----:B------:R-:W-:-:S05]  /*1450*/  IMAD.SHL.U32 R0, R0, 0x40, RZ ;  /* 0x0000004000007824 */ /* 0x000fca00078e00ff */
[----:B------:R-:W-:Y:S01]  /*1460*/  LOP3.LUT R0, R0, 0x1c0, RZ, 0xc0, !PT ;  /* 0x000001c000007812 */ /* 0x000fe200078ec0ff */
[C---:B-1----:R-:W-:Y:S01]  /*1470*/  IMAD.IADD R2, R238.reuse, 0x1, -R4 ;  /* 0x00000001ee027824 */ /* 0x042fe200078e0a04 */
[----:B------:R-:W-:Y:S01]  /*1480*/  LOP3.LUT R4, R5, 0xffffffe0, RZ, 0xc0, !PT ;  /* 0xffffffe005047812 */ /* 0x000fe200078ec0ff */
[----:B------:R-:W-:Y:S02]  /*1490*/  @!P4 IMAD.SHL.U32 R3, R238, 0x10, RZ ;  /* 0x00000010ee03c824 */ /* 0x000fe400078e00ff */
[----:B------:R-:W-:Y:S02]  /*14a0*/  IMAD R2, R2, 0x2, R10 ;  /* 0x0000000202027824 */ /* 0x000fe400078e020a */
[----:B------:R-:W-:Y:S01]  /*14b0*/  IMAD.IADD R4, R238, 0x1, -R4 ;  /* 0x00000001ee047824 */ /* 0x000fe200078e0a04 */
[----:B------:R1:W-:Y:S01]  /*14c0*/  @!P4 LDGSTS.E.BYPASS.LTC128B.128 [R3+0x12180], [R6.64] ;  /* 0x121800000603cfae */ /* 0x0003e2000b901d58 */
[----:B------:R-:W-:Y:S02]  /*14d0*/  IMAD.IADD R11, R2, 0x1, R11 ;  /* 0x00000001020b7824 */ /* 0x000fe400078e020b */
[----:B------:R-:W-:Y:S01]  /*14e0*/  IMAD.SHL.U32 R2, R13, 0x8, RZ ;  /* 0x000000080d027824 */ /* 0x000fe200078e00ff */
[----:B------:R-:W0:Y:S01]  /*14f0*/  LDGDEPBAR ;  /* 0x00000000000079af */ /* 0x000e220000000000 */
[----:B------:R-:W-:-:S03]  /*1500*/  IMAD.SHL.U32 R231, R11, 0x2, RZ ;  /* 0x000000020be77824 */ /* 0x000fc600078e00ff */
[----:B------:R-:W-:Y:S02]  /*1510*/  LOP3.LUT R5, R0, 0x8, R2, 0xf8, !PT ;  /* 0x0000000800057812 */ /* 0x000fe400078ef802 */
[----:B------:R-:W-:-:S04]  /*1520*/  SHF.R.U32.HI R2, RZ, 0x3, R0 ;  /* 0x00000003ff027819 */ /* 0x000fc80000011600 */
[----:B------:R-:W-:Y:S01]  /*1530*/  LOP3.LUT R0, R2, R17, R0, 0x1e, !PT ;  /* 0x0000001102007212 */ /* 0x000fe200078e1e00 */
[----:B-1----:R-:W-:Y:S01]  /*1540*/  IMAD.SHL.U32 R3, R14, 0x40, RZ ;  /* 0x000000400e037824 */ /* 0x002fe200078e00ff */
[----:B------:R-:W-:Y:S02]  /*1550*/  LOP3.LUT R6, R5, R2, RZ, 0x3c, !PT ;  /* 0x0000000205067212 */ /* 0x000fe400078e3cff */
[----:B------:R-:W-:Y:S02]  /*1560*/  SHF.R.S32.HI R5, RZ, 0x1f, R4 ;  /* 0x0000001fff057819 */ /* 0x000fe40000011404 */
[----:B------:R-:W-:Y:S02]  /*1570*/  LOP3.LUT R3, R3, 0xfffffe00, RZ, 0xc0, !PT ;  /* 0xfffffe0003037812 */ /* 0x000fe400078ec0ff */
[----:B------:R-:W-:Y:S02]  /*1580*/  LEA.HI R5, R5, R4, RZ, 0x2 ;  /* 0x0000000405057211 */ /* 0x000fe400078f10ff */
[----:B------:R-:W-:-:S02]  /*1590*/  IADD3 R2, R6, R3, R10 ;  /* 0x0000000306027210 */ /* 0x000fc40007ffe00a */
[----:B------:R-:W-:Y:S01]  /*15a0*/  LOP3.LUT R0, R0, R3, RZ, 0xfc, !PT ;  /* 0x0000000300007212 */ /* 0x000fe200078efcff */
[----:B------:R-:W-:Y:S01]  /*15b0*/  IMAD.MOV.U32 R3, RZ, RZ, 0x10 ;  /* 0x00000010ff037424 */ /* 0x000fe200078e00ff */
[----:B------:R-:W-:Y:S02]  /*15c0*/  LEA.HI R233, R5, R233, RZ, 0x1e ;  /* 0x000000e905e97211 */ /* 0x000fe400078ff0ff */
[----:B------:R-:W-:Y:S02]  /*15d0*/  IADD3 R10, R231, 0x12280, RZ ;  /* 0x00012280e70a7810 */ /* 0x000fe40007ffe0ff */
[----:B------:R-:W-:Y:S01]  /*15e0*/  SEL R3, R3, 0xfffffff0, !P0 ;  /* 0xfffffff003037807 */ /* 0x000fe20004000000 */
[----:B------:R-:W-:Y:S05]  /*15f0*/  @P2 BRA `(.L_x_0) ;  /* 0x0000031000002947 */ /* 0x000fea0003800000 */
[----:B--2-4-:R-:W-:Y:S01]  /*1600*/  CS2R R126, SRZ ;  /* 0x00000000007e7805 */ /* 0x014fe2000001ff00 */
[----:B------:R-:W-:Y:S01]  /*1610*/  CS2R R124, SRZ ;  /* 0x00000000007c7805 */ /* 0x000fe2000001ff00 */
        /* <DEDUP_REMOVED lines=46> */
[----:B------:R-:W-:Y:S05]  /*1900*/  BRA `(.L_x_1) ;  /* 0x0000323000007947 */ /* 0x000fea0003800000 */
.L_x_0:
[----:B--2-4-:R-:W-:Y:S01]  /*1910*/  SHF.R.S32.HI R6, RZ, 0x1f, R20 ;  /* 0x0000001fff067819 */ /* 0x014fe20000011414 */
[----:B------:R-:W-:Y:S01]  /*1920*/  IMAD R9, R31, c[0x0][0x238], RZ ;  /* 0x00008e001f097a24 */ /* 0x000fe200078e02ff */
[----:B------:R-:W-:Y:S01]  /*1930*/  LOP3.LUT R8, R5, 0xfffffffc, RZ, 0xc0, !PT ;  /* 0xfffffffc05087812 */ /* 0x000fe200078ec0ff */
[----:B------:R-:W-:Y:S01]  /*1940*/  ULDC UR23, c[0x0][0x20c] ;  /* 0x0000830000177ab9 */ /* 0x000fe20000000800 */
[----:B------:R-:W-:Y:S01]  /*1950*/  LEA.HI R6, R6, R20, RZ, 0x2 ;  /* 0x0000001406067211 */ /* 0x000fe200078f10ff */
[----:B------:R-:W-:Y:S01]  /*1960*/  IMAD R9, R30, c[0x0][0x23c], R9 ;  /* 0x00008f001e097a24 */ /* 0x000fe200078e0209 */
[----:B------:R-:W-:Y:S01]  /*1970*/  SHF.R.S32.HI R239, RZ, 0x1f, R238 ;  /* 0x0000001fffef7819 */ /* 0x000fe200000114ee */
[----:B------:R-:W-:Y:S01]  /*1980*/  IMAD.IADD R8, R4, 0x1, -R8 ;  /* 0x0000000104087824 */ /* 0x000fe200078e0a08 */
[----:B------:R-:W-:Y:S01]  /*1990*/  LOP3.LUT R5, R6, 0xfffffffc, RZ, 0xc0, !PT ;  /* 0xfffffffc06057812 */ /* 0x000fe200078ec0ff */
[----:B------:R-:W-:Y:S01]  /*19a0*/  USHF.L.U32 UR7, UR6, 0x6, URZ ;  /* 0x0000000606077899 */ /* 0x000fe2000800063f */
[----:B------:R-:W-:Y:S01]  /*19b0*/  ISETP.NE.AND P0, PT, R15, RZ, PT ;  /* 0x000000ff0f00720c */ /* 0x000fe20003f05270 */
[----:B------:R-:W-:Y:S01]  /*19c0*/  IMAD.WIDE.U32 R6, R30, c[0x0][0x238], R238 ;  /* 0x00008e001e067a25 */ /* 0x000fe200078e00ee */
[----:B------:R-:W-:Y:S01]  /*19d0*/  IADD3 R232, R231, 0x122c0, RZ ;  /* 0x000122c0e7e87810 */ /* 0x000fe20007ffe0ff */
[----:B------:R-:W-:Y:S01]  /*19e0*/  ULDC.64 UR4, c[0x0][0x240] ;  /* 0x0000900000047ab9 */ /* 0x000fe20000000a00 */
[----:B------:R-:W-:Y:S01]  /*19f0*/  LOP3.LUT R234, R234, 0xfffffffd, RZ, 0xc0, !PT ;  /* 0xfffffffdeaea7812 */ /* 0x000fe200078ec0ff */
[----:B------:R-:W-:Y:S01]  /*1a00*/  IMAD.IADD R20, R20, 0x1, -R5 ;  /* 0x0000000114147824 */ /* 0x000fe200078e0a05 */
[----:B------:R-:W-:Y:S01]  /*1a10*/  USHF.L.U64.HI UR6, UR6, UR20, UR23 ;  /* 0x0000001406067299 */ /* 0x000fe20008010217 */
[----:B------:R-:W-:Y:S01]  /*1a20*/  IMAD.IADD R5, R7, 0x1, R9 ;  /* 0x0000000107057824 */ /* 0x000fe200078e0209 */
[----:B------:R-:W-:Y:S01]  /*1a30*/  UIMAD UR4, UR22, UR4, URZ ;  /* 0x00000004160472a4 */ /* 0x000fe2000f8e023f */
[----:B------:R-:W-:Y:S01]  /*1a40*/  IMAD R20, R20, -0x8, R29 ;  /* 0xfffffff814147824 */ /* 0x000fe200078e021d */
[----:B------:R-:W-:Y:S01]  /*1a50*/  ULDC UR20, c[0x0][0x168] ;  /* 0x00005a0000147ab9 */ /* 0x000fe20000000800 */
[----:B------:R-:W-:Y:S01]  /*1a60*/  IMAD.U32 R7, RZ, RZ, UR12 ;  /* 0x0000000cff077e24 */ /* 0x000fe2000f8e00ff */
[----:B------:R-:W-:Y:S01]  /*1a70*/  UIADD3 UR20, UR20, 0x3f, URZ ;  /* 0x0000003f14147890 */ /* 0x000fe2000fffe03f */
[----:B------:R-:W-:Y:S01]  /*1a80*/  IMAD.MOV.U32 R4, RZ, RZ, R6 ;  /* 0x000000ffff047224 */ /* 0x000fe200078e0006 */
[----:B------:R-:W-:Y:S01]  /*1a90*/  @P0 IADD3 R232, R10, -0x40, RZ ;  /* 0xffffffc00ae80810 */ /* 0x000fe20007ffe0ff */
[----:B------:R-:W-:Y:S01]  /*1aa0*/  IMAD R8, R8, -0x2, R20 ;  /* 0xfffffffe08087824 */ /* 0x000fe200078e0214 */
[----:B------:R-:W-:Y:S01]  /*1ab0*/  UIMAD UR4, UR12, UR5, UR4 ;  /* 0x000000050c0472a4 */ /* 0x000fe2000f8e0204 */
[----:B------:R-:W-:Y:S01]  /*1ac0*/  IMAD.WIDE.U32 R12, R7, c[0x0][0x240], R4 ;  /* 0x00009000070c7a25 */ /* 0x000fe200078e0004 */
[----:B------:R-:W-:Y:S01]  /*1ad0*/  USHF.R.S32.HI UR5, URZ, 0x1f, UR20 ;  /* 0x0000001f3f057899 */ /* 0x000fe20008011414 */
[----:B------:R-:W-:Y:S01]  /*1ae0*/  SHF.L.U32 R0, R0, 0x1, RZ ;  /* 0x0000000100007819 */ /* 0x000fe200000006ff */
[----:B------:R-:W-:Y:S01]  /*1af0*/  CS2R R130, SRZ ;  /* 0x0000000000827805 */ /* 0x000fe2000001ff00 */
[C---:B------:R-:W-:Y:S01]  /*1b00*/  ISETP.GT.AND P1, PT, R8.reuse, RZ, PT ;  /* 0x000000ff0800720c */ /* 0x040fe20003f24270 */
[----:B------:R1:W-:Y:S01]  /*1b10*/  STL.64 [R1+0x8], R12 ;  /* 0x0000080c01007387 */ /* 0x0003e20000100a00 */
[----:B------:R-:W-:Y:S01]  /*1b20*/  ISETP.GT.AND P0, PT, R8, 0x1, PT ;  /* 0x000000010800780c */ /* 0x000fe20003f04270 */
[----:B------:R-:W-:Y:S01]  /*1b30*/  IMAD.SHL.U32 R2, R2, 0x2, RZ ;  /* 0x0000000202027824 */ /* 0x000fe200078e00ff */
[----:B------:R-:W-:Y:S01]  /*1b40*/  ULEA.HI UR5, UR5, UR20, URZ, 0x6 ;  /* 0x0000001405057291 */ /* 0x000fe2000f8f303f */
[----:B------:R-:W-:Y:S01]  /*1b50*/  IMAD R222, R223, 0x2, R222 ;  /* 0x00000002dfde7824 */ /* 0x000fe200078e02de */
[----:B------:R-:W-:Y:S01]  /*1b60*/  CS2R R128, SRZ ;  /* 0x0000000000807805 */ /* 0x000fe2000001ff00 */
[----:B------:R-:W-:Y:S01]  /*1b70*/  IMAD R3, R3, 0x2, R2 ;  /* 0x0000000203037824 */ /* 0x000fe200078e0202 */
[----:B------:R-:W-:Y:S01]  /*1b80*/  LEA R221, R220, R2, 0x1 ;  /* 0x00000002dcdd7211 */ /* 0x000fe200078e08ff */
[----:B------:R-:W-:Y:S01]  /*1b90*/  IMAD.SHL.U32 R223, R223, 0x2, RZ ;  /* 0x00000002dfdf7824 */ /* 0x000fe200078e00ff */
[----:B------:R-:W-:Y:S01]  /*1ba0*/  CS2R R126, SRZ ;  /* 0x00000000007e7805 */ /* 0x000fe2000001ff00 */
[----:B------:R-:W-:Y:S01]  /*1bb0*/  CS2R R124, SRZ ;  /* 0x00000000007c7805 */ /* 0x000fe2000001ff00 */
[----:B------:R-:W-:Y:S01]  /*1bc0*/  CS2R R122, SRZ ;  /* 0x00000000007a7805 */ /* 0x000fe2000001ff00 */
[----:B------:R-:W-:Y:S01]  /*1bd0*/  @P1 LOP3.LUT R234, R234, 0x2, RZ, 0xfc, !PT ;  /* 0x00000002eaea1812 */ /* 0x000fe200078efcff */
[----:B------:R-:W-:Y:S01]  /*1be0*/  CS2R R120, SRZ ;  /* 0x0000000000787805 */ /* 0x000fe2000001ff00 */
[----:B------:R-:W-:Y:S01]  /*1bf0*/  CS2R R118, SRZ ;  /* 0x0000000000767805 */ /* 0x000fe2000001ff00 */
[----:B------:R-:W-:Y:S01]  /*1c00*/  CS2R R116, SRZ ;  /* 0x0000000000747805 */ /* 0x000fe2000001ff00 */
[----:B------:R-:W-:Y:S01]  /*1c10*/  LOP3.LUT R234, R234, 0xfffffffe, RZ, 0xc0, !PT ;  /* 0xfffffffeeaea7812 */ /* 0x000fe200078ec0ff */
        /* <DEDUP_REMOVED lines=40> */
[----:B------:R-:W-:Y:S01]  /*1ea0*/  IMAD R220, R220, 0x2, R3 ;  /* 0x00000002dcdc7824 */ /* 0x000fe200078e0203 */
[----:B------:R-:W-:Y:S01]  /*1eb0*/  IADD3 R245, R13, UR4, RZ ;  /* 0x000000040df57c10 */ /* 0x000fe2000fffe0ff */
[----:B------:R-:W-:Y:S01]  /*1ec0*/  USHF.R.S32.HI UR22, URZ, 0x6, UR5 ;  /* 0x000000063f167899 */ /* 0x000fe20008011405 */
[C---:B------:R-:W-:Y:S01]  /*1ed0*/  ISETP.GT.AND P6, PT, R8.reuse, 0x20, PT ;  /* 0x000000200800780c */ /* 0x040fe20003fc4270 */
[----:B------:R-:W-:Y:S01]  /*1ee0*/  UMOV UR20, URZ ;  /* 0x0000003f00147c82 */ /* 0x000fe20008000000 */
[----:B------:R-:W-:-:S02]  /*1ef0*/  ISETP.GT.AND P5, PT, R8, 0x21, PT ;  /* 0x000000210800780c */ /* 0x000fc40003fa4270 */
[----:B-1----:R-:W-:Y:S02]  /*1f00*/  @P0 LOP3.LUT R234, R234, 0x1, RZ, 0xfc, !PT ;  /* 0x00000001eaea0812 */ /* 0x002fe400078efcff */
.L_x_4:
[----:B------:R-:W-:Y:S04]  /*1f10*/  DEPBAR.LE SB0, 0x0 ;  /* 0x000080000000791a */ /* 0x000fe80000000000 */
[----:B------:R-:W-:Y:S01]  /*1f20*/  BAR.SYNC.DEFER_BLOCKING 0x0 ;  /* 0x0000000000007b1d */ /* 0x000fe20000010000 */
[C---:B------:R-:W-:Y:S01]  /*1f30*/  LOP3.LUT P1, RZ, R234.reuse, 0x2, RZ, 0xc0, !PT ;  /* 0x00000002eaff7812 */ /* 0x040fe2000782c0ff */
[----:B------:R-:W-:Y:S01]  /*1f40*/  UIADD3 UR23, UR20, 0x1, URZ ;  /* 0x0000000114177890 */ /* 0x000fe2000fffe03f */
[----:B------:R-:W-:Y:S03]  /*1f50*/  LOP3.LUT P0, RZ, R234, 0x1, RZ, 0xc0, !PT ;  /* 0x00000001eaff7812 */ /* 0x000fe6000780c0ff */
[----:B------:R-:W-:Y:S01]  /*1f60*/  UISETP.GE.AND UP0, UPT, UR23, UR22, UPT ;  /* 0x000000161700728c */ /* 0x000fe2000bf06270 */
[----:B-1----:R-:W-:Y:S05]  /*1f70*/  LDSM.16.M88.4 R16, [R2+0x6080] ;  /* 0x006080000210783b */ /* 0x002fea0000000200 */
[----:B------:R-:W1:Y:S05]  /*1f80*/  LDSM.16.M88.4 R20, [R224+0x80] ;  /* 0x00008000e014783b */ /* 0x000e6a0000000200 */
[----:B------:R-:W2:Y:S05]  /*1f90*/  LDSM.16.M88.4 R12, [R2+0x7080] ;  /* 0x00708000020c783b */ /* 0x000eaa0000000200 */
[----:B------:R-:W-:Y:S05]  /*1fa0*/  LDSM.16.M88.4 R24, [R3+0x6080] ;  /* 0x006080000318783b */ /* 0x000fea0000000200 */
[----:B------:R-:W3:Y:S05]  /*1fb0*/  LDSM.16.M88.4 R28, [R225+0x80] ;  /* 0x00008000e11c783b */ /* 0x000eea0000000200 */
[----:B------:R-:W4:Y:S05]  /*1fc0*/  LDSM.16.M88.4 R32, [R3+0x7080] ;  /* 0x007080000320783b */ /* 0x000f2a0000000200 */
[----:B------:R-:W-:Y:S05]  /*1fd0*/  LDSM.16.M88.4 R132, [R227+0x80] ;  /* 0x00008000e384783b */ /* 0x000fea0000000200 */
[----:B------:R-:W-:Y:S05]  /*1fe0*/  LDSM.16.M88.4 R136, [R221+0x7080] ;  /* 0x00708000dd88783b */ /* 0x000fea0000000200 */
[----:B------:R-:W-:Y:S01]  /*1ff0*/  LDS R200, [R233.X4+0x12080] ;  /* 0x01208000e9c87984 */ /* 0x000fe20000004800 */
[-C--:B-1----:R-:W-:Y:S04]  /*2000*/  HMMA.16816.F32 R4, R16, R20.reuse, RZ ;  /* 0x000000141004723c */ /* 0x082fe800000018ff */
[----:B------:R-:W-:Y:S05]  /*2010*/  LDS R201, [R233.X4+0x120a0] ;  /* 0x0120a000e9c97984 */ /* 0x000fea0000004800 */
[----:B------:R-:W-:Y:S01]  /*2020*/  LDS R202, [R233.X4+0x12100] ;  /* 0x01210000e9ca7984 */ /* 0x000fe20000004800 */
[C---:B--2---:R-:W-:Y:S04]  /*2030*/  HMMA.16816.F32 R8, R12.reuse, R20, RZ ;  /* 0x000000140c08723c */ /* 0x044fe800000018ff */
[----:B------:R-:W-:Y:S04]  /*2040*/  LDS R203, [R233.X4+0x12120] ;  /* 0x01212000e9cb7984 */ /* 0x000fe80000004800 */
[-C--:B------:R-:W-:Y:S08]  /*2050*/  HMMA.16816.F32 R12, R12, R22.reuse, RZ ;  /* 0x000000160c0c723c */ /* 0x080ff000000018ff */
[----:B------:R-:W-:Y:S01]  /*2060*/  HMMA.16816.F32 R16, R16, R22, RZ ;  /* 0x000000161010723c */ /* 0x000fe200000018ff */
[----:B------:R-:W1:Y:S07]  /*2070*/  LDSM.16.M88.4 R20, [R221+0x6080] ;  /* 0x00608000dd14783b */ /* 0x000e6e0000000200 */
[-C--:B---3--:R-:W-:Y:S08]  /*2080*/  HMMA.16816.F32 R4, R24, R28.reuse, R4 ;  /* 0x0000001c1804723c */ /* 0x088ff00000001804 */
[C---:B----4-:R-:W-:Y:S08]  /*2090*/  HMMA.16816.F32 R8, R32.reuse, R28, R8 ;  /* 0x0000001c2008723c */ /* 0x050ff00000001808 */
[-C--:B------:R-:W-:Y:S01]  /*20a0*/  HMMA.16816.F32 R12, R32, R30.reuse, R12 ;  /* 0x0000001e200c723c */ /* 0x080fe2000000180c */
[----:B------:R-:W-:Y:S07]  /*20b0*/  LDSM.16.M88.4 R32, [R220+0x7080] ;  /* 0x00708000dc20783b */ /* 0x000fee0000000200 */
[----:B------:R-:W-:Y:S01]  /*20c0*/  HMMA.16816.F32 R16, R24, R30, R16 ;  /* 0x0000001e1810723c */ /* 0x000fe20000001810 */
[----:B------:R-:W-:Y:S05]  /*20d0*/  LDSM.16.M88.4 R24, [R220+0x6080] ;  /* 0x00608000dc18783b */ /* 0x000fea0000000200 */
[----:B------:R-:W2:Y:S02]  /*20e0*/  LDSM.16.M88.4 R28, [R226+0x80] ;  /* 0x00008000e21c783b */ /* 0x000ea40000000200 */
[-C--:B-1----:R-:W-:Y:S08]  /*20f0*/  HMMA.16816.F32 R4, R20, R132.reuse, R4 ;  /* 0x000000841404723c */ /* 0x082ff00000001804 */
[C---:B------:R-:W-:Y:S08]  /*2100*/  HMMA.16816.F32 R8, R136.reuse, R132, R8 ;  /* 0x000000848808723c */ /* 0x040ff00000001808 */
[-C--:B------:R-:W-:Y:S01]  /*2110*/  HMMA.16816.F32 R12, R136, R134.reuse, R12 ;  /* 0x00000086880c723c */ /* 0x080fe2000000180c */
[----:B------:R-:W-:Y:S07]  /*2120*/  LDSM.16.M88.4 R136, [R2+0x9080] ;  /* 0x009080000288783b */ /* 0x000fee0000000200 */
[----:B------:R-:W-:Y:S01]  /*2130*/  HMMA.16816.F32 R16, R20, R134, R16 ;  /* 0x000000861410723c */ /* 0x000fe20000001810 */
[----:B------:R-:W-:Y:S05]  /*2140*/  LDSM.16.M88.4 R20, [R2+0x8080] ;  /* 0x008080000214783b */ /* 0x000fea0000000200 */
[----:B------:R-:W1:Y:S02]  /*2150*/  LDSM.16.M88.4 R132, [R224+0x2080] ;  /* 0x00208000e084783b */ /* 0x000e640000000200 */
[-C--:B--2---:R-:W-:Y:S08]  /*2160*/  HMMA.16816.F32 R4, R24, R28.reuse, R4 ;  /* 0x0000001c1804723c */ /* 0x084ff00000001804 */
[C---:B------:R-:W-:Y:S08]  /*2170*/  HMMA.16816.F32 R8, R32.reuse, R28, R8 ;  /* 0x0000001c2008723c */ /* 0x040ff00000001808 */
        /* <DEDUP_REMOVED lines=47> */
[----:B------:R-:W-:Y:S04]  /*2470*/  DEPBAR.LE SB0, 0x0 ;  /* 0x000080000000791a */ /* 0x000fe80000000000 */
[-C--:B-1----:R-:W-:Y:S01]  /*2480*/  HMMA.16816.F32 R4, R20, R132.reuse, R4 ;  /* 0x000000841404723c */ /* 0x082fe20000001804 */
[----:B------:R-:W-:Y:S07]  /*2490*/  BAR.SYNC.DEFER_BLOCKING 0x0 ;  /* 0x0000000000007b1d */ /* 0x000fee0000010000 */
[C---:B------:R-:W-:Y:S08]  /*24a0*/  HMMA.16816.F32 R8, R136.reuse, R132, R8 ;  /* 0x000000848808723c */ /* 0x040ff00000001808 */
[-C--:B------:R-:W-:Y:S08]  /*24b0*/  HMMA.16816.F32 R12, R136, R134.reuse, R12 ;  /* 0x00000086880c723c */ /* 0x080ff0000000180c */
[----:B------:R-:W-:Y:S01]  /*24c0*/  HMMA.16816.F32 R16, R20, R134, R16 ;  /* 0x000000861410723c */ /* 0x000fe20000001810 */
[----:B------:R-:W1:Y:S05]  /*24d0*/  LDSM.16.M88.4 R140, [R2+0xc080] ;  /* 0x00c08000028c783b */ /* 0x000e6a0000000200 */
[----:B------:R-:W3:Y:S02]  /*24e0*/  LDSM.16.M88.4 R144, [R2+0xd080] ;  /* 0x00d080000290783b */ /* 0x000ee40000000200 */
[-C--:B--2---:R-:W-:Y:S03]  /*24f0*/  HMMA.16816.F32 R4, R24, R28.reuse, R4 ;  /* 0x0000001c1804723c */ /* 0x084fe60000001804 */
[----:B------:R-:W2:Y:S05]  /*2500*/  LDSM.16.M88.4 R132, [R3+0xc080] ;  /* 0x00c080000384783b */ /* 0x000eaa0000000200 */
[----:B------:R-:W4:Y:S01]  /*2510*/  LDSM.16.M88.4 R136, [R3+0xd080] ;  /* 0x00d080000388783b */ /* 0x000f220000000200 */
[C---:B------:R-:W-:Y:S04]  /*2520*/  HMMA.16816.F32 R8, R32.reuse, R28, R8 ;  /* 0x0000001c2008723c */ /* 0x040fe80000001808 */
[----:B------:R-:W5:Y:S04]  /*2530*/  LDSM.16.M88.4 R156, [R221+0xc080] ;  /* 0x00c08000dd9c783b */ /* 0x000f680000000200 */
[-C--:B------:R-:W-:Y:S08]  /*2540*/  HMMA.16816.F32 R12, R32, R30.reuse, R12 ;  /* 0x0000001e200c723c */ /* 0x080ff0000000180c */
[----:B------:R-:W-:Y:S04]  /*2550*/  HMMA.16816.F32 R16, R24, R30, R16 ;  /* 0x0000001e1810723c */ /* 0x000fe80000001810 */
[----:B------:R-:W-:Y:S04]  /*2560*/  FSEL R4, R4, -INF , P1 ;  /* 0xff80000004047808 */ /* 0x000fe80000800000 */
[-C--:B-1----:R-:W-:Y:S04]  /*2570*/  HMMA.16816.F32 R20, R140, R148.reuse, RZ ;  /* 0x000000948c14723c */ /* 0x082fe800000018ff */
[----:B------:R-:W-:Y:S01]  /*2580*/  FFMA.FTZ R4, R4, c[0x0][0x29c], -R200 ;  /* 0x0000a70004047a23 */ /* 0x000fe200000108c8 */
[----:B------:R-:W-:Y:S02]  /*2590*/  FSEL R10, R10, -INF , P1 ;  /* 0xff8000000a0a7808 */ /* 0x000fe40000800000 */
[----:B------:R-:W-:Y:S01]  /*25a0*/  FSEL R8, R8, -INF , P1 ;  /* 0xff80000008087808 */ /* 0x000fe20000800000 */
[C---:B---3--:R-:W-:Y:S01]  /*25b0*/  HMMA.16816.F32 R24, R144.reuse, R148, RZ ;  /* 0x000000949018723c */ /* 0x048fe200000018ff */
[----:B------:R1:W-:Y:S03]  /*25c0*/  MUFU.EX2 R206, R4 ;  /* 0x0000000400ce7308 */ /* 0x0003e60000000800 */
[----:B------:R-:W-:Y:S01]  /*25d0*/  FFMA.FTZ R10, R10, c[0x0][0x29c], -R203 ;  /* 0x0000a7000a0a7a23 */ /* 0x000fe200000108cb */
[----:B------:R-:W-:Y:S01]  /*25e0*/  FSEL R9, R9, -INF , P0 ;  /* 0xff80000009097808 */ /* 0x000fe20000000000 */
[--C-:B------:R-:W-:Y:S01]  /*25f0*/  FFMA.FTZ R8, R8, c[0x0][0x29c], -R202.reuse ;  /* 0x0000a70008087a23 */ /* 0x100fe200000108ca */
[----:B------:R-:W-:Y:S01]  /*2600*/  FSEL R15, R15, -INF , P5 ;  /* 0xff8000000f0f7808 */ /* 0x000fe20002800000 */
[-C--:B------:R-:W-:Y:S01]  /*2610*/  HMMA.16816.F32 R28, R144, R150.reuse, RZ ;  /* 0x00000096901c723c */ /* 0x080fe200000018ff */
[----:B------:R-:W3:Y:S03]  /*2620*/  LDSM.16.M88.4 R144, [R221+0xd080] ;  /* 0x00d08000dd90783b */ /* 0x000ee60000000200 */
[----:B------:R-:W-:Y:S01]  /*2630*/  FFMA.FTZ R9, R9, c[0x0][0x29c], -R202 ;  /* 0x0000a70009097a23 */ /* 0x000fe200000108ca */
[----:B------:R-:W-:Y:S02]  /*2640*/  FSEL R17, R17, -INF , P5 ;  /* 0xff80000011117808 */ /* 0x000fe40002800000 */
[----:B------:R-:W-:Y:S01]  /*2650*/  FSEL R18, R18, -INF , P6 ;  /* 0xff80000012127808 */ /* 0x000fe20003000000 */
[----:B------:R-:W-:Y:S01]  /*2660*/  HMMA.16816.F32 R32, R140, R150, RZ ;  /* 0x000000968c20723c */ /* 0x000fe200000018ff */
[----:B------:R-:W3:Y:S03]  /*2670*/  LDSM.16.M88.4 R140, [R220+0xc080] ;  /* 0x00c08000dc8c783b */ /* 0x000ee60000000200 */
[--C-:B------:R-:W-:Y:S02]  /*2680*/  FFMA.FTZ R17, R17, c[0x0][0x29c], -R200.reuse ;  /* 0x0000a70011117a23 */ /* 0x100fe400000108c8 */
[--C-:B------:R-:W-:Y:S02]  /*2690*/  FFMA.FTZ R18, R18, c[0x0][0x29c], -R201.reuse ;  /* 0x0000a70012127a23 */ /* 0x100fe400000108c9 */
[-C--:B--2---:R-:W-:Y:S04]  /*26a0*/  HMMA.16816.F32 R20, R132, R152.reuse, R20 ;  /* 0x000000988414723c */ /* 0x084fe80000001814 */
[----:B------:R-:W-:Y:S01]  /*26b0*/  MUFU.EX2 R18, R18 ;  /* 0x0000001200127308 */ /* 0x000fe20000000800 */
[----:B-1----:R-:W-:Y:S03]  /*26c0*/  FSEL R4, R5, -INF , P0 ;  /* 0xff80000005047808 */ /* 0x002fe60000000000 */
[C---:B----4-:R-:W-:Y:S04]  /*26d0*/  HMMA.16816.F32 R24, R136.reuse, R152, R24 ;  /* 0x000000988818723c */ /* 0x050fe80000001818 */
[----:B------:R-:W-:Y:S04]  /*26e0*/  FFMA.FTZ R4, R4, c[0x0][0x29c], -R200 ;  /* 0x0000a70004047a23 */ /* 0x000fe800000108c8 */
[-C--:B------:R-:W-:Y:S01]  /*26f0*/  HMMA.16816.F32 R28, R136, R154.reuse, R28 ;  /* 0x0000009a881c723c */ /* 0x080fe2000000181c */
[----:B------:R-:W1:Y:S01]  /*2700*/  LDSM.16.M88.4 R136, [R220+0xd080] ;  /* 0x00d08000dc88783b */ /* 0x000e620000000200 */
[----:B------:R2:W4:Y:S06]  /*2710*/  MUFU.EX2 R204, R4 ;  /* 0x0000000400cc7308 */ /* 0x00052c0000000800 */
[----:B------:R-:W-:Y:S01]  /*2720*/  HMMA.16816.F32 R32, R132, R154, R32 ;  /* 0x0000009a8420723c */ /* 0x000fe20000001820 */
[----:B------:R-:W1:Y:S07]  /*2730*/  LDSM.16.M88.4 R132, [R2+0xe080] ;  /* 0x00e080000284783b */ /* 0x000e6e0000000200 */
[-C--:B-----5:R-:W-:Y:S08]  /*2740*/  HMMA.16816.F32 R20, R156, R160.reuse, R20 ;  /* 0x000000a09c14723c */ /* 0x0a0ff00000001814 */
[C---:B---3--:R-:W-:Y:S04]  /*2750*/  HMMA.16816.F32 R24, R144.reuse, R160, R24 ;  /* 0x000000a09018723c */ /* 0x048fe80000001818 */
[----:B--2---:R-:W-:Y:S04]  /*2760*/  FSEL R4, R6, -INF , P1 ;  /* 0xff80000006047808 */ /* 0x004fe80000800000 */
[-C--:B------:R-:W-:Y:S01]  /*2770*/  HMMA.16816.F32 R28, R144, R162.reuse, R28 ;  /* 0x000000a2901c723c */ /* 0x080fe2000000181c */
[----:B------:R-:W2:Y:S03]  /*2780*/  LDSM.16.M88.4 R144, [R2+0xf080] ;  /* 0x00f080000290783b */ /* 0x000ea60000000200 */
[--C-:B------:R-:W-:Y:S04]  /*2790*/  FFMA.FTZ R4, R4, c[0x0][0x29c], -R201.reuse ;  /* 0x0000a70004047a23 */ /* 0x100fe800000108c9 */
[----:B------:R-:W-:Y:S01]  /*27a0*/  HMMA.16816.F32 R32, R156, R162, R32 ;  /* 0x000000a29c20723c */ /* 0x000fe20000001820 */
[----:B------:R-:W3:Y:S01]  /*27b0*/  LDSM.16.M88.4 R156, [R3+0xe080] ;  /* 0x00e08000039c783b */ /* 0x000ee20000000200 */
[----:B------:R5:W-:Y:S06]  /*27c0*/  MUFU.EX2 R205, R4 ;  /* 0x0000000400cd7308 */ /* 0x000bec0000000800 */
[-C--:B------:R-:W-:Y:S08]  /*27d0*/  HMMA.16816.F32 R20, R140, R164.reuse, R20 ;  /* 0x000000a48c14723c */ /* 0x080ff00000001814 */
[C---:B-1----:R-:W-:Y:S08]  /*27e0*/  HMMA.16816.F32 R24, R136.reuse, R164, R24 ;  /* 0x000000a48818723c */ /* 0x042ff00000001818 */
[-C--:B------:R-:W-:Y:S01]  /*27f0*/  HMMA.16816.F32 R28, R136, R166.reuse, R28 ;  /* 0x000000a6881c723c */ /* 0x080fe2000000181c */
[----:B------:R-:W1:Y:S07]  /*2800*/  LDSM.16.M88.4 R136, [R3+0xf080] ;  /* 0x00f080000388783b */ /* 0x000e6e0000000200 */
[----:B------:R-:W-:Y:S01]  /*2810*/  HMMA.16816.F32 R32, R140, R166, R32 ;  /* 0x000000a68c20723c */ /* 0x000fe20000001820 */
[----:B------:R-:W1:Y:S07]  /*2820*/  LDSM.16.M88.4 R140, [R221+0xe080] ;  /* 0x00e08000dd8c783b */ /* 0x000e6e0000000200 */
[-C--:B------:R-:W-:Y:S08]  /*2830*/  HMMA.16816.F32 R20, R132, R168.reuse, R20 ;  /* 0x000000a88414723c */ /* 0x080ff00000001814 */
[C---:B--2---:R-:W-:Y:S08]  /*2840*/  HMMA.16816.F32 R24, R144.reuse, R168, R24 ;  /* 0x000000a89018723c */ /* 0x044ff00000001818 */
[-C--:B------:R-:W-:Y:S01]  /*2850*/  HMMA.16816.F32 R28, R144, R170.reuse, R28 ;  /* 0x000000aa901c723c */ /* 0x080fe2000000181c */
[----:B------:R-:W2:Y:S07]  /*2860*/  LDSM.16.M88.4 R144, [R221+0xf080] ;  /* 0x00f08000dd90783b */ /* 0x000eae0000000200 */
[----:B------:R-:W-:Y:S01]  /*2870*/  HMMA.16816.F32 R32, R132, R170, R32 ;  /* 0x000000aa8420723c */ /* 0x000fe20000001820 */
[----:B------:R-:W2:Y:S07]  /*2880*/  LDSM.16.M88.4 R132, [R220+0xe080] ;  /* 0x00e08000dc84783b */ /* 0x000eae0000000200 */
[-C--:B---3--:R-:W-:Y:S08]  /*2890*/  HMMA.16816.F32 R20, R156, R172.reuse, R20 ;  /* 0x000000ac9c14723c */ /* 0x088ff00000001814 */
[C---:B-1----:R-:W-:Y:S08]  /*28a0*/  HMMA.16816.F32 R24, R136.reuse, R172, R24 ;  /* 0x000000ac8818723c */ /* 0x042ff00000001818 */
[-C--:B------:R-:W-:Y:S01]  /*28b0*/  HMMA.16816.F32 R28, R136, R174.reuse, R28 ;  /* 0x000000ae881c723c */ /* 0x080fe2000000181c */
[----:B------:R-:W1:Y:S07]  /*28c0*/  LDSM.16.M88.4 R136, [R220+0xf080] ;  /* 0x00f08000dc88783b */ /* 0x000e6e0000000200 */
[----:B------:R-:W-:Y:S01]  /*28d0*/  HMMA.16816.F32 R32, R156, R174, R32 ;  /* 0x000000ae9c20723c */ /* 0x000fe20000001820 */
[----:B------:R-:W3:Y:S07]  /*28e0*/  LDSM.16.M88.4 R156, [R2+0x10080] ;  /* 0x01008000029c783b */ /* 0x000eee0000000200 */
[-C--:B------:R-:W-:Y:S08]  /*28f0*/  HMMA.16816.F32 R20, R140, R176.reuse, R20 ;  /* 0x000000b08c14723c */ /* 0x080ff00000001814 */
[C---:B--2---:R-:W-:Y:S08]  /*2900*/  HMMA.16816.F32 R24, R144.reuse, R176, R24 ;  /* 0x000000b09018723c */ /* 0x044ff00000001818 */
[-C--:B------:R-:W-:Y:S01]  /*2910*/  HMMA.16816.F32 R28, R144, R178.reuse, R28 ;  /* 0x000000b2901c723c */ /* 0x080fe2000000181c */
[----:B------:R-:W2:Y:S07]  /*2920*/  LDSM.16.M88.4 R144, [R2+0x11080] ;  /* 0x011080000290783b */ /* 0x000eae0000000200 */
[----:B------:R-:W-:Y:S01]  /*2930*/  HMMA.16816.F32 R32, R140, R178, R32 ;  /* 0x000000b28c20723c */ /* 0x000fe20000001820 */
[----:B------:R-:W2:Y:S07]  /*2940*/  LDSM.16.M88.4 R140, [R3+0x10080] ;  /* 0x01008000038c783b */ /* 0x000eae0000000200 */
[-C--:B------:R-:W-:Y:S08]  /*2950*/  HMMA.16816.F32 R20, R132, R180.reuse, R20 ;  /* 0x000000b48414723c */ /* 0x080ff00000001814 */
[C---:B-1----:R-:W-:Y:S08]  /*2960*/  HMMA.16816.F32 R24, R136.reuse, R180, R24 ;  /* 0x000000b48818723c */ /* 0x042ff00000001818 */
[-C--:B------:R-:W-:Y:S01]  /*2970*/  HMMA.16816.F32 R28, R136, R182.reuse, R28 ;  /* 0x000000b6881c723c */ /* 0x080fe2000000181c */
[----:B------:R-:W1:Y:S07]  /*2980*/  LDSM.16.M88.4 R136, [R3+0x11080] ;  /* 0x011080000388783b */ /* 0x000e6e0000000200 */
[----:B------:R-:W-:Y:S01]  /*2990*/  HMMA.16816.F32 R32, R132, R182, R32 ;  /* 0x000000b68420723c */ /* 0x000fe20000001820 */
[----:B------:R-:W1:Y:S07]  /*29a0*/  LDSM.16.M88.4 R132, [R221+0x10080] ;  /* 0x01008000dd84783b */ /* 0x000e6e0000000200 */
[-C--:B---3--:R-:W-:Y:S08]  /*29b0*/  HMMA.16816.F32 R20, R156, R184.reuse, R20 ;  /* 0x000000b89c14723c */ /* 0x088ff00000001814 */
[C---:B--2---:R-:W-:Y:S08]  /*29c0*/  HMMA.16816.F32 R24, R144.reuse, R184, R24 ;  /* 0x000000b89018723c */ /* 0x044ff00000001818 */
[-C--:B------:R-:W-:Y:S01]  /*29d0*/  HMMA.16816.F32 R28, R144, R186.reuse, R28 ;  /* 0x000000ba901c723c */ /* 0x080fe2000000181c */
[----:B------:R2:W-:Y:S06]  /*29e0*/  MUFU.EX2 R147, R8 ;  /* 0x0000000800937308 */ /* 0x0005ec0000000800 */
[----:B------:R-:W-:Y:S01]  /*29f0*/  FSEL R144, R7, -INF , P0 ;  /* 0xff80000007907808 */ /* 0x000fe20000000000 */
[----:B------:R-:W-:Y:S01]  /*2a00*/  HMMA.16816.F32 R32, R156, R186, R32 ;  /* 0x000000ba9c20723c */ /* 0x000fe20000001820 */
[----:B-----5:R-:W3:Y:S02]  /*2a10*/  LDSM.16.M88.4 R4, [R221+0x11080] ;  /* 0x01108000dd04783b */ /* 0x020ee40000000200 */
[----:B------:R-:W-:Y:S01]  /*2a20*/  MUFU.EX2 R146, R10 ;  /* 0x0000000a00927308 */ /* 0x000fe20000000800 */
[----:B------:R-:W-:Y:S04]  /*2a30*/  FFMA.FTZ R144, R144, c[0x0][0x29c], -R201 ;  /* 0x0000a70090907a23 */ /* 0x000fe800000108c9 */
[-C--:B------:R-:W-:Y:S05]  /*2a40*/  HMMA.16816.F32 R20, R140, R188.reuse, R20 ;  /* 0x000000bc8c14723c */ /* 0x080fea0000001814 */
[----:B------:R-:W5:Y:S03]  /*2a50*/  MUFU.EX2 R156, R144 ;  /* 0x00000090009c7308 */ /* 0x000f660000000800 */
[C---:B-1----:R-:W-:Y:S04]  /*2a60*/  HMMA.16816.F32 R24, R136.reuse, R188, R24 ;  /* 0x000000bc8818723c */ /* 0x042fe80000001818 */
[----:B--2---:R-:W-:Y:S02]  /*2a70*/  FSEL R8, R11, -INF , P0 ;  /* 0xff8000000b087808 */ /* 0x004fe40000000000 */
[----:B------:R-:W-:Y:S01]  /*2a80*/  PLOP3.LUT P0, PT, PT, PT, UP0, 0x80, 0x0 ;  /* 0x000000000000781c */ /* 0x000fe20003f0f008 */
[----:B------:R1:W-:Y:S01]  /*2a90*/  MUFU.EX2 R145, R9 ;  /* 0x0000000900917308 */ /* 0x0003e20000000800 */
[-C--:B------:R-:W-:Y:S01]  /*2aa0*/  HMMA.16816.F32 R28, R136, R190.reuse, R28 ;  /* 0x000000be881c723c */ /* 0x080fe2000000181c */
[----:B------:R-:W2:Y:S03]  /*2ab0*/  LDSM.16.M88.4 R136, [R220+0x10080] ;  /* 0x01008000dc88783b */ /* 0x000ea60000000200 */
[--C-:B------:R-:W-:Y:S04]  /*2ac0*/  FFMA.FTZ R8, R8, c[0x0][0x29c], -R203.reuse ;  /* 0x0000a70008087a23 */ /* 0x100fe800000108cb */
[----:B------:R-:W-:Y:S01]  /*2ad0*/  HMMA.16816.F32 R32, R140, R190, R32 ;  /* 0x000000be8c20723c */ /* 0x000fe20000001820 */
[----:B------:R-:W2:Y:S01]  /*2ae0*/  LDSM.16.M88.4 R140, [R220+0x11080] ;  /* 0x01108000dc8c783b */ /* 0x000ea20000000200 */
[----:B------:R4:W2:Y:S06]  /*2af0*/  MUFU.EX2 R144, R8 ;  /* 0x0000000800907308 */ /* 0x0008ac0000000800 */
[-C--:B------:R-:W-:Y:S04]  /*2b00*/  HMMA.16816.F32 R20, R132, R192.reuse, R20 ;  /* 0x000000c08414723c */ /* 0x080fe80000001814 */
[----:B------:R5:W-:Y:S01]  /*2b10*/  MUFU.EX2 R11, R17 ;  /* 0x00000011000b7308 */ /* 0x000be20000000800 */
[--C-:B-1----:R-:W-:Y:S03]  /*2b20*/  FFMA.FTZ R9, R15, c[0x0][0x29c], -R203.reuse ;  /* 0x0000a7000f097a23 */ /* 0x102fe600000108cb */
[C---:B---3--:R-:W-:Y:S08]  /*2b30*/  HMMA.16816.F32 R24, R4.reuse, R192, R24 ;  /* 0x000000c00418723c */ /* 0x048ff00000001818 */
[-C--:B------:R-:W-:Y:S01]  /*2b40*/  HMMA.16816.F32 R28, R4, R194.reuse, R28 ;  /* 0x000000c2041c723c */ /* 0x080fe2000000181c */
[----:B------:R-:W1:Y:S03]  /*2b50*/  LDS R7, [R233.X4+0x12180] ;  /* 0x01218000e9077984 */ /* 0x000e660000004800 */
[----:B----4-:R-:W-:Y:S02]  /*2b60*/  FSEL R8, R14, -INF , P6 ;  /* 0xff8000000e087808 */ /* 0x010fe40003000000 */
[----:B------:R-:W-:Y:S01]  /*2b70*/  LDS R6, [R233.X4+0x121a0] ;  /* 0x0121a000e9067984 */ /* 0x000fe20000004800 */
[----:B------:R-:W-:Y:S01]  /*2b80*/  FSEL R4, R12, -INF , P6 ;  /* 0xff8000000c047808 */ /* 0x000fe20003000000 */
[----:B------:R-:W-:Y:S03]  /*2b90*/  HMMA.16816.F32 R32, R132, R194, R32 ;  /* 0x000000c28420723c */ /* 0x000fe60000001820 */
[----:B------:R-:W3:Y:S01]  /*2ba0*/  LDS R5, [R233.X4+0x12200] ;  /* 0x01220000e9057984 */ /* 0x000ee20000004800 */
[----:B------:R-:W-:Y:S01]  /*2bb0*/  FFMA.FTZ R4, R4, c[0x0][0x29c], -R202 ;  /* 0x0000a70004047a23 */ /* 0x000fe200000108ca */
[----:B-----5:R-:W-:Y:S01]  /*2bc0*/  F2FP.PACK_AB R17, R204, R206 ;  /* 0x000000cecc11723e */ /* 0x020fe200000000ff */
[----:B------:R-:W-:Y:S01]  /*2bd0*/  FFMA.FTZ R8, R8, c[0x0][0x29c], -R203 ;  /* 0x0000a70008087a23 */ /* 0x000fe200000108cb */
[----:B------:R-:W-:Y:S01]  /*2be0*/  F2FP.PACK_AB R14, R156, R205 ;  /* 0x000000cd9c0e723e */ /* 0x000fe200000000ff */
[-C--:B--2---:R-:W-:Y:S01]  /*2bf0*/  HMMA.16816.F32 R20, R136, R196.reuse, R20 ;  /* 0x000000c48814723c */ /* 0x084fe20000001814 */
[----:B------:R2:W-:Y:S07]  /*2c00*/  MUFU.EX2 R132, R4 ;  /* 0x0000000400847308 */ /* 0x0005ee0000000800 */
[C---:B------:R-:W-:Y:S08]  /*2c10*/  HMMA.16816.F32 R24, R140.reuse, R196, R24 ;  /* 0x000000c48c18723c */ /* 0x040ff00000001818 */
[-C--:B------:R-:W-:Y:S08]  /*2c20*/  HMMA.16816.F32 R28, R140, R198.reuse, R28 ;  /* 0x000000c68c1c723c */ /* 0x080ff0000000181c */
[----:B------:R-:W-:Y:S04]  /*2c30*/  HMMA.16816.F32 R32, R136, R198, R32 ;  /* 0x000000c68820723c */ /* 0x000fe80000001820 */
[----:B--2---:R-:W-:Y:S01]  /*2c40*/  FSEL R4, R16, -INF , P6 ;  /* 0xff80000010047808 */ /* 0x004fe20003000000 */
[--C-:B-1----:R-:W-:Y:S02]  /*2c50*/  FADD.FTZ R21, R21, -R7.reuse ;  /* 0x8000000715157221 */ /* 0x102fe40000010000 */
[----:B------:R-:W-:Y:S02]  /*2c60*/  FADD.FTZ R20, R20, -R7 ;  /* 0x8000000714147221 */ /* 0x000fe40000010000 */
[----:B------:R-:W-:Y:S03]  /*2c70*/  FFMA.FTZ R4, R4, c[0x0][0x29c], -R200 ;  /* 0x0000a70004047a23 */ /* 0x000fe600000108c8 */
[----:B------:R-:W-:Y:S01]  /*2c80*/  FMUL.FTZ R20, R206, R20 ;  /* 0x00000014ce147220 */ /* 0x000fe20000410000 */
[----:B------:R1:W2:Y:S01]  /*2c90*/  MUFU.EX2 R12, R4 ;  /* 0x00000004000c7308 */ /* 0x0002a20000000800 */
[----:B------:R-:W-:Y:S02]  /*2ca0*/  FMUL.FTZ R16, R204, R21 ;  /* 0x00000015cc107220 */ /* 0x000fe40000410000 */
[--C-:B---3--:R-:W-:Y:S02]  /*2cb0*/  FADD.FTZ R25, R25, -R5.reuse ;  /* 0x8000000519197221 */ /* 0x108fe40000010000 */
[--C-:B------:R-:W-:Y:S01]  /*2cc0*/  FADD.FTZ R29, R29, -R5.reuse ;  /* 0x800000051d1d7221 */ /* 0x100fe20000010000 */
[----:B------:R-:W-:Y:S01]  /*2cd0*/  F2FP.PACK_AB R16, R16, R20 ;  /* 0x000000141010723e */ /* 0x000fe200000000ff */
[--C-:B------:R-:W-:Y:S02]  /*2ce0*/  FADD.FTZ R24, R24, -R5.reuse ;  /* 0x8000000518187221 */ /* 0x100fe40000010000 */
[----:B------:R-:W-:Y:S01]  /*2cf0*/  FADD.FTZ R28, R28, -R5 ;  /* 0x800000051c1c7221 */ /* 0x000fe20000010000 */
[----:B------:R-:W-:Y:S01]  /*2d00*/  F2FP.PACK_AB R5, R144, R146 ;  /* 0x000000929005723e */ /* 0x000fe200000000ff */
[--C-:B------:R-:W-:Y:S01]  /*2d10*/  FADD.FTZ R34, R34, -R6.reuse ;  /* 0x8000000622227221 */ /* 0x100fe20000010000 */
[----:B------:R3:W-:Y:S01]  /*2d20*/  MUFU.EX2 R20, R8 ;  /* 0x0000000800147308 */ /* 0x0007e20000000800 */
[--C-:B------:R-:W-:Y:S02]  /*2d30*/  FADD.FTZ R23, R23, -R6.reuse ;  /* 0x8000000617177221 */ /* 0x100fe40000010000 */
[----:B------:R-:W-:Y:S02]  /*2d40*/  FMUL.FTZ R34, R18, R34 ;  /* 0x0000002212227220 */ /* 0x000fe40000410000 */
[--C-:B------:R-:W-:Y:S02]  /*2d50*/  FADD.FTZ R35, R35, -R6.reuse ;  /* 0x8000000623237221 */ /* 0x100fe40000010000 */
[----:B------:R-:W-:Y:S01]  /*2d60*/  FADD.FTZ R22, R22, -R6 ;  /* 0x8000000616167221 */ /* 0x000fe20000010000 */
[----:B------:R-:W-:Y:S01]  /*2d70*/  F2FP.PACK_AB R6, R145, R147 ;  /* 0x000000939106723e */ /* 0x000fe200000000ff */
[--C-:B------:R-:W-:Y:S02]  /*2d80*/  FADD.FTZ R33, R33, -R7.reuse ;  /* 0x8000000721217221 */ /* 0x100fe40000010000 */
[----:B------:R-:W-:Y:S01]  /*2d90*/  FADD.FTZ R32, R32, -R7 ;  /* 0x8000000720207221 */ /* 0x000fe20000010000 */
[----:B-1----:R-:W-:Y:S01]  /*2da0*/  FSEL R4, R19, -INF , P5 ;  /* 0xff80000013047808 */ /* 0x002fe20002800000 */
[----:B------:R-:W-:Y:S01]  /*2db0*/  FMUL.FTZ R22, R205, R22 ;  /* 0x00000016cd167220 */ /* 0x000fe20000410000 */
[C---:B--2---:R-:W-:Y:S01]  /*2dc0*/  F2FP.PACK_AB R15, R11.reuse, R12 ;  /* 0x0000000c0b0f723e */ /* 0x044fe200000000ff */
[----:B------:R-:W-:Y:S02]  /*2dd0*/  FMUL.FTZ R32, R12, R32 ;  /* 0x000000200c207220 */ /* 0x000fe40000410000 */
[----:B------:R-:W-:Y:S02]  /*2de0*/  FFMA.FTZ R4, R4, c[0x0][0x29c], -R201 ;  /* 0x0000a70004047a23 */ /* 0x000fe400000108c9 */
[----:B------:R-:W-:Y:S02]  /*2df0*/  FMUL.FTZ R11, R11, R33 ;  /* 0x000000210b0b7220 */ /* 0x000fe40000410000 */
[----:B------:R1:W2:Y:S01]  /*2e00*/  MUFU.EX2 R10, R4 ;  /* 0x00000004000a7308 */ /* 0x0002a20000000800 */
[----:B------:R-:W-:Y:S02]  /*2e10*/  FMUL.FTZ R24, R147, R24 ;  /* 0x0000001893187220 */ /* 0x000fe40000410000 */
[----:B---3--:R-:W-:Y:S01]  /*2e20*/  FMUL.FTZ R8, R156, R23 ;  /* 0x000000179c087220 */ /* 0x008fe20000410000 */
[----:B------:R-:W-:Y:S01]  /*2e30*/  F2FP.PACK_AB R11, R11, R32 ;  /* 0x000000200b0b723e */ /* 0x000fe200000000ff */
[----:B------:R-:W-:Y:S02]  /*2e40*/  FMUL.FTZ R12, R145, R25 ;  /* 0x00000019910c7220 */ /* 0x000fe40000410000 */
[----:B------:R-:W-:Y:S01]  /*2e50*/  FMUL.FTZ R28, R132, R28 ;  /* 0x0000001c841c7220 */ /* 0x000fe20000410000 */
[----:B------:R-:W-:Y:S02]  /*2e60*/  F2FP.PACK_AB R8, R8, R22 ;  /* 0x000000160808723e */ /* 0x000fe400000000ff */
[----:B------:R-:W-:Y:S02]  /*2e70*/  F2FP.PACK_AB R12, R12, R24 ;  /* 0x000000180c0c723e */ /* 0x000fe400000000ff */
[----:B-1----:R-:W-:Y:S02]  /*2e80*/  FSEL R4, R13, -INF , P5 ;  /* 0xff8000000d047808 */ /* 0x002fe40002800000 */
[C---:B--2---:R-:W-:Y:S01]  /*2e90*/  F2FP.PACK_AB R13, R10.reuse, R18 ;  /* 0x000000120a0d723e */ /* 0x044fe200000000ff */
[----:B------:R-:W-:Y:S01]  /*2ea0*/  FMUL.FTZ R10, R10, R35 ;  /* 0x000000230a0a7220 */ /* 0x000fe20000410000 */
[----:B------:R-:W-:Y:S01]  /*2eb0*/  MUFU.EX2 R18, R9 ;  /* 0x0000000900127308 */ /* 0x000fe20000000800 */
[----:B------:R-:W-:Y:S03]  /*2ec0*/  FFMA.FTZ R4, R4, c[0x0][0x29c], -R202 ;  /* 0x0000a70004047a23 */ /* 0x000fe600000108ca */
[----:B------:R-:W-:Y:S06]  /*2ed0*/  F2FP.PACK_AB R10, R10, R34 ;  /* 0x000000220a0a723e */ /* 0x000fec00000000ff */
[----:B------:R1:W2:Y:S02]  /*2ee0*/  MUFU.EX2 R19, R4 ;  /* 0x0000000400137308 */ /* 0x0002a40000000800 */
[----:B-1----:R-:W1:Y:S01]  /*2ef0*/  LDS R4, [R233.X4+0x12220] ;  /* 0x01222000e9047984 */ /* 0x002e620000004800 */
[C---:B--2---:R-:W-:Y:S01]  /*2f00*/  F2FP.PACK_AB R7, R19.reuse, R132 ;  /* 0x000000841307723e */ /* 0x044fe200000000ff */
[----:B------:R-:W-:Y:S03]  /*2f10*/  FMUL.FTZ R9, R19, R29 ;  /* 0x0000001d13097220 */ /* 0x000fe60000410000 */
[----:B------:R-:W-:Y:S02]  /*2f20*/  STS [R231+0x12280], R17 ;  /* 0x01228011e7007388 */ /* 0x000fe40000000800 */
[----:B------:R-:W-:Y:S03]  /*2f30*/  F2FP.PACK_AB R9, R9, R28 ;  /* 0x0000001c0909723e */ /* 0x000fe600000000ff */
[----:B------:R-:W-:Y:S05]  /*2f40*/  STS [R231+0x12680], R14 ;  /* 0x0126800ee7007388 */ /* 0x000fea0000000800 */
[----:B------:R-:W-:Y:S05]  /*2f50*/  STS [R232], R15 ;  /* 0x0000000fe8007388 */ /* 0x000fea0000000800 */
[----:B------:R-:W-:Y:S05]  /*2f60*/  STS [R232+0x400], R13 ;  /* 0x0004000de8007388 */ /* 0x000fea0000000800 */
[----:B------:R2:W-:Y:S05]  /*2f70*/  STS [R231+0x13680], R5 ;  /* 0x01368005e7007388 */ /* 0x0005ea0000000800 */
[----:B------:R-:W-:Y:S05]  /*2f80*/  STS [R231+0x13280], R6 ;  /* 0x01328006e7007388 */ /* 0x000fea0000000800 */
[----:B------:R-:W-:Y:S01]  /*2f90*/  STS [R232+0x1000], R7 ;  /* 0x00100007e8007388 */ /* 0x000fe20000000800 */
[--C-:B-1----:R-:W-:Y:S02]  /*2fa0*/  FADD.FTZ R26, R26, -R4.reuse ;  /* 0x800000041a1a7221 */ /* 0x102fe40000010000 */
[--C-:B------:R-:W-:Y:S02]  /*2fb0*/  FADD.FTZ R27, R27, -R4.reuse ;  /* 0x800000041b1b7221 */ /* 0x100fe40000010000 */
[----:B------:R-:W-:Y:S02]  /*2fc0*/  FMUL.FTZ R26, R146, R26 ;  /* 0x0000001a921a7220 */ /* 0x000fe40000410000 */
[----:B------:R-:W-:Y:S02]  /*2fd0*/  FMUL.FTZ R27, R144, R27 ;  /* 0x0000001b901b7220 */ /* 0x000fe40000410000 */
[--C-:B------:R-:W-:Y:S01]  /*2fe0*/  FADD.FTZ R31, R31, -R4.reuse ;  /* 0x800000041f1f7221 */ /* 0x100fe20000010000 */
[----:B--2---:R-:W-:Y:S01]  /*2ff0*/  F2FP.PACK_AB R5, R18, R20 ;  /* 0x000000141205723e */ /* 0x004fe200000000ff */
[----:B------:R-:W-:Y:S02]  /*3000*/  FADD.FTZ R30, R30, -R4 ;  /* 0x800000041e1e7221 */ /* 0x000fe40000010000 */
[----:B------:R-:W-:Y:S02]  /*3010*/  FMUL.FTZ R4, R18, R31 ;  /* 0x0000001f12047220 */ /* 0x000fe40000410000 */
[----:B------:R1:W-:Y:S01]  /*3020*/  STS [R232+0x1400], R5 ;  /* 0x00140005e8007388 */ /* 0x0003e20000000800 */
[----:B------:R-:W-:Y:S04]  /*3030*/  FMUL.FTZ R30, R20, R30 ;  /* 0x0000001e141e7220 */ /* 0x000fe80000410000 */
[----:B------:R-:W-:Y:S01]  /*3040*/  BAR.SYNC.DEFER_BLOCKING 0x0 ;  /* 0x0000000000007b1d */ /* 0x000fe20000010000 */
[----:B------:R-:W-:Y:S02]  /*3050*/  F2FP.PACK_AB R4, R4, R30 ;  /* 0x0000001e0404723e */ /* 0x000fe400000000ff */
[----:B-1----:R-:W-:Y:S03]  /*3060*/  F2FP.PACK_AB R5, R27, R26 ;  /* 0x0000001a1b05723e */ /* 0x002fe600000000ff */
[----:B------:R-:W-:Y:S05]  /*3070*/  STS [R231+0x14280], R16 ;  /* 0x01428010e7007388 */ /* 0x000fea0000000800 */
[----:B------:R-:W-:Y:S05]  /*3080*/  STS [R231+0x14680], R8 ;  /* 0x01468008e7007388 */ /* 0x000fea0000000800 */
[----:B------:R-:W-:Y:S05]  /*3090*/  STS [R232+0x2000], R11 ;  /* 0x0020000be8007388 */ /* 0x000fea0000000800 */
[----:B------:R-:W-:Y:S05]  /*30a0*/  STS [R232+0x2400], R10 ;  /* 0x0024000ae8007388 */ /* 0x000fea0000000800 */
[----:B------:R-:W-:Y:S05]  /*30b0*/  STS [R231+0x15280], R12 ;  /* 0x0152800ce7007388 */ /* 0x000fea0000000800 */
[----:B------:R-:W-:Y:S05]  /*30c0*/  STS [R231+0x15680], R5 ;  /* 0x01568005e7007388 */ /* 0x000fea0000000800 */
[----:B------:R-:W-:Y:S05]  /*30d0*/  STS [R232+0x3000], R9 ;  /* 0x00300009e8007388 */ /* 0x000fea0000000800 */
[----:B------:R-:W-:Y:S05]  /*30e0*/  STS [R232+0x3400], R4 ;  /* 0x00340004e8007388 */ /* 0x000fea0000000800 */
[----:B------:R-:W-:Y:S05]  /*30f0*/  LDSM.16.MT88.4 R4, [R223+0x12280] ;  /* 0x01228000df04783b */ /* 0x000fea0000004200 */
[----:B------:R-:W1:Y:S05]  /*3100*/  LDSM.16.MT88.4 R8, [R0+0xc080] ;  /* 0x00c080000008783b */ /* 0x000e6a0000004200 */
[----:B------:R-:W2:Y:S05]  /*3110*/  LDSM.16.MT88.4 R12, [R222+0x12280] ;  /* 0x01228000de0c783b */ /* 0x000eaa0000004200 */
[----:B------:R-:W3:Y:S05]  /*3120*/  LDSM.16.MT88.4 R16, [R0+0xe080] ;  /* 0x00e080000010783b */ /* 0x000eea0000004200 */
[----:B------:R-:W4:Y:S05]  /*3130*/  LDSM.16.MT88.4 R20, [R0+0x10080] ;  /* 0x010080000014783b */ /* 0x000f2a0000004200 */
[----:B------:R-:W-:Y:S05]  /*3140*/  LDSM.16.MT88.4 R24, [R223+0x12a80] ;  /* 0x012a8000df18783b */ /* 0x000fea0000004200 */
[----:B------:R-:W5:Y:S05]  /*3150*/  LDSM.16.MT88.4 R28, [R0+0xc880] ;  /* 0x00c88000001c783b */ /* 0x000f6a0000004200 */
[----:B------:R-:W3:Y:S05]  /*3160*/  LDSM.16.MT88.4 R32, [R222+0x12a80] ;  /* 0x012a8000de20783b */ /* 0x000eea0000004200 */
[----:B------:R-:W4:Y:S01]  /*3170*/  LDSM.16.MT88.4 R132, [R0+0xe880] ;  /* 0x00e880000084783b */ /* 0x000f220000004200 */
[-C--:B-1----:R-:W-:Y:S04]  /*3180*/  HMMA.16816.F32 R36, R4, R8.reuse, R36 ;  /* 0x000000080424723c */ /* 0x082fe80000001824 */
[----:B------:R-:W-:Y:S05]  /*3190*/  LDSM.16.MT88.4 R136, [R223+0x13a80] ;  /* 0x013a8000df88783b */ /* 0x000fea0000004200 */
[----:B------:R-:W-:Y:S01]  /*31a0*/  LDSM.16.MT88.4 R140, [R0+0xd880] ;  /* 0x00d88000008c783b */ /* 0x000fe20000004200 */
[C---:B--2---:R-:W-:Y:S08]  /*31b0*/  HMMA.16816.F32 R40, R12.reuse, R8, R40 ;  /* 0x000000080c28723c */ /* 0x044ff00000001828 */
[-C--:B------:R-:W-:Y:S08]  /*31c0*/  HMMA.16816.F32 R44, R12, R10.reuse, R44 ;  /* 0x0000000a0c2c723c */ /* 0x080ff0000000182c */
[C---:B------:R-:W-:Y:S01]  /*31d0*/  HMMA.16816.F32 R48, R4.reuse, R10, R48 ;  /* 0x0000000a0430723c */ /* 0x040fe20000001830 */
[----:B------:R-:W1:Y:S07]  /*31e0*/  LDSM.16.MT88.4 R8, [R0+0x10880] ;  /* 0x010880000008783b */ /* 0x000e6e0000004200 */
[-C--:B---3--:R-:W-:Y:S08]  /*31f0*/  HMMA.16816.F32 R52, R4, R16.reuse, R52 ;  /* 0x000000100434723c */ /* 0x088ff00000001834 */
[C---:B------:R-:W-:Y:S08]  /*3200*/  HMMA.16816.F32 R56, R12.reuse, R16, R56 ;  /* 0x000000100c38723c */ /* 0x040ff00000001838 */
[-C--:B------:R-:W-:Y:S08]  /*3210*/  HMMA.16816.F32 R60, R12, R18.reuse, R60 ;  /* 0x000000120c3c723c */ /* 0x080ff0000000183c */
[C---:B------:R-:W-:Y:S01]  /*3220*/  HMMA.16816.F32 R64, R4.reuse, R18, R64 ;  /* 0x000000120440723c */ /* 0x040fe20000001840 */
[----:B------:R-:W-:Y:S07]  /*3230*/  LDSM.16.MT88.4 R16, [R0+0xd080] ;  /* 0x00d080000010783b */ /* 0x000fee0000004200 */
[-C--:B----4-:R-:W-:Y:S08]  /*3240*/  HMMA.16816.F32 R68, R4, R20.reuse, R68 ;  /* 0x000000140444723c */ /* 0x090ff00000001844 */
[C---:B------:R-:W-:Y:S08]  /*3250*/  HMMA.16816.F32 R72, R12.reuse, R20, R72 ;  /* 0x000000140c48723c */ /* 0x040ff00000001848 */
[-C--:B------:R-:W-:Y:S01]  /*3260*/  HMMA.16816.F32 R76, R12, R22.reuse, R76 ;  /* 0x000000160c4c723c */ /* 0x080fe2000000184c */
[----:B------:R-:W2:Y:S07]  /*3270*/  LDSM.16.MT88.4 R12, [R223+0x13280] ;  /* 0x01328000df0c783b */ /* 0x000eae0000004200 */
[----:B------:R-:W-:Y:S01]  /*3280*/  HMMA.16816.F32 R80, R4, R22, R80 ;  /* 0x000000160450723c */ /* 0x000fe20000001850 */
[----:B------:R-:W3:Y:S05]  /*3290*/  LDSM.16.MT88.4 R4, [R222+0x13280] ;  /* 0x01328000de04783b */ /* 0x000eea0000004200 */
[----:B------:R-:W4:Y:S02]  /*32a0*/  LDSM.16.MT88.4 R20, [R0+0xf080] ;  /* 0x00f080000014783b */ /* 0x000f240000004200 */
[-C--:B-----5:R-:W-:Y:S08]  /*32b0*/  HMMA.16816.F32 R36, R24, R28.reuse, R36 ;  /* 0x0000001c1824723c */ /* 0x0a0ff00000001824 */
[C---:B------:R-:W-:Y:S08]  /*32c0*/  HMMA.16816.F32 R40, R32.reuse, R28, R40 ;  /* 0x0000001c2028723c */ /* 0x040ff00000001828 */
[-C--:B------:R-:W-:Y:S08]  /*32d0*/  HMMA.16816.F32 R44, R32, R30.reuse, R44 ;  /* 0x0000001e202c723c */ /* 0x080ff0000000182c */
[C---:B------:R-:W-:Y:S01]  /*32e0*/  HMMA.16816.F32 R48, R24.reuse, R30, R48 ;  /* 0x0000001e1830723c */ /* 0x040fe20000001830 */
[----:B------:R-:W5:Y:S07]  /*32f0*/  LDSM.16.MT88.4 R28, [R0+0x11080] ;  /* 0x01108000001c783b */ /* 0x000f6e0000004200 */
[-C--:B------:R-:W-:Y:S08]  /*3300*/  HMMA.16816.F32 R52, R24, R132.reuse, R52 ;  /* 0x000000841834723c */ /* 0x080ff00000001834 */
[C---:B------:R-:W-:Y:S08]  /*3310*/  HMMA.16816.F32 R56, R32.reuse, R132, R56 ;  /* 0x000000842038723c */ /* 0x040ff00000001838 */
[-C--:B------:R-:W-:Y:S08]  /*3320*/  HMMA.16816.F32 R60, R32, R134.reuse, R60 ;  /* 0x00000086203c723c */ /* 0x080ff0000000183c */
[C---:B------:R-:W-:Y:S01]  /*3330*/  HMMA.16816.F32 R64, R24.reuse, R134, R64 ;  /* 0x000000861840723c */ /* 0x040fe20000001840 */
[----:B------:R-:W3:Y:S07]  /*3340*/  LDSM.16.MT88.4 R132, [R222+0x13a80] ;  /* 0x013a8000de84783b */ /* 0x000eee0000004200 */
[-C--:B-1----:R-:W-:Y:S08]  /*3350*/  HMMA.16816.F32 R68, R24, R8.reuse, R68 ;  /* 0x000000081844723c */ /* 0x082ff00000001844 */
[C---:B------:R-:W-:Y:S08]  /*3360*/  HMMA.16816.F32 R72, R32.reuse, R8, R72 ;  /* 0x000000082048723c */ /* 0x040ff00000001848 */
[-C--:B------:R-:W-:Y:S08]  /*3370*/  HMMA.16816.F32 R76, R32, R10.reuse, R76 ;  /* 0x0000000a204c723c */ /* 0x080ff0000000184c */
[----:B------:R-:W-:Y:S01]  /*3380*/  HMMA.16816.F32 R80, R24, R10, R80 ;  /* 0x0000000a1850723c */ /* 0x000fe20000001850 */
[----:B------:R-:W1:Y:S07]  /*3390*/  LDSM.16.MT88.4 R8, [R0+0xf880] ;  /* 0x00f880000008783b */ /* 0x000e6e0000004200 */
[-C--:B--2---:R-:W-:Y:S08]  /*33a0*/  HMMA.16816.F32 R36, R12, R16.reuse, R36 ;  /* 0x000000100c24723c */ /* 0x084ff00000001824 */
[C---:B---3--:R-:W-:Y:S08]  /*33b0*/  HMMA.16816.F32 R40, R4.reuse, R16, R40 ;  /* 0x000000100428723c */ /* 0x048ff00000001828 */
[-C--:B------:R-:W-:Y:S08]  /*33c0*/  HMMA.16816.F32 R44, R4, R18.reuse, R44 ;  /* 0x00000012042c723c */ /* 0x080ff0000000182c */
[C---:B------:R-:W-:Y:S01]  /*33d0*/  HMMA.16816.F32 R48, R12.reuse, R18, R48 ;  /* 0x000000120c30723c */ /* 0x040fe20000001830 */
[----:B------:R-:W2:Y:S05]  /*33e0*/  LDSM.16.MT88.4 R16, [R0+0x11880] ;  /* 0x011880000010783b */ /* 0x000eaa0000004200 */
[----:B------:R-:W-:Y:S02]  /*33f0*/  BAR.SYNC.DEFER_BLOCKING 0x0 ;  /* 0x0000000000007b1d */ /* 0x000fe40000010000 */
[-C--:B----4-:R-:W-:Y:S08]  /*3400*/  HMMA.16816.F32 R52, R12, R20.reuse, R52 ;  /* 0x000000140c34723c */ /* 0x090ff00000001834 */
[C---:B------:R-:W-:Y:S08]  /*3410*/  HMMA.16816.F32 R56, R4.reuse, R20, R56 ;  /* 0x000000140438723c */ /* 0x040ff00000001838 */
[-C--:B------:R-:W-:Y:S08]  /*3420*/  HMMA.16816.F32 R60, R4, R22.reuse, R60 ;  /* 0x00000016043c723c */ /* 0x080ff0000000183c */
[C---:B------:R-:W-:Y:S08]  /*3430*/  HMMA.16816.F32 R64, R12.reuse, R22, R64 ;  /* 0x000000160c40723c */ /* 0x040ff00000001840 */
[-C--:B-----5:R-:W-:Y:S08]  /*3440*/  HMMA.16816.F32 R68, R12, R28.reuse, R68 ;  /* 0x0000001c0c44723c */ /* 0x0a0ff00000001844 */
[C---:B------:R-:W-:Y:S01]  /*3450*/  HMMA.16816.F32 R72, R4.reuse, R28, R72 ;  /* 0x0000001c0448723c */ /* 0x040fe20000001848 */
[----:B------:R3:W4:Y:S05]  /*3460*/  LDSM.16.MT88.4 R20, [R222+0x14280] ;  /* 0x01428000de14783b */ /* 0x00072a0000004200 */
[----:B------:R3:W1:Y:S02]  /*3470*/  LDSM.16.MT88.4 R24, [R0+0x8080] ;  /* 0x008080000018783b */ /* 0x0006640000004200 */
[-C--:B------:R-:W-:Y:S03]  /*3480*/  HMMA.16816.F32 R76, R4, R30.reuse, R76 ;  /* 0x0000001e044c723c */ /* 0x080fe6000000184c */
[----:B------:R3:W1:Y:S05]  /*3490*/  LDSM.16.MT88.4 R4, [R223+0x14280] ;  /* 0x01428000df04783b */ /* 0x00066a0000004200 */
[----:B------:R-:W-:Y:S01]  /*34a0*/  HMMA.16816.F32 R80, R12, R30, R80 ;  /* 0x0000001e0c50723c */ /* 0x000fe20000001850 */
[----:B------:R3:W2:Y:S05]  /*34b0*/  LDSM.16.MT88.4 R12, [R0+0x6080] ;  /* 0x00608000000c783b */ /* 0x0006aa0000004200 */
[----:B------:R3:W2:Y:S02]  /*34c0*/  LDSM.16.MT88.4 R28, [R0+0xa080] ;  /* 0x00a08000001c783b */ /* 0x0006a40000004200 */
[-C--:B------:R-:W-:Y:S03]  /*34d0*/  HMMA.16816.F32 R36, R136, R140.reuse, R36 ;  /* 0x0000008c8824723c */ /* 0x080fe60000001824 */
[----:B------:R3:W2:Y:S05]  /*34e0*/  LDSM.16.MT88.4 R32, [R223+0x14a80] ;  /* 0x014a8000df20783b */ /* 0x0006aa0000004200 */
[C---:B------:R-:W-:Y:S01]  /*34f0*/  HMMA.16816.F32 R40, R132.reuse, R140, R40 ;  /* 0x0000008c8428723c */ /* 0x040fe20000001828 */
[----:B------:R3:W2:Y:S05]  /*3500*/  LDSM.16.MT88.4 R156, [R222+0x14a80] ;  /* 0x014a8000de9c783b */ /* 0x0006aa0000004200 */
[----:B------:R3:W2:Y:S02]  /*3510*/  LDSM.16.MT88.4 R144, [R0+0x6880] ;  /* 0x006880000090783b */ /* 0x0006a40000004200 */
[-C--:B------:R-:W-:Y:S03]  /*3520*/  HMMA.16816.F32 R44, R132, R142.reuse, R44 ;  /* 0x0000008e842c723c */ /* 0x080fe6000000182c */
[----:B------:R3:W2:Y:S05]  /*3530*/  LDSM.16.MT88.4 R200, [R0+0x8880] ;  /* 0x0088800000c8783b */ /* 0x0006aa0000004200 */
[C---:B------:R-:W-:Y:S01]  /*3540*/  HMMA.16816.F32 R48, R136.reuse, R142, R48 ;  /* 0x0000008e8830723c */ /* 0x040fe20000001830 */
[----:B------:R3:W3:Y:S07]  /*3550*/  LDSM.16.MT88.4 R204, [R0+0xa880] ;  /* 0x00a8800000cc783b */ /* 0x0006ee0000004200 */
[-C--:B-1----:R-:W-:Y:S08]  /*3560*/  HMMA.16816.F32 R52, R136, R8.reuse, R52 ;  /* 0x000000088834723c */ /* 0x082ff00000001834 */
[C---:B------:R-:W-:Y:S08]  /*3570*/  HMMA.16816.F32 R56, R132.reuse, R8, R56 ;  /* 0x000000088438723c */ /* 0x040ff00000001838 */
[-C--:B------:R-:W-:Y:S08]  /*3580*/  HMMA.16816.F32 R60, R132, R10.reuse, R60 ;  /* 0x0000000a843c723c */ /* 0x080ff0000000183c */
[C---:B------:R-:W-:Y:S08]  /*3590*/  HMMA.16816.F32 R64, R136.reuse, R10, R64 ;  /* 0x0000000a8840723c */ /* 0x040ff00000001840 */
[-C--:B--2---:R-:W-:Y:S08]  /*35a0*/  HMMA.16816.F32 R68, R136, R16.reuse, R68 ;  /* 0x000000108844723c */ /* 0x084ff00000001844 */
[C---:B------:R-:W-:Y:S08]  /*35b0*/  HMMA.16816.F32 R72, R132.reuse, R16, R72 ;  /* 0x000000108448723c */ /* 0x040ff00000001848 */
[-C--:B------:R-:W-:Y:S08]  /*35c0*/  HMMA.16816.F32 R76, R132, R18.reuse, R76 ;  /* 0x00000012844c723c */ /* 0x080ff0000000184c */
[----:B------:R-:W-:Y:S01]  /*35d0*/  HMMA.16816.F32 R80, R136, R18, R80 ;  /* 0x000000128850723c */ /* 0x000fe20000001850 */
[----:B------:R-:W-:-:S07]  /*35e0*/  @P0 BRA `(.L_x_2) ;  /* 0x000004e000000947 */ /* 0x000fce0003800000 */
[----:B---34-:R-:W1:Y:S01]  /*35f0*/  S2R R134, SR_CTAID.Y ;  /* 0x0000000000867919 */ /* 0x018e620000002600 */
[----:B------:R-:W-:Y:S01]  /*3600*/  ULDC.64 UR4, c[0x0][0x208] ;  /* 0x0000820000047ab9 */ /* 0x000fe20000000a00 */
[----:B------:R-:W-:Y:S01]  /*3610*/  IMAD.U32 R132, RZ, RZ, UR7 ;  /* 0x00000007ff847e24 */ /* 0x000fe2000f8e00ff */
[----:B------:R-:W-:Y:S01]  /*3620*/  UIMAD.WIDE.U32 UR30, UR23, UR4, URZ ;  /* 0x00000004171e72a5 */ /* 0x000fe2000f8e003f */
[----:B------:R-:W-:Y:S01]  /*3630*/  IMAD.U32 R18, RZ, RZ, UR7 ;  /* 0x00000007ff127e24 */ /* 0x000fe2000f8e00ff */
[----:B------:R-:W-:Y:S01]  /*3640*/  USHF.R.S32.HI UR28, URZ, 0x1f, UR23 ;  /* 0x0000001f3f1c7899 */ /* 0x000fe20008011417 */
[----:B------:R-:W-:Y:S02]  /*3650*/  IMAD.MOV.U32 R8, RZ, RZ, R250 ;  /* 0x000000ffff087224 */ /* 0x000fe400078e00fa */
[----:B------:R-:W-:Y:S01]  /*3660*/  IMAD.MOV.U32 R9, RZ, RZ, R247 ;  /* 0x000000ffff097224 */ /* 0x000fe200078e00f7 */
[----:B------:R-:W-:Y:S01]  /*3670*/  UIMAD UR28, UR28, UR4, URZ ;  /* 0x000000041c1c72a4 */ /* 0x000fe2000f8e023f */
[----:B------:R-:W-:Y:S01]  /*3680*/  IMAD.U32 R16, RZ, RZ, UR30 ;  /* 0x0000001eff107e24 */ /* 0x000fe2000f8e00ff */
[----:B------:R-:W-:Y:S02]  /*3690*/  USHF.L.U32 UR4, UR23, 0x6, URZ ;  /* 0x0000000617047899 */ /* 0x000fe4000800063f */
[----:B------:R-:W-:Y:S04]  /*36a0*/  UIMAD UR28, UR23, UR5, UR28 ;  /* 0x00000005171c72a4 */ /* 0x000fe8000f8e021c */
[----:B------:R-:W-:Y:S06]  /*36b0*/  UIADD3 UR28, UR31, UR28, URZ ;  /* 0x0000001c1f1c7290 */ /* 0x000fec000fffe03f */
[----:B------:R-:W-:Y:S01]  /*36c0*/  IMAD.U32 R11, RZ, RZ, UR28 ;  /* 0x0000001cff0b7e24 */ /* 0x000fe2000f8e00ff */
[----:B-1----:R-:W-:Y:S01]  /*36d0*/  SHF.R.S32.HI R17, RZ, 0x1f, R134 ;  /* 0x0000001fff117819 */ /* 0x002fe20000011486 */
[----:B------:R-:W-:Y:S04]  /*36e0*/  IMAD.WIDE.U32 R8, R134, c[0x0][0x210], R8 ;  /* 0x0000840086087a25 */ /* 0x000fe800078e0008 */
[C---:B------:R-:W-:Y:S01]  /*36f0*/  IMAD R10, R17.reuse, c[0x0][0x210], RZ ;  /* 0x00008400110a7a24 */ /* 0x040fe200078e02ff */
[----:B------:R-:W-:Y:S01]  /*3700*/  IADD3 R8, P0, R8, UR26, RZ ;  /* 0x0000001a08087c10 */ /* 0x000fe2000ff1e0ff */
[----:B------:R-:W-:Y:S02]  /*3710*/  IMAD R17, R17, c[0x0][0x288], RZ ;  /* 0x0000a20011117a24 */ /* 0x000fe400078e02ff */
[C---:B------:R-:W-:Y:S02]  /*3720*/  IMAD R10, R134.reuse, c[0x0][0x214], R10 ;  /* 0x00008500860a7a24 */ /* 0x040fe400078e020a */
[----:B------:R-:W-:Y:S03]  /*3730*/  IMAD R17, R134, c[0x0][0x28c], R17 ;  /* 0x0000a30086117a24 */ /* 0x000fe600078e0211 */
[----:B------:R-:W-:Y:S02]  /*3740*/  IADD3.X R9, R9, UR21, R10, P0, !PT ;  /* 0x0000001509097c10 */ /* 0x000fe400087fe40a */
[C---:B------:R-:W-:Y:S04]  /*3750*/  LEA R10, P0, R8.reuse, c[0x0][0x1f0], 0x1 ;  /* 0x00007c00080a7a11 */ /* 0x040fe800078008ff */
[----:B------:R-:W-:Y:S01]  /*3760*/  LEA.HI.X R9, R8, c[0x0][0x1f4], R9, 0x1, P0 ;  /* 0x00007d0008097a11 */ /* 0x000fe200000f0c09 */
[----:B------:R-:W-:Y:S05]  /*3770*/  IMAD.U32 R8, RZ, RZ, UR30 ;  /* 0x0000001eff087e24 */ /* 0x000fea000f8e00ff */
[----:B------:R-:W-:Y:S01]  /*3780*/  LEA R8, P0, R8, R10, 0x7 ;  /* 0x0000000a08087211 */ /* 0x000fe200078038ff */
[----:B------:R-:W-:Y:S03]  /*3790*/  IMAD.MOV.U32 R10, RZ, RZ, R242 ;  /* 0x000000ffff0a7224 */ /* 0x000fe600078e00f2 */
[----:B------:R-:W-:Y:S01]  /*37a0*/  LEA.HI.X R9, R16, R9, R11, 0x7, P0 ;  /* 0x0000000910097211 */ /* 0x000fe200000f3c0b */
[----:B------:R-:W-:Y:S01]  /*37b0*/  IMAD.MOV.U32 R11, RZ, RZ, R243 ;  /* 0x000000ffff0b7224 */ /* 0x000fe200078e00f3 */
[----:B------:R-:W-:Y:S03]  /*37c0*/  IADD3 R132, P1, P0, R132, 0x80, R8 ;  /* 0x0000008084847810 */ /* 0x000fe6000783e008 */
[----:B------:R-:W-:Y:S01]  /*37d0*/  IMAD.WIDE.U32 R10, R134, c[0x0][0x288], R10 ;  /* 0x0000a200860a7a25 */ /* 0x000fe200078e000a */
[--C-:B------:R-:W-:Y:S02]  /*37e0*/  IADD3.X R133, RZ, UR6, R9.reuse, P1, P0 ;  /* 0x00000006ff857c10 */ /* 0x100fe40008fe0409 */
[----:B------:R-:W-:Y:S04]  /*37f0*/  IADD3 R18, P1, P0, R18, 0x100, R8 ;  /* 0x0000010012127810 */ /* 0x000fe8000783e008 */
[----:B------:R-:W-:Y:S02]  /*3800*/  IADD3.X R19, RZ, UR6, R9, P1, P0 ;  /* 0x00000006ff137c10 */ /* 0x000fe40008fe0409 */
[----:B------:R-:W-:Y:S02]  /*3810*/  IADD3 R16, P0, R10, UR14, RZ ;  /* 0x0000000e0a107c10 */ /* 0x000fe4000ff1e0ff */
[----:B------:R-:W-:Y:S02]  /*3820*/  ISETP.GE.AND P1, PT, R236, c[0x0][0x1fc], PT ;  /* 0x00007f00ec007a0c */ /* 0x000fe40003f26270 */
[----:B------:R-:W-:Y:S01]  /*3830*/  IADD3.X R11, R11, UR10, R17, P0, !PT ;  /* 0x0000000a0b0b7c10 */ /* 0x000fe200087fe411 */
[----:B------:R-:W-:Y:S01]  /*3840*/  IMAD.U32 R17, RZ, RZ, UR4 ;  /* 0x00000004ff117e24 */ /* 0x000fe2000f8e00ff */
[C---:B------:R-:W-:Y:S04]  /*3850*/  LEA R10, P0, R16.reuse, c[0x0][0x280], 0x2 ;  /* 0x0000a000100a7a11 */ /* 0x040fe800078010ff */
[----:B------:R-:W-:Y:S01]  /*3860*/  LEA.HI.X R11, R16, c[0x0][0x284], R11, 0x2, P0 ;  /* 0x0000a100100b7a11 */ /* 0x000fe200000f140b */
[----:B------:R-:W-:Y:S05]  /*3870*/  IMAD.U32 R16, RZ, RZ, UR4 ;  /* 0x00000004ff107e24 */ /* 0x000fea000f8e00ff */
[----:B------:R-:W-:Y:S01]  /*3880*/  LEA R16, P0, R16, R10, 0x2 ;  /* 0x0000000a10107211 */ /* 0x000fe200078010ff */
[----:B------:R-:W-:Y:S03]  /*3890*/  IMAD.U32 R10, RZ, RZ, UR4 ;  /* 0x00000004ff0a7e24 */ /* 0x000fe6000f8e00ff */
[----:B------:R-:W-:Y:S02]  /*38a0*/  LEA.HI.X.SX32 R17, R17, R11, 0x2, P0 ;  /* 0x0000000b11117211 */ /* 0x000fe400000f16ff */
[----:B------:R-:W-:Y:S02]  /*38b0*/  ISETP.GE.AND P0, PT, R235, c[0x0][0x1fc], PT ;  /* 0x00007f00eb007a0c */ /* 0x000fe40003f06270 */
[----:B------:R-:W-:Y:S02]  /*38c0*/  IADD3 R10, -R240, c[0x0][0x168], -R10 ;  /* 0x00005a00f00a7a10 */ /* 0x000fe40007ffe90a */
[----:B------:R-:W-:Y:S02]  /*38d0*/  SEL R135, RZ, 0x2, P0 ;  /* 0x00000002ff877807 */ /* 0x000fe40000000000 */
[----:B------:R-:W-:Y:S04]  /*38e0*/  ISETP.GE.AND P0, PT, R244, c[0x0][0x1fc], PT ;  /* 0x00007f00f4007a0c */ /* 0x000fe80003f06270 */
[----:B------:R-:W-:Y:S02]  /*38f0*/  SEL R134, RZ, 0x4, P0 ;  /* 0x00000004ff867807 */ /* 0x000fe40000000000 */
[----:B------:R-:W-:Y:S04]  /*3900*/  ISETP.GE.AND P0, PT, R236, c[0x0][0x1fc], PT ;  /* 0x00007f00ec007a0c */ /* 0x000fe80003f06270 */
[----:B------:R-:W-:Y:S02]  /*3910*/  SEL R11, RZ, 0x1, P0 ;  /* 0x00000001ff0b7807 */ /* 0x000fe40000000000 */
[----:B------:R-:W-:Y:S02]  /*3920*/  ISETP.LT.OR P0, PT, R10, 0x1, P1 ;  /* 0x000000010a00780c */ /* 0x000fe40000f01670 */
[----:B------:R-:W-:Y:S04]  /*3930*/  IADD3 R11, R134, R135, R11 ;  /* 0x00000087860b7210 */ /* 0x000fe80007ffe00b */
[C---:B------:R-:W-:Y:S02]  /*3940*/  LOP3.LUT P2, RZ, R11.reuse, 0x2, RZ, 0xc0, !PT ;  /* 0x000000020bff7812 */ /* 0x040fe4000784c0ff */
[----:B------:R-:W-:Y:S05]  /*3950*/  LOP3.LUT P3, RZ, R11, 0x4, RZ, 0xc0, !PT ;  /* 0x000000040bff7812 */ /* 0x000fea000786c0ff */
[----:B------:R-:W-:Y:S01]  /*3960*/  @!PT LDS RZ, [RZ] ;  /* 0x00000000fffff984 */ /* 0x000fe20000000800 */
[----:B------:R-:W-:Y:S01]  /*3970*/  @!PT LDS RZ, [RZ] ;  /* 0x00000000fffff984 */ /* 0x000fe20000000800 */
[----:B------:R-:W-:Y:S01]  /*3980*/  @!PT LDS RZ, [RZ] ;  /* 0x00000000fffff984 */ /* 0x000fe20000000800 */
[----:B------:R1:W-:Y:S01]  /*3990*/  LDGSTS.E.BYPASS.LTC128B.128 [R230+0xc080], [R8.64], !P0 ;  /* 0x0c08000008e67fae */ /* 0x0003e2000c101d58 */
[C---:B------:R-:W-:Y:S11]  /*39a0*/  ISETP.LT.OR P0, PT, R10.reuse, 0x1, !P2 ;  /* 0x000000010a00780c */ /* 0x040ff60005701670 */
[----:B------:R-:W-:Y:S02]  /*39b0*/  @!UPT UIADD3 URZ, URZ, URZ, URZ ;  /* 0x0000003f3f3ff290 */ /* 0x000fe4000fffe03f */
[----:B------:R1:W-:Y:S01]  /*39c0*/  LDGSTS.E.BYPASS.LTC128B.128 [R230+0xe080], [R8.64+0x80], !P0 ;  /* 0x0e08008008e67fae */ /* 0x0003e2000c101d58 */
[----:B------:R-:W-:Y:S11]  /*39d0*/  ISETP.LT.OR P0, PT, R10, 0x1, !P3 ;  /* 0x000000010a00780c */ /* 0x000ff60005f01670 */
[----:B------:R-:W-:Y:S02]  /*39e0*/  @!UPT UIADD3 URZ, URZ, URZ, URZ ;  /* 0x0000003f3f3ff290 */ /* 0x000fe4000fffe03f */
[----:B------:R1:W-:Y:S02]  /*39f0*/  LDGSTS.E.BYPASS.LTC128B.128 [R230+0x10080], [R8.64+0x100], !P0 ;  /* 0x1008010008e67fae */ /* 0x0003e4000c101d58 */
[----:B-1----:R-:W-:Y:S04]  /*3a00*/  IADD3 R8, P0, R8, UR7, RZ ;  /* 0x0000000708087c10 */ /* 0x002fe8000ff1e0ff */
[----:B------:R-:W-:Y:S02]  /*3a10*/  IADD3.X R9, R9, UR6, RZ, P0, !PT ;  /* 0x0000000609097c10 */ /* 0x000fe400087fe4ff */
[C---:B------:R-:W-:Y:S11]  /*3a20*/  ISETP.LT.OR P0, PT, R10.reuse, 0x21, P1 ;  /* 0x000000210a00780c */ /* 0x040ff60000f01670 */
[----:B------:R-:W-:Y:S02]  /*3a30*/  @!UPT UIADD3 URZ, URZ, URZ, URZ ;  /* 0x0000003f3f3ff290 */ /* 0x000fe4000fffe03f */
[----:B------:R1:W-:Y:S01]  /*3a40*/  LDGSTS.E.BYPASS.LTC128B.128 [R230+0xd080], [R8.64], !P0 ;  /* 0x0d08000008e67fae */ /* 0x0003e2000c101d58 */
[C---:B------:R-:W-:Y:S11]  /*3a50*/  ISETP.LT.OR P0, PT, R10.reuse, 0x21, !P2 ;  /* 0x000000210a00780c */ /* 0x040ff60005701670 */
[----:B------:R-:W-:Y:S02]  /*3a60*/  @!UPT UIADD3 URZ, URZ, URZ, URZ ;  /* 0x0000003f3f3ff290 */ /* 0x000fe4000fffe03f */
[----:B------:R2:W-:Y:S01]  /*3a70*/  LDGSTS.E.BYPASS.LTC128B.128 [R230+0xf080], [R132.64], !P0 ;  /* 0x0f08000084e67fae */ /* 0x0005e2000c101d58 */
[----:B------:R-:W-:Y:S01]  /*3a80*/  ISETP.LT.OR P0, PT, R10, 0x21, !P3 ;  /* 0x000000210a00780c */ /* 0x000fe20005f01670 */
[----:B-1----:R-:W-:Y:S11]  /*3a90*/  @!P4 IMAD.SHL.U32 R8, R238, 0x10, RZ ;  /* 0x00000010ee08c824 */ /* 0x002ff600078e00ff */
[----:B------:R-:W-:Y:S01]  /*3aa0*/  @!UPT UIADD3 URZ, URZ, URZ, URZ ;  /* 0x0000003f3f3ff290 */ /* 0x000fe2000fffe03f */
[----:B------:R2:W-:Y:S06]  /*3ab0*/  LDGSTS.E.BYPASS.LTC128B.128 [R230+0x11080], [R18.64], !P0 ;  /* 0x1108000012e67fae */ /* 0x0005ec000c101d58 */
[----:B------:R2:W-:Y:S02]  /*3ac0*/  @!P4 LDGSTS.E.BYPASS.LTC128B.128 [R8+0x12180], [R16.64] ;  /* 0x121800001008cfae */ /* 0x0005e4000b901d58 */
.L_x_2:
[-C--:B---34-:R-:W-:Y:S01]  /*3ad0*/  HMMA.16816.F32 R84, R4, R12.reuse, R84 ;  /* 0x0000000c0454723c */ /* 0x098fe20000001854 */
[----:B--2---:R-:W-:Y:S01]  /*3ae0*/  LDSM.16.MT88.4 R8, [R223+0x15280] ;  /* 0x01528000df08783b */ /* 0x004fe20000004200 */
[----:B------:R-:W-:Y:S06]  /*3af0*/  PLOP3.LUT P0, PT, PT, PT, UP0, 0x80, 0x0 ;  /* 0x000000000000781c */ /* 0x000fec0003f0f008 */
[C---:B------:R-:W-:Y:S01]  /*3b00*/  HMMA.16816.F32 R88, R20.reuse, R12, R88 ;  /* 0x0000000c1458723c */ /* 0x040fe20000001858 */
[----:B------:R-:W-:Y:S07]  /*3b10*/  LDSM.16.MT88.4 R16, [R222+0x15280] ;  /* 0x01528000de10783b */ /* 0x000fee0000004200 */
[-C--:B------:R-:W-:Y:S01]  /*3b20*/  HMMA.16816.F32 R92, R20, R14.reuse, R92 ;  /* 0x0000000e145c723c */ /* 0x080fe2000000185c */
[----:B------:R-:W-:Y:S07]  /*3b30*/  LDSM.16.MT88.4 R132, [R222+0x15a80] ;  /* 0x015a8000de84783b */ /* 0x000fee0000004200 */
[C---:B------:R-:W-:Y:S01]  /*3b40*/  HMMA.16816.F32 R96, R4.reuse, R14, R96 ;  /* 0x0000000e0460723c */ /* 0x040fe20000001860 */
[----:B------:R-:W1:Y:S07]  /*3b50*/  LDSM.16.MT88.4 R12, [R0+0x7080] ;  /* 0x00708000000c783b */ /* 0x000e6e0000004200 */
[-C--:B------:R-:W-:Y:S01]  /*3b60*/  HMMA.16816.F32 R100, R4, R24.reuse, R100 ;  /* 0x000000180464723c */ /* 0x080fe20000001864 */
[----:B------:R-:W0:Y:S07]  /*3b70*/  LDGDEPBAR ;  /* 0x00000000000079af */ /* 0x000e2e0000000000 */
[C---:B------:R-:W-:Y:S08]  /*3b80*/  HMMA.16816.F32 R104, R20.reuse, R24, R104 ;  /* 0x000000181468723c */ /* 0x040ff00000001868 */
[-C--:B------:R-:W-:Y:S08]  /*3b90*/  HMMA.16816.F32 R108, R20, R26.reuse, R108 ;  /* 0x0000001a146c723c */ /* 0x080ff0000000186c */
[C---:B------:R-:W-:Y:S01]  /*3ba0*/  HMMA.16816.F32 R112, R4.reuse, R26, R112 ;  /* 0x0000001a0470723c */ /* 0x040fe20000001870 */
[----:B------:R-:W-:Y:S07]  /*3bb0*/  LDSM.16.MT88.4 R24, [R223+0x15a80] ;  /* 0x015a8000df18783b */ /* 0x000fee0000004200 */
[-C--:B------:R-:W-:Y:S08]  /*3bc0*/  HMMA.16816.F32 R116, R4, R28.reuse, R116 ;  /* 0x0000001c0474723c */ /* 0x080ff00000001874 */
[C---:B------:R-:W-:Y:S08]  /*3bd0*/  HMMA.16816.F32 R120, R20.reuse, R28, R120 ;  /* 0x0000001c1478723c */ /* 0x040ff00000001878 */
[-C--:B------:R-:W-:Y:S01]  /*3be0*/  HMMA.16816.F32 R124, R20, R30.reuse, R124 ;  /* 0x0000001e147c723c */ /* 0x080fe2000000187c */
[----:B------:R-:W2:Y:S07]  /*3bf0*/  LDSM.16.MT88.4 R20, [R0+0x9080] ;  /* 0x009080000014783b */ /* 0x000eae0000004200 */
[----:B------:R-:W-:Y:S01]  /*3c00*/  HMMA.16816.F32 R128, R4, R30, R128 ;  /* 0x0000001e0480723c */ /* 0x000fe20000001880 */
[----:B------:R-:W3:Y:S07]  /*3c10*/  LDSM.16.MT88.4 R4, [R0+0xb080] ;  /* 0x00b080000004783b */ /* 0x000eee0000004200 */
[-C--:B------:R-:W-:Y:S01]  /*3c20*/  HMMA.16816.F32 R84, R32, R144.reuse, R84 ;  /* 0x000000902054723c */ /* 0x080fe20000001854 */
[----:B------:R-:W4:Y:S07]  /*3c30*/  LDSM.16.MT88.4 R28, [R0+0x7880] ;  /* 0x00788000001c783b */ /* 0x000f2e0000004200 */
[C---:B------:R-:W-:Y:S08]  /*3c40*/  HMMA.16816.F32 R88, R156.reuse, R144, R88 ;  /* 0x000000909c58723c */ /* 0x040ff00000001858 */
[-C--:B------:R-:W-:Y:S08]  /*3c50*/  HMMA.16816.F32 R92, R156, R146.reuse, R92 ;  /* 0x000000929c5c723c */ /* 0x080ff0000000185c */
        /* <DEDUP_REMOVED lines=8> */
[----:B------:R-:W-:Y:S01]  /*3ce0*/  HMMA.16816.F32 R128, R32, R206, R128 ;  /* 0x000000ce2080723c */ /* 0x000fe20000001880 */
[----:B------:R-:W-:Y:S07]  /*3cf0*/  LDSM.16.MT88.4 R32, [R0+0xb880] ;  /* 0x00b880000020783b */ /* 0x000fee0000004200 */
[-C--:B-1----:R-:W-:Y:S08]  /*3d00*/  HMMA.16816.F32 R84, R8, R12.reuse, R84 ;  /* 0x0000000c0854723c */ /* 0x082ff00000001854 */
[C---:B------:R-:W-:Y:S08]  /*3d10*/  HMMA.16816.F32 R88, R16.reuse, R12, R88 ;  /* 0x0000000c1058723c */ /* 0x040ff00000001858 */
[-C--:B------:R-:W-:Y:S08]  /*3d20*/  HMMA.16816.F32 R92, R16, R14.reuse, R92 ;  /* 0x0000000e105c723c */ /* 0x080ff0000000185c */
[C---:B------:R-:W-:Y:S01]  /*3d30*/  HMMA.16816.F32 R96, R8.reuse, R14, R96 ;  /* 0x0000000e0860723c */ /* 0x040fe20000001860 */
[----:B------:R-:W1:Y:S07]  /*3d40*/  LDSM.16.MT88.4 R12, [R0+0x9880] ;  /* 0x00988000000c783b */ /* 0x000e6e0000004200 */
[-C--:B--2---:R-:W-:Y:S01]  /*3d50*/  HMMA.16816.F32 R100, R8, R20.reuse, R100 ;  /* 0x000000140864723c */ /* 0x084fe20000001864 */
[----:B------:R-:W-:Y:S07]  /*3d60*/  BAR.SYNC.DEFER_BLOCKING 0x0 ;  /* 0x0000000000007b1d */ /* 0x000fee0000010000 */
[C---:B------:R-:W-:Y:S08]  /*3d70*/  HMMA.16816.F32 R104, R16.reuse, R20, R104 ;  /* 0x000000141068723c */ /* 0x040ff00000001868 */
[-C--:B------:R-:W-:Y:S08]  /*3d80*/  HMMA.16816.F32 R108, R16, R22.reuse, R108 ;  /* 0x00000016106c723c */ /* 0x080ff0000000186c */
[C---:B------:R-:W-:Y:S01]  /*3d90*/  HMMA.16816.F32 R112, R8.reuse, R22, R112 ;  /* 0x000000160870723c */ /* 0x040fe20000001870 */
[----:B------:R2:W1:Y:S07]  /*3da0*/  LDSM.16.M88.4 R144, [R2+0x14280] ;  /* 0x014280000290783b */ /* 0x00046e0000000200 */
[-C--:B---3--:R-:W-:Y:S01]  /*3db0*/  HMMA.16816.F32 R116, R8, R4.reuse, R116 ;  /* 0x000000040874723c */ /* 0x088fe20000001874 */
[----:B------:R2:W3:Y:S07]  /*3dc0*/  LDSM.16.M88.4 R140, [R2+0x15280] ;  /* 0x01528000028c783b */ /* 0x0004ee0000000200 */
[C---:B------:R-:W-:Y:S01]  /*3dd0*/  HMMA.16816.F32 R120, R16.reuse, R4, R120 ;  /* 0x000000041078723c */ /* 0x040fe20000001878 */
[----:B------:R2:W1:Y:S07]  /*3de0*/  LDSM.16.MT88.4 R136, [R0+0x2080] ;  /* 0x002080000088783b */ /* 0x00046e0000004200 */
[-C--:B------:R-:W-:Y:S01]  /*3df0*/  HMMA.16816.F32 R124, R16, R6.reuse, R124 ;  /* 0x00000006107c723c */ /* 0x080fe2000000187c */
[----:B------:R2:W1:Y:S07]  /*3e00*/  LDSM.16.MT88.4 R16, [R0+0x80] ;  /* 0x000080000010783b */ /* 0x00046e0000004200 */
[----:B------:R-:W-:Y:S01]  /*3e10*/  HMMA.16816.F32 R128, R8, R6, R128 ;  /* 0x000000060880723c */ /* 0x000fe20000001880 */
[----:B------:R2:W2:Y:S07]  /*3e20*/  LDSM.16.MT88.4 R156, [R0+0x4080] ;  /* 0x00408000009c783b */ /* 0x0004ae0000004200 */
[-C--:B----4-:R-:W-:Y:S01]  /*3e30*/  HMMA.16816.F32 R84, R24, R28.reuse, R84 ;  /* 0x0000001c1854723c */ /* 0x090fe20000001854 */
[----:B------:R4:W2:Y:S07]  /*3e40*/  LDSM.16.M88.4 R200, [R3+0x14280] ;  /* 0x0142800003c8783b */ /* 0x0008ae0000000200 */
[C---:B------:R-:W-:Y:S01]  /*3e50*/  HMMA.16816.F32 R88, R132.reuse, R28, R88 ;  /* 0x0000001c8458723c */ /* 0x040fe20000001858 */
[----:B------:R4:W2:Y:S07]  /*3e60*/  LDSM.16.M88.4 R208, [R3+0x15280] ;  /* 0x0152800003d0783b */ /* 0x0008ae0000000200 */
[-C--:B------:R-:W-:Y:S01]  /*3e70*/  HMMA.16816.F32 R92, R132, R30.reuse, R92 ;  /* 0x0000001e845c723c */ /* 0x080fe2000000185c */
[----:B------:R4:W2:Y:S07]  /*3e80*/  LDSM.16.MT88.4 R204, [R0+0x880] ;  /* 0x0008800000cc783b */ /* 0x0008ae0000004200 */
[C---:B------:R-:W-:Y:S01]  /*3e90*/  HMMA.16816.F32 R96, R24.reuse, R30, R96 ;  /* 0x0000001e1860723c */ /* 0x040fe20000001860 */
[----:B------:R4:W2:Y:S07]  /*3ea0*/  LDSM.16.MT88.4 R212, [R0+0x2880] ;  /* 0x0028800000d4783b */ /* 0x0008ae0000004200 */
[-C--:B-1----:R-:W-:Y:S01]  /*3eb0*/  HMMA.16816.F32 R100, R24, R12.reuse, R100 ;  /* 0x0000000c1864723c */ /* 0x082fe20000001864 */
[----:B------:R4:W1:Y:S07]  /*3ec0*/  LDSM.16.MT88.4 R216, [R0+0x4880] ;  /* 0x0048800000d8783b */ /* 0x00086e0000004200 */
[C---:B------:R-:W-:Y:S08]  /*3ed0*/  HMMA.16816.F32 R104, R132.reuse, R12, R104 ;  /* 0x0000000c8468723c */ /* 0x040ff00000001868 */
[-C--:B------:R-:W-:Y:S08]  /*3ee0*/  HMMA.16816.F32 R108, R132, R14.reuse, R108 ;  /* 0x0000000e846c723c */ /* 0x080ff0000000186c */
[C---:B------:R-:W-:Y:S08]  /*3ef0*/  HMMA.16816.F32 R112, R24.reuse, R14, R112 ;  /* 0x0000000e1870723c */ /* 0x040ff00000001870 */
[-C--:B------:R-:W-:Y:S08]  /*3f00*/  HMMA.16816.F32 R116, R24, R32.reuse, R116 ;  /* 0x000000201874723c */ /* 0x080ff00000001874 */
[C---:B------:R-:W-:Y:S08]  /*3f10*/  HMMA.16816.F32 R120, R132.reuse, R32, R120 ;  /* 0x000000208478723c */ /* 0x040ff00000001878 */
[-C--:B------:R-:W-:Y:S08]  /*3f20*/  HMMA.16816.F32 R124, R132, R34.reuse, R124 ;  /* 0x00000022847c723c */ /* 0x080ff0000000187c */
[----:B------:R-:W-:Y:S01]  /*3f30*/  HMMA.16816.F32 R128, R24, R34, R128 ;  /* 0x000000221880723c */ /* 0x000fe20000001880 */
[----:B------:R-:W-:-:S07]  /*3f40*/  @P0 BRA `(.L_x_3) ;  /* 0x0000049000000947 */ /* 0x000fce0003800000 */
[C---:B-1234-:R-:W-:Y:S01]  /*3f50*/  LOP3.LUT P3, RZ, R234.reuse, 0x4, RZ, 0xc0, !PT ;  /* 0x00000004eaff7812 */ /* 0x05efe2000786c0ff */
[----:B------:R-:W2:Y:S01]  /*3f60*/  LDL.64 R228, [R1] ;  /* 0x0000000001e47983 */ /* 0x000ea20000100a00 */
[----:B------:R-:W-:Y:S01]  /*3f70*/  LOP3.LUT P2, RZ, R234, 0x10, RZ, 0xc0, !PT ;  /* 0x00000010eaff7812 */ /* 0x000fe2000784c0ff */
[----:B------:R-:W-:Y:S01]  /*3f80*/  IMAD.MOV.U32 R5, RZ, RZ, R249 ;  /* 0x000000ffff057224 */ /* 0x000fe200078e00f9 */
[----:B------:R-:W-:Y:S01]  /*3f90*/  USHF.R.S32.HI UR28, URZ, 0x1f, UR23 ;  /* 0x0000001f3f1c7899 */ /* 0x000fe20008011417 */
[----:B------:R-:W-:Y:S01]  /*3fa0*/  IMAD.U32 R14, RZ, RZ, UR13 ;  /* 0x0000000dff0e7e24 */ /* 0x000fe2000f8e00ff */
[----:B------:R-:W1:Y:S01]  /*3fb0*/  S2R R10, SR_CTAID.Y ;  /* 0x00000000000a7919 */ /* 0x000e620000002600 */
[----:B------:R-:W-:Y:S01]  /*3fc0*/  ULDC.64 UR4, c[0x0][0x178] ;  /* 0x00005e0000047ab9 */ /* 0x000fe20000000a00 */
[----:B------:R-:W-:Y:S01]  /*3fd0*/  IMAD.U32 R12, RZ, RZ, UR13 ;  /* 0x0000000dff0c7e24 */ /* 0x000fe2000f8e00ff */
[----:B------:R-:W-:Y:S02]  /*3fe0*/  UIMAD.WIDE.U32 UR30, UR23, UR4, URZ ;  /* 0x00000004171e72a5 */ /* 0x000fe4000f8e003f */
[----:B------:R-:W-:Y:S02]  /*3ff0*/  UIMAD UR28, UR28, UR4, URZ ;  /* 0x000000041c1c72a4 */ /* 0x000fe4000f8e023f */
[----:B------:R-:W-:Y:S02]  /*4000*/  USHF.L.U32 UR4, UR23, 0x6, URZ ;  /* 0x0000000617047899 */ /* 0x000fe4000800063f */
[----:B------:R-:W-:Y:S01]  /*4010*/  IMAD.U32 R8, RZ, RZ, UR30 ;  /* 0x0000001eff087e24 */ /* 0x000fe2000f8e00ff */
[----:B------:R-:W-:Y:S04]  /*4020*/  UIMAD UR28, UR23, UR5, UR28 ;  /* 0x00000005171c72a4 */ /* 0x000fe8000f8e021c */
[----:B------:R-:W-:Y:S06]  /*4030*/  UIADD3 UR28, UR31, UR28, URZ ;  /* 0x0000001c1f1c7290 */ /* 0x000fec000fffe03f */
[----:B------:R-:W-:Y:S01]  /*4040*/  IMAD.U32 R7, RZ, RZ, UR28 ;  /* 0x0000001cff077e24 */ /* 0x000fe2000f8e00ff */
[----:B-1----:R-:W-:Y:S05]  /*4050*/  SHF.R.S32.HI R9, RZ, 0x1f, R10 ;  /* 0x0000001fff097819 */ /* 0x002fea000001140a */
[C---:B------:R-:W-:Y:S02]  /*4060*/  IMAD R6, R9.reuse, c[0x0][0x180], RZ ;  /* 0x0000600009067a24 */ /* 0x040fe400078e02ff */
[----:B------:R-:W-:Y:S02]  /*4070*/  IMAD R9, R9, c[0x0][0x270], RZ ;  /* 0x00009c0009097a24 */ /* 0x000fe400078e02ff */
[C---:B------:R-:W-:Y:S02]  /*4080*/  IMAD R6, R10.reuse, c[0x0][0x184], R6 ;  /* 0x000061000a067a24 */ /* 0x040fe400078e0206 */
[C---:B------:R-:W-:Y:S02]  /*4090*/  IMAD R9, R10.reuse, c[0x0][0x274], R9 ;  /* 0x00009d000a097a24 */ /* 0x040fe400078e0209 */
[----:B--2---:R-:W-:Y:S04]  /*40a0*/  IMAD.MOV.U32 R4, RZ, RZ, R228 ;  /* 0x000000ffff047224 */ /* 0x004fe800078e00e4 */
[----:B------:R-:W-:Y:S05]  /*40b0*/  IMAD.WIDE.U32 R4, R10, c[0x0][0x180], R4 ;  /* 0x000060000a047a25 */ /* 0x000fea00078e0004 */
[----:B------:R-:W-:Y:S04]  /*40c0*/  IADD3 R4, P0, R4, UR18, RZ ;  /* 0x0000001204047c10 */ /* 0x000fe8000ff1e0ff */
        /* <DEDUP_REMOVED lines=14> */
[----:B------:R-:W-:Y:S02]  /*41b0*/  LOP3.LUT P1, RZ, R234, 0x8, RZ, 0xc0, !PT ;  /* 0x00000008eaff7812 */ /* 0x000fe4000782c0ff */
        /* <DEDUP_REMOVED lines=8> */
[----:B------:R-:W-:Y:S02]  /*4240*/  IADD3 R10, P0, R4, UR13, RZ ;  /* 0x0000000d040a7c10 */ /* 0x000fe4000ff1e0ff */
[----:B------:R-:W-:Y:S02]  /*4250*/  IADD3 R6, -R240, c[0x0][0x168], -R6 ;  /* 0x00005a00f0067a10 */ /* 0x000fe40007ffe906 */
[----:B------:R-:W-:Y:S02]  /*4260*/  IADD3.X R11, R5, UR11, RZ, P0, !PT ;  /* 0x0000000b050b7c10 */ /* 0x000fe400087fe4ff */
[C---:B------:R-:W-:Y:S11]  /*4270*/  ISETP.LT.OR P0, PT, R6.reuse, 0x1, P1 ;  /* 0x000000010600780c */ /* 0x040ff60000f01670 */
[----:B------:R-:W-:Y:S02]  /*4280*/  @!UPT UIADD3 URZ, URZ, URZ, URZ ;  /* 0x0000003f3f3ff290 */ /* 0x000fe4000fffe03f */
[----:B------:R-:W-:Y:S01]  /*4290*/  @!PT LDS RZ, [RZ] ;  /* 0x00000000fffff984 */ /* 0x000fe20000000800 */
[----:B------:R-:W-:Y:S01]  /*42a0*/  @!PT LDS RZ, [RZ] ;  /* 0x00000000fffff984 */ /* 0x000fe20000000800 */
[----:B------:R-:W-:Y:S01]  /*42b0*/  @!PT LDS RZ, [RZ] ;  /* 0x00000000fffff984 */ /* 0x000fe20000000800 */
[----:B------:R1:W-:Y:S01]  /*42c0*/  LDGSTS.E.BYPASS.LTC128B.128 [R230+0x6080], [R4.64], !P0 ;  /* 0x0608000004e67fae */ /* 0x0003e2000c101d58 */
[C---:B------:R-:W-:Y:S11]  /*42d0*/  ISETP.LT.OR P0, PT, R6.reuse, 0x1, !P3 ;  /* 0x000000010600780c */ /* 0x040ff60005f01670 */
[----:B------:R-:W-:Y:S02]  /*42e0*/  @!UPT UIADD3 URZ, URZ, URZ, URZ ;  /* 0x0000003f3f3ff290 */ /* 0x000fe4000fffe03f */
[----:B------:R1:W-:Y:S01]  /*42f0*/  LDGSTS.E.BYPASS.LTC128B.128 [R230+0x8080], [R4.64+0x80], !P0 ;  /* 0x0808008004e67fae */ /* 0x0003e2000c101d58 */
[C---:B------:R-:W-:Y:S11]  /*4300*/  ISETP.LT.OR P0, PT, R6.reuse, 0x1, !P2 ;  /* 0x000000010600780c */ /* 0x040ff60005701670 */
[----:B------:R-:W-:Y:S02]  /*4310*/  @!UPT UIADD3 URZ, URZ, URZ, URZ ;  /* 0x0000003f3f3ff290 */ /* 0x000fe4000fffe03f */
[----:B------:R1:W-:Y:S01]  /*4320*/  LDGSTS.E.BYPASS.LTC128B.128 [R230+0xa080], [R4.64+0x100], !P0 ;  /* 0x0a08010004e67fae */ /* 0x0003e2000c101d58 */
[C---:B------:R-:W-:Y:S11]  /*4330*/  ISETP.LT.OR P0, PT, R6.reuse, 0x21, P1 ;  /* 0x000000210600780c */ /* 0x040ff60000f01670 */
[----:B------:R-:W-:Y:S02]  /*4340*/  @!UPT UIADD3 URZ, URZ, URZ, URZ ;  /* 0x0000003f3f3ff290 */ /* 0x000fe4000fffe03f */
[----:B------:R2:W-:Y:S01]  /*4350*/  LDGSTS.E.BYPASS.LTC128B.128 [R230+0x7080], [R10.64], !P0 ;  /* 0x070800000ae67fae */ /* 0x0005e2000c101d58 */
[----:B------:R-:W-:Y:S01]  /*4360*/  ISETP.LT.OR P0, PT, R6, 0x21, !P3 ;  /* 0x000000210600780c */ /* 0x000fe20005f01670 */
[----:B-1----:R-:W-:Y:S11]  /*4370*/  @!P4 IMAD.SHL.U32 R4, R238, 0x10, RZ ;  /* 0x00000010ee04c824 */ /* 0x002ff600078e00ff */
[----:B------:R-:W-:Y:S01]  /*4380*/  @!UPT UIADD3 URZ, URZ, URZ, URZ ;  /* 0x0000003f3f3ff290 */ /* 0x000fe2000fffe03f */
[----:B------:R2:W-:Y:S01]  /*4390*/  LDGSTS.E.BYPASS.LTC128B.128 [R230+0x9080], [R14.64], !P0 ;  /* 0x090800000ee67fae */ /* 0x0005e2000c101d58 */
[----:B------:R-:W-:Y:S11]  /*43a0*/  ISETP.LT.OR P0, PT, R6, 0x21, !P2 ;  /* 0x000000210600780c */ /* 0x000ff60005701670 */
[----:B------:R-:W-:Y:S02]  /*43b0*/  @!UPT UIADD3 URZ, URZ, URZ, URZ ;  /* 0x0000003f3f3ff290 */ /* 0x000fe4000fffe03f */
[----:B------:R2:W-:Y:S05]  /*43c0*/  LDGSTS.E.BYPASS.LTC128B.128 [R230+0xb080], [R12.64], !P0 ;  /* 0x0b0800000ce67fae */ /* 0x0005ea000c101d58 */
[----:B------:R2:W-:Y:S02]  /*43d0*/  @!P4 LDGSTS.E.BYPASS.LTC128B.128 [R4+0x12080], [R8.64] ;  /* 0x120800000804cfae */ /* 0x0005e4000b901d58 */
.L_x_3:
[----:B-1234-:R-:W2:Y:S01]  /*43e0*/  LDL.64 R6, [R1+0x8] ;  /* 0x0000080001067983 */ /* 0x01eea20000100a00 */
[----:B------:R-:W-:Y:S02]  /*43f0*/  UIMAD UR20, UR20, 0x3000, URZ ;  /* 0x00003000141478a4 */ /* 0x000fe4000f8e023f */
[----:B------:R-:W-:Y:S01]  /*4400*/  UISETP.GE.AND UP0, UPT, UR23, UR22, UPT ;  /* 0x000000161700728c */ /* 0x000fe2000bf06270 */
[----:B------:R-:W0:Y:S03]  /*4410*/  LDGDEPBAR ;  /* 0x00000000000079af */ /* 0x000e260000000000 */
[----:B------:R-:W-:Y:S01]  /*4420*/  IMAD.U32 R5, RZ, RZ, UR20 ;  /* 0x00000014ff057e24 */ /* 0x000fe2000f8e00ff */
[----:B--2---:R-:W-:Y:S01]  /*4430*/  IADD3 R4, P0, R6, UR20, RZ ;  /* 0x0000001406047c10 */ /* 0x004fe2000ff1e0ff */
[----:B------:R-:W-:Y:S03]  /*4440*/  UMOV UR20, UR23 ;  /* 0x0000001700147c82 */ /* 0x000fe60008000000 */
[----:B------:R-:W-:Y:S02]  /*4450*/  LEA.HI.X.SX32 R5, R5, R245, 0x1, P0 ;  /* 0x000000f505057211 */ /* 0x000fe400000f0eff */
[C---:B------:R-:W-:Y:S04]  /*4460*/  LEA R228, P0, R4.reuse, c[0x0][0x220], 0x2 ;  /* 0x0000880004e47a11 */ /* 0x040fe800078010ff */
[----:B------:R-:W-:Y:S02]  /*4470*/  LEA.HI.X R229, R4, c[0x0][0x224], R5, 0x2, P0 ;  /* 0x0000890004e57a11 */ /* 0x000fe400000f1405 */
[-C--:B------:R-:W-:Y:S01]  /*4480*/  HMMA.16816.F32 R4, R144, R16.reuse, RZ ;  /* 0x000000109004723c */ /* 0x080fe200000018ff */
[----:B------:R-:W-:Y:S07]  /*4490*/  PLOP3.LUT P0, PT, PT, PT, UP0, 0x80, 0x0 ;  /* 0x000000000000781c */ /* 0x000fee0003f0f008 */
[C---:B------:R-:W-:Y:S08]  /*44a0*/  HMMA.16816.F32 R8, R140.reuse, R16, RZ ;  /* 0x000000108c08723c */ /* 0x040ff000000018ff */
[-C--:B------:R-:W-:Y:S08]  /*44b0*/  HMMA.16816.F32 R12, R140, R18.reuse, RZ ;  /* 0x000000128c0c723c */ /* 0x080ff000000018ff */
        /* <DEDUP_REMOVED lines=8> */
[----:B------:R-:W-:Y:S01]  /*4540*/  HMMA.16816.F32 R144, R144, R158, RZ ;  /* 0x0000009e9090723c */ /* 0x000fe200000018ff */
[----:B------:R-:W-:Y:S07]  /*4550*/  LDSM.16.M88.4 R156, [R221+0x14280] ;  /* 0x01428000dd9c783b */ /* 0x000fee0000000200 */
[-C--:B------:R-:W-:Y:S08]  /*4560*/  HMMA.16816.F32 R4, R200, R204.reuse, R4 ;  /* 0x000000ccc804723c */ /* 0x080ff00000001804 */
[C---:B------:R-:W-:Y:S08]  /*4570*/  HMMA.16816.F32 R8, R208.reuse, R204, R8 ;  /* 0x000000ccd008723c */ /* 0x040ff00000001808 */
[-C--:B------:R-:W-:Y:S08]  /*4580*/  HMMA.16816.F32 R12, R208, R206.reuse, R12 ;  /* 0x000000ced00c723c */ /* 0x080ff0000000180c */
[C---:B------:R-:W-:Y:S01]  /*4590*/  HMMA.16816.F32 R16, R200.reuse, R206, R16 ;  /* 0x000000cec810723c */ /* 0x040fe20000001810 */
[----:B------:R-:W1:Y:S07]  /*45a0*/  LDSM.16.MT88.4 R204, [R0+0x1080] ;  /* 0x0010800000cc783b */ /* 0x000e6e0000004200 */
[-C--:B------:R-:W-:Y:S08]  /*45b0*/  HMMA.16816.F32 R20, R200, R212.reuse, R20 ;  /* 0x000000d4c814723c */ /* 0x080ff00000001814 */
[C---:B------:R-:W-:Y:S08]  /*45c0*/  HMMA.16816.F32 R24, R208.reuse, R212, R24 ;  /* 0x000000d4d018723c */ /* 0x040ff00000001818 */
[-C--:B------:R-:W-:Y:S08]  /*45d0*/  HMMA.16816.F32 R28, R208, R214.reuse, R28 ;  /* 0x000000d6d01c723c */ /* 0x080ff0000000181c */
[C---:B------:R-:W-:Y:S01]  /*45e0*/  HMMA.16816.F32 R32, R200.reuse, R214, R32 ;  /* 0x000000d6c820723c */ /* 0x040fe20000001820 */
[----:B------:R-:W-:Y:S07]  /*45f0*/  LDSM.16.MT88.4 R212, [R0+0x3080] ;  /* 0x0030800000d4783b */ /* 0x000fee0000004200 */
[-C--:B------:R-:W-:Y:S08]  /*4600*/  HMMA.16816.F32 R132, R200, R216.reuse, R132 ;  /* 0x000000d8c884723c */ /* 0x080ff00000001884 */
[C---:B------:R-:W-:Y:S08]  /*4610*/  HMMA.16816.F32 R136, R208.reuse, R216, R136 ;  /* 0x000000d8d088723c */ /* 0x040ff00000001888 */
[-C--:B------:R-:W-:Y:S01]  /*4620*/  HMMA.16816.F32 R140, R208, R218.reuse, R140 ;  /* 0x000000dad08c723c */ /* 0x080fe2000000188c */
[----:B------:R-:W2:Y:S07]  /*4630*/  LDSM.16.M88.4 R208, [R221+0x15280] ;  /* 0x01528000ddd0783b */ /* 0x000eae0000000200 */
[----:B------:R-:W-:Y:S01]  /*4640*/  HMMA.16816.F32 R144, R200, R218, R144 ;  /* 0x000000dac890723c */ /* 0x000fe20000001890 */
[----:B------:R-:W3:Y:S04]  /*4650*/  LDSM.16.MT88.4 R200, [R0+0x5080] ;  /* 0x0050800000c8783b */ /* 0x000ee80000004200 */
[----:B------:R-:W-:Y:S03]  /*4660*/  LDSM.16.M88.4 R216, [R220+0x15280] ;  /* 0x01528000dcd8783b */ /* 0x000fe60000000200 */
[-C--:B-1----:R-:W-:Y:S08]  /*4670*/  HMMA.16816.F32 R4, R156, R204.reuse, R4 ;  /* 0x000000cc9c04723c */ /* 0x082ff00000001804 */
[C---:B--2---:R-:W-:Y:S08]  /*4680*/  HMMA.16816.F32 R8, R208.reuse, R204, R8 ;  /* 0x000000ccd008723c */ /* 0x044ff00000001808 */
[-C--:B------:R-:W-:Y:S08]  /*4690*/  HMMA.16816.F32 R12, R208, R206.reuse, R12 ;  /* 0x000000ced00c723c */ /* 0x080ff0000000180c */
[C---:B------:R-:W-:Y:S01]  /*46a0*/  HMMA.16816.F32 R16, R156.reuse, R206, R16 ;  /* 0x000000ce9c10723c */ /* 0x040fe20000001810 */
[----:B------:R-:W-:Y:S07]  /*46b0*/  LDSM.16.M88.4 R204, [R220+0x14280] ;  /* 0x01428000dccc783b */ /* 0x000fee0000000200 */
[-C--:B------:R-:W-:Y:S08]  /*46c0*/  HMMA.16816.F32 R20, R156, R212.reuse, R20 ;  /* 0x000000d49c14723c */ /* 0x080ff00000001814 */
[C---:B------:R-:W-:Y:S08]  /*46d0*/  HMMA.16816.F32 R24, R208.reuse, R212, R24 ;  /* 0x000000d4d018723c */ /* 0x040ff00000001818 */
[-C--:B------:R-:W-:Y:S08]  /*46e0*/  HMMA.16816.F32 R28, R208, R214.reuse, R28 ;  /* 0x000000d6d01c723c */ /* 0x080ff0000000181c */
[C---:B------:R-:W-:Y:S01]  /*46f0*/  HMMA.16816.F32 R32, R156.reuse, R214, R32 ;  /* 0x000000d69c20723c */ /* 0x040fe20000001820 */
[----:B------:R-:W1:Y:S07]  /*4700*/  LDSM.16.MT88.4 R212, [R0+0x1880] ;  /* 0x0018800000d4783b */ /* 0x000e6e0000004200 */
[-C--:B---3--:R-:W-:Y:S08]  /*4710*/  HMMA.16816.F32 R132, R156, R200.reuse, R132 ;  /* 0x000000c89c84723c */ /* 0x088ff00000001884 */
[C---:B------:R-:W-:Y:S08]  /*4720*/  HMMA.16816.F32 R136, R208.reuse, R200, R136 ;  /* 0x000000c8d088723c */ /* 0x040ff00000001888 */
[-C--:B------:R-:W-:Y:S01]  /*4730*/  HMMA.16816.F32 R140, R208, R202.reuse, R140 ;  /* 0x000000cad08c723c */ /* 0x080fe2000000188c */
[----:B------:R-:W2:Y:S07]  /*4740*/  LDSM.16.MT88.4 R208, [R0+0x3880] ;  /* 0x0038800000d0783b */ /* 0x000eae0000004200 */
[----:B------:R-:W-:Y:S01]  /*4750*/  HMMA.16816.F32 R144, R156, R202, R144 ;  /* 0x000000ca9c90723c */ /* 0x000fe20000001890 */
[----:B------:R-:W3:Y:S07]  /*4760*/  LDSM.16.MT88.4 R156, [R0+0x5880] ;  /* 0x00588000009c783b */ /* 0x000eee0000004200 */
[-C--:B-1----:R-:W-:Y:S08]  /*4770*/  HMMA.16816.F32 R4, R204, R212.reuse, R4 ;  /* 0x000000d4cc04723c */ /* 0x082ff00000001804 */
[C---:B------:R-:W-:Y:S08]  /*4780*/  HMMA.16816.F32 R8, R216.reuse, R212, R8 ;  /* 0x000000d4d808723c */ /* 0x040ff00000001808 */
[-C--:B------:R-:W-:Y:S07]  /*4790*/  HMMA.16816.F32 R12, R216, R214.reuse, R12 ;  /* 0x000000d6d80c723c */ /* 0x080fee000000180c */
[----:B------:R1:W-:Y:S01]  /*47a0*/  RED.E.ADD.F32.FTZ.RN.STRONG.GPU [R228.64], R4 ;  /* 0x00000004e400798e */ /* 0x0003e2000c10e798 */
[C---:B------:R-:W-:Y:S03]  /*47b0*/  HMMA.16816.F32 R16, R204.reuse, R214, R16 ;  /* 0x000000d6cc10723c */ /* 0x040fe60000001810 */
[----:B------:R1:W-:Y:S04]  /*47c0*/  RED.E.ADD.F32.FTZ.RN.STRONG.GPU [R228.64+0x400], R5 ;  /* 0x00040005e400798e */ /* 0x0003e8000c10e798 */
[----:B------:R1:W-:Y:S01]  /*47d0*/  RED.E.ADD.F32.FTZ.RN.STRONG.GPU [R228.64+0x800], R6 ;  /* 0x00080006e400798e */ /* 0x0003e2000c10e798 */
[-C--:B--2---:R-:W-:Y:S03]  /*47e0*/  HMMA.16816.F32 R20, R204, R208.reuse, R20 ;  /* 0x000000d0cc14723c */ /* 0x084fe60000001814 */
[----:B------:R1:W-:Y:S04]  /*47f0*/  RED.E.ADD.F32.FTZ.RN.STRONG.GPU [R228.64+0xc00], R7 ;  /* 0x000c0007e400798e */ /* 0x0003e8000c10e798 */
[----:B------:R1:W-:Y:S01]  /*4800*/  RED.E.ADD.F32.FTZ.RN.STRONG.GPU [R228.64+0x1000], R8 ;  /* 0x00100008e400798e */ /* 0x0003e2000c10e798 */
[C---:B------:R-:W-:Y:S03]  /*4810*/  HMMA.16816.F32 R24, R216.reuse, R208, R24 ;  /* 0x000000d0d818723c */ /* 0x040fe60000001818 */
[----:B------:R1:W-:Y:S04]  /*4820*/  RED.E.ADD.F32.FTZ.RN.STRONG.GPU [R228.64+0x1400], R9 ;  /* 0x00140009e400798e */ /* 0x0003e8000c10e798 */
[----:B------:R1:W-:Y:S01]  /*4830*/  RED.E.ADD.F32.FTZ.RN.STRONG.GPU [R228.64+0x1800], R10 ;  /* 0x0018000ae400798e */ /* 0x0003e2000c10e798 */
[-C--:B------:R-:W-:Y:S03]  /*4840*/  HMMA.16816.F32 R28, R216, R210.reuse, R28 ;  /* 0x000000d2d81c723c */ /* 0x080fe6000000181c */
[----:B------:R1:W-:Y:S04]  /*4850*/  RED.E.ADD.F32.FTZ.RN.STRONG.GPU [R228.64+0x1c00], R11 ;  /* 0x001c000be400798e */ /* 0x0003e8000c10e798 */
[----:B------:R1:W-:Y:S01]  /*4860*/  RED.E.ADD.F32.FTZ.RN.STRONG.GPU [R228.64+0x2000], R16 ;  /* 0x00200010e400798e */ /* 0x0003e2000c10e798 */
[C---:B------:R-:W-:Y:S03]  /*4870*/  HMMA.16816.F32 R32, R204.reuse, R210, R32 ;  /* 0x000000d2cc20723c */ /* 0x040fe60000001820 */
[----:B------:R1:W-:Y:S04]  /*4880*/  RED.E.ADD.F32.FTZ.RN.STRONG.GPU [R228.64+0x2400], R17 ;  /* 0x00240011e400798e */ /* 0x0003e8000c10e798 */
[----:B------:R1:W-:Y:S01]  /*4890*/  RED.E.ADD.F32.FTZ.RN.STRONG.GPU [R228.64+0x2800], R18 ;  /* 0x00280012e400798e */ /* 0x0003e2000c10e798 */
[-C--:B---3--:R-:W-:Y:S03]  /*48a0*/  HMMA.16816.F32 R132, R204, R156.reuse, R132 ;  /* 0x0000009ccc84723c */ /* 0x088fe60000001884 */
        /* <DEDUP_REMOVED lines=8> */
[----:B------:R-:W-:Y:S03]  /*4930*/  HMMA.16816.F32 R144, R204, R158, R144 ;  /* 0x0000009ecc90723c */ /* 0x000fe60000001890 */
[----:B------:R1:W-:Y:S04]  /*4940*/  RED.E.ADD.F32.FTZ.RN.STRONG.GPU [R228.64+0x4400], R21 ;  /* 0x00440015e400798e */ /* 0x0003e8000c10e798 */
        /* <DEDUP_REMOVED lines=29> */
[----:B------:R1:W-:Y:S01]  /*4b20*/  RED.E.ADD.F32.FTZ.RN.STRONG.GPU [R228.64+0xbc00], R143 ;  /* 0x00bc008fe400798e */ /* 0x0003e2000c10e798 */
[----:B------:R-:W-:-:S05]  /*4b30*/  @!P0 BRA `(.L_x_4) ;  /* 0xffffd3d000008947 */ /* 0x000fca000383ffff */
.L_x_1:
[----:B------:R-:W-:Y:S01]  /*4b40*/  F2FP.PACK_AB R66, R67, R66 ;  /* 0x000000424342723e */ /* 0x000fe200000000ff */
[----:B------:R-:W-:Y:S01]  /*4b50*/  BAR.SYNC.DEFER_BLOCKING 0x1, 0x100 ;  /* 0x0044000000007b1d */ /* 0x000fe20000010000 */
[----:B------:R-:W-:Y:S01]  /*4b60*/  F2FP.PACK_AB R64, R65, R64 ;  /* 0x000000404140723e */ /* 0x000fe200000000ff */
[----:B------:R-:W-:Y:S01]  /*4b70*/  FMUL.FTZ R84, R84, c[0x0][0x298] ;  /* 0x0000a60054547a20 */ /* 0x000fe20000410000 */
[----:B------:R-:W-:Y:S01]  /*4b80*/  F2FP.PACK_AB R36, R37, R36 ;  /* 0x000000242524723e */ /* 0x000fe200000000ff */
[----:B-1----:R-:W-:Y:S01]  /*4b90*/  FMUL.FTZ R28, R85, c[0x0][0x298] ;  /* 0x0000a600551c7a20 */ /* 0x002fe20000410000 */
[----:B------:R-:W-:Y:S01]  /*4ba0*/  F2FP.PACK_AB R38, R39, R38 ;  /* 0x000000262726723e */ /* 0x000fe200000000ff */
[----:B------:R-:W1:Y:S01]  /*4bb0*/  S2R R67, SR_TID.X ;  /* 0x0000000000437919 */ /* 0x000e620000002100 */
[----:B------:R-:W-:Y:S01]  /*4bc0*/  F2FP.PACK_AB R48, R49, R48 ;  /* 0x000000303130723e */ /* 0x000fe200000000ff */
[----:B------:R-:W-:Y:S01]  /*4bd0*/  FMUL.FTZ R86, R86, c[0x0][0x298] ;  /* 0x0000a60056567a20 */ /* 0x000fe20000410000 */
[----:B------:R-:W-:Y:S01]  /*4be0*/  IADD3 R4, R231, 0x440, RZ ;  /* 0x00000440e7047810 */ /* 0x000fe20007ffe0ff */
[----:B------:R-:W-:Y:S01]  /*4bf0*/  FMUL.FTZ R27, R87, c[0x0][0x298] ;  /* 0x0000a600571b7a20 */ /* 0x000fe20000410000 */
[----:B------:R-:W-:Y:S01]  /*4c00*/  F2FP.PACK_AB R50, R51, R50 ;  /* 0x000000323332723e */ /* 0x000fe200000000ff */
[----:B------:R-:W-:Y:S01]  /*4c10*/  FMUL.FTZ R96, R96, c[0x0][0x298] ;  /* 0x0000a60060607a20 */ /* 0x000fe20000410000 */
[----:B------:R-:W-:Y:S01]  /*4c20*/  F2FP.PACK_AB R40, R41, R40 ;  /* 0x000000282928723e */ /* 0x000fe200000000ff */
[----:B------:R-:W-:Y:S01]  /*4c30*/  FMUL.FTZ R24, R97, c[0x0][0x298] ;  /* 0x0000a60061187a20 */ /* 0x000fe20000410000 */
        /* <DEDUP_REMOVED lines=9> */
[----:B------:R-:W-:Y:S01]  /*4cd0*/  STS [R231+0x6080], R36 ;  /* 0x00608024e7007388 */ /* 0x000fe20000000800 */
[----:B------:R-:W-:Y:S01]  /*4ce0*/  F2FP.PACK_AB R54, R55, R54 ;  /* 0x000000363736723e */ /* 0x000fe200000000ff */
[----:B------:R-:W-:Y:S01]  /*4cf0*/  FMUL.FTZ R90, R90, c[0x0][0x298] ;  /* 0x0000a6005a5a7a20 */ /* 0x000fe20000410000 */
[----:B------:R-:W-:Y:S01]  /*4d00*/  F2FP.PACK_AB R56, R57, R56 ;  /* 0x000000383938723e */ /* 0x000fe200000000ff */
[----:B------:R-:W-:Y:S01]  /*4d10*/  STS [R231+0x6480], R38 ;  /* 0x00648026e7007388 */ /* 0x000fe20000000800 */
[----:B------:R-:W-:Y:S01]  /*4d20*/  F2FP.PACK_AB R58, R59, R58 ;  /* 0x0000003a3b3a723e */ /* 0x000fe200000000ff */
[----:B------:R-:W-:Y:S01]  /*4d30*/  FMUL.FTZ R25, R91, c[0x0][0x298] ;  /* 0x0000a6005b197a20 */ /* 0x000fe20000410000 */
[----:B-1----:R-:W-:Y:S01]  /*4d40*/  SHF.R.S32.HI R65, RZ, 0x1f, R67 ;  /* 0x0000001fff417819 */ /* 0x002fe20000011443 */
[----:B------:R-:W-:Y:S01]  /*4d50*/  FMUL.FTZ R92, R92, c[0x0][0x298] ;  /* 0x0000a6005c5c7a20 */ /* 0x000fe20000410000 */
[----:B------:R-:W-:Y:S01]  /*4d60*/  F2FP.PACK_AB R60, R61, R60 ;  /* 0x0000003c3d3c723e */ /* 0x000fe200000000ff */
[----:B------:R-:W-:Y:S01]  /*4d70*/  FMUL.FTZ R22, R93, c[0x0][0x298] ;  /* 0x0000a6005d167a20 */ /* 0x000fe20000410000 */
[----:B------:R-:W-:Y:S01]  /*4d80*/  LEA.HI R0, R65, R67, RZ, 0x2 ;  /* 0x0000004341007211 */ /* 0x000fe200078f10ff */
[----:B------:R-:W-:Y:S01]  /*4d90*/  FMUL.FTZ R94, R94, c[0x0][0x298] ;  /* 0x0000a6005e5e7a20 */ /* 0x000fe20000410000 */
[----:B------:R-:W-:Y:S01]  /*4da0*/  F2FP.PACK_AB R62, R63, R62 ;  /* 0x0000003e3f3e723e */ /* 0x000fe200000000ff */
[----:B------:R-:W-:Y:S01]  /*4db0*/  FMUL.FTZ R21, R95, c[0x0][0x298] ;  /* 0x0000a6005f157a20 */ /* 0x000fe20000410000 */
[--C-:B------:R-:W-:Y:S01]  /*4dc0*/  SHF.R.S32.HI R2, RZ, 0x2, R0.reuse ;  /* 0x00000002ff027819 */ /* 0x100fe20000011400 */
[----:B------:R-:W-:Y:S01]  /*4dd0*/  FMUL.FTZ R100, R100, c[0x0][0x298] ;  /* 0x0000a60064647a20 */ /* 0x000fe20000410000 */
[----:B------:R-:W-:Y:S01]  /*4de0*/  SHF.R.S32.HI R0, RZ, 0x1f, R0 ;  /* 0x0000001fff007819 */ /* 0x000fe20000011400 */
[----:B------:R-:W-:Y:S01]  /*4df0*/  FMUL.FTZ R20, R101, c[0x0][0x298] ;  /* 0x0000a60065147a20 */ /* 0x000fe20000410000 */
[----:B------:R-:W-:Y:S01]  /*4e00*/  F2FP.PACK_AB R68, R69, R68 ;  /* 0x000000444544723e */ /* 0x000fe200000000ff */
[----:B------:R-:W-:Y:S01]  /*4e10*/  FMUL.FTZ R102, R102, c[0x0][0x298] ;  /* 0x0000a60066667a20 */ /* 0x000fe20000410000 */
[----:B------:R-:W-:Y:S01]  /*4e20*/  LEA.HI R0, R0, R2, RZ, 0x3 ;  /* 0x0000000200007211 */ /* 0x000fe200078f18ff */
[----:B------:R-:W-:Y:S01]  /*4e30*/  FMUL.FTZ R19, R103, c[0x0][0x298] ;  /* 0x0000a60067137a20 */ /* 0x000fe20000410000 */
[----:B------:R-:W-:Y:S01]  /*4e40*/  F2FP.PACK_AB R70, R71, R70 ;  /* 0x000000464746723e */ /* 0x000fe200000000ff */
[----:B------:R-:W-:Y:S01]  /*4e50*/  FMUL.FTZ R112, R112, c[0x0][0x298] ;  /* 0x0000a60070707a20 */ /* 0x000fe20000410000 */
[----:B------:R-:W-:Y:S01]  /*4e60*/  LOP3.LUT R0, R0, 0xfffffff8, RZ, 0xc0, !PT ;  /* 0xfffffff800007812 */ /* 0x000fe200078ec0ff */
[----:B------:R-:W-:Y:S01]  /*4e70*/  FMUL.FTZ R16, R113, c[0x0][0x298] ;  /* 0x0000a60071107a20 */ /* 0x000fe20000410000 */
[----:B------:R-:W-:Y:S01]  /*4e80*/  F2FP.PACK_AB R80, R81, R80 ;  /* 0x000000505150723e */ /* 0x000fe200000000ff */
[----:B------:R-:W-:Y:S01]  /*4e90*/  FMUL.FTZ R114, R114, c[0x0][0x298] ;  /* 0x0000a60072727a20 */ /* 0x000fe20000410000 */
[----:B------:R-:W-:Y:S01]  /*4ea0*/  F2FP.PACK_AB R82, R83, R82 ;  /* 0x000000525352723e */ /* 0x000fe200000000ff */
[----:B------:R-:W-:Y:S01]  /*4eb0*/  IMAD.IADD R0, R2, 0x1, -R0 ;  /* 0x0000000102007824 */ /* 0x000fe200078e0a00 */
[----:B------:R-:W-:Y:S01]  /*4ec0*/  IADD3 R2, R231, 0x1440, RZ ;  /* 0x00001440e7027810 */ /* 0x000fe20007ffe0ff */
[----:B------:R-:W-:Y:S01]  /*4ed0*/  FMUL.FTZ R15, R115, c[0x0][0x298] ;  /* 0x0000a600730f7a20 */ /* 0x000fe20000410000 */
[----:B------:R-:W-:Y:S01]  /*4ee0*/  F2FP.PACK_AB R72, R73, R72 ;  /* 0x000000484948723e */ /* 0x000fe200000000ff */
[----:B------:R-:W-:Y:S01]  /*4ef0*/  FMUL.FTZ R104, R104, c[0x0][0x298] ;  /* 0x0000a60068687a20 */ /* 0x000fe20000410000 */
[----:B------:R-:W-:Y:S01]  /*4f00*/  LOP3.LUT R0, R0, 0x4, RZ, 0xc0, !PT ;  /* 0x0000000400007812 */ /* 0x000fe200078ec0ff */
[----:B------:R-:W-:Y:S01]  /*4f10*/  FMUL.FTZ R18, R105, c[0x0][0x298] ;  /* 0x0000a60069127a20 */ /* 0x000fe20000410000 */
[----:B------:R-:W-:Y:S01]  /*4f20*/  F2FP.PACK_AB R74, R75, R74 ;  /* 0x0000004a4b4a723e */ /* 0x000fe200000000ff */
[----:B------:R-:W-:Y:S01]  /*4f30*/  FMUL.FTZ R106, R106, c[0x0][0x298] ;  /* 0x0000a6006a6a7a20 */ /* 0x000fe20000410000 */
[----:B------:R-:W-:Y:S01]  /*4f40*/  ISETP.NE.AND P0, PT, R0, RZ, PT ;  /* 0x000000ff0000720c */ /* 0x000fe20003f05270 */
        /* <DEDUP_REMOVED lines=13> */
[C---:B------:R-:W-:Y:S01]  /*5020*/  @P0 IADD3 R0, R231.reuse, -0x40, RZ ;  /* 0xffffffc0e7000810 */ /* 0x040fe20007ffe0ff */
[----:B------:R-:W-:Y:S01]  /*5030*/  FMUL.FTZ R118, R118, c[0x0][0x298] ;  /* 0x0000a60076767a20 */ /* 0x000fe20000410000 */
[----:B------:R-:W-:Y:S01]  /*5040*/  @P0 IADD3 R4, R231, 0x3c0, RZ ;  /* 0x000003c0e7040810 */ /* 0x000fe20007ffe0ff */
[----:B------:R-:W-:Y:S01]  /*5050*/  FMUL.FTZ R11, R119, c[0x0][0x298] ;  /* 0x0000a600770b7a20 */ /* 0x000fe20000410000 */
[C---:B------:R-:W-:Y:S01]  /*5060*/  @P0 IADD3 R3, R231.reuse, 0xfc0, RZ ;  /* 0x00000fc0e7030810 */ /* 0x040fe20007ffe0ff */
[----:B------:R-:W-:Y:S01]  /*5070*/  STS [R0+0x6080], R48 ;  /* 0x0060803000007388 */ /* 0x000fe20000000800 */
[----:B------:R-:W-:Y:S01]  /*5080*/  @P0 IADD3 R2, R231, 0x13c0, RZ ;  /* 0x000013c0e7020810 */ /* 0x000fe20007ffe0ff */
        /* <DEDUP_REMOVED lines=11> */
[----:B------:R-:W-:Y:S01]  /*5140*/  FMUL.FTZ R7, R131, c[0x0][0x298] ;  /* 0x0000a60083077a20 */ /* 0x000fe20000410000 */
[----:B------:R-:W-:Y:S01]  /*5150*/  F2FP.PACK_AB R20, R20, R100 ;  /* 0x000000641414723e */ /* 0x000fe200000000ff */
[----:B------:R-:W-:Y:S01]  /*5160*/  FMUL.FTZ R120, R120, c[0x0][0x298] ;  /* 0x0000a60078787a20 */ /* 0x000fe20000410000 */
        /* <DEDUP_REMOVED lines=17> */
[----:B------:R-:W-:Y:S01]  /*5280*/  F2FP.PACK_AB R14, R14, R108 ;  /* 0x0000006c0e0e723e */ /* 0x000fe200000000ff */
[----:B------:R-:W1:Y:S01]  /*5290*/  S2UR UR9, SR_CTAID.X ;  /* 0x00000000000979c3 */ /* 0x000e620000002500 */
[----:B------:R-:W-:Y:S01]  /*52a0*/  F2FP.PACK_AB R13, R13, R110 ;  /* 0x0000006e0d0d723e */ /* 0x000fe200000000ff */
[----:B------:R-:W-:Y:S01]  /*52b0*/  STS [R0+0x8480], R66 ;  /* 0x0084804200007388 */ /* 0x000fe20000000800 */
[----:B------:R-:W-:Y:S01]  /*52c0*/  F2FP.PACK_AB R12, R12, R116 ;  /* 0x000000740c0c723e */ /* 0x000fe200000000ff */
[----:B------:R-:W-:Y:S01]  /*52d0*/  UMOV UR8, 0xffffffc0 ;  /* 0xffffffc000087882 */ /* 0x000fe20000000000 */
[----:B------:R-:W-:Y:S01]  /*52e0*/  F2FP.PACK_AB R11, R11, R118 ;  /* 0x000000760b0b723e */ /* 0x000fe200000000ff */
[----:B------:R-:W-:Y:S01]  /*52f0*/  STS [R231+0x9080], R56 ;  /* 0x00908038e7007388 */ /* 0x000fe20000000800 */
[----:B------:R-:W-:Y:S01]  /*5300*/  F2FP.PACK_AB R8, R8, R128 ;  /* 0x000000800808723e */ /* 0x000fe200000000ff */
[----:B------:R-:W-:Y:S01]  /*5310*/  ULDC UR7, c[0x0][0x2f0] ;  /* 0x0000bc0000077ab9 */ /* 0x000fe20000000800 */
[----:B------:R-:W-:Y:S01]  /*5320*/  F2FP.PACK_AB R7, R7, R130 ;  /* 0x000000820707723e */ /* 0x000fe200000000ff */
[----:B------:R-:W-:Y:S01]  /*5330*/  STS [R231+0x9480], R58 ;  /* 0x0094803ae7007388 */ /* 0x000fe20000000800 */
[----:B------:R-:W-:Y:S01]  /*5340*/  F2FP.PACK_AB R10, R10, R120 ;  /* 0x000000780a0a723e */ /* 0x000fe200000000ff */
[----:B------:R-:W-:Y:S01]  /*5350*/  USHF.R.S32.HI UR6, URZ, 0x1f, UR12 ;  /* 0x0000001f3f067899 */ /* 0x000fe2000801140c */
[----:B------:R-:W-:Y:S01]  /*5360*/  F2FP.PACK_AB R9, R9, R122 ;  /* 0x0000007a0909723e */ /* 0x000fe200000000ff */
[----:B------:R-:W-:Y:S01]  /*5370*/  STS [R0+0x9080], R60 ;  /* 0x0090803c00007388 */ /* 0x000fe20000000800 */
[----:B------:R-:W-:Y:S01]  /*5380*/  F2FP.PACK_AB R6, R6, R124 ;  /* 0x0000007c0606723e */ /* 0x000fe200000000ff */
[----:B------:R-:W-:Y:S01]  /*5390*/  ULDC.64 UR4, c[0x0][0x340] ;  /* 0x0000d00000047ab9 */ /* 0x000fe20000000a00 */
[----:B------:R-:W-:Y:S01]  /*53a0*/  F2FP.PACK_AB R5, R5, R126 ;  /* 0x0000007e0505723e */ /* 0x000fe200000000ff */
[----:B------:R-:W-:Y:S01]  /*53b0*/  STS [R0+0x9480], R62 ;  /* 0x0094803e00007388 */ /* 0x000fe20000000800 */
[----:B------:R-:W-:Y:S01]  /*53c0*/  UIMAD UR4, UR6, UR4, URZ ;  /* 0x00000004060472a4 */ /* 0x000fe2000f8e023f */
[----:B------:R-:W-:Y:S02]  /*53d0*/  BSSY B0, `(.L_x_5) ;  /* 0x0000050000007945 */ /* 0x000fe40003800000 */
[----:B------:R-:W-:Y:S01]  /*53e0*/  STS [R231+0xa080], R68 ;  /* 0x00a08044e7007388 */ /* 0x000fe20000000800 */
[----:B------:R-:W-:-:S02]  /*53f0*/  UIMAD UR4, UR12, UR5, UR4 ;  /* 0x000000050c0472a4 */ /* 0x000fc4000f8e0204 */
[----:B-1----:R-:W-:Y:S01]  /*5400*/  UIMAD UR7, UR9, UR8, UR7 ;  /* 0x00000008090772a4 */ /* 0x002fe2000f8e0207 */
[----:B------:R-:W-:Y:S03]  /*5410*/  STS [R231+0xa480], R70 ;  /* 0x00a48046e7007388 */ /* 0x000fe60000000800 */
[----:B------:R-:W-:Y:S01]  /*5420*/  UISETP.LT.AND UP0, UPT, UR7, 0x40, UPT ;  /* 0x000000400700788c */ /* 0x000fe2000bf01270 */
[----:B------:R-:W-:Y:S03]  /*5430*/  STS [R0+0xa080], R80 ;  /* 0x00a0805000007388 */ /* 0x000fe60000000800 */
[----:B------:R-:W-:Y:S01]  /*5440*/  USEL UR7, UR7, 0x40, UP0 ;  /* 0x0000004007077887 */ /* 0x000fe20008000000 */
[----:B------:R-:W-:Y:S04]  /*5450*/  STS [R0+0xa480], R82 ;  /* 0x00a4805200007388 */ /* 0x000fe80000000800 */
[----:B------:R-:W-:Y:S01]  /*5460*/  STS [R231+0xb080], R72 ;  /* 0x00b08048e7007388 */ /* 0x000fe20000000800 */
[----:B------:R-:W-:-:S03]  /*5470*/  ISETP.GE.AND P5, PT, R240, UR7, PT ;  /* 0x00000007f0007c0c */ /* 0x000fc6000bfa6270 */
[----:B------:R-:W-:Y:S04]  /*5480*/  STS [R231+0xb480], R74 ;  /* 0x00b4804ae7007388 */ /* 0x000fe80000000800 */
        /* <DEDUP_REMOVED lines=17> */
[----:B------:R1:W-:Y:S04]  /*55a0*/  STS [R0+0x3480], R13 ;  /* 0x0034800d00007388 */ /* 0x0003e80000000800 */
[----:B------:R2:W-:Y:S04]  /*55b0*/  STS [R231+0x4080], R12 ;  /* 0x0040800ce7007388 */ /* 0x0005e80000000800 */
[----:B------:R-:W-:Y:S04]  /*55c0*/  STS [R231+0x4480], R11 ;  /* 0x0044800be7007388 */ /* 0x000fe80000000800 */
[----:B------:R-:W-:Y:S04]  /*55d0*/  STS [R0+0x4080], R8 ;  /* 0x0040800800007388 */ /* 0x000fe80000000800 */
[----:B------:R-:W-:Y:S04]  /*55e0*/  STS [R0+0x4480], R7 ;  /* 0x0044800700007388 */ /* 0x000fe80000000800 */
[----:B------:R3:W-:Y:S04]  /*55f0*/  STS [R231+0x5080], R10 ;  /* 0x0050800ae7007388 */ /* 0x0007e80000000800 */
[----:B------:R-:W-:Y:S01]  /*5600*/  STS [R231+0x5480], R9 ;  /* 0x00548009e7007388 */ /* 0x000fe20000000800 */
[----:B-1----:R-:W-:-:S03]  /*5610*/  SHF.R.S32.HI R13, RZ, 0x1f, R236 ;  /* 0x0000001fff0d7819 */ /* 0x002fc600000114ec */
[----:B------:R1:W-:Y:S01]  /*5620*/  STS [R0+0x5080], R6 ;  /* 0x0050800600007388 */ /* 0x0003e20000000800 */
[----:B--2---:R-:W-:-:S03]  /*5630*/  IMAD.MOV.U32 R12, RZ, RZ, R236 ;  /* 0x000000ffff0c7224 */ /* 0x004fc600078e00ec */
[----:B------:R2:W-:Y:S04]  /*5640*/  STS [R0+0x5480], R5 ;  /* 0x0054800500007388 */ /* 0x0005e80000000800 */
[----:B------:R-:W-:Y:S06]  /*5650*/  BAR.SYNC.DEFER_BLOCKING 0x1, 0x100 ;  /* 0x0044000000007b1d */ /* 0x000fec0000010000 */
[----:B------:R-:W4:Y:S01]  /*5660*/  S2R R14, SR_CTAID.Y ;  /* 0x00000000000e7919 */ /* 0x000f220000002600 */
[----:B---3--:R-:W-:Y:S01]  /*5670*/  IMAD.U32 R10, RZ, RZ, UR12 ;  /* 0x0000000cff0a7e24 */ /* 0x008fe2000f8e00ff */
[----:B-1----:R-:W-:-:S04]  /*5680*/  LEA.HI R6, R65, R67, RZ, 0x3 ;  /* 0x0000004341067211 */ /* 0x002fc800078f18ff */
[----:B------:R-:W-:Y:S01]  /*5690*/  SHF.R.S32.HI R6, RZ, 0x3, R6 ;  /* 0x00000003ff067819 */ /* 0x000fe20000011406 */
[----:B------:R1:W3:Y:S03]  /*56a0*/  LDS.128 R36, [R230+0x7080] ;  /* 0x00708000e6247984 */ /* 0x0002e60000000c00 */
[----:B------:R-:W-:Y:S01]  /*56b0*/  SHF.R.S32.HI R7, RZ, 0x1f, R6 ;  /* 0x0000001fff077819 */ /* 0x000fe20000011406 */
[----:B------:R1:W1:Y:S01]  /*56c0*/  LDS.128 R32, [R230+0x9080] ;  /* 0x00908000e6207984 */ /* 0x0002620000000c00 */
[----:B----4-:R-:W-:Y:S01]  /*56d0*/  SHF.R.S32.HI R15, RZ, 0x1f, R14 ;  /* 0x0000001fff0f7819 */ /* 0x010fe2000001140e */
[----:B------:R-:W-:Y:S02]  /*56e0*/  IMAD.WIDE.U32 R2, R14, c[0x0][0x338], R12 ;  /* 0x0000ce000e027a25 */ /* 0x000fe400078e000c */
[----:B------:R4:W1:Y:S02]  /*56f0*/  LDS.128 R28, [R230+0xb080] ;  /* 0x00b08000e61c7984 */ /* 0x0008640000000c00 */
[----:B--2---:R-:W-:-:S02]  /*5700*/  IMAD R0, R15, c[0x0][0x338], RZ ;  /* 0x0000ce000f007a24 */ /* 0x004fc400078e02ff */
[----:B------:R4:W2:Y:S01]  /*5710*/  LDS.128 R48, [R230+0x80] ;  /* 0x00008000e6307984 */ /* 0x0008a20000000c00 */
[----:B------:R-:W-:-:S03]  /*5720*/  IMAD.WIDE R6, R252, 0x40, R6 ;  /* 0x00000040fc067825 */ /* 0x000fc600078e0206 */
[----:B------:R4:W1:Y:S01]  /*5730*/  LDS.128 R44, [R230+0x2080] ;  /* 0x00208000e62c7984 */ /* 0x0008620000000c00 */
[----:B------:R-:W-:-:S03]  /*5740*/  IMAD R0, R14, c[0x0][0x33c], R0 ;  /* 0x0000cf000e007a24 */ /* 0x000fc600078e0200 */
[----:B------:R4:W1:Y:S01]  /*5750*/  LDS.128 R40, [R230+0x4080] ;  /* 0x00408000e6287984 */ /* 0x0008620000000c00 */
[----:B------:R-:W-:-:S03]  /*5760*/  IMAD.IADD R3, R3, 0x1, R0 ;  /* 0x0000000103037824 */ /* 0x000fc600078e0200 */
[----:B------:R4:W1:Y:S01]  /*5770*/  LDS.128 R60, [R230+0x1080] ;  /* 0x00108000e63c7984 */ /* 0x0008620000000c00 */
[----:B------:R-:W-:-:S03]  /*5780*/  IMAD.WIDE.U32 R10, R10, c[0x0][0x340], R2 ;  /* 0x0000d0000a0a7a25 */ /* 0x000fc600078e0002 */
[----:B------:R4:W1:Y:S02]  /*5790*/  LDS.128 R56, [R230+0x3080] ;  /* 0x00308000e6387984 */ /* 0x0008640000000c00 */
[----:B------:R-:W-:Y:S02]  /*57a0*/  IADD3 R3, R11, UR4, RZ ;  /* 0x000000040b037c10 */ /* 0x000fe4000fffe0ff */
[----:B------:R4:W1:Y:S01]  /*57b0*/  LDS.128 R52, [R230+0x5080] ;  /* 0x00508000e6347984 */ /* 0x0008620000000c00 */
[----:B------:R-:W-:Y:S05]  /*57c0*/  @P5 BRA `(.L_x_6) ;  /* 0x0000010000005947 */ /* 0x000fea0003800000 */
[----:B------:R-:W-:Y:S01]  /*57d0*/  ISETP.GE.AND P0, PT, R236, c[0x0][0x324], PT ;  /* 0x0000c900ec007a0c */ /* 0x000fe20003f06270 */
[----:B------:R-:W5:Y:S01]  /*57e0*/  LDS.128 R24, [R230+0x8080] ;  /* 0x00808000e6187984 */ /* 0x000f620000000c00 */
[----:B------:R-:W-:Y:S01]  /*57f0*/  IMAD R0, R7, c[0x0][0x330], RZ ;  /* 0x0000cc0007007a24 */ /* 0x000fe200078e02ff */
[----:B------:R-:W-:Y:S01]  /*5800*/  ISETP.GE.AND P3, PT, R235, c[0x0][0x324], PT ;  /* 0x0000c900eb007a0c */ /* 0x000fe20003f66270 */
[----:B------:R-:W-:Y:S01]  /*5810*/  IMAD.MOV.U32 R2, RZ, RZ, R10 ;  /* 0x000000ffff027224 */ /* 0x000fe200078e000a */
[----:B------:R-:W4:Y:S01]  /*5820*/  LDS.128 R20, [R230+0xa080] ;  /* 0x00a08000e6147984 */ /* 0x000f220000000c00 */
[----:B------:R-:W-:Y:S01]  /*5830*/  IMAD R0, R6, c[0x0][0x334], R0 ;  /* 0x0000cd0006007a24 */ /* 0x000fe200078e0200 */
[----:B------:R-:W-:Y:S01]  /*5840*/  ISETP.GE.AND P2, PT, R244, c[0x0][0x324], PT ;  /* 0x0000c900f4007a0c */ /* 0x000fe20003f46270 */
[----:B------:R-:W-:-:S04]  /*5850*/  IMAD.WIDE.U32 R8, R6, c[0x0][0x330], R2 ;  /* 0x0000cc0006087a25 */ /* 0x000fc800078e0002 */
[----:B------:R-:W-:Y:S01]  /*5860*/  IMAD.IADD R0, R9, 0x1, R0 ;  /* 0x0000000109007824 */ /* 0x000fe200078e0200 */
[----:B------:R-:W3:Y:S01]  /*5870*/  @!P0 LDS.128 R16, [R230+0x6080] ;  /* 0x00608000e6108984 */ /* 0x000ee20000000c00 */
[----:B------:R-:W-:-:S04]  /*5880*/  LEA R4, P1, R8, c[0x0][0x318], 0x1 ;  /* 0x0000c60008047a11 */ /* 0x000fc800078208ff */
[----:B------:R-:W-:-:S05]  /*5890*/  LEA.HI.X R5, R8, c[0x0][0x31c], R0, 0x1, P1 ;  /* 0x0000c70008057a11 */ /* 0x000fca00008f0c00 */
[----:B-----5:R2:W-:Y:S04]  /*58a0*/  @!P3 STG.E.128 [R4.64+0x80], R24 ;  /* 0x000080180400b986 */ /* 0x0205e8000c101d18 */
[----:B----4-:R2:W-:Y:S04]  /*58b0*/  @!P2 STG.E.128 [R4.64+0x100], R20 ;  /* 0x000100140400a986 */ /* 0x0105e8000c101d18 */
[----:B---3--:R2:W-:Y:S02]  /*58c0*/  @!P0 STG.E.128 [R4.64], R16 ;  /* 0x0000001004008986 */ /* 0x0085e4000c101d18 */
.L_x_6:
[----:B------:R-:W-:Y:S05]  /*58d0*/  BSYNC B0 ;  /* 0x0000000000007941 */ /* 0x000fea0003800000 */
.L_x_5:
[----:B------:R-:W-:Y:S01]  /*58e0*/  IADD3 R0, R240, 0x20, RZ ;  /* 0x00000020f0007810 */ /* 0x000fe20007ffe0ff */
[----:B------:R-:W-:Y:S03]  /*58f0*/  BSSY B0, `(.L_x_7) ;  /* 0x0000012000007945 */ /* 0x000fe60003800000 */
[----:B------:R-:W-:-:S13]  /*5900*/  ISETP.GE.AND P4, PT, R0, UR7, PT ;  /* 0x0000000700007c0c */ /* 0x000fda000bf86270 */
[----:B------:R-:W-:Y:S05]  /*5910*/  @P4 BRA `(.L_x_8) ;  /* 0x000000f000004947 */ /* 0x000fea0003800000 */
[----:B------:R-:W-:Y:S02]  /*5920*/  IADD3 R0, P0, R6, 0x20, RZ ;  /* 0x0000002006007810 */ /* 0x000fe40007f1e0ff */
[----:B------:R-:W-:Y:S02]  /*5930*/  ISETP.GE.AND P2, PT, R236, c[0x0][0x324], PT ;  /* 0x0000c900ec007a0c */ /* 0x000fe40003f46270 */
[----:B------:R-:W-:Y:S01]  /*5940*/  ISETP.GE.AND P1, PT, R235, c[0x0][0x324], PT ;  /* 0x0000c900eb007a0c */ /* 0x000fe20003f26270 */
[----:B------:R-:W-:Y:S01]  /*5950*/  IMAD.X R2, RZ, RZ, R7, P0 ;  /* 0x000000ffff027224 */ /* 0x000fe200000e0607 */
[----:B------:R-:W-:-:S03]  /*5960*/  ISETP.GE.AND P0, PT, R244, c[0x0][0x324], PT ;  /* 0x0000c900f4007a0c */ /* 0x000fc60003f06270 */
[----:B------:R-:W-:Y:S02]  /*5970*/  IMAD R8, R2, c[0x0][0x330], RZ ;  /* 0x0000cc0002087a24 */ /* 0x000fe400078e02ff */
[----:B------:R-:W-:-:S04]  /*5980*/  IMAD.MOV.U32 R2, RZ, RZ, R10 ;  /* 0x000000ffff027224 */ /* 0x000fc800078e000a */
[----:B--2---:R-:W-:-:S04]  /*5990*/  IMAD.WIDE.U32 R4, R0, c[0x0][0x330], R2 ;  /* 0x0000cc0000047a25 */ /* 0x004fc800078e0002 */
[----:B------:R-:W-:Y:S01]  /*59a0*/  IMAD R0, R0, c[0x0][0x334], R8 ;  /* 0x0000cd0000007a24 */ /* 0x000fe200078e0208 */
[----:B------:R-:W-:-:S03]  /*59b0*/  LEA R2, P3, R4, c[0x0][0x318], 0x1 ;  /* 0x0000c60004027a11 */ /* 0x000fc600078608ff */
[----:B------:R-:W-:-:S05]  /*59c0*/  IMAD.IADD R0, R5, 0x1, R0 ;  /* 0x0000000105007824 */ /* 0x000fca00078e0200 */
[----:B------:R-:W-:-:S05]  /*59d0*/  LEA.HI.X R3, R4, c[0x0][0x31c], R0, 0x1, P3 ;  /* 0x0000c70004037a11 */ /* 0x000fca00018f0c00 */
[----:B---3--:R2:W-:Y:S04]  /*59e0*/  @!P2 STG.E.128 [R2.64], R36 ;  /* 0x000000240200a986 */ /* 0x0085e8000c101d18 */
[----:B-1----:R2:W-:Y:S04]  /*59f0*/  @!P1 STG.E.128 [R2.64+0x80], R32 ;  /* 0x0000802002009986 */ /* 0x0025e8000c101d18 */
[----:B------:R2:W-:Y:S02]  /*5a00*/  @!P0 STG.E.128 [R2.64+0x100], R28 ;  /* 0x0001001c02008986 */ /* 0x0005e4000c101d18 */
.L_x_8:
[----:B------:R-:W-:Y:S05]  /*5a10*/  BSYNC B0 ;  /* 0x0000000000007941 */ /* 0x000fea0003800000 */
.L_x_7:
[----:B------:R-:W-:Y:S01]  /*5a20*/  IMAD R0, R15, c[0x0][0x308], RZ ;  /* 0x0000c2000f007a24 */ /* 0x000fe200078e02ff */
[----:B------:R-:W-:Y:S01]  /*5a30*/  ULDC.64 UR4, c[0x0][0x310] ;  /* 0x0000c40000047ab9 */ /* 0x000fe20000000a00 */
[C---:B--2---:R-:W-:Y:S01]  /*5a40*/  IMAD.WIDE.U32 R2, R14.reuse, c[0x0][0x308], R12 ;  /* 0x0000c2000e027a25 */ /* 0x044fe200078e000c */
[----:B------:R-:W-:Y:S01]  /*5a50*/  UIMAD UR4, UR6, UR4, URZ ;  /* 0x00000004060472a4 */ /* 0x000fe2000f8e023f */
[----:B------:R-:W-:Y:S02]  /*5a60*/  BSSY B0, `(.L_x_9) ;  /* 0x0000015000007945 */ /* 0x000fe40003800000 */
[----:B------:R-:W-:Y:S01]  /*5a70*/  IMAD R0, R14, c[0x0][0x30c], R0 ;  /* 0x0000c3000e007a24 */ /* 0x000fe200078e0200 */
[----:B------:R-:W-:-:S04]  /*5a80*/  UIMAD UR4, UR12, UR5, UR4 ;  /* 0x000000050c0472a4 */ /* 0x000fc8000f8e0204 */
[----:B------:R-:W-:Y:S02]  /*5a90*/  IADD3 R3, R3, R0, RZ ;  /* 0x0000000003037210 */ /* 0x000fe40007ffe0ff */
[----:B------:R-:W-:-:S05]  /*5aa0*/  MOV R0, UR12 ;  /* 0x0000000c00007c02 */ /* 0x000fca0008000f00 */
[----:B------:R-:W-:-:S05]  /*5ab0*/  IMAD.WIDE.U32 R10, R0, c[0x0][0x310], R2 ;  /* 0x0000c400000a7a25 */ /* 0x000fca00078e0002 */
[----:B------:R-:W-:Y:S01]  /*5ac0*/  IADD3 R3, R11, UR4, RZ ;  /* 0x000000040b037c10 */ /* 0x000fe2000fffe0ff */
[----:B------:R-:W-:Y:S05]  /*5ad0*/  @P5 BRA `(.L_x_10) ;  /* 0x000000d000005947 */ /* 0x000fea0003800000 */
[----:B------:R-:W-:Y:S01]  /*5ae0*/  IMAD R0, R7, c[0x0][0x300], RZ ;  /* 0x0000c00007007a24 */ /* 0x000fe200078e02ff */
[----:B------:R-:W-:Y:S01]  /*5af0*/  ISETP.GE.AND P3, PT, R236, c[0x0][0x2f4], PT ;  /* 0x0000bd00ec007a0c */ /* 0x000fe20003f66270 */
[----:B------:R-:W-:Y:S01]  /*5b00*/  IMAD.MOV.U32 R2, RZ, RZ, R10 ;  /* 0x000000ffff027224 */ /* 0x000fe200078e000a */
[----:B------:R-:W-:Y:S01]  /*5b10*/  ISETP.GE.AND P2, PT, R235, c[0x0][0x2f4], PT ;  /* 0x0000bd00eb007a0c */ /* 0x000fe20003f46270 */
[----:B------:R-:W-:Y:S01]  /*5b20*/  IMAD R0, R6, c[0x0][0x304], R0 ;  /* 0x0000c10006007a24 */ /* 0x000fe200078e0200 */
[----:B------:R-:W-:Y:S01]  /*5b30*/  ISETP.GE.AND P1, PT, R244, c[0x0][0x2f4], PT ;  /* 0x0000bd00f4007a0c */ /* 0x000fe20003f26270 */
[----:B------:R-:W-:-:S04]  /*5b40*/  IMAD.WIDE.U32 R8, R6, c[0x0][0x300], R2 ;  /* 0x0000c00006087a25 */ /* 0x000fc800078e0002 */
[----:B------:R-:W-:Y:S01]  /*5b50*/  IMAD.IADD R0, R9, 0x1, R0 ;  /* 0x0000000109007824 */ /* 0x000fe200078e0200 */
[----:B------:R-:W-:-:S04]  /*5b60*/  LEA R4, P0, R8, c[0x0][0x2e8], 0x1 ;  /* 0x0000ba0008047a11 */ /* 0x000fc800078008ff */
[----:B------:R-:W-:-:S05]  /*5b70*/  LEA.HI.X R5, R8, c[0x0][0x2ec], R0, 0x1, P0 ;  /* 0x0000bb0008057a11 */ /* 0x000fca00000f0c00 */
[----:B------:R2:W-:Y:S04]  /*5b80*/  @!P3 STG.E.128 [R4.64], R48 ;  /* 0x000000300400b986 */ /* 0x0005e8000c101d18 */
[----:B-1----:R2:W-:Y:S04]  /*5b90*/  @!P2 STG.E.128 [R4.64+0x80], R44 ;  /* 0x0000802c0400a986 */ /* 0x0025e8000c101d18 */
[----:B------:R2:W-:Y:S02]  /*5ba0*/  @!P1 STG.E.128 [R4.64+0x100], R40 ;  /* 0x0001002804009986 */ /* 0x0005e4000c101d18 */
.L_x_10:
[----:B------:R-:W-:Y:S05]  /*5bb0*/  BSYNC B0 ;  /* 0x0000000000007941 */ /* 0x000fea0003800000 */
.L_x_9:
[----:B------:R-:W-:Y:S05]  /*5bc0*/  @P4 EXIT ;  /* 0x000000000000494d */ /* 0x000fea0003800000 */
[----:B------:R-:W-:Y:S01]  /*5bd0*/  IADD3 R6, P0, R6, 0x20, RZ ;  /* 0x0000002006067810 */ /* 0x000fe20007f1e0ff */
[----:B------:R-:W-:Y:S01]  /*5be0*/  IMAD.MOV.U32 R2, RZ, RZ, R10 ;  /* 0x000000ffff027224 */ /* 0x000fe200078e000a */
[----:B------:R-:W-:-:S03]  /*5bf0*/  ISETP.GE.AND P1, PT, R236, c[0x0][0x2f4], PT ;  /* 0x0000bd00ec007a0c */ /* 0x000fc60003f26270 */
[----:B------:R-:W-:Y:S01]  /*5c00*/  IMAD.X R0, RZ, RZ, R7, P0 ;  /* 0x000000ffff007224 */ /* 0x000fe200000e0607 */
[----:B------:R-:W-:Y:S01]  /*5c10*/  ISETP.GE.AND P0, PT, R235, c[0x0][0x2f4], PT ;  /* 0x0000bd00eb007a0c */ /* 0x000fe20003f06270 */
[----:B--2---:R-:W-:-:S04]  /*5c20*/  IMAD.WIDE.U32 R4, R6, c[0x0][0x300], R2 ;  /* 0x0000c00006047a25 */ /* 0x004fc800078e0002 */
[----:B------:R-:W-:Y:S01]  /*5c30*/  IMAD R0, R0, c[0x0][0x300], RZ ;  /* 0x0000c00000007a24 */ /* 0x000fe200078e02ff */
[----:B------:R-:W-:-:S03]  /*5c40*/  LEA R2, P2, R4, c[0x0][0x2e8], 0x1 ;  /* 0x0000ba0004027a11 */ /* 0x000fc600078408ff */
[----:B------:R-:W-:-:S04]  /*5c50*/  IMAD R0, R6, c[0x0][0x304], R0 ;  /* 0x0000c10006007a24 */ /* 0x000fc800078e0200 */
[----:B------:R-:W-:-:S05]  /*5c60*/  IMAD.IADD R0, R5, 0x1, R0 ;  /* 0x0000000105007824 */ /* 0x000fca00078e0200 */
[----:B------:R-:W-:-:S05]  /*5c70*/  LEA.HI.X R3, R4, c[0x0][0x2ec], R0, 0x1, P2 ;  /* 0x0000bb0004037a11 */ /* 0x000fca00010f0c00 */
[----:B-1----:R1:W-:Y:S01]  /*5c80*/  @!P0 STG.E.128 [R2.64+0x80], R56 ;  /* 0x0000803802008986 */ /* 0x0023e2000c101d18 */
[----:B------:R-:W-:-:S03]  /*5c90*/  ISETP.GE.AND P0, PT, R244, c[0x0][0x2f4], PT ;  /* 0x0000bd00f4007a0c */ /* 0x000fc60003f06270 */
[----:B------:R1:W-:Y:S10]  /*5ca0*/  @!P1 STG.E.128 [R2.64], R60 ;  /* 0x0000003c02009986 */ /* 0x0003f4000c101d18 */
[----:B------:R-:W-:Y:S05]  /*5cb0*/  @P0 EXIT ;  /* 0x000000000000094d */ /* 0x000fea0003800000 */
[----:B------:R-:W-:Y:S01]  /*5cc0*/  STG.E.128 [R2.64+0x100], R52 ;  /* 0x0001003402007986 */ /* 0x000fe2000c101d18 */
[----:B------:R-:W-:Y:S05]  /*5cd0*/  EXIT ;  /* 0x000000000000794d */ /* 0x000fea0003800000 */
.L_x_11:
[----:B------:R-:W-:-:S00]  /*5ce0*/  BRA `(.L_x_11) ;  /* 0xfffffff000007947 */ /* 0x000fc0000383ffff */
[----:B------:R-:W-:-:S00]  /*5cf0*/  NOP ;  /* 0x0000000000007918 */ /* 0x000fc00000000000 */
        /* <DEDUP_REMOVED lines=8> */
.L_x_1371:


//--------------------- .text._ZN7cutlass13device_kernelIN5flash19enable_sm80_to_sm89INS1_16FlashAttnBwdSm80INS1_25CollectiveMainloopBwdSm80ILi1ELi1EN4cute5tupleIJNS5_1CILi64EEES8_NS7_ILi192EEEEEENS_6half_tEfNS_4arch4Sm80ELb0ELb0ELb0ELb0ELb1ELb0ELb0ELb0ELi2ELi2ELi2ELi2ELb1EEENS1_21CollectiveEpilogueBwdISA_SB_SD_Li256ELb0ELb0ELi4EEENS1_19SingleTileSchedulerILb0ELb0ELb0ELi64EEEEEEEEEvNT_6ParamsE --------------------------
	.section	.text._ZN7cutlass13device_kernelIN5flash19enable_sm80_to_sm89INS1_16FlashAttnBwdSm80INS1_25CollectiveMainloopBwdSm80ILi1ELi1EN4cute5tupleIJNS5_1CILi64EEES8_NS7_ILi192EEEEEENS_6half_tEfNS_4arch4Sm80ELb0ELb0ELb0ELb0ELb1ELb0ELb0ELb0ELi2ELi2ELi2ELi2ELb1EEENS1_21CollectiveEpilogueBwdISA_SB_SD_Li256ELb0ELb0ELi4EEENS1_19SingleTileSchedulerILb0ELb0ELb0ELi64EEEEEEEEEvNT_6ParamsE,"ax",@progbits
	.sectioninfo	@"SHI_REGISTERS=255"
	.align	128
.text._ZN7cutlass13device_kernelIN5flash19enable_sm80_to_sm89INS1_16FlashAttnBwdSm80INS1_25CollectiveMainloopBwdSm80ILi1ELi1EN4cute5tupleIJNS5_1CILi64EEES8_NS7_ILi192EEEEEENS_6half_tEfNS_4arch4Sm80ELb0ELb0ELb0ELb0ELb1ELb0ELb0ELb0ELi2ELi2ELi2ELi2ELb1EEENS1_21CollectiveEpilogueBwdISA_SB_SD_Li256ELb0ELb0ELi4EEENS1_19SingleTileSchedulerILb0ELb0ELb0ELi64EEEEEEEEEvNT_6ParamsE:
        .type           _ZN7cutlass13device_kernelIN5flash19enable_sm80_to_sm89INS1_16FlashAttnBwdSm80INS1_25CollectiveMainloopBwdSm80ILi1ELi1EN4cute5tupleIJNS5_1CILi64EEES8_NS7_ILi192EEEEEENS_6half_tEfNS_4arch4Sm80ELb0ELb0ELb0ELb0ELb1ELb0ELb0ELb0ELi2ELi2ELi2ELi2ELb1EEENS1_21CollectiveEpilogueBwdISA_SB_SD_Li256ELb0ELb0ELi4EEENS1_19SingleTileSchedulerILb0ELb0ELb0ELi64EEEEEEEEEvNT_6ParamsE,@function
        .size           _ZN7cutlass13device_kernelIN5flash19enable_sm80_to_sm89INS1_16FlashAttnBwdSm80INS1_25CollectiveMainloopBwdSm80ILi1ELi1EN4cute5tupleIJNS5_1CILi64EEES8_NS7_ILi192EEEEEENS_6half_tEfNS_4arch4Sm80ELb0ELb0ELb0ELb0ELb1ELb0ELb0ELb0ELi2ELi2ELi2ELi2ELb1EEENS1_21CollectiveEpilogueBwdISA_SB_SD_Li256ELb0ELb0ELi4EEENS1_19SingleTileSchedulerILb0ELb0ELb0ELi64EEEEEEEEEvNT_6ParamsE,(.L_x_1372 - _ZN7cutlass13device_kernelIN5flash19enable_sm80_to_sm89INS1_16FlashAttnBwdSm80INS1_25CollectiveMainloopBwdSm80ILi1ELi1EN4cute5tupleIJNS5_1CILi64EEES8_NS7_ILi192EEEEEENS_6half_tEfNS_4arch4Sm80ELb0ELb0ELb0ELb0ELb1ELb0ELb0ELb0ELi2ELi2ELi2ELi2ELb1EEENS1_21CollectiveEpilogueBwdISA_SB_SD_Li256ELb0ELb0ELi4EEENS1_19SingleTileSchedulerILb0ELb0ELb0ELi64EEEEEEEEEvNT_6ParamsE)
        .other          _ZN7cutlass13device_kernelIN5flash19enable_sm80_to_sm89INS1_16FlashAttnBwdSm80INS1_25CollectiveMainloopBwdSm80ILi1ELi1EN4cute5tupleIJNS5_1CILi64EEES8_NS7_ILi192EEEEEENS_6half_tEfNS_4arch4Sm80ELb0ELb0ELb0ELb0ELb1ELb0ELb0ELb0ELi2ELi2ELi2ELi2ELb1EEENS1_21CollectiveEpilogueBwdISA_SB_SD_Li256ELb0ELb0ELi4EEENS1_19SingleTileSchedulerILb0ELb0ELb0ELi64EEEEEEEEEvNT_6ParamsE,@"STO_CUDA_ENTRY STV_DEFAULT"
_ZN7cutlass13device_kernelIN5flash19enable_sm80_to_sm89INS1_16FlashAttnBwdSm80INS1_25CollectiveMainloopBwdSm80ILi1ELi1EN4cute5tupleIJNS5_1CILi64EEES8_NS7_ILi192EEEEEENS_6half_tEfNS_4arch4Sm80ELb0ELb0ELb0ELb0ELb1ELb0ELb0ELb0ELi2ELi2ELi2ELi2ELb1EEENS1_21CollectiveEpilogueBwdISA_SB_SD_Li256ELb0ELb0ELi4EEENS1_19SingleTileSchedulerILb0ELb0ELb0ELi64EEEEEEEEEvNT_6ParamsE:
        /* <DEDUP_REMOVED lines=401> */
.L_x_12:
        /* <DEDUP_REMOVED lines=96> */
.L_x_16:
        /* <DEDUP_REMOVED lines=444> */
.L_x_14:
        /* <DEDUP_REMOVED lines=145> */
.L_x_15:
        /* <DEDUP_REMOVED lines=118> */
.L_x_13:
        /* <DEDUP_REMOVED lines=217> */
.L_x_18:
[----:B------:R-:W-:Y:S05]  /*58d0*/  BSYNC B0 ;  /* 0x0000000000007941 */ /* 0x000fea0003800000 */
.L_x_17:
        /* <DEDUP_REMOVED lines=19> */
.L_x_20:
[----:B------:R-:W-:Y:S05]  /*5a10*/  BSYNC B0 ;  /* 0x0000000000007941 */ /* 0x000fea0003800000 */
.L_x_19:
        /* <DEDUP_REMOVED lines=25> */
.L_x_22:
[----:B------:R-:W-:Y:S05]  /*5bb0*/  BSYNC B0 ;  /* 0x0000000000007941 */ /* 0x000fea0003800000 */
.L_x_21:
        /* <DEDUP_REMOVED lines=18> */
.L_x_23:
        /* <DEDUP_REMOVED lines=10> */
.L_x_1372:


//--------------------- .text._ZN7cutlass13device_kernelIN5flash19enable_sm80_to_sm89INS1_16FlashAttnBwdSm80INS1_25CollectiveMainloopBwdSm80ILi1ELi1EN4cute5tupleIJNS5_1CILi64EEES8_NS7_ILi192EEEEEENS_6half_tEfNS_4arch4Sm80ELb0ELb0ELb0ELb0ELb0ELb0ELb0ELb0ELi2ELi2ELi2ELi2ELb1EEENS1_24CollectiveEpilogueBwdGQAISA_fSD_Li256ELb0ELb0EEENS1_19SingleTileSchedulerILb0ELb0ELb0ELi64EEEEEEEEEvNT_6ParamsE --------------------------
	.section	.text._ZN7cutlass13device_kernelIN5flash19enable_sm80_to_sm89INS1_16FlashAttnBwdSm80INS1_25CollectiveMainloopBwdSm80ILi1ELi1EN4cute5tupleIJNS5_1CILi64EEES8_NS7_ILi192EEEEEENS_6half_tEfNS_4arch4Sm80ELb0ELb0ELb0ELb0ELb0ELb0ELb0ELb0ELi2ELi2ELi2ELi2ELb1EEENS1_24CollectiveEpilogueBwdGQAISA_fSD_Li256ELb0ELb0EEENS1_19SingleTileSchedulerILb0ELb0ELb0ELi64EEEEEEEEEvNT_6ParamsE,"ax",@progbits
	.sectioninfo	@"SHI_REGISTERS=255"
	.align	128
.text._ZN7cutlass13device_kernelIN5flash19enable_sm80_to_sm89INS1_16FlashAttnBwdSm80INS1_25CollectiveMainloopBwdSm80ILi1ELi1EN4cute5tupleIJNS5_1CILi64EEES8_NS7_ILi192EEEEEENS_6half_tEfNS_4arch4Sm80ELb0ELb0ELb0ELb0ELb0ELb0ELb0ELb0ELi2ELi2ELi2ELi2ELb1EEENS1_24CollectiveEpilogueBwdGQAISA_fSD_Li256ELb0ELb0EEENS1_19SingleTileSchedulerILb0ELb0ELb0ELi64EEEEEEEEEvNT_6ParamsE:
        .type           _ZN7cutlass13device_kernelIN5flash19enable_sm80_to_sm89INS1_16FlashAttnBwdSm80INS1_25CollectiveMainloopBwdSm80ILi1ELi1EN4cute5tupleIJNS5_1CILi64EEES8_NS7_ILi192EEEEEENS_6half_tEfNS_4arch4Sm80ELb0ELb0ELb0ELb0ELb0ELb0ELb0ELb0ELi2ELi2ELi2ELi2ELb1EEENS1_24CollectiveEpilogueBwdGQAISA_fSD_Li256ELb0ELb0EEENS1_19SingleTileSchedulerILb0ELb0ELb0ELi64EEEEEEEEEvNT_6ParamsE,@function
        .size           _ZN7cutlass13device_kernelIN5flash19enable_sm80_to_sm89INS1_16FlashAttnBwdSm80INS1_25CollectiveMainloopBwdSm80ILi1ELi1EN4cute5tupleIJNS5_1CILi64EEES8_NS7_ILi192EEEEEENS_6half_tEfNS_4arch4Sm80ELb0ELb0ELb0ELb0ELb0ELb0ELb0ELb0ELi2ELi2ELi2ELi2ELb1EEENS1_24CollectiveEpilogueBwdGQAISA_fSD_Li256ELb0ELb0EEENS1_19SingleTileSchedulerILb0ELb0ELb0ELi64EEEEEEEEEvNT_6ParamsE,(.L_x_1373 - _ZN7cutlass13device_kernelIN5flash19enable_sm80_to_sm89INS1_16FlashAttnBwdSm80INS1_25CollectiveMainloopBwdSm80ILi1ELi1EN4cute5tupleIJNS5_1CILi64EEES8_NS7_ILi192EEEEEENS_6half_tEfNS_4arch4Sm80ELb0ELb0ELb0ELb0ELb0ELb0ELb0ELb0ELi2ELi2ELi2ELi2ELb1EEENS1_24CollectiveEpilogueBwdGQAISA_fSD_Li256ELb0ELb0EEENS1_19SingleTileSchedulerILb0ELb0ELb0ELi64EEEEEEEEEvNT_6ParamsE)
        .other          _ZN7cutlass13device_kernelIN5flash19enable_sm80_to_sm89INS1_16FlashAttnBwdSm80INS1_25CollectiveMainloopBwdSm80ILi1ELi1EN4cute5tupleIJNS5_1CILi64EEES8_NS7_ILi192EEEEEENS_6half_tEfNS_4arch4Sm80ELb0ELb0ELb0ELb0ELb0ELb0ELb0ELb0ELi2ELi2ELi2ELi2ELb1EEENS1_24CollectiveEpilogueBwdGQAISA_fSD_Li256ELb0ELb0EEENS1_19SingleTileSchedulerILb0ELb0ELb0ELi64EEEEEEEEEvNT_6ParamsE,@"STO_CUDA_ENTRY STV_DEFAULT"
_ZN7cutlass13device_kernelIN5flash19enable_sm80_to_sm89INS1_16FlashAttnBwdSm80INS1_25CollectiveMainloopBwdSm80ILi1ELi1EN4cute5tupleIJNS5_1CILi64EEES8_NS7_ILi192EEEEEENS_6half_tEfNS_4arch4Sm80ELb0ELb0ELb0ELb0ELb0ELb0ELb0ELb0ELi2ELi2ELi2ELi2ELb1EEENS1_24CollectiveEpilogueBwdGQAISA_fSD_Li256ELb0ELb0EEENS1_19SingleTileSchedulerILb0ELb0ELb0ELi64EEEEEEEEEvNT_6ParamsE:
[----:B------:R-:W-:Y:S02]  /*0000*/  MOV R1, c[0x0][0x28] ;  /* 0x00000a0000017a02 */ /* 0x000fe40000000f00 */
[----:B------:R-:W1:Y:S02]  /*0010*/  S2UR UR9, SR_CTAID.Z ;  /* 0x00000000000979c3 */ /* 0x000e640000002700 */
        /* <DEDUP_REMOVED lines=11> */
[----:B------:R-:W-:Y:S01]  /*00d0*/  ULDC.64 UR16, c[0x0][0x118] ;  /* 0x0000460000107ab9 */ /* 0x000fe20000000a00 */
[----:B------:R-:W-:Y:S01]  /*00e0*/  LOP3.LUT R233, R233, 0xfffffff7, RZ, 0xc0, !PT ;  /* 0xfffffff7e9e97812 */ /* 0x000fe200078ec0ff */
[----:B------:R-:W-:Y:S01]  /*00f0*/  UIMAD UR6, UR9, UR5, UR4 ;  /* 0x00000005090672a4 */ /* 0x000fe2000f8e0204 */
[----:B------:R-:W-:Y:S01]  /*0100*/  CS2R R126, SRZ ;  /* 0x00000000007e7805 */ /* 0x000fe2000001ff00 */
[----:B------:R-:W-:Y:S01]  /*0110*/  UMOV UR19, 0x6 ;  /* 0x0000000600137882 */ /* 0x000fe20000000000 */
[----:B------:R-:W-:Y:S01]  /*0120*/  CS2R R124, SRZ ;  /* 0x00000000007c7805 */ /* 0x000fe2000001ff00 */
[----:B------:R-:W-:Y:S01]  /*0130*/  ULDC.64 UR4, c[0x0][0x1b8] ;  /* 0x00006e0000047ab9 */ /* 0x000fe20000000a00 */
[----:B------:R-:W-:Y:S01]  /*0140*/  CS2R R130, SRZ ;  /* 0x0000000000827805 */ /* 0x000fe2000001ff00 */
[----:B------:R-:W-:Y:S01]  /*0150*/  UIMAD UR4, UR18, UR4, URZ ;  /* 0x00000004120472a4 */ /* 0x000fe2000f8e023f */
[----:B------:R-:W-:Y:S01]  /*0160*/  CS2R R128, SRZ ;  /* 0x0000000000807805 */ /* 0x000fe2000001ff00 */
[----:B------:R-:W-:Y:S01]  /*0170*/  ULDC UR20, c[0x0][0x168] ;  /* 0x00005a0000147ab9 */ /* 0x000fe20000000800 */
[----:B------:R-:W-:Y:S01]  /*0180*/  CS2R R122, SRZ ;  /* 0x00000000007a7805 */ /* 0x000fe2000001ff00 */
[----:B------:R-:W-:Y:S01]  /*0190*/  UIMAD UR4, UR9, UR5, UR4 ;  /* 0x00000005090472a4 */ /* 0x000fe2000f8e0204 */
[----:B------:R-:W-:Y:S01]  /*01a0*/  CS2R R120, SRZ ;  /* 0x0000000000787805 */ /* 0x000fe2000001ff00 */
[----:B------:R-:W-:Y:S01]  /*01b0*/  UISETP.GE.AND UP0, UPT, UR20, 0x1, UPT ;  /* 0x000000011400788c */ /* 0x000fe2000bf06270 */
[----:B-1----:R-:W-:Y:S01]  /*01c0*/  SHF.R.S32.HI R13, RZ, 0x1f, R234 ;  /* 0x0000001fff0d7819 */ /* 0x002fe200000114ea */
[----:B------:R-:W-:Y:S01]  /*01d0*/  IMAD.SHL.U32 R246, R234, 0x4, RZ ;  /* 0x00000004eaf67824 */ /* 0x000fe200078e00ff */
[----:B------:R-:W-:Y:S01]  /*01e0*/  CS2R R118, SRZ ;  /* 0x0000000000767805 */ /* 0x000fe2000001ff00 */
[----:B------:R-:W-:Y:S01]  /*01f0*/  CS2R R116, SRZ ;  /* 0x0000000000747805 */ /* 0x000fe2000001ff00 */
[-C--:B------:R-:W-:Y:S01]  /*0200*/  LEA.HI R7, R13, R234.reuse, RZ, 0x3 ;  /* 0x000000ea0d077211 */ /* 0x080fe200078f18ff */
[----:B--2---:R-:W-:Y:S01]  /*0210*/  @P0 IMAD.HI.U32 R0, R9, c[0x0][0x24c], RZ ;  /* 0x0000930009000a27 */ /* 0x004fe200078e00ff */
[--C-:B------:R-:W-:Y:S01]  /*0220*/  SHF.R.S32.HI R8, RZ, 0x1f, R9.reuse ;  /* 0x0000001fff087819 */ /* 0x100fe20000011409 */
[----:B------:R-:W-:Y:S01]  /*0230*/  CS2R R110, SRZ ;  /* 0x00000000006e7805 */ /* 0x000fe2000001ff00 */
[----:B------:R-:W-:Y:S01]  /*0240*/  LOP3.LUT R5, R7, 0xfffffff8, RZ, 0xc0, !PT ;  /* 0xfffffff807057812 */ /* 0x000fe200078ec0ff */
[----:B------:R-:W-:Y:S01]  /*0250*/  IMAD.MOV.U32 R3, RZ, RZ, R9 ;  /* 0x000000ffff037224 */ /* 0x000fe200078e0009 */
[----:B------:R-:W-:Y:S01]  /*0260*/  @P0 SHF.R.U32.HI R3, RZ, c[0x0][0x250], R0 ;  /* 0x00009400ff030a19 */ /* 0x000fe20000011600 */
[----:B---3--:R-:W-:Y:S01]  /*0270*/  IMAD R11, R6, R11, c[0x0][0x198] ;  /* 0x00006600060b7624 */ /* 0x008fe200078e020b */
[----:B------:R-:W-:Y:S01]  /*0280*/  SHF.R.S32.HI R244, RZ, 0x3, R7 ;  /* 0x00000003fff47819 */ /* 0x000fe20000011407 */
[----:B------:R-:W-:Y:S01]  /*0290*/  IMAD.IADD R10, R234, 0x1, -R5 ;  /* 0x00000001ea0a7824 */ /* 0x000fe200078e0a05 */
[----:B------:R-:W-:Y:S01]  /*02a0*/  SHF.R.S32.HI R16, RZ, 0x1f, R3 ;  /* 0x0000001fff107819 */ /* 0x000fe20000011403 */
[----:B------:R-:W-:Y:S01]  /*02b0*/  CS2R R108, SRZ ;  /* 0x00000000006c7805 */ /* 0x000fe2000001ff00 */
[----:B------:R-:W-:Y:S01]  /*02c0*/  SHF.R.S32.HI R245, RZ, 0x1f, R244 ;  /* 0x0000001ffff57819 */ /* 0x000fe200000114f4 */
[----:B------:R-:W-:Y:S01]  /*02d0*/  IMAD.SHL.U32 R22, R10, 0x8, RZ ;  /* 0x000000080a167824 */ /* 0x000fe200078e00ff */
[----:B------:R-:W-:Y:S01]  /*02e0*/  SHF.R.S32.HI R247, RZ, 0x1f, R246 ;  /* 0x0000001ffff77819 */ /* 0x000fe200000114f6 */
[C---:B------:R-:W-:Y:S01]  /*02f0*/  IMAD R0, R16.reuse, c[0x0][0x1e0], RZ ;  /* 0x0000780010007a24 */ /* 0x040fe200078e02ff */
[-C--:B------:R-:W-:Y:S01]  /*0300*/  LEA.HI R12, R13, R234.reuse, RZ, 0x4 ;  /* 0x000000ea0d0c7211 */ /* 0x080fe200078f20ff */
[----:B------:R-:W-:Y:S01]  /*0310*/  IMAD R16, R16, c[0x0][0x1b0], RZ ;  /* 0x00006c0010107a24 */ /* 0x000fe200078e02ff */
[----:B------:R-:W-:Y:S01]  /*0320*/  SHF.R.S32.HI R23, RZ, 0x1f, R22 ;  /* 0x0000001fff177819 */ /* 0x000fe20000011416 */
[C---:B------:R-:W-:Y:S01]  /*0330*/  IMAD R0, R3.reuse, c[0x0][0x1e4], R0 ;  /* 0x0000790003007a24 */ /* 0x040fe200078e0200 */
[----:B------:R-:W-:Y:S01]  /*0340*/  CS2R R114, SRZ ;  /* 0x0000000000727805 */ /* 0x000fe2000001ff00 */
[C---:B------:R-:W-:Y:S01]  /*0350*/  IMAD R16, R3.reuse, c[0x0][0x1b4], R16 ;  /* 0x00006d0003107a24 */ /* 0x040fe200078e0210 */
[----:B------:R-:W-:Y:S01]  /*0360*/  CS2R R112, SRZ ;  /* 0x0000000000707805 */ /* 0x000fe2000001ff00 */
[C-C-:B------:R-:W-:Y:S01]  /*0370*/  IMAD.WIDE.U32 R4, R3.reuse, c[0x0][0x1e0], R22.reuse ;  /* 0x0000780003047a25 */ /* 0x140fe200078e0016 */
[----:B------:R-:W-:Y:S01]  /*0380*/  CS2R R106, SRZ ;  /* 0x00000000006a7805 */ /* 0x000fe2000001ff00 */
[----:B------:R-:W-:Y:S01]  /*0390*/  CS2R R104, SRZ ;  /* 0x0000000000687805 */ /* 0x000fe2000001ff00 */
[----:B------:R-:W-:Y:S01]  /*03a0*/  CS2R R102, SRZ ;  /* 0x0000000000667805 */ /* 0x000fe2000001ff00 */
[----:B------:R-:W-:Y:S01]  /*03b0*/  IMAD.WIDE.U32 R2, R3, c[0x0][0x1b0], R22 ;  /* 0x00006c0003027a25 */ /* 0x000fe200078e0016 */
[----:B------:R-:W-:Y:S01]  /*03c0*/  CS2R R100, SRZ ;  /* 0x0000000000647805 */ /* 0x000fe2000001ff00 */
[----:B------:R-:W-:Y:S01]  /*03d0*/  CS2R R94, SRZ ;  /* 0x00000000005e7805 */ /* 0x000fe2000001ff00 */
[----:B------:R-:W-:Y:S01]  /*03e0*/  CS2R R92, SRZ ;  /* 0x00000000005c7805 */ /* 0x000fe2000001ff00 */
[----:B------:R-:W-:Y:S01]  /*03f0*/  IMAD.IADD R5, R5, 0x1, R0 ;  /* 0x0000000105057824 */ /* 0x000fe200078e0200 */
[----:B------:R-:W-:Y:S01]  /*0400*/  CS2R R98, SRZ ;  /* 0x0000000000627805 */ /* 0x000fe2000001ff00 */
[----:B------:R-:W-:Y:S01]  /*0410*/  IMAD.U32 R0, RZ, RZ, UR9 ;  /* 0x00000009ff007e24 */ /* 0x000fe2000f8e00ff */
[----:B------:R-:W-:Y:S01]  /*0420*/  CS2R R96, SRZ ;  /* 0x0000000000607805 */ /* 0x000fe2000001ff00 */
[----:B------:R-:W-:Y:S01]  /*0430*/  IMAD.IADD R17, R3, 0x1, R16 ;  /* 0x0000000103117824 */ /* 0x000fe200078e0210 */
[----:B------:R-:W-:Y:S01]  /*0440*/  CS2R R90, SRZ ;  /* 0x00000000005a7805 */ /* 0x000fe2000001ff00 */
[----:B------:R-:W-:Y:S01]  /*0450*/  IMAD.MOV.U32 R16, RZ, RZ, R2 ;  /* 0x000000ffff107224 */ /* 0x000fe200078e0002 */
[----:B------:R-:W-:Y:S01]  /*0460*/  CS2R R88, SRZ ;  /* 0x0000000000587805 */ /* 0x000fe2000001ff00 */
[----:B------:R-:W-:Y:S01]  /*0470*/  IMAD.WIDE.U32 R14, R0, c[0x0][0x1e8], R4 ;  /* 0x00007a00000e7a25 */ /* 0x000fe200078e0004 */
[----:B------:R-:W-:Y:S01]  /*0480*/  CS2R R86, SRZ ;  /* 0x0000000000567805 */ /* 0x000fe2000001ff00 */
[----:B------:R-:W-:Y:S01]  /*0490*/  CS2R R84, SRZ ;  /* 0x0000000000547805 */ /* 0x000fe2000001ff00 */
[----:B------:R-:W-:Y:S01]  /*04a0*/  CS2R R78, SRZ ;  /* 0x00000000004e7805 */ /* 0x000fe2000001ff00 */
[----:B------:R-:W-:Y:S01]  /*04b0*/  IMAD.WIDE R4, R6, 0x40, R244 ;  /* 0x0000004006047825 */ /* 0x000fe200078e02f4 */
[----:B------:R-:W-:Y:S01]  /*04c0*/  IADD3 R15, R15, UR6, RZ ;  /* 0x000000060f0f7c10 */ /* 0x000fe2000fffe0ff */
[----:B------:R-:W-:Y:S01]  /*04d0*/  CS2R R76, SRZ ;  /* 0x00000000004c7805 */ /* 0x000fe2000001ff00 */
[----:B------:R-:W-:Y:S01]  /*04e0*/  CS2R R82, SRZ ;  /* 0x0000000000527805 */ /* 0x000fe2000001ff00 */
[----:B------:R-:W-:Y:S01]  /*04f0*/  IMAD.WIDE.U32 R16, R0, c[0x0][0x1b8], R16 ;  /* 0x00006e0000107a25 */ /* 0x000fe200078e0010 */
[----:B------:R-:W-:Y:S01]  /*0500*/  CS2R R80, SRZ ;  /* 0x0000000000507805 */ /* 0x000fe2000001ff00 */
[----:B------:R-:W-:Y:S01]  /*0510*/  CS2R R74, SRZ ;  /* 0x00000000004a7805 */ /* 0x000fe2000001ff00 */
[----:B------:R-:W-:Y:S01]  /*0520*/  CS2R R72, SRZ ;  /* 0x0000000000487805 */ /* 0x000fe2000001ff00 */
[----:B------:R-:W-:Y:S01]  /*0530*/  IMAD R3, R5, c[0x0][0x1d8], RZ ;  /* 0x0000760005037a24 */ /* 0x000fe200078e02ff */
[----:B------:R-:W-:Y:S01]  /*0540*/  IADD3 R17, R17, UR4, RZ ;  /* 0x0000000411117c10 */ /* 0x000fe2000fffe0ff */
[----:B------:R-:W-:Y:S01]  /*0550*/  IMAD R0, R5, c[0x0][0x1a8], RZ ;  /* 0x00006a0005007a24 */ /* 0x000fe200078e02ff */
[----:B------:R-:W-:Y:S01]  /*0560*/  ULDC.64 UR4, c[0x0][0x278] ;  /* 0x00009e0000047ab9 */ /* 0x000fe20000000a00 */
[C---:B------:R-:W-:Y:S01]  /*0570*/  IMAD R3, R4.reuse, c[0x0][0x1dc], R3 ;  /* 0x0000770004037a24 */ /* 0x040fe200078e0203 */
[----:B------:R-:W-:Y:S01]  /*0580*/  UIMAD UR6, UR18, UR4, URZ ;  /* 0x00000004120672a4 */ /* 0x000fe2000f8e023f */
[C---:B------:R-:W-:Y:S01]  /*0590*/  IMAD.WIDE.U32 R14, R4.reuse, c[0x0][0x1d8], R14 ;  /* 0x00007600040e7a25 */ /* 0x040fe200078e000e */
[----:B------:R-:W-:Y:S01]  /*05a0*/  UIMAD.WIDE.U32 UR12, UR9, UR4, URZ ;  /* 0x00000004090c72a5 */ /* 0x000fe2000f8e003f */
[----:B------:R-:W-:Y:S01]  /*05b0*/  CS2R R70, SRZ ;  /* 0x0000000000467805 */ /* 0x000fe2000001ff00 */
[----:B------:R-:W-:Y:S01]  /*05c0*/  UIMAD UR6, UR9, UR5, UR6 ;  /* 0x00000005090672a4 */ /* 0x000fe2000f8e0206 */
[----:B------:R-:W-:Y:S01]  /*05d0*/  IMAD R0, R4, c[0x0][0x1ac], R0 ;  /* 0x00006b0004007a24 */ /* 0x000fe200078e0200 */
[----:B------:R-:W-:Y:S01]  /*05e0*/  LEA R24, P0, R14, c[0x0][0x1c0], 0x1 ;  /* 0x000070000e187a11 */ /* 0x000fe200078008ff */
[----:B------:R-:W-:Y:S01]  /*05f0*/  IMAD.IADD R2, R15, 0x1, R3 ;  /* 0x000000010f027824 */ /* 0x000fe200078e0203 */
[----:B------:R-:W-:Y:S01]  /*0600*/  UIADD3 UR6, UR13, UR6, URZ ;  /* 0x000000060d067290 */ /* 0x000fe2000fffe03f */
[----:B------:R-:W-:Y:S01]  /*0610*/  IMAD.WIDE.U32 R16, R4, c[0x0][0x1a8], R16 ;  /* 0x00006a0004107a25 */ /* 0x000fe200078e0010 */
[----:B------:R-:W-:Y:S01]  /*0620*/  LEA.HI R4, R13, R234, RZ, 0x6 ;  /* 0x000000ea0d047211 */ /* 0x000fe200078f30ff */
[----:B------:R-:W-:Y:S01]  /*0630*/  ULDC.64 UR4, c[0x0][0x188] ;  /* 0x0000620000047ab9 */ /* 0x000fe20000000a00 */
[----:B------:R-:W-:Y:S01]  /*0640*/  LEA.HI.X R25, R14, c[0x0][0x1c4], R2, 0x1, P0 ;  /* 0x000071000e197a11 */ /* 0x000fe200000f0c02 */
[----:B------:R-:W-:Y:S01]  /*0650*/  IMAD.SHL.U32 R15, R244, 0x40, RZ ;  /* 0x00000040f40f7824 */ /* 0x000fe200078e00ff */
[----:B------:R-:W-:Y:S01]  /*0660*/  SHF.R.S32.HI R4, RZ, 0x6, R4 ;  /* 0x00000006ff047819 */ /* 0x000fe20000011404 */
[----:B------:R-:W-:Y:S01]  /*0670*/  IMAD.MOV.U32 R5, RZ, RZ, c[0x0][0x1d8] ;  /* 0x00007600ff057624 */ /* 0x000fe200078e00ff */
[----:B------:R-:W-:Y:S01]  /*0680*/  LEA R26, P0, R16, c[0x0][0x190], 0x1 ;  /* 0x00006400101a7a11 */ /* 0x000fe200078008ff */
[----:B------:R-:W-:Y:S01]  /*0690*/  IMAD.IADD R0, R17, 0x1, R0 ;  /* 0x0000000111007824 */ /* 0x000fe200078e0200 */
[----:B------:R-:W-:Y:S01]  /*06a0*/  LOP3.LUT R15, R15, 0x1c0, RZ, 0xc0, !PT ;  /* 0x000001c00f0f7812 */ /* 0x000fe200078ec0ff */
[----:B------:R-:W-:Y:S01]  /*06b0*/  IMAD.MOV.U32 R3, RZ, RZ, c[0x0][0x1dc] ;  /* 0x00007700ff037624 */ /* 0x000fe200078e00ff */
[----:B------:R-:W-:Y:S01]  /*06c0*/  LEA R18, P1, R5, R24, 0x6 ;  /* 0x0000001805127211 */ /* 0x000fe200078230ff */
[----:B------:R-:W-:Y:S01]  /*06d0*/  IMAD.SHL.U32 R2, R4, 0x200, RZ ;  /* 0x0000020004027824 */ /* 0x000fe200078e00ff */
[--C-:B------:R-:W-:Y:S01]  /*06e0*/  LOP3.LUT R232, R15, 0x38, R22.reuse, 0xf8, !PT ;  /* 0x000000380fe87812 */ /* 0x100fe200078ef816 */
[----:B------:R-:W-:Y:S01]  /*06f0*/  IMAD.WIDE.U32 R28, R244, c[0x0][0x178], R22 ;  /* 0x00005e00f41c7a25 */ /* 0x000fe200078e0016 */
[----:B------:R-:W-:Y:S01]  /*0700*/  SHF.R.U32.HI R15, RZ, 0x3, R15 ;  /* 0x00000003ff0f7819 */ /* 0x000fe2000001160f */
[----:B------:R-:W-:Y:S01]  /*0710*/  UIMAD UR4, UR18, UR4, URZ ;  /* 0x00000004120472a4 */ /* 0x000fe2000f8e023f */
[----:B------:R-:W-:Y:S01]  /*0720*/  LEA.HI.X R27, R16, c[0x0][0x194], R0, 0x1, P0 ;  /* 0x00006500101b7a11 */ /* 0x000fe200000f0c00 */
[----:B------:R-:W-:Y:S01]  /*0730*/  IMAD.IADD R0, R11, 0x1, -R244 ;  /* 0x000000010b007824 */ /* 0x000fe200078e0af4 */
[----:B------:R-:W-:Y:S01]  /*0740*/  LEA.HI.X R19, R5, R25, R3, 0x6, P1 ;  /* 0x0000001905137211 */ /* 0x000fe200008f3403 */
[----:B------:R-:W-:Y:S01]  /*0750*/  IMAD.MOV.U32 R5, RZ, RZ, c[0x0][0x1a8] ;  /* 0x00006a00ff057624 */ /* 0x000fe200078e00ff */
[----:B------:R-:W-:Y:S01]  /*0760*/  ISETP.GE.AND P1, PT, R22, c[0x0][0x1cc], PT ;  /* 0x0000730016007a0c */ /* 0x000fe20003f26270 */
[----:B------:R-:W-:Y:S01]  /*0770*/  IMAD.MOV.U32 R3, RZ, RZ, c[0x0][0x1ac] ;  /* 0x00006b00ff037624 */ /* 0x000fe200078e00ff */
[----:B------:R-:W-:Y:S01]  /*0780*/  LOP3.LUT R232, R2, R232, R15, 0xf6, !PT ;  /* 0x000000e802e87212 */ /* 0x000fe200078ef60f */
[----:B------:R-:W-:Y:S01]  /*0790*/  UIMAD UR8, UR9, UR5, UR4 ;  /* 0x00000005090872a4 */ /* 0x000fe2000f8e0204 */
[----:B------:R-:W-:Y:S01]  /*07a0*/  IADD3 R15, R22, 0x80, RZ ;  /* 0x00000080160f7810 */ /* 0x000fe20007ffe0ff */
[----:B------:R-:W-:Y:S01]  /*07b0*/  CS2R R68, SRZ ;  /* 0x0000000000447805 */ /* 0x000fe2000001ff00 */
[----:B------:R-:W-:Y:S01]  /*07c0*/  ISETP.LT.OR P3, PT, R0, 0x1, P1 ;  /* 0x000000010000780c */ /* 0x000fe20000f61670 */
[----:B------:R-:W-:Y:S01]  /*07d0*/  IMAD.SHL.U32 R232, R232, 0x2, RZ ;  /* 0x00000002e8e87824 */ /* 0x000fe200078e00ff */
[----:B------:R-:W-:Y:S01]  /*07e0*/  IADD3 R16, R22, 0x40, RZ ;  /* 0x0000004016107810 */ /* 0x000fe20007ffe0ff */
[----:B------:R-:W-:Y:S01]  /*07f0*/  ULDC.64 UR4, c[0x0][0x178] ;  /* 0x00005e0000047ab9 */ /* 0x000fe20000000a00 */
[----:B------:R-:W-:Y:S01]  /*0800*/  ISETP.GE.AND P2, PT, R15, c[0x0][0x1cc], PT ;  /* 0x000073000f007a0c */ /* 0x000fe20003f46270 */
[----:B------:R-:W-:Y:S01]  /*0810*/  USHF.L.U64.HI UR7, UR4, UR19, UR5 ;  /* 0x0000001304077299 */ /* 0x000fe20008010205 */
[----:B------:R-:W-:Y:S01]  /*0820*/  P2R R6, PR, RZ, 0x8 ;  /* 0x00000008ff067803 */ /* 0x000fe20000000000 */
[----:B------:R-:W-:Y:S01]  /*0830*/  CS2R R62, SRZ ;  /* 0x00000000003e7805 */ /* 0x000fe2000001ff00 */
[----:B------:R-:W-:Y:S01]  /*0840*/  ISETP.GE.AND P0, PT, R16, c[0x0][0x1cc], PT ;  /* 0x0000730010007a0c */ /* 0x000fe20003f06270 */
[----:B------:R-:W-:Y:S01]  /*0850*/  CS2R R60, SRZ ;  /* 0x00000000003c7805 */ /* 0x000fe2000001ff00 */
[C---:B------:R-:W-:Y:S01]  /*0860*/  ISETP.LT.OR P4, PT, R0.reuse, 0x21, P1 ;  /* 0x000000210000780c */ /* 0x040fe20000f81670 */
[----:B------:R-:W-:Y:S01]  /*0870*/  CS2R R66, SRZ ;  /* 0x0000000000427805 */ /* 0x000fe2000001ff00 */
[C---:B------:R-:W-:Y:S01]  /*0880*/  ISETP.LT.OR P5, PT, R0.reuse, 0x1, P2 ;  /* 0x000000010000780c */ /* 0x040fe200017a1670 */
[----:B------:R-:W-:Y:S01]  /*0890*/  CS2R R64, SRZ ;  /* 0x0000000000407805 */ /* 0x000fe2000001ff00 */
[----:B------:R-:W-:Y:S01]  /*08a0*/  ISETP.LT.OR P1, PT, R0, 0x21, P2 ;  /* 0x000000210000780c */ /* 0x000fe20001721670 */
[----:B------:R-:W-:Y:S01]  /*08b0*/  CS2R R58, SRZ ;  /* 0x00000000003a7805 */ /* 0x000fe2000001ff00 */
[----:B------:R-:W-:Y:S01]  /*08c0*/  ISETP.NE.AND P2, PT, R6, RZ, PT ;  /* 0x000000ff0600720c */ /* 0x000fe20003f45270 */
[----:B------:R-:W-:Y:S01]  /*08d0*/  IMAD R6, R8, c[0x0][0x270], RZ ;  /* 0x00009c0008067a24 */ /* 0x000fe200078e02ff */
[C---:B------:R-:W-:Y:S01]  /*08e0*/  ISETP.LT.OR P6, PT, R0.reuse, 0x1, P0 ;  /* 0x000000010000780c */ /* 0x040fe200007c1670 */
[----:B------:R-:W-:Y:S01]  /*08f0*/  CS2R R56, SRZ ;  /* 0x0000000000387805 */ /* 0x000fe2000001ff00 */
[----:B------:R-:W-:Y:S01]  /*0900*/  ISETP.LT.OR P3, PT, R0, 0x21, P0 ;  /* 0x000000210000780c */ /* 0x000fe20000761670 */
[----:B------:R-:W-:Y:S01]  /*0910*/  IMAD R17, R9, c[0x0][0x274], R6 ;  /* 0x00009d0009117a24 */ /* 0x000fe200078e0206 */
[C---:B------:R-:W-:Y:S01]  /*0920*/  LEA R20, P0, R5.reuse, R26, 0x6 ;  /* 0x0000001a05147211 */ /* 0x040fe200078030ff */
[----:B------:R-:W-:Y:S01]  /*0930*/  CS2R R54, SRZ ;  /* 0x0000000000367805 */ /* 0x000fe2000001ff00 */
[----:B------:R-:W-:Y:S01]  /*0940*/  IADD3 R14, -R244, c[0x0][0x168], RZ ;  /* 0x00005a00f40e7a10 */ /* 0x000fe20007ffe1ff */
[----:B------:R-:W-:Y:S01]  /*0950*/  CS2R R52, SRZ ;  /* 0x0000000000347805 */ /* 0x000fe2000001ff00 */
[----:B------:R-:W-:Y:S01]  /*0960*/  LEA.HI.X R21, R5, R27, R3, 0x6, P0 ;  /* 0x0000001b05157211 */ /* 0x000fe200000f3403 */
[----:B------:R-:W-:Y:S01]  /*0970*/  IMAD R5, R245, c[0x0][0x178], RZ ;  /* 0x00005e00f5057a24 */ /* 0x000fe200078e02ff */
[----:B------:R-:W-:Y:S01]  /*0980*/  SHF.R.S32.HI R3, RZ, 0x4, R12 ;  /* 0x00000004ff037819 */ /* 0x000fe2000001140c */
[----:B------:R1:W-:Y:S01]  /*0990*/  LDGSTS.E.BYPASS.LTC128B.128 [R232+0x6080], [R24.64], !P2 ;  /* 0x0608000018e87fae */ /* 0x0003e2000d101d50 */
[----:B------:R-:W-:Y:S01]  /*09a0*/  ISETP.GE.AND P2, PT, R22, c[0x0][0x19c], PT ;  /* 0x0000670016007a0c */ /* 0x000fe20003f46270 */
[----:B------:R-:W-:Y:S01]  /*09b0*/  CS2R R46, SRZ ;  /* 0x00000000002e7805 */ /* 0x000fe2000001ff00 */
[----:B------:R-:W-:Y:S01]  /*09c0*/  LEA.HI R229, R12, R3, RZ, 0x1 ;  /* 0x000000030ce57211 */ /* 0x000fe200078f08ff */
[----:B------:R1:W-:Y:S01]  /*09d0*/  LDGSTS.E.BYPASS.LTC128B.128 [R232+0x8080], [R24.64+0x80], !P6 ;  /* 0x0808008018e87fae */ /* 0x0003e2000f101d50 */
[C---:B------:R-:W-:Y:S01]  /*09e0*/  ISETP.LT.OR P6, PT, R0.reuse, 0x1, P2 ;  /* 0x000000010000780c */ /* 0x040fe200017c1670 */
[----:B------:R-:W-:Y:S01]  /*09f0*/  CS2R R44, SRZ ;  /* 0x00000000002c7805 */ /* 0x000fe2000001ff00 */
[----:B------:R-:W-:Y:S01]  /*0a00*/  LOP3.LUT R229, R229, 0xfffffffe, RZ, 0xc0, !PT ;  /* 0xfffffffee5e57812 */ /* 0x000fe200078ec0ff */
[----:B------:R1:W-:Y:S01]  /*0a10*/  LDGSTS.E.BYPASS.LTC128B.128 [R232+0xa080], [R24.64+0x100], !P5 ;  /* 0x0a08010018e87fae */ /* 0x0003e2000e901d50 */
[----:B------:R-:W-:Y:S01]  /*0a20*/  ISETP.GE.AND P0, PT, R15, c[0x0][0x19c], PT ;  /* 0x000067000f007a0c */ /* 0x000fe20003f06270 */
[----:B------:R-:W-:Y:S01]  /*0a30*/  CS2R R50, SRZ ;  /* 0x0000000000327805 */ /* 0x000fe2000001ff00 */
[----:B------:R-:W-:Y:S01]  /*0a40*/  CS2R R48, SRZ ;  /* 0x0000000000307805 */ /* 0x000fe2000001ff00 */
[----:B------:R2:W-:Y:S01]  /*0a50*/  LDGSTS.E.BYPASS.LTC128B.128 [R232+0x7080], [R18.64], !P4 ;  /* 0x0708000012e87fae */ /* 0x0005e2000e101d50 */
[----:B------:R-:W-:Y:S01]  /*0a60*/  IMAD.IADD R229, R3, 0x1, -R229 ;  /* 0x0000000103e57824 */ /* 0x000fe200078e0ae5 */
[----:B------:R-:W-:Y:S01]  /*0a70*/  ISETP.LT.OR P4, PT, R0, 0x1, P0 ;  /* 0x000000010000780c */ /* 0x000fe20000781670 */
[----:B------:R-:W-:Y:S01]  /*0a80*/  CS2R R42, SRZ ;  /* 0x00000000002a7805 */ /* 0x000fe2000001ff00 */
[----:B------:R2:W-:Y:S01]  /*0a90*/  LDGSTS.E.BYPASS.LTC128B.128 [R232+0x9080], [R18.64+0x80], !P3 ;  /* 0x0908008012e87fae */ /* 0x0005e2000d901d50 */
[----:B------:R-:W-:Y:S01]  /*0aa0*/  IMAD R2, R229, 0x800, R2 ;  /* 0x00000800e5027824 */ /* 0x000fe200078e0202 */
[----:B------:R-:W-:Y:S01]  /*0ab0*/  CS2R R40, SRZ ;  /* 0x0000000000287805 */ /* 0x000fe2000001ff00 */
[----:B------:R-:W-:Y:S01]  /*0ac0*/  CS2R R38, SRZ ;  /* 0x0000000000267805 */ /* 0x000fe2000001ff00 */
[----:B------:R2:W-:Y:S01]  /*0ad0*/  LDGSTS.E.BYPASS.LTC128B.128 [R232+0xb080], [R18.64+0x100], !P1 ;  /* 0x0b08010012e87fae */ /* 0x0005e2000c901d50 */
[----:B------:R-:W-:Y:S01]  /*0ae0*/  ISETP.GE.AND P1, PT, R16, c[0x0][0x19c], PT ;  /* 0x0000670010007a0c */ /* 0x000fe20003f26270 */
[----:B------:R-:W-:-:S02]  /*0af0*/  CS2R R36, SRZ ;  /* 0x0000000000247805 */ /* 0x000fc4000001ff00 */
[----:B------:R-:W0:Y:S01]  /*0b00*/  LDGDEPBAR ;  /* 0x00000000000079af */ /* 0x000e220000000000 */
[----:B------:R-:W-:-:S03]  /*0b10*/  ISETP.LT.OR P5, PT, R0, 0x1, P1 ;  /* 0x000000010000780c */ /* 0x000fc60000fa1670 */
[----:B------:R3:W-:Y:S01]  /*0b20*/  LDGSTS.E.BYPASS.LTC128B.128 [R232+0x80], [R26.64], !P6 ;  /* 0x000800001ae87fae */ /* 0x0007e2000f101d50 */
[----:B-1----:R-:W-:Y:S02]  /*0b30*/  IMAD R24, R244, c[0x0][0x17c], R5 ;  /* 0x00005f00f4187a24 */ /* 0x002fe400078e0205 */
[----:B------:R-:W-:-:S07]  /*0b40*/  IMAD.MOV.U32 R5, RZ, RZ, 0x40 ;  /* 0x00000040ff057424 */ /* 0x000fce00078e00ff */
[----:B------:R3:W-:Y:S01]  /*0b50*/  LDGSTS.E.BYPASS.LTC128B.128 [R232+0x2080], [R26.64+0x80], !P5 ;  /* 0x020800801ae87fae */ /* 0x0007e2000e901d50 */
[----:B------:R-:W-:Y:S01]  /*0b60*/  IMAD.IADD R25, R29, 0x1, R24 ;  /* 0x000000011d197824 */ /* 0x000fe200078e0218 */
[----:B------:R-:W-:Y:S01]  /*0b70*/  ISETP.GE.AND P5, PT, R15, c[0x0][0x16c], PT ;  /* 0x00005b000f007a0c */ /* 0x000fe20003fa6270 */
[----:B------:R-:W-:Y:S01]  /*0b80*/  IMAD.MOV.U32 R24, RZ, RZ, R28 ;  /* 0x000000ffff187224 */ /* 0x000fe200078e001c */
[----:B------:R3:W-:Y:S01]  /*0b90*/  LDGSTS.E.BYPASS.LTC128B.128 [R232+0x4080], [R26.64+0x100], !P4 ;  /* 0x040801001ae87fae */ /* 0x0007e2000e101d50 */
[----:B------:R-:W-:Y:S01]  /*0ba0*/  IMAD R28, R8, c[0x0][0x180], RZ ;  /* 0x00006000081c7a24 */ /* 0x000fe200078e02ff */
[----:B------:R-:W-:Y:S01]  /*0bb0*/  ISETP.GE.AND P4, PT, R16, c[0x0][0x16c], PT ;  /* 0x00005b0010007a0c */ /* 0x000fe20003f86270 */
[----:B------:R-:W-:-:S04]  /*0bc0*/  IMAD.WIDE.U32 R24, R9, c[0x0][0x180], R24 ;  /* 0x0000600009187a25 */ /* 0x000fc800078e0018 */
[----:B--2---:R-:W-:-:S04]  /*0bd0*/  IMAD.WIDE.U32 R18, R9, c[0x0][0x270], R246 ;  /* 0x00009c0009127a25 */ /* 0x004fc800078e00f6 */
[----:B------:R-:W-:Y:S01]  /*0be0*/  IMAD R28, R9, c[0x0][0x184], R28 ;  /* 0x00006100091c7a24 */ /* 0x000fe200078e021c */
[----:B------:R-:W-:Y:S02]  /*0bf0*/  IADD3 R18, P3, R18, UR12, RZ ;  /* 0x0000000c12127c10 */ /* 0x000fe4000ff7e0ff */
[----:B------:R-:W-:Y:S01]  /*0c00*/  @P5 LOP3.LUT R233, R233, 0x8, RZ, 0xfc, !PT ;  /* 0x00000008e9e95812 */ /* 0x000fe200078efcff */
[----:B------:R-:W-:Y:S01]  /*0c10*/  IMAD.IADD R29, R25, 0x1, R28 ;  /* 0x00000001191d7824 */ /* 0x000fe200078e021c */
[----:B------:R-:W-:Y:S01]  /*0c20*/  IADD3.X R17, R19, UR6, R17, P3, !PT ;  /* 0x0000000613117c10 */ /* 0x000fe20009ffe411 */
[----:B------:R-:W-:Y:S01]  /*0c30*/  IMAD.MOV.U32 R28, RZ, RZ, R24 ;  /* 0x000000ffff1c7224 */ /* 0x000fe200078e0018 */
[----:B------:R-:W-:Y:S01]  /*0c40*/  ISETP.LT.OR P3, PT, R0, 0x21, P2 ;  /* 0x000000210000780c */ /* 0x000fe20001761670 */
[----:B------:R-:W-:Y:S01]  /*0c50*/  IMAD.WIDE.U32 R24, R244, c[0x0][0x208], R22 ;  /* 0x00008200f4187a25 */ /* 0x000fe200078e0016 */
[----:B------:R-:W-:Y:S02]  /*0c60*/  ISETP.LT.OR P2, PT, R0, 0x21, P1 ;  /* 0x000000210000780c */ /* 0x000fe40000f41670 */
[----:B------:R-:W-:-:S02]  /*0c70*/  P2R R3, PR, RZ, 0x8 ;  /* 0x00000008ff037803 */ /* 0x000fc40000000000 */
[----:B------:R-:W-:Y:S02]  /*0c80*/  ISETP.LT.OR P3, PT, R0, 0x21, P0 ;  /* 0x000000210000780c */ /* 0x000fe40000761670 */
[----:B------:R-:W-:Y:S02]  /*0c90*/  P2R R0, PR, RZ, 0x4 ;  /* 0x00000004ff007803 */ /* 0x000fe40000000000 */
[----:B------:R-:W-:Y:S01]  /*0ca0*/  ISETP.NE.AND P1, PT, R3, RZ, PT ;  /* 0x000000ff0300720c */ /* 0x000fe20003f25270 */
[----:B------:R-:W-:Y:S01]  /*0cb0*/  IMAD R3, R245, c[0x0][0x208], RZ ;  /* 0x00008200f5037a24 */ /* 0x000fe200078e02ff */
[----:B------:R-:W-:Y:S02]  /*0cc0*/  ISETP.NE.AND P6, PT, R0, RZ, PT ;  /* 0x000000ff0000720c */ /* 0x000fe40003fc5270 */
[----:B------:R-:W-:Y:S01]  /*0cd0*/  LOP3.LUT P2, RZ, R10, 0x4, RZ, 0xc0, !PT ;  /* 0x000000040aff7812 */ /* 0x000fe2000784c0ff */
[----:B---3--:R-:W-:Y:S01]  /*0ce0*/  IMAD R26, R244, c[0x0][0x20c], R3 ;  /* 0x00008300f41a7a24 */ /* 0x008fe200078e0203 */
[----:B------:R-:W-:Y:S01]  /*0cf0*/  ISETP.GE.AND P0, PT, R22, c[0x0][0x16c], PT ;  /* 0x00005b0016007a0c */ /* 0x000fe20003f06270 */
[----:B------:R-:W-:Y:S01]  /*0d00*/  IMAD.MOV.U32 R3, RZ, RZ, 0x20 ;  /* 0x00000020ff037424 */ /* 0x000fe200078e00ff */
[----:B------:R-:W-:Y:S01]  /*0d10*/  SEL R0, RZ, 0x2, P4 ;  /* 0x00000002ff007807 */ /* 0x000fe20002000000 */
[----:B------:R-:W-:Y:S01]  /*0d20*/  IMAD.IADD R27, R25, 0x1, R26 ;  /* 0x00000001191b7824 */ /* 0x000fe200078e021a */
[----:B------:R-:W-:Y:S01]  /*0d30*/  SEL R242, RZ, 0x1, P0 ;  /* 0x00000001fff27807 */ /* 0x000fe20000000000 */
[----:B------:R-:W-:Y:S01]  /*0d40*/  IMAD.MOV.U32 R26, RZ, RZ, R24 ;  /* 0x000000ffff1a7224 */ /* 0x000fe200078e0018 */
[----:B------:R-:W-:Y:S01]  /*0d50*/  SEL R19, RZ, 0x4, P5 ;  /* 0x00000004ff137807 */ /* 0x000fe20002800000 */
[----:B------:R1:W-:Y:S01]  /*0d60*/  LDGSTS.E.BYPASS.LTC128B.128 [R232+0x1080], [R20.64], !P1 ;  /* 0x0108000014e87fae */ /* 0x0003e2000c901d50 */
[C---:B------:R-:W-:Y:S01]  /*0d70*/  LOP3.LUT P1, RZ, R10.reuse, 0x2, RZ, 0xc0, !PT ;  /* 0x000000020aff7812 */ /* 0x040fe2000782c0ff */
[----:B------:R-:W-:Y:S01]  /*0d80*/  IMAD.SHL.U32 R10, R10, 0x40, RZ ;  /* 0x000000400a0a7824 */ /* 0x000fe200078e00ff */
[----:B------:R-:W-:Y:S01]  /*0d90*/  IADD3 R19, R19, R0, R242 ;  /* 0x0000000013137210 */ /* 0x000fe20007ffe0f2 */
[----:B------:R1:W-:Y:S01]  /*0da0*/  LDGSTS.E.BYPASS.LTC128B.128 [R232+0x3080], [R20.64+0x80], !P6 ;  /* 0x0308008014e87fae */ /* 0x0003e2000f101d50 */
[----:B------:R-:W-:Y:S01]  /*0db0*/  IMAD.U32 R0, RZ, RZ, UR9 ;  /* 0x00000009ff007e24 */ /* 0x000fe2000f8e00ff */
[----:B------:R-:W-:Y:S01]  /*0dc0*/  ISETP.GT.AND P5, PT, R234, 0xf, PT ;  /* 0x0000000fea00780c */ /* 0x000fe20003fa4270 */
[----:B------:R-:W-:Y:S01]  /*0dd0*/  IMAD.WIDE.U32 R30, R9, c[0x0][0x210], R26 ;  /* 0x00008400091e7a25 */ /* 0x000fe200078e001a */
[----:B------:R1:W-:Y:S01]  /*0de0*/  LDGSTS.E.BYPASS.LTC128B.128 [R232+0x5080], [R20.64+0x100], !P3 ;  /* 0x0508010014e87fae */ /* 0x0003e2000d901d50 */
[----:B------:R-:W-:-:S02]  /*0df0*/  LOP3.LUT R10, R10, 0x1c0, RZ, 0xc0, !PT ;  /* 0x000001c00a0a7812 */ /* 0x000fc400078ec0ff */
[----:B------:R-:W-:Y:S01]  /*0e00*/  IMAD.WIDE.U32 R28, R0, c[0x0][0x188], R28 ;  /* 0x00006200001c7a25 */ /* 0x000fe200078e001c */
[----:B------:R-:W0:Y:S01]  /*0e10*/  LDGDEPBAR ;  /* 0x00000000000079af */ /* 0x000e220000000000 */
[----:B------:R-:W-:Y:S02]  /*0e20*/  LOP3.LUT R231, R10, 0x8, R7, 0xf8, !PT ;  /* 0x000000080ae77812 */ /* 0x000fe400078ef807 */
[----:B------:R-:W-:Y:S02]  /*0e30*/  SHF.R.U32.HI R6, RZ, 0x3, R10 ;  /* 0x00000003ff067819 */ /* 0x000fe4000001160a */
[----:B------:R-:W-:Y:S01]  /*0e40*/  IADD3 R0, R29, UR8, RZ ;  /* 0x000000081d007c10 */ /* 0x000fe2000fffe0ff */
[----:B------:R-:W-:Y:S01]  /*0e50*/  USHF.L.U32 UR8, UR4, 0x6, URZ ;  /* 0x0000000604087899 */ /* 0x000fe2000800063f */
[----:B------:R-:W-:Y:S02]  /*0e60*/  LOP3.LUT R231, R231, R6, RZ, 0x3c, !PT ;  /* 0x00000006e7e77212 */ /* 0x000fe400078e3cff */
[----:B------:R-:W-:Y:S01]  /*0e70*/  LEA R236, P0, R28, c[0x0][0x160], 0x1 ;  /* 0x000058001cec7a11 */ /* 0x000fe200078008ff */
[----:B------:R-:W-:Y:S01]  /*0e80*/  ULDC.64 UR4, c[0x0][0x290] ;  /* 0x0000a40000047ab9 */ /* 0x000fe20000000a00 */
[----:B------:R-:W-:Y:S01]  /*0e90*/  LOP3.LUT P3, RZ, R19, 0x2, RZ, 0xc0, !PT ;  /* 0x0000000213ff7812 */ /* 0x000fe2000786c0ff */
[----:B------:R-:W-:Y:S01]  /*0ea0*/  IMAD.IADD R231, R2, 0x1, R231 ;  /* 0x0000000102e77824 */ /* 0x000fe200078e02e7 */
[----:B------:R-:W-:Y:S01]  /*0eb0*/  SEL R2, R3, 0xffffffe0, !P1 ;  /* 0xffffffe003027807 */ /* 0x000fe20004800000 */
[----:B------:R-:W-:Y:S01]  /*0ec0*/  UIMAD.WIDE.U32 UR10, UR9, UR4, URZ ;  /* 0x00000004090a72a5 */ /* 0x000fe2000f8e003f */
[----:B------:R-:W-:Y:S01]  /*0ed0*/  LEA.HI.X R237, R28, c[0x0][0x164], R0, 0x1, P0 ;  /* 0x000059001ced7a11 */ /* 0x000fe200000f0c00 */
[----:B------:R-:W-:Y:S01]  /*0ee0*/  IMAD.SHL.U32 R231, R231, 0x2, RZ ;  /* 0x00000002e7e77824 */ /* 0x000fe200078e00ff */
[----:B------:R-:W-:Y:S01]  /*0ef0*/  SEL R0, R5, 0xffffffc0, !P2 ;  /* 0xffffffc005007807 */ /* 0x000fe20005000000 */
[----:B------:R-:W-:Y:S01]  /*0f00*/  UIMAD UR4, UR18, UR4, URZ ;  /* 0x00000004120472a4 */ /* 0x000fe2000f8e023f */
[----:B------:R-:W-:Y:S01]  /*0f10*/  LOP3.LUT P1, RZ, R19, 0x1, RZ, 0xc0, !PT ;  /* 0x0000000113ff7812 */ /* 0x000fe2000782c0ff */
[C---:B------:R-:W-:Y:S01]  /*0f20*/  IMAD.IADD R227, R231.reuse, 0x1, R2 ;  /* 0x00000001e7e37824 */ /* 0x040fe200078e0202 */
[----:B------:R-:W-:Y:S01]  /*0f30*/  IADD3 R24, P0, R236, UR8, RZ ;  /* 0x00000008ec187c10 */ /* 0x000fe2000ff1e0ff */
[----:B------:R-:W-:Y:S01]  /*0f40*/  IMAD.IADD R226, R231, 0x1, R0 ;  /* 0x00000001e7e27824 */ /* 0x000fe200078e0200 */
[----:B------:R-:W-:Y:S01]  /*0f50*/  ISETP.LT.OR P2, PT, R14, 0x1, !P1 ;  /* 0x000000010e00780c */ /* 0x000fe20004f41670 */
[----:B------:R-:W-:-:S04]  /*0f60*/  DEPBAR.LE SB0, 0x1 ;  /* 0x000080400000791a */ /* 0x000fc80000000000 */
[----:B------:R-:W-:Y:S01]  /*0f70*/  BAR.SYNC.DEFER_BLOCKING 0x0 ;  /* 0x0000000000007b1d */ /* 0x000fe20000010000 */
[----:B------:R-:W-:Y:S01]  /*0f80*/  IMAD.IADD R225, R0, 0x1, R227 ;  /* 0x0000000100e17824 */ /* 0x000fe200078e02e3 */
[----:B------:R-:W-:Y:S01]  /*0f90*/  IADD3.X R25, R237, UR7, RZ, P0, !PT ;  /* 0x00000007ed197c10 */ /* 0x000fe200087fe4ff */
[----:B------:R-:W-:Y:S01]  /*0fa0*/  UIMAD UR4, UR9, UR5, UR4 ;  /* 0x00000005090472a4 */ /* 0x000fe2000f8e0204 */
[----:B------:R-:W-:Y:S01]  /*0fb0*/  ISETP.LT.OR P0, PT, R14, 0x1, !P3 ;  /* 0x000000010e00780c */ /* 0x000fe20005f01670 */
[----:B------:R-:W-:Y:S01]  /*0fc0*/  IMAD R2, R8, c[0x0][0x288], RZ ;  /* 0x0000a20008027a24 */ /* 0x000fe200078e02ff */
[C---:B------:R-:W-:Y:S01]  /*0fd0*/  ISETP.LT.OR P1, PT, R14.reuse, 0x21, !P1 ;  /* 0x000000210e00780c */ /* 0x040fe20004f21670 */
[C---:B------:R-:W-:Y:S01]  /*0fe0*/  IMAD.WIDE.U32 R28, R9.reuse, c[0x0][0x288], R246 ;  /* 0x0000a200091c7a25 */ /* 0x040fe200078e00f6 */
[----:B------:R-:W-:Y:S01]  /*0ff0*/  UIADD3 UR14, UR11, UR4, URZ ;  /* 0x000000040b0e7290 */ /* 0x000fe2000fffe03f */
[----:B------:R-:W-:Y:S02]  /*1000*/  ISETP.LT.OR P3, PT, R14, 0x21, !P3 ;  /* 0x000000210e00780c */ /* 0x000fe40005f61670 */
[----:B------:R-:W-:Y:S01]  /*1010*/  IMAD R2, R9, c[0x0][0x28c], R2 ;  /* 0x0000a30009027a24 */ /* 0x000fe200078e0202 */
[----:B------:R-:W-:Y:S01]  /*1020*/  ULDC.64 UR4, c[0x0][0x218] ;  /* 0x0000860000047ab9 */ /* 0x000fe20000000a00 */
[----:B-1----:R-:W-:Y:S01]  /*1030*/  IMAD R20, R8, c[0x0][0x210], RZ ;  /* 0x0000840008147a24 */ /* 0x002fe200078e02ff */
[----:B------:R-:W-:Y:S01]  /*1040*/  UIMAD UR4, UR18, UR4, URZ ;  /* 0x00000004120472a4 */ /* 0x000fe2000f8e023f */
[----:B------:R-:W-:-:S02]  /*1050*/  ISETP.GE.AND P6, PT, R22, c[0x0][0x1fc], PT ;  /* 0x00007f0016007a0c */ /* 0x000fc40003fc6270 */
[----:B------:R-:W-:Y:S01]  /*1060*/  IMAD R20, R9, c[0x0][0x214], R20 ;  /* 0x0000850009147a24 */ /* 0x000fe200078e0214 */
[----:B------:R-:W-:-:S03]  /*1070*/  UIMAD UR4, UR9, UR5, UR4 ;  /* 0x00000005090472a4 */ /* 0x000fc6000f8e0204 */
[----:B------:R-:W-:Y:S02]  /*1080*/  IMAD.IADD R31, R31, 0x1, R20 ;  /* 0x000000011f1f7824 */ /* 0x000fe400078e0214 */
[----:B------:R-:W-:Y:S01]  /*1090*/  IMAD.U32 R20, RZ, RZ, UR9 ;  /* 0x00000009ff147e24 */ /* 0x000fe2000f8e00ff */
[----:B------:R1:W2:Y:S03]  /*10a0*/  LDSM.16.M88.4 R156, [R231+0x6080] ;  /* 0x00608000e79c783b */ /* 0x0002a60000000200 */
[----:B------:R-:W-:Y:S01]  /*10b0*/  IMAD.WIDE.U32 R20, R20, c[0x0][0x218], R30 ;  /* 0x0000860014147a25 */ /* 0x000fe200078e001e */
[----:B------:R1:W3:Y:S04]  /*10c0*/  LDSM.16.M88.4 R160, [R227+0x6080] ;  /* 0x00608000e3a0783b */ /* 0x0002e80000000200 */
[----:B------:R1:W4:Y:S04]  /*10d0*/  LDSM.16.M88.4 R164, [R226+0x6080] ;  /* 0x00608000e2a4783b */ /* 0x0003280000000200 */
[----:B------:R1:W5:Y:S04]  /*10e0*/  LDSM.16.M88.4 R168, [R225+0x6080] ;  /* 0x00608000e1a8783b */ /* 0x0003680000000200 */
        /* <DEDUP_REMOVED lines=13> */
[----:B------:R-:W-:-:S03]  /*11c0*/  LOP3.LUT P2, RZ, R19, 0x4, RZ, 0xc0, !PT ;  /* 0x0000000413ff7812 */ /* 0x000fc6000784c0ff */
[----:B------:R1:W-:Y:S01]  /*11d0*/  LDGSTS.E.BYPASS.LTC128B.128 [R232+0x8080], [R236.64+0x80], !P0 ;  /* 0x08080080ece87fae */ /* 0x0003e2000c101d50 */
[----:B------:R-:W-:Y:S02]  /*11e0*/  IADD3 R19, P0, R28, UR10, RZ ;  /* 0x0000000a1c137c10 */ /* 0x000fe4000ff1e0ff */
[----:B------:R-:W-:Y:S02]  /*11f0*/  ISETP.LT.OR P4, PT, R14, 0x1, !P2 ;  /* 0x000000010e00780c */ /* 0x000fe40005781670 */
[----:B------:R-:W-:Y:S02]  /*1200*/  IADD3.X R2, R29, UR14, R2, P0, !PT ;  /* 0x0000000e1d027c10 */ /* 0x000fe400087fe402 */
[----:B------:R-:W-:Y:S02]  /*1210*/  LEA R26, P0, R18, c[0x0][0x258], 0x2 ;  /* 0x00009600121a7a11 */ /* 0x000fe400078010ff */
[----:B------:R-:W-:Y:S02]  /*1220*/  ISETP.LT.OR P2, PT, R14, 0x21, !P2 ;  /* 0x000000210e00780c */ /* 0x000fe40005741670 */
[----:B------:R-:W-:Y:S01]  /*1230*/  LEA.HI.X R27, R18, c[0x0][0x25c], R17, 0x2, P0 ;  /* 0x00009700121b7a11 */ /* 0x000fe200000f1411 */
[----:B------:R-:W-:-:S04]  /*1240*/  IMAD.U32 R17, RZ, RZ, UR8 ;  /* 0x00000008ff117e24 */ /* 0x000fc8000f8e00ff */
[----:B------:R1:W-:Y:S01]  /*1250*/  LDGSTS.E.BYPASS.LTC128B.128 [R232+0xa080], [R236.64+0x100], !P4 ;  /* 0x0a080100ece87fae */ /* 0x0003e2000e101d50 */
[C---:B------:R-:W-:Y:S02]  /*1260*/  ISETP.LT.OR P4, PT, R14.reuse, 0x1, P6 ;  /* 0x000000010e00780c */ /* 0x040fe40003781670 */
[----:B------:R-:W-:Y:S01]  /*1270*/  ISETP.LT.OR P6, PT, R14, 0x21, P6 ;  /* 0x000000210e00780c */ /* 0x000fe200037c1670 */
[----:B------:R1:W-:Y:S01]  /*1280*/  LDGSTS.E.BYPASS.LTC128B.128 [R232+0x7080], [R24.64], !P1 ;  /* 0x0708000018e87fae */ /* 0x0003e2000c901d50 */
[----:B------:R-:W-:-:S04]  /*1290*/  IADD3 R28, P1, P0, R17, 0x80, R236 ;  /* 0x00000080111c7810 */ /* 0x000fc8000783e0ec */
[--C-:B------:R-:W-:Y:S02]  /*12a0*/  IADD3.X R29, RZ, UR7, R237.reuse, P1, P0 ;  /* 0x00000007ff1d7c10 */ /* 0x100fe40008fe04ed */
[----:B------:R-:W-:Y:S02]  /*12b0*/  IADD3 R30, P1, P0, R17, 0x100, R236 ;  /* 0x00000100111e7810 */ /* 0x000fe4000783e0ec */
[----:B------:R-:W-:Y:S01]  /*12c0*/  IADD3 R17, R21, UR4, RZ ;  /* 0x0000000415117c10 */ /* 0x000fe2000fffe0ff */
[----:B------:R1:W-:Y:S01]  /*12d0*/  LDGSTS.E.BYPASS.LTC128B.128 [R232+0x9080], [R28.64], !P3 ;  /* 0x090800001ce87fae */ /* 0x0003e2000d901d50 */
[----:B------:R-:W-:Y:S01]  /*12e0*/  IADD3.X R31, RZ, UR7, R237, P1, P0 ;  /* 0x00000007ff1f7c10 */ /* 0x000fe20008fe04ed */
[----:B------:R-:W-:Y:S01]  /*12f0*/  ULDC.64 UR4, c[0x0][0x208] ;  /* 0x0000820000047ab9 */ /* 0x000fe20000000a00 */
[----:B------:R-:W-:Y:S01]  /*1300*/  LEA R250, P0, R20, c[0x0][0x1f0], 0x1 ;  /* 0x00007c0014fa7a11 */ /* 0x000fe200078008ff */
[----:B------:R-:W-:Y:S01]  /*1310*/  USHF.L.U32 UR15, UR4, 0x6, URZ ;  /* 0x00000006040f7899 */ /* 0x000fe2000800063f */
[----:B------:R-:W-:Y:S01]  /*1320*/  ISETP.GE.AND P3, PT, R16, c[0x0][0x16c], PT ;  /* 0x00005b0010007a0c */ /* 0x000fe20003f66270 */
[----:B------:R1:W-:Y:S01]  /*1330*/  LDGSTS.E.BYPASS.LTC128B.128 [R232+0xb080], [R30.64], !P2 ;  /* 0x0b0800001ee87fae */ /* 0x0003e2000d101d50 */
[----:B------:R-:W-:Y:S01]  /*1340*/  LEA.HI.X R251, R20, c[0x0][0x1f4], R17, 0x1, P0 ;  /* 0x00007d0014fb7a11 */ /* 0x000fe200000f0c11 */
[----:B------:R-:W-:Y:S01]  /*1350*/  @!P5 IMAD.SHL.U32 R17, R234, 0x10, RZ ;  /* 0x00000010ea11d824 */ /* 0x000fe200078e00ff */
[----:B------:R-:W-:Y:S01]  /*1360*/  SEL R18, RZ, 0xffffffff, P3 ;  /* 0xffffffffff127807 */ /* 0x000fe20001800000 */
[----:B------:R-:W-:Y:S01]  /*1370*/  USHF.L.U64.HI UR19, UR4, UR19, UR5 ;  /* 0x0000001304137299 */ /* 0x000fe20008010205 */
[----:B------:R-:W-:-:S02]  /*1380*/  ISETP.GE.AND P0, PT, R16, c[0x0][0x1fc], PT ;  /* 0x00007f0010007a0c */ /* 0x000fc40003f06270 */
[----:B------:R-:W-:Y:S01]  /*1390*/  ISETP.GE.AND P1, PT, R22, c[0x0][0x1fc], PT ;  /* 0x00007f0016007a0c */ /* 0x000fe20003f26270 */
[----:B------:R1:W-:Y:S01]  /*13a0*/  @!P5 LDGSTS.E.BYPASS.LTC128B.128 [R17+0x12080], [R26.64] ;  /* 0x120800001a11dfae */ /* 0x0003e2000b901d50 */
[----:B------:R-:W-:Y:S02]  /*13b0*/  ISETP.GE.AND P3, PT, R16, c[0x0][0x1fc], PT ;  /* 0x00007f0010007a0c */ /* 0x000fe40003f66270 */
[----:B------:R-:W-:Y:S01]  /*13c0*/  ISETP.GE.AND P2, PT, R15, c[0x0][0x1fc], PT ;  /* 0x00007f000f007a0c */ /* 0x000fe20003f46270 */
[----:B------:R-:W0:Y:S01]  /*13d0*/  LDGDEPBAR ;  /* 0x00000000000079af */ /* 0x000e220000000000 */
[----:B------:R-:W-:Y:S02]  /*13e0*/  SEL R16, RZ, 0xffffffff, P0 ;  /* 0xffffffffff107807 */ /* 0x000fe40000000000 */
[----:B------:R-:W-:Y:S01]  /*13f0*/  SEL R20, RZ, 0x1, P1 ;  /* 0x00000001ff147807 */ /* 0x000fe20000800000 */
[----:B------:R2:W-:Y:S01]  /*1400*/  LDGSTS.E.BYPASS.LTC128B.128 [R232+0xc080], [R250.64], !P4 ;  /* 0x0c080000fae87fae */ /* 0x0005e2000e101d50 */
[----:B------:R-:W-:-:S02]  /*1410*/  ISETP.LT.OR P0, PT, R14, 0x1, P3 ;  /* 0x000000010e00780c */ /* 0x000fc40001f01670 */
[C---:B------:R-:W-:Y:S02]  /*1420*/  ISETP.LT.OR P1, PT, R14.reuse, 0x1, P2 ;  /* 0x000000010e00780c */ /* 0x040fe40001721670 */
[C---:B------:R-:W-:Y:S02]  /*1430*/  ISETP.LT.OR P3, PT, R14.reuse, 0x21, P3 ;  /* 0x000000210e00780c */ /* 0x040fe40001f61670 */
[----:B------:R-:W-:-:S07]  /*1440*/  ISETP.LT.OR P2, PT, R14, 0x21, P2 ;  /* 0x000000210e00780c */ /* 0x000fce0001741670 */
[----:B------:R2:W-:Y:S01]  /*1450*/  LDGSTS.E.BYPASS.LTC128B.128 [R232+0xe080], [R250.64+0x80], !P0 ;  /* 0x0e080080fae87fae */ /* 0x0005e2000c101d50 */
[----:B------:R-:W-:-:S03]  /*1460*/  LEA R22, P0, R19, c[0x0][0x280], 0x2 ;  /* 0x0000a00013167a11 */ /* 0x000fc600078010ff */
[----:B------:R2:W-:Y:S01]  /*1470*/  LDGSTS.E.BYPASS.LTC128B.128 [R232+0x10080], [R250.64+0x100], !P1 ;  /* 0x10080100fae87fae */ /* 0x0005e2000c901d50 */
[----:B------:R-:W-:Y:S01]  /*1480*/  ISETP.GE.AND P1, PT, R15, c[0x0][0x1fc], PT ;  /* 0x00007f000f007a0c */ /* 0x000fe20003f26270 */
[----:B------:R-:W-:Y:S01]  /*1490*/  IMAD.SHL.U32 R15, R16, 0x2, RZ ;  /* 0x00000002100f7824 */ /* 0x000fe200078e00ff */
[----:B------:R-:W-:Y:S01]  /*14a0*/  LEA.HI.X R23, R19, c[0x0][0x284], R2, 0x2, P0 ;  /* 0x0000a10013177a11 */ /* 0x000fe200000f1402 */
[----:B-1----:R-:W-:Y:S01]  /*14b0*/  IMAD.SHL.U32 R17, R18, 0x2, RZ ;  /* 0x0000000212117824 */ /* 0x002fe200078e00ff */
[----:B------:R-:W-:Y:S02]  /*14c0*/  IADD3 R24, P0, R250, UR15, RZ ;  /* 0x0000000ffa187c10 */ /* 0x000fe4000ff1e0ff */
[----:B------:R-:W-:Y:S01]  /*14d0*/  LOP3.LUT R20, R15, 0x2, R20, 0xe2, !PT ;  /* 0x000000020f147812 */ /* 0x000fe200078ee214 */
[----:B------:R-:W-:Y:S01]  /*14e0*/  IMAD.U32 R15, RZ, RZ, UR15 ;  /* 0x0000000fff0f7e24 */ /* 0x000fe2000f8e00ff */
[----:B------:R-:W-:Y:S02]  /*14f0*/  SEL R241, RZ, 0xffffffff, P1 ;  /* 0xfffffffffff17807 */ /* 0x000fe40000800000 */
[----:B------:R-:W-:-:S02]  /*1500*/  IADD3.X R25, R251, UR19, RZ, P0, !PT ;  /* 0x00000013fb197c10 */ /* 0x000fc400087fe4ff */
[----:B------:R-:W-:Y:S01]  /*1510*/  IADD3 R16, P1, P0, R15, 0x100, R250 ;  /* 0x000001000f107810 */ /* 0x000fe2000783e0fa */
[----:B------:R-:W-:Y:S01]  /*1520*/  @!P5 IMAD.SHL.U32 R15, R234, 0x10, RZ ;  /* 0x00000010ea0fd824 */ /* 0x000fe200078e00ff */
[----:B------:R-:W-:Y:S01]  /*1530*/  LOP3.LUT R242, R17, 0x2, R242, 0xe2, !PT ;  /* 0x0000000211f27812 */ /* 0x000fe200078ee2f2 */
[----:B------:R1:W-:Y:S01]  /*1540*/  LDGSTS.E.BYPASS.LTC128B.128 [R232+0xd080], [R24.64], !P6 ;  /* 0x0d08000018e87fae */ /* 0x0003e2000f101d50 */
[----:B------:R-:W-:Y:S01]  /*1550*/  IADD3.X R17, RZ, UR19, R251, P1, P0 ;  /* 0x00000013ff117c10 */ /* 0x000fe20008fe04fb */
[----:B------:R-:W-:Y:S01]  /*1560*/  IMAD.SHL.U32 R241, R241, 0x4, RZ ;  /* 0x00000004f1f17824 */ /* 0x000fe200078e00ff */
[----:B------:R-:W-:Y:S01]  /*1570*/  PLOP3.LUT P0, PT, PT, PT, UP0, 0x80, 0x0 ;  /* 0x000000000000781c */ /* 0x000fe20003f0f008 */
[----:B------:R1:W-:Y:S03]  /*1580*/  LDGSTS.E.BYPASS.LTC128B.128 [R232+0xf080], [R24.64+0x80], !P3 ;  /* 0x0f08008018e87fae */ /* 0x0003e6000d901d50 */
[----:B------:R-:W-:Y:S01]  /*1590*/  LOP3.LUT R241, R241, 0x4, R20, 0xe2, !PT ;  /* 0x00000004f1f17812 */ /* 0x000fe200078ee214 */
[----:B------:R1:W-:Y:S04]  /*15a0*/  LDGSTS.E.BYPASS.LTC128B.128 [R232+0x11080], [R16.64], !P2 ;  /* 0x1108000010e87fae */ /* 0x0003e8000d101d50 */
[----:B------:R1:W-:Y:S04]  /*15b0*/  @!P5 LDGSTS.E.BYPASS.LTC128B.128 [R15+0x12180], [R22.64] ;  /* 0x12180000160fdfae */ /* 0x0003e8000b901d50 */
[----:B------:R-:W0:Y:S01]  /*15c0*/  LDGDEPBAR ;  /* 0x00000000000079af */ /* 0x000e220000000000 */
[----:B------:R-:W-:Y:S05]  /*15d0*/  @!P0 BRA `(.L_x_24) ;  /* 0x0000338000008947 */ /* 0x000fea0003800000 */
[----:B--2345:R-:W-:Y:S01]  /*15e0*/  IMAD R14, R8, c[0x0][0x238], RZ ;  /* 0x00008e00080e7a24 */ /* 0x03cfe200078e02ff */
[----:B------:R-:W-:Y:S01]  /*15f0*/  SHF.R.S32.HI R235, RZ, 0x1f, R234 ;  /* 0x0000001fffeb7819 */ /* 0x000fe200000114ea */
[----:B------:R-:W-:Y:S01]  /*1600*/  ULDC.64 UR4, c[0x0][0x240] ;  /* 0x0000900000047ab9 */ /* 0x000fe20000000a00 */
[-C--:B------:R-:W-:Y:S01]  /*1610*/  LEA.HI R8, R13, R234.reuse, RZ, 0x5 ;  /* 0x000000ea0d087211 */ /* 0x080fe200078f28ff */
[----:B------:R-:W-:Y:S01]  /*1620*/  IMAD R14, R9, c[0x0][0x23c], R14 ;  /* 0x00008f00090e7a24 */ /* 0x000fe200078e020e */
[----:B------:R-:W-:Y:S01]  /*1630*/  LEA.HI R13, R13, R234, RZ, 0x2 ;  /* 0x000000ea0d0d7211 */ /* 0x000fe200078f10ff */
[----:B------:R-:W-:Y:S01]  /*1640*/  IMAD.WIDE.U32 R18, R9, c[0x0][0x238], R234 ;  /* 0x00008e0009127a25 */ /* 0x000fe200078e00ea */
[----:B------:R-:W-:Y:S01]  /*1650*/  SHF.R.S32.HI R21, RZ, 0x5, R8 ;  /* 0x00000005ff157819 */ /* 0x000fe20000011408 */
[----:B------:R-:W-:Y:S01]  /*1660*/  UIMAD UR4, UR18, UR4, URZ ;  /* 0x00000004120472a4 */ /* 0x000fe2000f8e023f */
[----:B-1----:R-:W-:Y:S01]  /*1670*/  LOP3.LUT R15, R12, 0xfffffff0, RZ, 0xc0, !PT ;  /* 0xfffffff00c0f7812 */ /* 0x002fe200078ec0ff */
[----:B------:R-:W-:Y:S01]  /*1680*/  IMAD.IADD R19, R19, 0x1, R14 ;  /* 0x0000000113137824 */ /* 0x000fe200078e020e */
[--C-:B------:R-:W-:Y:S01]  /*1690*/  SHF.R.S32.HI R9, RZ, 0x2, R13.reuse ;  /* 0x00000002ff097819 */ /* 0x100fe2000001140d */
[----:B------:R-:W-:Y:S01]  /*16a0*/  IMAD.U32 R248, RZ, RZ, UR9 ;  /* 0x00000009fff87e24 */ /* 0x000fe2000f8e00ff */
[----:B------:R-:W-:Y:S01]  /*16b0*/  SHF.R.S32.HI R12, RZ, 0x1f, R13 ;  /* 0x0000001fff0c7819 */ /* 0x000fe2000001140d */
[----:B------:R-:W-:Y:S01]  /*16c0*/  IMAD.IADD R15, R234, 0x1, -R15 ;  /* 0x00000001ea0f7824 */ /* 0x000fe200078e0a0f */
[----:B------:R-:W-:Y:S01]  /*16d0*/  LEA.HI R2, R8, R21, RZ, 0x1 ;  /* 0x0000001508027211 */ /* 0x000fe200078f08ff */
[----:B------:R-:W-:Y:S01]  /*16e0*/  UIADD3 UR20, UR20, 0x3f, URZ ;  /* 0x0000003f14147890 */ /* 0x000fe2000fffe03f */
[----:B------:R-:W-:Y:S01]  /*16f0*/  LEA.HI R12, R12, R9, RZ, 0x3 ;  /* 0x000000090c0c7211 */ /* 0x000fe200078f18ff */
[----:B------:R-:W-:Y:S01]  /*1700*/  UIMAD UR5, UR9, UR5, UR4 ;  /* 0x00000005090572a4 */ /* 0x000fe2000f8e0204 */
[----:B------:R-:W-:Y:S01]  /*1710*/  LOP3.LUT R2, R2, 0xfffffffe, RZ, 0xc0, !PT ;  /* 0xfffffffe02027812 */ /* 0x000fe200078ec0ff */
[----:B------:R-:W-:Y:S01]  /*1720*/  IMAD.WIDE.U32 R248, R248, c[0x0][0x240], R18 ;  /* 0x00009000f8f87a25 */ /* 0x000fe200078e0012 */
[----:B------:R-:W-:Y:S01]  /*1730*/  LOP3.LUT R17, R8, 0xffffffe0, RZ, 0xc0, !PT ;  /* 0xffffffe008117812 */ /* 0x000fe200078ec0ff */
[----:B------:R-:W-:Y:S01]  /*1740*/  USHF.R.S32.HI UR4, URZ, 0x1f, UR20 ;  /* 0x0000001f3f047899 */ /* 0x000fe20008011414 */
[----:B------:R-:W-:Y:S01]  /*1750*/  LOP3.LUT R8, R12, 0xfffffff8, RZ, 0xc0, !PT ;  /* 0xfffffff80c087812 */ /* 0x000fe200078ec0ff */
[----:B------:R-:W-:Y:S01]  /*1760*/  IMAD.IADD R2, R21, 0x1, -R2 ;  /* 0x0000000115027824 */ /* 0x000fe200078e0a02 */
[----:B------:R-:W-:Y:S01]  /*1770*/  SHF.R.S32.HI R16, RZ, 0x1f, R15 ;  /* 0x0000001fff107819 */ /* 0x000fe2000001140f */
[----:B------:R-:W-:Y:S01]  /*1780*/  IMAD.IADD R12, R234, 0x1, -R17 ;  /* 0x00000001ea0c7824 */ /* 0x000fe200078e0a11 */
[----:B------:R-:W-:Y:S01]  /*1790*/  SHF.R.S32.HI R23, RZ, 0x1f, R4 ;  /* 0x0000001fff177819 */ /* 0x000fe20000011404 */
[----:B------:R-:W-:Y:S01]  /*17a0*/  IMAD.IADD R8, R9, 0x1, -R8 ;  /* 0x0000000109087824 */ /* 0x000fe200078e0a08 */
[----:B------:R-:W-:Y:S01]  /*17b0*/  LEA.HI R9, R16, R15, RZ, 0x3 ;  /* 0x0000000f10097211 */ /* 0x000fe200078f18ff */
[----:B------:R-:W-:Y:S01]  /*17c0*/  IMAD.SHL.U32 R16, R2, 0x10, RZ ;  /* 0x0000001002107824 */ /* 0x000fe200078e00ff */
[----:B------:R-:W-:Y:S01]  /*17d0*/  LEA.HI R23, R23, R4, RZ, 0x2 ;  /* 0x0000000417177211 */ /* 0x000fe200078f10ff */
[----:B------:R-:W-:Y:S01]  /*17e0*/  IMAD.SHL.U32 R17, R4, 0x8, RZ ;  /* 0x0000000804117824 */ /* 0x000fe200078e00ff */
[----:B------:R-:W-:Y:S01]  /*17f0*/  SHF.R.S32.HI R239, RZ, 0x1f, R12 ;  /* 0x0000001fffef7819 */ /* 0x000fe2000001140c */
[----:B------:R-:W-:Y:S01]  /*1800*/  IMAD.SHL.U32 R2, R2, 0x400, RZ ;  /* 0x0000040002027824 */ /* 0x000fe200078e00ff */
[----:B------:R-:W-:Y:S01]  /*1810*/  LOP3.LUT R10, R10, 0x10, R16, 0xf8, !PT ;  /* 0x000000100a0a7812 */ /* 0x000fe200078ef810 */
[C---:B------:R-:W-:Y:S01]  /*1820*/  IMAD.SHL.U32 R228, R9.reuse, 0x40, RZ ;  /* 0x0000004009e47824 */ /* 0x040fe200078e00ff */
[----:B------:R-:W-:Y:S01]  /*1830*/  LOP3.LUT R14, R9, 0xfffffff8, RZ, 0xc0, !PT ;  /* 0xfffffff8090e7812 */ /* 0x000fe200078ec0ff */
[----:B------:R-:W-:Y:S01]  /*1840*/  ULEA.HI UR20, UR4, UR20, URZ, 0x6 ;  /* 0x0000001404147291 */ /* 0x000fe2000f8f303f */
[----:B------:R-:W-:Y:S01]  /*1850*/  LOP3.LUT R23, R23, 0xfffffffc, RZ, 0xc0, !PT ;  /* 0xfffffffc17177812 */ /* 0x000fe200078ec0ff */
[----:B------:R-:W-:Y:S01]  /*1860*/  CS2R R130, SRZ ;  /* 0x0000000000827805 */ /* 0x000fe2000001ff00 */
[----:B------:R-:W-:Y:S01]  /*1870*/  LEA.HI R239, R239, R12, RZ, 0x2 ;  /* 0x0000000cefef7211 */ /* 0x000fe200078f10ff */
[----:B------:R-:W-:Y:S01]  /*1880*/  IMAD.IADD R14, R15, 0x1, -R14 ;  /* 0x000000010f0e7824 */ /* 0x000fe200078e0a0e */
[----:B------:R-:W-:Y:S01]  /*1890*/  LOP3.LUT R7, R10, 0x8, R7, 0xf8, !PT ;  /* 0x000000080a077812 */ /* 0x000fe200078ef807 */
[----:B------:R-:W-:Y:S01]  /*18a0*/  IMAD.SHL.U32 R10, R8, 0x40, RZ ;  /* 0x00000040080a7824 */ /* 0x000fe200078e00ff */
[----:B------:R-:W-:Y:S01]  /*18b0*/  LOP3.LUT R15, R239, 0xfffffffc, RZ, 0xc0, !PT ;  /* 0xfffffffcef0f7812 */ /* 0x000fe200078ec0ff */
[----:B------:R-:W-:Y:S01]  /*18c0*/  IMAD.IADD R20, R4, 0x1, -R23 ;  /* 0x0000000104147824 */ /* 0x000fe200078e0a17 */
[----:B------:R-:W-:Y:S01]  /*18d0*/  LOP3.LUT P0, RZ, R8, 0x4, RZ, 0xc0, !PT ;  /* 0x0000000408ff7812 */ /* 0x000fe2000780c0ff */
[----:B------:R-:W-:Y:S01]  /*18e0*/  IMAD.SHL.U32 R8, R229, 0x20, RZ ;  /* 0x00000020e5087824 */ /* 0x000fe200078e00ff */
[----:B------:R-:W-:Y:S01]  /*18f0*/  LOP3.LUT R10, R10, 0x1c0, RZ, 0xc0, !PT ;  /* 0x000001c00a0a7812 */ /* 0x000fe200078ec0ff */
[----:B------:R-:W-:Y:S01]  /*1900*/  IMAD R11, R20, -0x8, R11 ;  /* 0xfffffff8140b7824 */ /* 0x000fe200078e020b */
[----:B------:R-:W-:Y:S01]  /*1910*/  LOP3.LUT P2, RZ, R14, 0x2, RZ, 0xc0, !PT ;  /* 0x000000020eff7812 */ /* 0x000fe2000784c0ff */
[----:B------:R-:W-:Y:S01]  /*1920*/  IMAD.IADD R12, R12, 0x1, -R15 ;  /* 0x000000010c0c7824 */ /* 0x000fe200078e0a0f */
[C---:B------:R-:W-:Y:S01]  /*1930*/  LOP3.LUT P1, RZ, R14.reuse, 0x4, RZ, 0xc0, !PT ;  /* 0x000000040eff7812 */ /* 0x040fe2000782c0ff */
[----:B------:R-:W-:Y:S01]  /*1940*/  IMAD.SHL.U32 R14, R14, 0x40, RZ ;  /* 0x000000400e0e7824 */ /* 0x000fe200078e00ff */
[----:B------:R-:W-:Y:S01]  /*1950*/  LOP3.LUT R17, R17, 0x18, RZ, 0xc0, !PT ;  /* 0x0000001811117812 */ /* 0x000fe200078ec0ff */
[----:B------:R-:W-:Y:S01]  /*1960*/  IMAD R4, R12, -0x2, R11 ;  /* 0xfffffffe0c047824 */ /* 0x000fe200078e020b */
[----:B------:R-:W-:Y:S01]  /*1970*/  SHF.R.U32.HI R15, RZ, 0x3, R10 ;  /* 0x00000003ff0f7819 */ /* 0x000fe2000001160a */
[----:B------:R-:W-:Y:S01]  /*1980*/  CS2R R128, SRZ ;  /* 0x0000000000807805 */ /* 0x000fe2000001ff00 */
[----:B------:R-:W-:Y:S01]  /*1990*/  LOP3.LUT R11, R17, 0x20, R8, 0xf8, !PT ;  /* 0x00000020110b7812 */ /* 0x000fe200078ef808 */
[----:B------:R-:W-:Y:S01]  /*19a0*/  CS2R R126, SRZ ;  /* 0x00000000007e7805 */ /* 0x000fe2000001ff00 */
[----:B------:R-:W-:Y:S01]  /*19b0*/  LOP3.LUT R15, R15, R10, R17, 0x1e, !PT ;  /* 0x0000000a0f0f7212 */ /* 0x000fe200078e1e11 */
[----:B------:R-:W-:Y:S01]  /*19c0*/  IMAD.SHL.U32 R17, R229, 0x8, RZ ;  /* 0x00000008e5117824 */ /* 0x000fe200078e00ff */
[----:B------:R-:W-:Y:S01]  /*19d0*/  LOP3.LUT R13, R13, 0x3ffffffc, RZ, 0xc0, !PT ;  /* 0x3ffffffc0d0d7812 */ /* 0x000fe200078ec0ff */
[----:B------:R-:W-:Y:S01]  /*19e0*/  CS2R R124, SRZ ;  /* 0x00000000007c7805 */ /* 0x000fe2000001ff00 */
[----:B------:R-:W-:Y:S01]  /*19f0*/  LOP3.LUT R14, R14, 0x1c0, RZ, 0xc0, !PT ;  /* 0x000001c00e0e7812 */ /* 0x000fe200078ec0ff */
[----:B------:R-:W-:Y:S01]  /*1a00*/  CS2R R122, SRZ ;  /* 0x00000000007a7805 */ /* 0x000fe2000001ff00 */
[----:B------:R-:W-:Y:S01]  /*1a10*/  LOP3.LUT R228, R228, 0xfffffe00, RZ, 0xc0, !PT ;  /* 0xfffffe00e4e47812 */ /* 0x000fe200078ec0ff */
[----:B------:R-:W-:Y:S01]  /*1a20*/  IMAD.IADD R13, R234, 0x1, -R13 ;  /* 0x00000001ea0d7824 */ /* 0x000fe200078e0a0d */
[----:B------:R-:W-:Y:S01]  /*1a30*/  SHF.R.U32.HI R8, RZ, 0x3, R14 ;  /* 0x00000003ff087819 */ /* 0x000fe2000001160e */
[----:B------:R-:W-:Y:S01]  /*1a40*/  CS2R R120, SRZ ;  /* 0x0000000000787805 */ /* 0x000fe2000001ff00 */
[----:B------:R-:W-:Y:S01]  /*1a50*/  LOP3.LUT R17, R14, 0x8, R17, 0xf8, !PT ;  /* 0x000000080e117812 */ /* 0x000fe200078ef811 */
[----:B------:R-:W-:Y:S01]  /*1a60*/  IMAD R240, R13, 0x2, R2 ;  /* 0x000000020df07824 */ /* 0x000fe200078e0202 */
[----:B------:R-:W-:Y:S01]  /*1a70*/  LOP3.LUT R6, R7, R6, RZ, 0x3c, !PT ;  /* 0x0000000607067212 */ /* 0x000fe200078e3cff */
[----:B------:R-:W-:Y:S01]  /*1a80*/  CS2R R118, SRZ ;  /* 0x0000000000767805 */ /* 0x000fe2000001ff00 */
[----:B------:R-:W-:Y:S01]  /*1a90*/  LOP3.LUT R17, R17, R8, RZ, 0x3c, !PT ;  /* 0x0000000811117212 */ /* 0x000fe200078e3cff */
[----:B------:R-:W-:Y:S01]  /*1aa0*/  IMAD.IADD R240, R15, 0x1, R240 ;  /* 0x000000010ff07824 */ /* 0x000fe200078e02f0 */
[----:B------:R-:W-:Y:S01]  /*1ab0*/  LOP3.LUT R11, R8, R11, R14, 0x1e, !PT ;  /* 0x0000000b080b7212 */ /* 0x000fe200078e1e0e */
[----:B------:R-:W-:Y:S01]  /*1ac0*/  IMAD R229, R229, 0x200, R6 ;  /* 0x00000200e5e57824 */ /* 0x000fe200078e0206 */
[-C--:B------:R-:W-:Y:S01]  /*1ad0*/  IADD3 R2, R17, R228.reuse, R2 ;  /* 0x000000e411027210 */ /* 0x080fe20007ffe002 */
[----:B------:R-:W-:Y:S01]  /*1ae0*/  CS2R R116, SRZ ;  /* 0x0000000000747805 */ /* 0x000fe2000001ff00 */
[----:B------:R-:W-:Y:S01]  /*1af0*/  SEL R3, R3, 0xffffffe0, !P2 ;  /* 0xffffffe003037807 */ /* 0x000fe20005000000 */
[----:B------:R-:W-:Y:S01]  /*1b00*/  IMAD R0, R229, 0x2, R0 ;  /* 0x00000002e5007824 */ /* 0x000fe200078e0200 */
[----:B------:R-:W-:Y:S01]  /*1b10*/  SEL R5, R5, 0xffffffc0, !P1 ;  /* 0xffffffc005057807 */ /* 0x000fe20004800000 */
[C---:B------:R-:W-:Y:S01]  /*1b20*/  IMAD.SHL.U32 R230, R2.reuse, 0x2, RZ ;  /* 0x0000000202e67824 */ /* 0x040fe200078e00ff */
[----:B------:R-:W-:Y:S01]  /*1b30*/  LOP3.LUT R228, R11, R228, RZ, 0xfc, !PT ;  /* 0x000000e40be47212 */ /* 0x000fe200078efcff */
[----:B------:R-:W-:Y:S01]  /*1b40*/  IMAD R224, R2, 0x2, R3 ;  /* 0x0000000202e07824 */ /* 0x000fe200078e0203 */
[----:B------:R-:W-:Y:S01]  /*1b50*/  LEA R240, R240, 0x12280, 0x1 ;  /* 0x00012280f0f07811 */ /* 0x000fe200078e08ff */
[----:B------:R-:W-:Y:S01]  /*1b60*/  IMAD R3, R2, 0x2, R5 ;  /* 0x0000000202037824 */ /* 0x000fe200078e0205 */
[----:B------:R-:W-:Y:S01]  /*1b70*/  LEA.HI R239, R239, R16, RZ, 0x1e ;  /* 0x00000010efef7211 */ /* 0x000fe200078ff0ff */
[----:B------:R-:W-:Y:S01]  /*1b80*/  CS2R R114, SRZ ;  /* 0x0000000000727805 */ /* 0x000fe2000001ff00 */
[C---:B------:R-:W-:Y:S01]  /*1b90*/  IADD3 R243, R240.reuse, 0x40, RZ ;  /* 0x00000040f0f37810 */ /* 0x040fe20007ffe0ff */
        /* <DEDUP_REMOVED lines=39> */
[----:B------:R-:W-:Y:S01]  /*1e10*/  IADD3 R238, R249, UR5, RZ ;  /* 0x00000005f9ee7c10 */ /* 0x000fe2000fffe0ff */
[----:B------:R-:W-:Y:S01]  /*1e20*/  IMAD.SHL.U32 R229, R229, 0x2, RZ ;  /* 0x00000002e5e57824 */ /* 0x000fe200078e00ff */
[----:B------:R-:W-:Y:S01]  /*1e30*/  @P0 IADD3 R243, R240, -0x40, RZ ;  /* 0xffffffc0f0f30810 */ /* 0x000fe20007ffe0ff */
[----:B------:R-:W-:Y:S01]  /*1e40*/  IMAD.SHL.U32 R228, R228, 0x2, RZ ;  /* 0x00000002e4e47824 */ /* 0x000fe200078e00ff */
[----:B------:R-:W-:Y:S01]  /*1e50*/  USHF.R.S32.HI UR20, URZ, 0x6, UR20 ;  /* 0x000000063f147899 */ /* 0x000fe20008011414 */
[----:B------:R-:W-:Y:S01]  /*1e60*/  IMAD.IADD R2, R5, 0x1, R224 ;  /* 0x0000000105027824 */ /* 0x000fe200078e02e0 */
[----:B------:R-:W-:-:S02]  /*1e70*/  UMOV UR18, URZ ;  /* 0x0000003f00127c82 */ /* 0x000fc40008000000 */
[C---:B------:R-:W-:Y:S02]  /*1e80*/  ISETP.GT.AND P2, PT, R4.reuse, RZ, PT ;  /* 0x000000ff0400720c */ /* 0x040fe40003f44270 */
[----:B------:R-:W-:-:S02]  /*1e90*/  ISETP.GT.AND P1, PT, R4, 0x1, PT ;  /* 0x000000010400780c */ /* 0x000fc40003f24270 */
[----:B------:R-:W-:Y:S02]  /*1ea0*/  LOP3.LUT R233, R233, 0xfffffffb, RZ, 0xc0, !PT ;  /* 0xfffffffbe9e97812 */ /* 0x000fe400078ec0ff */
[C---:B------:R-:W-:Y:S02]  /*1eb0*/  ISETP.GT.AND P0, PT, R4.reuse, 0x20, PT ;  /* 0x000000200400780c */ /* 0x040fe40003f04270 */
[----:B------:R-:W-:-:S05]  /*1ec0*/  ISETP.GT.AND P6, PT, R4, 0x21, PT ;  /* 0x000000210400780c */ /* 0x000fca0003fc4270 */
[----:B------:R-:W-:-:S04]  /*1ed0*/  @P2 LOP3.LUT R233, R233, 0x4, RZ, 0xfc, !PT ;  /* 0x00000004e9e92812 */ /* 0x000fc800078efcff */
[----:B------:R-:W-:-:S04]  /*1ee0*/  LOP3.LUT R233, R233, 0xfffffffd, RZ, 0xc0, !PT ;  /* 0xfffffffde9e97812 */ /* 0x000fc800078ec0ff */
[----:B------:R-:W-:-:S04]  /*1ef0*/  @P1 LOP3.LUT R233, R233, 0x2, RZ, 0xfc, !PT ;  /* 0x00000002e9e91812 */ /* 0x000fc800078efcff */
[----:B------:R-:W-:-:S04]  /*1f00*/  LOP3.LUT R233, R233, 0xfffffffe, RZ, 0xc0, !PT ;  /* 0xfffffffee9e97812 */ /* 0x000fc800078ec0ff */
[----:B------:R-:W-:Y:S02]  /*1f10*/  @P0 LOP3.LUT R233, R233, 0x1, RZ, 0xfc, !PT ;  /* 0x00000001e9e90812 */ /* 0x000fe400078efcff */
.L_x_27:
[----:B------:R-:W-:Y:S04]  /*1f20*/  DEPBAR.LE SB0, 0x0 ;  /* 0x000080000000791a */ /* 0x000fe80000000000 */
[----:B------:R-:W-:Y:S01]  /*1f30*/  BAR.SYNC.DEFER_BLOCKING 0x0 ;  /* 0x0000000000007b1d */ /* 0x000fe20000010000 */
[C---:B------:R-:W-:Y:S01]  /*1f40*/  LOP3.LUT P1, RZ, R233.reuse, 0x2, RZ, 0xc0, !PT ;  /* 0x00000002e9ff7812 */ /* 0x040fe2000782c0ff */
[----:B------:R-:W-:Y:S01]  /*1f50*/  UIADD3 UR21, UR18, 0x1, URZ ;  /* 0x0000000112157890 */ /* 0x000fe2000fffe03f */
[C---:B------:R-:W-:Y:S02]  /*1f60*/  LOP3.LUT P2, RZ, R233.reuse, 0x4, RZ, 0xc0, !PT ;  /* 0x00000004e9ff7812 */ /* 0x040fe4000784c0ff */
[----:B------:R-:W-:Y:S01]  /*1f70*/  LOP3.LUT P0, RZ, R233, 0x1, RZ, 0xc0, !PT ;  /* 0x00000001e9ff7812 */ /* 0x000fe2000780c0ff */
[----:B------:R-:W-:Y:S06]  /*1f80*/  UISETP.GE.AND UP0, UPT, UR21, UR20, UPT ;  /* 0x000000141500728c */ /* 0x000fec000bf06270 */
[----:B------:R-:W-:Y:S01]  /*1f90*/  PLOP3.LUT P4, PT, PT, PT, UP0, 0x80, 0x0 ;  /* 0x000000000000781c */ /* 0x000fe20003f8f008 */
        /* <DEDUP_REMOVED lines=8> */
[----:B------:R-:W-:Y:S01]  /*2020*/  LDSM.16.M88.4 R28, [R231+0x2080] ;  /* 0x00208000e71c783b */ /* 0x000fe20000000200 */
[-C--:B-1----:R-:W-:Y:S04]  /*2030*/  HMMA.16816.F32 R4, R132, R136.reuse, RZ ;  /* 0x000000888404723c */ /* 0x082fe800000018ff */
[----:B------:R-:W-:Y:S05]  /*2040*/  LDSM.16.M88.4 R32, [R230+0x9080] ;  /* 0x00908000e620783b */ /* 0x000fea0000000200 */
[----:B------:R-:W-:Y:S01]  /*2050*/  LDS R207, [R239.X4+0x12080] ;  /* 0x01208000efcf7984 */ /* 0x000fe20000004800 */
[C---:B--2---:R-:W-:Y:S04]  /*2060*/  HMMA.16816.F32 R8, R140.reuse, R136, RZ ;  /* 0x000000888c08723c */ /* 0x044fe800000018ff */
[----:B------:R-:W-:Y:S04]  /*2070*/  LDS R206, [R239.X4+0x120a0] ;  /* 0x0120a000efce7984 */ /* 0x000fe80000004800 */
[-C--:B------:R-:W-:Y:S01]  /*2080*/  HMMA.16816.F32 R12, R140, R138.reuse, RZ ;  /* 0x0000008a8c0c723c */ /* 0x080fe200000018ff */
[----:B------:R-:W-:Y:S05]  /*2090*/  LDSM.16.M88.4 R140, [R3+0x7080] ;  /* 0x00708000038c783b */ /* 0x000fea0000000200 */
[----:B------:R-:W-:Y:S02]  /*20a0*/  LDS R205, [R239.X4+0x12100] ;  /* 0x01210000efcd7984 */ /* 0x000fe40000004800 */
[----:B------:R-:W-:Y:S03]  /*20b0*/  HMMA.16816.F32 R16, R132, R138, RZ ;  /* 0x0000008a8410723c */ /* 0x000fe600000018ff */
[----:B------:R-:W-:Y:S05]  /*20c0*/  LDSM.16.M88.4 R132, [R3+0x6080] ;  /* 0x006080000384783b */ /* 0x000fea0000000200 */
[-C--:B---3--:R-:W-:Y:S01]  /*20d0*/  HMMA.16816.F32 R4, R144, R148.reuse, R4 ;  /* 0x000000949004723c */ /* 0x088fe20000001804 */
[----:B------:R-:W1:Y:S05]  /*20e0*/  LDSM.16.M88.4 R136, [R226+0x80] ;  /* 0x00008000e288783b */ /* 0x000e6a0000000200 */
[----:B------:R-:W-:Y:S02]  /*20f0*/  LDS R204, [R239.X4+0x12120] ;  /* 0x01212000efcc7984 */ /* 0x000fe40000004800 */
[C---:B----4-:R-:W-:Y:S08]  /*2100*/  HMMA.16816.F32 R8, R152.reuse, R148, R8 ;  /* 0x000000949808723c */ /* 0x050ff00000001808 */
[-C--:B------:R-:W-:Y:S08]  /*2110*/  HMMA.16816.F32 R12, R152, R150.reuse, R12 ;  /* 0x00000096980c723c */ /* 0x080ff0000000180c */
[----:B------:R-:W-:Y:S01]  /*2120*/  HMMA.16816.F32 R16, R144, R150, R16 ;  /* 0x000000969010723c */ /* 0x000fe20000001810 */
[----:B------:R-:W-:Y:S05]  /*2130*/  LDSM.16.M88.4 R144, [R2+0x6080] ;  /* 0x006080000290783b */ /* 0x000fea0000000200 */
[----:B------:R-:W2:Y:S02]  /*2140*/  LDSM.16.M88.4 R148, [R225+0x80] ;  /* 0x00008000e194783b */ /* 0x000ea40000000200 */
[-C--:B-1----:R-:W-:Y:S08]  /*2150*/  HMMA.16816.F32 R4, R132, R136.reuse, R4 ;  /* 0x000000888404723c */ /* 0x082ff00000001804 */
[C---:B------:R-:W-:Y:S08]  /*2160*/  HMMA.16816.F32 R8, R140.reuse, R136, R8 ;  /* 0x000000888c08723c */ /* 0x040ff00000001808 */
[-C--:B------:R-:W-:Y:S08]  /*2170*/  HMMA.16816.F32 R12, R140, R138.reuse, R12 ;  /* 0x0000008a8c0c723c */ /* 0x080ff0000000180c */
[----:B------:R-:W-:Y:S01]  /*2180*/  HMMA.16816.F32 R16, R132, R138, R16 ;  /* 0x0000008a8410723c */ /* 0x000fe20000001810 */
[----:B------:R-:W-:Y:S05]  /*2190*/  LDSM.16.M88.4 R132, [R227+0x2080] ;  /* 0x00208000e384783b */ /* 0x000fea0000000200 */
[----:B------:R-:W-:Y:S02]  /*21a0*/  LDSM.16.M88.4 R136, [R224+0x9080] ;  /* 0x00908000e088783b */ /* 0x000fe40000000200 */
[-C--:B--2---:R-:W-:Y:S08]  /*21b0*/  HMMA.16816.F32 R4, R144, R148.reuse, R4 ;  /* 0x000000949004723c */ /* 0x084ff00000001804 */
[C---:B------:R-:W-:Y:S08]  /*21c0*/  HMMA.16816.F32 R8, R20.reuse, R148, R8 ;  /* 0x000000941408723c */ /* 0x040ff00000001808 */
[-C--:B------:R-:W-:Y:S01]  /*21d0*/  HMMA.16816.F32 R12, R20, R150.reuse, R12 ;  /* 0x00000096140c723c */ /* 0x080fe2000000180c */
[----:B------:R-:W1:Y:S07]  /*21e0*/  LDSM.16.M88.4 R20, [R224+0x8080] ;  /* 0x00808000e014783b */ /* 0x000e6e0000000200 */
[----:B------:R-:W-:Y:S08]  /*21f0*/  HMMA.16816.F32 R16, R144, R150, R16 ;  /* 0x000000969010723c */ /* 0x000ff00000001810 */
[-C--:B------:R-:W-:Y:S08]  /*2200*/  HMMA.16816.F32 R4, R24, R28.reuse, R4 ;  /* 0x0000001c1804723c */ /* 0x080ff00000001804 */
        /* <DEDUP_REMOVED lines=41> */
[----:B------:R-:W-:Y:S04]  /*24a0*/  DEPBAR.LE SB0, 0x0 ;  /* 0x000080000000791a */ /* 0x000fe80000000000 */
[----:B------:R-:W-:Y:S01]  /*24b0*/  BAR.SYNC.DEFER_BLOCKING 0x0 ;  /* 0x0000000000007b1d */ /* 0x000fe20000010000 */
[-C--:B--2---:R-:W-:Y:S08]  /*24c0*/  HMMA.16816.F32 R4, R24, R28.reuse, R4 ;  /* 0x0000001c1804723c */ /* 0x084ff00000001804 */
[C---:B------:R-:W-:Y:S08]  /*24d0*/  HMMA.16816.F32 R8, R32.reuse, R28, R8 ;  /* 0x0000001c2008723c */ /* 0x040ff00000001808 */
[-C--:B------:R-:W-:Y:S01]  /*24e0*/  HMMA.16816.F32 R12, R32, R30.reuse, R12 ;  /* 0x0000001e200c723c */ /* 0x080fe2000000180c */
[----:B------:R-:W2:Y:S07]  /*24f0*/  LDSM.16.M88.4 R140, [R230+0xc080] ;  /* 0x00c08000e68c783b */ /* 0x000eae0000000200 */
[----:B------:R-:W-:Y:S01]  /*2500*/  HMMA.16816.F32 R16, R24, R30, R16 ;  /* 0x0000001e1810723c */ /* 0x000fe20000001810 */
[----:B------:R-:W3:Y:S07]  /*2510*/  LDSM.16.M88.4 R144, [R230+0xd080] ;  /* 0x00d08000e690783b */ /* 0x000eee0000000200 */
[-C--:B-1----:R-:W-:Y:S01]  /*2520*/  HMMA.16816.F32 R4, R20, R132.reuse, R4 ;  /* 0x000000841404723c */ /* 0x082fe20000001804 */
[----:B------:R-:W1:Y:S05]  /*2530*/  LDSM.16.M88.4 R148, [R224+0xc080] ;  /* 0x00c08000e094783b */ /* 0x000e6a0000000200 */
[----:B------:R-:W4:Y:S02]  /*2540*/  LDSM.16.M88.4 R152, [R224+0xd080] ;  /* 0x00d08000e098783b */ /* 0x000f240000000200 */
[C---:B------:R-:W-:Y:S03]  /*2550*/  HMMA.16816.F32 R8, R136.reuse, R132, R8 ;  /* 0x000000848808723c */ /* 0x040fe60000001808 */
[----:B------:R-:W-:Y:S05]  /*2560*/  LDS R219, [R239.X4+0x121a0] ;  /* 0x0121a000efdb7984 */ /* 0x000fea0000004800 */
[-C--:B------:R-:W-:Y:S01]  /*2570*/  HMMA.16816.F32 R12, R136, R134.reuse, R12 ;  /* 0x00000086880c723c */ /* 0x080fe2000000180c */
[----:B------:R-:W-:Y:S07]  /*2580*/  LDSM.16.M88.4 R136, [R3+0xd080] ;  /* 0x00d080000388783b */ /* 0x000fee0000000200 */
[----:B------:R-:W-:Y:S01]  /*2590*/  HMMA.16816.F32 R16, R20, R134, R16 ;  /* 0x000000861410723c */ /* 0x000fe20000001810 */
[----:B------:R-:W5:Y:S03]  /*25a0*/  LDSM.16.M88.4 R132, [R3+0xc080] ;  /* 0x00c080000384783b */ /* 0x000f660000000200 */
[----:B------:R-:W-:Y:S02]  /*25b0*/  FSEL R210, R4, -INF , P2 ;  /* 0xff80000004d27808 */ /* 0x000fe40001000000 */
[----:B------:R-:W-:Y:S02]  /*25c0*/  FSEL R211, R6, -INF , P2 ;  /* 0xff80000006d37808 */ /* 0x000fe40001000000 */
[-C--:B--2---:R-:W-:Y:S04]  /*25d0*/  HMMA.16816.F32 R20, R140, R156.reuse, RZ ;  /* 0x0000009c8c14723c */ /* 0x084fe800000018ff */
[----:B------:R-:W-:Y:S01]  /*25e0*/  FSEL R217, R10, -INF , P2 ;  /* 0xff8000000ad97808 */ /* 0x000fe20001000000 */
[--C-:B------:R-:W-:Y:S01]  /*25f0*/  FFMA.FTZ R208, R210, c[0x0][0x29c], -R207.reuse ;  /* 0x0000a700d2d07a23 */ /* 0x100fe200000108cf */
[----:B------:R-:W-:Y:S01]  /*2600*/  FSEL R210, R5, -INF , P1 ;  /* 0xff80000005d27808 */ /* 0x000fe20000800000 */
[--C-:B------:R-:W-:Y:S01]  /*2610*/  FFMA.FTZ R213, R211, c[0x0][0x29c], -R206.reuse ;  /* 0x0000a700d3d57a23 */ /* 0x100fe200000108ce */
[C---:B---3--:R-:W-:Y:S03]  /*2620*/  HMMA.16816.F32 R24, R144.reuse, R156, RZ ;  /* 0x0000009c9018723c */ /* 0x048fe600000018ff */
[----:B------:R-:W2:Y:S01]  /*2630*/  MUFU.EX2 R208, R208 ;  /* 0x000000d000d07308 */ /* 0x000ea20000000800 */
[----:B------:R-:W-:Y:S01]  /*2640*/  FFMA.FTZ R209, R210, c[0x0][0x29c], -R207 ;  /* 0x0000a700d2d17a23 */ /* 0x000fe200000108cf */
[----:B------:R-:W-:Y:S02]  /*2650*/  FSEL R211, R7, -INF , P1 ;  /* 0xff80000007d37808 */ /* 0x000fe40000800000 */
[----:B------:R-:W-:Y:S01]  /*2660*/  FSEL R216, R8, -INF , P2 ;  /* 0xff80000008d87808 */ /* 0x000fe20001000000 */
[-C--:B------:R-:W-:Y:S01]  /*2670*/  HMMA.16816.F32 R28, R144, R158.reuse, RZ ;  /* 0x0000009e901c723c */ /* 0x080fe200000018ff */
[----:B------:R-:W-:Y:S03]  /*2680*/  LDSM.16.M88.4 R144, [R2+0xd080] ;  /* 0x00d080000290783b */ /* 0x000fe60000000200 */
[----:B------:R-:W-:Y:S01]  /*2690*/  FFMA.FTZ R212, R216, c[0x0][0x29c], -R205 ;  /* 0x0000a700d8d47a23 */ /* 0x000fe200000108cd */
[----:B------:R3:W-:Y:S01]  /*26a0*/  MUFU.EX2 R210, R213 ;  /* 0x000000d500d27308 */ /* 0x0007e20000000800 */
[----:B------:R-:W-:Y:S01]  /*26b0*/  FSEL R218, R16, -INF , P0 ;  /* 0xff80000010da7808 */ /* 0x000fe20000000000 */
[----:B------:R-:W-:Y:S01]  /*26c0*/  FFMA.FTZ R214, R211, c[0x0][0x29c], -R206 ;  /* 0x0000a700d3d67a23 */ /* 0x000fe200000108ce */
[----:B------:R-:W-:Y:S01]  /*26d0*/  HMMA.16816.F32 R32, R140, R158, RZ ;  /* 0x0000009e8c20723c */ /* 0x000fe200000018ff */
[----:B------:R-:W2:Y:S03]  /*26e0*/  LDSM.16.M88.4 R140, [R2+0xc080] ;  /* 0x00c08000028c783b */ /* 0x000ea60000000200 */
[--C-:B------:R-:W-:Y:S01]  /*26f0*/  FFMA.FTZ R221, R218, c[0x0][0x29c], -R207.reuse ;  /* 0x0000a700dadd7a23 */ /* 0x100fe200000108cf */
[----:B------:R-:W-:Y:S02]  /*2700*/  FSEL R222, R17, -INF , P6 ;  /* 0xff80000011de7808 */ /* 0x000fe40003000000 */
[----:B------:R-:W-:Y:S01]  /*2710*/  MUFU.EX2 R212, R212 ;  /* 0x000000d400d47308 */ /* 0x000fe20000000800 */
[-C--:B-1----:R-:W-:Y:S05]  /*2720*/  HMMA.16816.F32 R20, R148, R160.reuse, R20 ;  /* 0x000000a09414723c */ /* 0x082fea0000001814 */
[----:B------:R-:W-:Y:S01]  /*2730*/  FFMA.FTZ R207, R222, c[0x0][0x29c], -R207 ;  /* 0x0000a700decf7a23 */ /* 0x000fe200000108cf */
[----:B------:R-:W-:Y:S02]  /*2740*/  FSEL R222, R13, -INF , P6 ;  /* 0xff8000000dde7808 */ /* 0x000fe40003000000 */
[C---:B----4-:R-:W-:Y:S01]  /*2750*/  HMMA.16816.F32 R24, R152.reuse, R160, R24 ;  /* 0x000000a09818723c */ /* 0x050fe20000001818 */
[----:B------:R1:W-:Y:S03]  /*2760*/  MUFU.EX2 R218, R221 ;  /* 0x000000dd00da7308 */ /* 0x0003e60000000800 */
[----:B------:R-:W-:Y:S02]  /*2770*/  FSEL R216, R9, -INF , P1 ;  /* 0xff80000009d87808 */ /* 0x000fe40000800000 */
[----:B------:R-:W-:Y:S02]  /*2780*/  FSEL R223, R18, -INF , P0 ;  /* 0xff80000012df7808 */ /* 0x000fe40000000000 */
[-C--:B------:R-:W-:Y:S03]  /*2790*/  HMMA.16816.F32 R28, R152, R162.reuse, R28 ;  /* 0x000000a2981c723c */ /* 0x080fe6000000181c */
[----:B------:R4:W-:Y:S01]  /*27a0*/  MUFU.EX2 R211, R214 ;  /* 0x000000d600d37308 */ /* 0x0009e20000000800 */
[--C-:B---3--:R-:W-:Y:S01]  /*27b0*/  FFMA.FTZ R213, R216, c[0x0][0x29c], -R205.reuse ;  /* 0x0000a700d8d57a23 */ /* 0x108fe200000108cd */
[----:B------:R-:W-:Y:S02]  /*27c0*/  FSEL R216, R12, -INF , P0 ;  /* 0xff8000000cd87808 */ /* 0x000fe40000000000 */
[----:B------:R-:W-:Y:S01]  /*27d0*/  FSEL R252, R14, -INF , P0 ;  /* 0xff8000000efc7808 */ /* 0x000fe20000000000 */
[----:B------:R-:W-:Y:S01]  /*27e0*/  HMMA.16816.F32 R32, R148, R162, R32 ;  /* 0x000000a29420723c */ /* 0x000fe20000001820 */
[----:B------:R-:W3:Y:S03]  /*27f0*/  LDSM.16.M88.4 R148, [R230+0xe080] ;  /* 0x00e08000e694783b */ /* 0x000ee60000000200 */
[--C-:B------:R-:W-:Y:S01]  /*2800*/  FFMA.FTZ R220, R216, c[0x0][0x29c], -R205.reuse ;  /* 0x0000a700d8dc7a23 */ /* 0x100fe200000108cd */
[----:B------:R-:W-:Y:S01]  /*2810*/  MUFU.EX2 R213, R213 ;  /* 0x000000d500d57308 */ /* 0x000fe20000000800 */
[----:B------:R-:W-:Y:S02]  /*2820*/  FFMA.FTZ R205, R222, c[0x0][0x29c], -R205 ;  /* 0x0000a700decd7a23 */ /* 0x000fe400000108cd */
[-C--:B-----5:R-:W-:Y:S01]  /*2830*/  HMMA.16816.F32 R20, R132, R164.reuse, R20 ;  /* 0x000000a48414723c */ /* 0x0a0fe20000001814 */
[----:B-1----:R-:W-:Y:S04]  /*2840*/  LDS R221, [R239.X4+0x12200] ;  /* 0x01220000efdd7984 */ /* 0x002fe80000004800 */
[--C-:B------:R-:W-:Y:S02]  /*2850*/  FFMA.FTZ R252, R252, c[0x0][0x29c], -R204.reuse ;  /* 0x0000a700fcfc7a23 */ /* 0x100fe400000108cc */
[----:B------:R1:W-:Y:S01]  /*2860*/  MUFU.EX2 R216, R220 ;  /* 0x000000dc00d87308 */ /* 0x0003e20000000800 */
[C---:B------:R-:W-:Y:S04]  /*2870*/  HMMA.16816.F32 R24, R136.reuse, R164, R24 ;  /* 0x000000a48818723c */ /* 0x040fe80000001818 */
[--C-:B----4-:R-:W-:Y:S01]  /*2880*/  FFMA.FTZ R214, R217, c[0x0][0x29c], -R204.reuse ;  /* 0x0000a700d9d67a23 */ /* 0x110fe200000108cc */
[----:B------:R-:W-:Y:S03]  /*2890*/  FSEL R217, R11, -INF , P1 ;  /* 0xff8000000bd97808 */ /* 0x000fe60000800000 */
[-C--:B------:R-:W-:Y:S01]  /*28a0*/  HMMA.16816.F32 R28, R136, R166.reuse, R28 ;  /* 0x000000a6881c723c */ /* 0x080fe2000000181c */
[----:B------:R-:W4:Y:S01]  /*28b0*/  LDSM.16.M88.4 R136, [R230+0xf080] ;  /* 0x00f08000e688783b */ /* 0x000f220000000200 */
[----:B------:R-:W-:Y:S02]  /*28c0*/  MUFU.EX2 R214, R214 ;  /* 0x000000d600d67308 */ /* 0x000fe40000000800 */
[----:B------:R-:W-:Y:S02]  /*28d0*/  FFMA.FTZ R215, R217, c[0x0][0x29c], -R204 ;  /* 0x0000a700d9d77a23 */ /* 0x000fe400000108cc */
[----:B------:R-:W-:Y:S02]  /*28e0*/  LDS R217, [R239.X4+0x12180] ;  /* 0x01218000efd97984 */ /* 0x000fe40000004800 */
[----:B------:R-:W-:Y:S03]  /*28f0*/  HMMA.16816.F32 R32, R132, R166, R32 ;  /* 0x000000a68420723c */ /* 0x000fe60000001820 */
[----:B------:R-:W5:Y:S01]  /*2900*/  LDSM.16.M88.4 R132, [R224+0xe080] ;  /* 0x00e08000e084783b */ /* 0x000f620000000200 */
[----:B------:R-:W-:Y:S01]  /*2910*/  MUFU.EX2 R215, R215 ;  /* 0x000000d700d77308 */ /* 0x000fe20000000800 */
[--C-:B-1----:R-:W-:Y:S03]  /*2920*/  FFMA.FTZ R220, R223, c[0x0][0x29c], -R206.reuse ;  /* 0x0000a700dfdc7a23 */ /* 0x102fe600000108ce */
[-C--:B--2---:R-:W-:Y:S05]  /*2930*/  HMMA.16816.F32 R20, R140, R168.reuse, R20 ;  /* 0x000000a88c14723c */ /* 0x084fea0000001814 */
[----:B------:R-:W-:Y:S01]  /*2940*/  FSEL R223, R19, -INF , P6 ;  /* 0xff80000013df7808 */ /* 0x000fe20003000000 */
[----:B------:R-:W1:Y:S02]  /*2950*/  MUFU.EX2 R209, R209 ;  /* 0x000000d100d17308 */ /* 0x000e640000000800 */
[C---:B------:R-:W-:Y:S04]  /*2960*/  HMMA.16816.F32 R24, R144.reuse, R168, R24 ;  /* 0x000000a89018723c */ /* 0x040fe80000001818 */
[----:B------:R-:W-:Y:S04]  /*2970*/  FFMA.FTZ R206, R223, c[0x0][0x29c], -R206 ;  /* 0x0000a700dfce7a23 */ /* 0x000fe800000108ce */
[-C--:B------:R-:W-:Y:S01]  /*2980*/  HMMA.16816.F32 R28, R144, R170.reuse, R28 ;  /* 0x000000aa901c723c */ /* 0x080fe2000000181c */
[----:B------:R-:W2:Y:S01]  /*2990*/  LDSM.16.M88.4 R144, [R224+0xf080] ;  /* 0x00f08000e090783b */ /* 0x000ea20000000200 */
[----:B------:R1:W-:Y:S06]  /*29a0*/  MUFU.EX2 R223, R206 ;  /* 0x000000ce00df7308 */ /* 0x0003ec0000000800 */
[----:B------:R-:W-:Y:S01]  /*29b0*/  HMMA.16816.F32 R32, R140, R170, R32 ;  /* 0x000000aa8c20723c */ /* 0x000fe20000001820 */
[----:B------:R-:W2:Y:S03]  /*29c0*/  LDSM.16.M88.4 R140, [R3+0xe080] ;  /* 0x00e08000038c783b */ /* 0x000ea60000000200 */
[----:B------:R-:W2:Y:S04]  /*29d0*/  MUFU.EX2 R207, R207 ;  /* 0x000000cf00cf7308 */ /* 0x000ea80000000800 */
[-C--:B---3--:R-:W-:Y:S06]  /*29e0*/  HMMA.16816.F32 R20, R148, R172.reuse, R20 ;  /* 0x000000ac9414723c */ /* 0x088fec0000001814 */
[----:B------:R-:W3:Y:S02]  /*29f0*/  MUFU.EX2 R220, R220 ;  /* 0x000000dc00dc7308 */ /* 0x000ee40000000800 */
[C---:B----4-:R-:W-:Y:S04]  /*2a00*/  HMMA.16816.F32 R24, R136.reuse, R172, R24 ;  /* 0x000000ac8818723c */ /* 0x050fe80000001818 */
[----:B-1----:R-:W-:Y:S04]  /*2a10*/  FSEL R206, R15, -INF , P6 ;  /* 0xff8000000fce7808 */ /* 0x002fe80003000000 */
[-C--:B------:R-:W-:Y:S01]  /*2a20*/  HMMA.16816.F32 R28, R136, R174.reuse, R28 ;  /* 0x000000ae881c723c */ /* 0x080fe2000000181c */
[----:B------:R-:W1:Y:S01]  /*2a30*/  LDSM.16.M88.4 R136, [R3+0xf080] ;  /* 0x00f080000388783b */ /* 0x000e620000000200 */
[----:B------:R-:W4:Y:S02]  /*2a40*/  MUFU.EX2 R205, R205 ;  /* 0x000000cd00cd7308 */ /* 0x000f240000000800 */
[----:B------:R-:W-:Y:S04]  /*2a50*/  FFMA.FTZ R204, R206, c[0x0][0x29c], -R204 ;  /* 0x0000a700cecc7a23 */ /* 0x000fe800000108cc */
[----:B------:R-:W-:Y:S01]  /*2a60*/  HMMA.16816.F32 R32, R148, R174, R32 ;  /* 0x000000ae9420723c */ /* 0x000fe20000001820 */
[----:B------:R-:W1:Y:S03]  /*2a70*/  LDSM.16.M88.4 R148, [R2+0xe080] ;  /* 0x00e080000294783b */ /* 0x000e660000000200 */
[----:B------:R-:W-:Y:S04]  /*2a80*/  MUFU.EX2 R252, R252 ;  /* 0x000000fc00fc7308 */ /* 0x000fe80000000800 */
[-C--:B-----5:R-:W-:Y:S08]  /*2a90*/  HMMA.16816.F32 R20, R132, R176.reuse, R20 ;  /* 0x000000b08414723c */ /* 0x0a0ff00000001814 */
[C---:B--2---:R-:W-:Y:S08]  /*2aa0*/  HMMA.16816.F32 R24, R144.reuse, R176, R24 ;  /* 0x000000b09018723c */ /* 0x044ff00000001818 */
[-C--:B------:R-:W-:Y:S01]  /*2ab0*/  HMMA.16816.F32 R28, R144, R178.reuse, R28 ;  /* 0x000000b2901c723c */ /* 0x080fe2000000181c */
[----:B------:R-:W2:Y:S07]  /*2ac0*/  LDSM.16.M88.4 R144, [R2+0xf080] ;  /* 0x00f080000290783b */ /* 0x000eae0000000200 */
[----:B------:R-:W-:Y:S01]  /*2ad0*/  HMMA.16816.F32 R32, R132, R178, R32 ;  /* 0x000000b28420723c */ /* 0x000fe20000001820 */
[----:B------:R-:W5:Y:S07]  /*2ae0*/  LDSM.16.M88.4 R132, [R230+0x10080] ;  /* 0x01008000e684783b */ /* 0x000f6e0000000200 */
        /* <DEDUP_REMOVED lines=10> */
[----:B------:R-:W-:Y:S08]  /*2b90*/  HMMA.16816.F32 R32, R148, R186, R32 ;  /* 0x000000ba9420723c */ /* 0x000ff00000001820 */
[-C--:B-----5:R-:W-:Y:S08]  /*2ba0*/  HMMA.16816.F32 R20, R132, R188.reuse, R20 ;  /* 0x000000bc8414723c */ /* 0x0a0ff00000001814 */
[C---:B-1----:R-:W-:Y:S08]  /*2bb0*/  HMMA.16816.F32 R24, R136.reuse, R188, R24 ;  /* 0x000000bc8818723c */ /* 0x042ff00000001818 */
[-C--:B------:R-:W-:Y:S01]  /*2bc0*/  HMMA.16816.F32 R28, R136, R190.reuse, R28 ;  /* 0x000000be881c723c */ /* 0x080fe2000000181c */
[----:B------:R-:W1:Y:S07]  /*2bd0*/  LDSM.16.M88.4 R136, [R3+0x10080] ;  /* 0x010080000388783b */ /* 0x000e6e0000000200 */
[----:B------:R-:W-:Y:S01]  /*2be0*/  HMMA.16816.F32 R32, R132, R190, R32 ;  /* 0x000000be8420723c */ /* 0x000fe20000001820 */
[----:B------:R-:W5:Y:S07]  /*2bf0*/  LDSM.16.M88.4 R132, [R3+0x11080] ;  /* 0x011080000384783b */ /* 0x000f6e0000000200 */
[-C--:B------:R-:W-:Y:S08]  /*2c00*/  HMMA.16816.F32 R20, R140, R192.reuse, R20 ;  /* 0x000000c08c14723c */ /* 0x080ff00000001814 */
[C---:B--2---:R-:W-:Y:S08]  /*2c10*/  HMMA.16816.F32 R24, R144.reuse, R192, R24 ;  /* 0x000000c09018723c */ /* 0x044ff00000001818 */
[-C--:B------:R-:W-:Y:S01]  /*2c20*/  HMMA.16816.F32 R28, R144, R194.reuse, R28 ;  /* 0x000000c2901c723c */ /* 0x080fe2000000181c */
[----:B------:R-:W2:Y:S07]  /*2c30*/  LDSM.16.M88.4 R144, [R2+0x10080] ;  /* 0x010080000290783b */ /* 0x000eae0000000200 */
[----:B------:R-:W-:Y:S01]  /*2c40*/  HMMA.16816.F32 R32, R140, R194, R32 ;  /* 0x000000c28c20723c */ /* 0x000fe20000001820 */
[----:B------:R-:W3:Y:S07]  /*2c50*/  LDSM.16.M88.4 R140, [R2+0x11080] ;  /* 0x01108000028c783b */ /* 0x000eee0000000200 */
[-C--:B-1----:R-:W-:Y:S08]  /*2c60*/  HMMA.16816.F32 R20, R136, R196.reuse, R20 ;  /* 0x000000c48814723c */ /* 0x082ff00000001814 */
[C---:B-----5:R-:W-:Y:S08]  /*2c70*/  HMMA.16816.F32 R24, R132.reuse, R196, R24 ;  /* 0x000000c48418723c */ /* 0x060ff00000001818 */
[-C--:B------:R-:W-:Y:S08]  /*2c80*/  HMMA.16816.F32 R28, R132, R198.reuse, R28 ;  /* 0x000000c6841c723c */ /* 0x080ff0000000181c */
[----:B------:R-:W-:Y:S08]  /*2c90*/  HMMA.16816.F32 R32, R136, R198, R32 ;  /* 0x000000c68820723c */ /* 0x000ff00000001820 */
[-C--:B--2---:R-:W-:Y:S08]  /*2ca0*/  HMMA.16816.F32 R20, R144, R200.reuse, R20 ;  /* 0x000000c89014723c */ /* 0x084ff00000001814 */
[C---:B---3--:R-:W-:Y:S08]  /*2cb0*/  HMMA.16816.F32 R24, R140.reuse, R200, R24 ;  /* 0x000000c88c18723c */ /* 0x048ff00000001818 */
[-C--:B------:R-:W-:Y:S08]  /*2cc0*/  HMMA.16816.F32 R28, R140, R202.reuse, R28 ;  /* 0x000000ca8c1c723c */ /* 0x080ff0000000181c */
[----:B------:R-:W-:Y:S04]  /*2cd0*/  HMMA.16816.F32 R32, R144, R202, R32 ;  /* 0x000000ca9020723c */ /* 0x000fe80000001820 */
[--C-:B------:R-:W-:Y:S02]  /*2ce0*/  FADD.FTZ R20, R20, -R217.reuse ;  /* 0x800000d914147221 */ /* 0x100fe40000010000 */
[--C-:B------:R-:W-:Y:S02]  /*2cf0*/  FADD.FTZ R21, R21, -R217.reuse ;  /* 0x800000d915157221 */ /* 0x100fe40000010000 */
[----:B------:R-:W-:Y:S01]  /*2d00*/  FMUL.FTZ R20, R208, R20 ;  /* 0x00000014d0147220 */ /* 0x000fe20000410000 */
[C---:B------:R-:W-:Y:S03]  /*2d10*/  F2FP.PACK_AB R208, R209.reuse, R208 ;  /* 0x000000d0d1d0723e */ /* 0x040fe600000000ff */
[----:B------:R-:W-:Y:S11]  /*2d20*/  FMUL.FTZ R21, R209, R21 ;  /* 0x00000015d1157220 */ /* 0x000ff60000410000 */
[----:B------:R-:W-:Y:S01]  /*2d30*/  @!UPT UIADD3 URZ, URZ, URZ, URZ ;  /* 0x0000003f3f3ff290 */ /* 0x000fe2000fffe03f */
[--C-:B------:R-:W-:Y:S02]  /*2d40*/  FADD.FTZ R209, R32, -R217.reuse ;  /* 0x800000d920d17221 */ /* 0x100fe40000010000 */
[----:B------:R-:W-:Y:S01]  /*2d50*/  FADD.FTZ R206, R33, -R217 ;  /* 0x800000d921ce7221 */ /* 0x000fe20000010000 */
[----:B------:R-:W1:Y:S01]  /*2d60*/  LDS R32, [R239.X4+0x12220] ;  /* 0x01222000ef207984 */ /* 0x000e620000004800 */
[----:B------:R-:W-:Y:S01]  /*2d70*/  FMUL.FTZ R209, R218, R209 ;  /* 0x000000d1dad17220 */ /* 0x000fe20000410000 */
[C---:B------:R-:W-:Y:S01]  /*2d80*/  F2FP.PACK_AB R218, R207.reuse, R218 ;  /* 0x000000dacfda723e */ /* 0x040fe200000000ff */
[----:B------:R-:W-:Y:S01]  /*2d90*/  FMUL.FTZ R206, R207, R206 ;  /* 0x000000cecfce7220 */ /* 0x000fe20000410000 */
[----:B------:R-:W-:Y:S01]  /*2da0*/  F2FP.PACK_AB R33, R21, R20 ;  /* 0x000000141521723e */ /* 0x000fe200000000ff */
[----:B------:R-:W2:Y:S01]  /*2db0*/  MUFU.EX2 R207, R204 ;  /* 0x000000cc00cf7308 */ /* 0x000ea20000000800 */
[--C-:B------:R-:W-:Y:S01]  /*2dc0*/  FADD.FTZ R21, R22, -R219.reuse ;  /* 0x800000db16157221 */ /* 0x100fe20000010000 */
[----:B------:R3:W-:Y:S01]  /*2dd0*/  STS [R240], R208 ;  /* 0x000000d0f0007388 */ /* 0x0007e20000000800 */
[--C-:B------:R-:W-:Y:S01]  /*2de0*/  FADD.FTZ R22, R35, -R219.reuse ;  /* 0x800000db23167221 */ /* 0x100fe20000010000 */
[----:B------:R-:W-:Y:S01]  /*2df0*/  F2FP.PACK_AB R35, R211, R210 ;  /* 0x000000d2d323723e */ /* 0x000fe200000000ff */
[--C-:B------:R-:W-:Y:S01]  /*2e00*/  FADD.FTZ R20, R23, -R219.reuse ;  /* 0x800000db17147221 */ /* 0x100fe20000010000 */
[----:B------:R-:W-:Y:S01]  /*2e10*/  F2FP.PACK_AB R206, R206, R209 ;  /* 0x000000d1cece723e */ /* 0x000fe200000000ff */
[----:B------:R-:W-:Y:S02]  /*2e20*/  FADD.FTZ R23, R34, -R219 ;  /* 0x800000db22177221 */ /* 0x000fe40000010000 */
[----:B------:R-:W-:Y:S01]  /*2e30*/  STS [R240+0x400], R35 ;  /* 0x00040023f0007388 */ /* 0x000fe20000000800 */
[----:B------:R-:W-:Y:S02]  /*2e40*/  FMUL.FTZ R21, R210, R21 ;  /* 0x00000015d2157220 */ /* 0x000fe40000410000 */
[----:B------:R-:W-:Y:S02]  /*2e50*/  FMUL.FTZ R20, R211, R20 ;  /* 0x00000014d3147220 */ /* 0x000fe40000410000 */
[----:B------:R-:W-:Y:S01]  /*2e60*/  FMUL.FTZ R23, R220, R23 ;  /* 0x00000017dc177220 */ /* 0x000fe20000410000 */
[----:B------:R-:W-:Y:S01]  /*2e70*/  F2FP.PACK_AB R220, R223, R220 ;  /* 0x000000dcdfdc723e */ /* 0x000fe200000000ff */
[--C-:B------:R-:W-:Y:S01]  /*2e80*/  FADD.FTZ R211, R24, -R221.reuse ;  /* 0x800000dd18d37221 */ /* 0x100fe20000010000 */
[----:B------:R-:W-:Y:S01]  /*2e90*/  STS [R243], R218 ;  /* 0x000000daf3007388 */ /* 0x000fe20000000800 */
[--C-:B------:R-:W-:Y:S02]  /*2ea0*/  FADD.FTZ R24, R25, -R221.reuse ;  /* 0x800000dd19187221 */ /* 0x100fe40000010000 */
[--C-:B------:R-:W-:Y:S02]  /*2eb0*/  FADD.FTZ R25, R28, -R221.reuse ;  /* 0x800000dd1c197221 */ /* 0x100fe40000010000 */
[----:B------:R-:W-:Y:S01]  /*2ec0*/  FADD.FTZ R28, R29, -R221 ;  /* 0x800000dd1d1c7221 */ /* 0x000fe20000010000 */
[----:B------:R-:W-:Y:S01]  /*2ed0*/  STS [R243+0x400], R220 ;  /* 0x000400dcf3007388 */ /* 0x000fe20000000800 */
[----:B------:R-:W-:Y:S01]  /*2ee0*/  F2FP.PACK_AB R29, R213, R212 ;  /* 0x000000d4d51d723e */ /* 0x000fe200000000ff */
[----:B------:R-:W-:Y:S01]  /*2ef0*/  FMUL.FTZ R25, R216, R25 ;  /* 0x00000019d8197220 */ /* 0x000fe20000410000 */
[C---:B----4-:R-:W-:Y:S01]  /*2f00*/  F2FP.PACK_AB R216, R205.reuse, R216 ;  /* 0x000000d8cdd8723e */ /* 0x050fe200000000ff */
[----:B------:R-:W-:Y:S01]  /*2f10*/  FMUL.FTZ R28, R205, R28 ;  /* 0x0000001ccd1c7220 */ /* 0x000fe20000410000 */
[----:B------:R-:W-:Y:S01]  /*2f20*/  F2FP.PACK_AB R205, R20, R21 ;  /* 0x0000001514cd723e */ /* 0x000fe200000000ff */
[----:B------:R-:W-:Y:S01]  /*2f30*/  STS [R240+0x1000], R29 ;  /* 0x0010001df0007388 */ /* 0x000fe20000000800 */
[----:B------:R-:W-:Y:S01]  /*2f40*/  F2FP.PACK_AB R21, R215, R214 ;  /* 0x000000d6d715723e */ /* 0x000fe200000000ff */
[----:B------:R-:W-:Y:S01]  /*2f50*/  FMUL.FTZ R22, R223, R22 ;  /* 0x00000016df167220 */ /* 0x000fe20000410000 */
[----:B--2---:R-:W-:Y:S01]  /*2f60*/  F2FP.PACK_AB R20, R207, R252 ;  /* 0x000000fccf14723e */ /* 0x004fe200000000ff */
[----:B------:R-:W-:Y:S01]  /*2f70*/  FMUL.FTZ R211, R212, R211 ;  /* 0x000000d3d4d37220 */ /* 0x000fe20000410000 */
[----:B------:R-:W-:Y:S01]  /*2f80*/  F2FP.PACK_AB R210, R28, R25 ;  /* 0x000000191cd2723e */ /* 0x000fe200000000ff */
[----:B------:R-:W-:Y:S01]  /*2f90*/  STS [R240+0x1400], R21 ;  /* 0x00140015f0007388 */ /* 0x000fe20000000800 */
[----:B------:R-:W-:Y:S01]  /*2fa0*/  F2FP.PACK_AB R204, R22, R23 ;  /* 0x0000001716cc723e */ /* 0x000fe200000000ff */
[--C-:B-1----:R-:W-:Y:S02]  /*2fb0*/  FADD.FTZ R23, R26, -R32.reuse ;  /* 0x800000201a177221 */ /* 0x102fe40000010000 */
[--C-:B------:R-:W-:Y:S01]  /*2fc0*/  FADD.FTZ R22, R27, -R32.reuse ;  /* 0x800000201b167221 */ /* 0x100fe20000010000 */
[----:B------:R-:W-:Y:S01]  /*2fd0*/  STS [R243+0x1000], R216 ;  /* 0x001000d8f3007388 */ /* 0x000fe20000000800 */
[----:B------:R-:W-:Y:S02]  /*2fe0*/  FMUL.FTZ R24, R213, R24 ;  /* 0x00000018d5187220 */ /* 0x000fe40000410000 */
[----:B------:R-:W-:Y:S02]  /*2ff0*/  FMUL.FTZ R23, R214, R23 ;  /* 0x00000017d6177220 */ /* 0x000fe40000410000 */
[----:B------:R-:W-:Y:S01]  /*3000*/  STS [R243+0x1400], R20 ;  /* 0x00140014f3007388 */ /* 0x000fe20000000800 */
[----:B------:R-:W-:Y:S01]  /*3010*/  FMUL.FTZ R22, R215, R22 ;  /* 0x00000016d7167220 */ /* 0x000fe20000410000 */
[----:B------:R-:W-:Y:S01]  /*3020*/  F2FP.PACK_AB R211, R24, R211 ;  /* 0x000000d318d3723e */ /* 0x000fe200000000ff */
[--C-:B------:R-:W-:Y:S02]  /*3030*/  FADD.FTZ R25, R30, -R32.reuse ;  /* 0x800000201e197221 */ /* 0x100fe40000010000 */
[----:B------:R-:W-:Y:S01]  /*3040*/  BAR.SYNC.DEFER_BLOCKING 0x0 ;  /* 0x0000000000007b1d */ /* 0x000fe20000010000 */
[----:B------:R-:W-:Y:S02]  /*3050*/  FADD.FTZ R32, R31, -R32 ;  /* 0x800000201f207221 */ /* 0x000fe40000010000 */
[----:B------:R-:W-:Y:S02]  /*3060*/  FMUL.FTZ R25, R252, R25 ;  /* 0x00000019fc197220 */ /* 0x000fe40000410000 */
[----:B------:R-:W-:Y:S01]  /*3070*/  FMUL.FTZ R32, R207, R32 ;  /* 0x00000020cf207220 */ /* 0x000fe20000410000 */
[----:B------:R-:W-:Y:S04]  /*3080*/  F2FP.PACK_AB R207, R22, R23 ;  /* 0x0000001716cf723e */ /* 0x000fe800000000ff */
[----:B---3--:R-:W-:Y:S01]  /*3090*/  F2FP.PACK_AB R208, R32, R25 ;  /* 0x0000001920d0723e */ /* 0x008fe200000000ff */
        /* <DEDUP_REMOVED lines=64> */
[----:B------:R3:W5:Y:S02]  /*34a0*/  LDSM.16.MT88.4 R136, [R228+0x8080] ;  /* 0x00808000e488783b */ /* 0x0007640000004200 */
        /* <DEDUP_REMOVED lines=23> */
[C---:B---345:R-:W-:Y:S01]  /*3620*/  LOP3.LUT P2, RZ, R241.reuse, 0x1, RZ, 0xc0, !PT ;  /* 0x00000001f1ff7812 */ /* 0x078fe2000784c0ff */
[----:B------:R-:W-:Y:S01]  /*3630*/  USHF.R.S32.HI UR22, URZ, 0x1f, UR21 ;  /* 0x0000001f3f167899 */ /* 0x000fe20008011415 */
[----:B------:R-:W-:Y:S01]  /*3640*/  LOP3.LUT P3, RZ, R241, 0x4, RZ, 0xc0, !PT ;  /* 0x00000004f1ff7812 */ /* 0x000fe2000786c0ff */
[----:B------:R-:W-:Y:S01]  /*3650*/  ULDC.64 UR4, c[0x0][0x208] ;  /* 0x0000820000047ab9 */ /* 0x000fe20000000a00 */
[----:B------:R-:W-:Y:S01]  /*3660*/  IMAD.U32 R9, RZ, RZ, UR15 ;  /* 0x0000000fff097e24 */ /* 0x000fe2000f8e00ff */
[----:B------:R-:W-:Y:S01]  /*3670*/  UIMAD UR22, UR22, UR4, URZ ;  /* 0x00000004161672a4 */ /* 0x000fe2000f8e023f */
[----:B------:R-:W-:Y:S01]  /*3680*/  IMAD.U32 R7, RZ, RZ, UR15 ;  /* 0x0000000fff077e24 */ /* 0x000fe2000f8e00ff */
[----:B------:R-:W-:Y:S02]  /*3690*/  UIMAD.WIDE.U32 UR24, UR21, UR4, URZ ;  /* 0x00000004151872a5 */ /* 0x000fe4000f8e003f */
[----:B------:R-:W-:Y:S02]  /*36a0*/  UIMAD UR22, UR21, UR5, UR22 ;  /* 0x00000005151672a4 */ /* 0x000fe4000f8e0216 */
[----:B------:R-:W-:Y:S02]  /*36b0*/  USHF.L.U32 UR4, UR21, 0x6, URZ ;  /* 0x0000000615047899 */ /* 0x000fe4000800063f */
[----:B------:R-:W-:Y:S01]  /*36c0*/  UIADD3 UR22, UR25, UR22, URZ ;  /* 0x0000001619167290 */ /* 0x000fe2000fffe03f */
[----:B------:R-:W-:Y:S02]  /*36d0*/  IMAD.U32 R11, RZ, RZ, UR24 ;  /* 0x00000018ff0b7e24 */ /* 0x000fe4000f8e00ff */
[----:B------:R-:W-:Y:S03]  /*36e0*/  IMAD.U32 R4, RZ, RZ, UR24 ;  /* 0x00000018ff047e24 */ /* 0x000fe6000f8e00ff */
[----:B------:R-:W-:Y:S01]  /*36f0*/  LEA R10, P0, R11, R250, 0x7 ;  /* 0x000000fa0b0a7211 */ /* 0x000fe200078038ff */
[----:B------:R-:W-:Y:S05]  /*3700*/  IMAD.U32 R5, RZ, RZ, UR22 ;  /* 0x00000016ff057e24 */ /* 0x000fea000f8e00ff */
[----:B------:R-:W-:Y:S02]  /*3710*/  LEA.HI.X R11, R4, R251, R5, 0x7, P0 ;  /* 0x000000fb040b7211 */ /* 0x000fe400000f3c05 */
[--C-:B------:R-:W-:Y:S01]  /*3720*/  IADD3 R8, P1, P0, R9, 0x80, R10.reuse ;  /* 0x0000008009087810 */ /* 0x100fe2000783e00a */
[----:B------:R-:W1:Y:S03]  /*3730*/  S2R R5, SR_CTAID.Y ;  /* 0x0000000000057919 */ /* 0x000e660000002600 */
[--C-:B------:R-:W-:Y:S02]  /*3740*/  IADD3.X R9, RZ, UR19, R11.reuse, P1, P0 ;  /* 0x00000013ff097c10 */ /* 0x100fe40008fe040b */
[----:B------:R-:W-:Y:S04]  /*3750*/  IADD3 R6, P1, P0, R7, 0x100, R10 ;  /* 0x0000010007067810 */ /* 0x000fe8000783e00a */
[----:B------:R-:W-:Y:S02]  /*3760*/  IADD3.X R7, RZ, UR19, R11, P1, P0 ;  /* 0x00000013ff077c10 */ /* 0x000fe40008fe040b */
[----:B------:R-:W-:Y:S02]  /*3770*/  LOP3.LUT P1, RZ, R241, 0x2, RZ, 0xc0, !PT ;  /* 0x00000002f1ff7812 */ /* 0x000fe4000782c0ff */
[----:B-1----:R-:W-:Y:S01]  /*3780*/  SHF.R.S32.HI R4, RZ, 0x1f, R5 ;  /* 0x0000001fff047819 */ /* 0x002fe20000011405 */
[C---:B------:R-:W-:Y:S04]  /*3790*/  IMAD.WIDE.U32 R12, R5.reuse, c[0x0][0x288], R246 ;  /* 0x0000a200050c7a25 */ /* 0x040fe800078e00f6 */
[----:B------:R-:W-:Y:S04]  /*37a0*/  IMAD R4, R4, c[0x0][0x288], RZ ;  /* 0x0000a20004047a24 */ /* 0x000fe800078e02ff */
[----:B------:R-:W-:Y:S01]  /*37b0*/  IMAD R4, R5, c[0x0][0x28c], R4 ;  /* 0x0000a30005047a24 */ /* 0x000fe200078e0204 */
[----:B------:R-:W-:Y:S04]  /*37c0*/  IADD3 R5, P0, R12, UR10, RZ ;  /* 0x0000000a0c057c10 */ /* 0x000fe8000ff1e0ff */
[----:B------:R-:W-:Y:S02]  /*37d0*/  IADD3.X R4, R13, UR14, R4, P0, !PT ;  /* 0x0000000e0d047c10 */ /* 0x000fe400087fe404 */
[C---:B------:R-:W-:Y:S04]  /*37e0*/  LEA R12, P0, R5.reuse, c[0x0][0x280], 0x2 ;  /* 0x0000a000050c7a11 */ /* 0x040fe800078010ff */
[----:B------:R-:W-:Y:S01]  /*37f0*/  LEA.HI.X R13, R5, c[0x0][0x284], R4, 0x2, P0 ;  /* 0x0000a100050d7a11 */ /* 0x000fe200000f1404 */
[----:B------:R-:W-:Y:S02]  /*3800*/  IMAD.U32 R5, RZ, RZ, UR4 ;  /* 0x00000004ff057e24 */ /* 0x000fe4000f8e00ff */
[----:B------:R-:W-:Y:S03]  /*3810*/  IMAD.U32 R4, RZ, RZ, UR4 ;  /* 0x00000004ff047e24 */ /* 0x000fe6000f8e00ff */
[----:B------:R-:W-:Y:S02]  /*3820*/  LEA R12, P0, R5, R12, 0x2 ;  /* 0x0000000c050c7211 */ /* 0x000fe400078010ff */
[----:B------:R-:W-:Y:S02]  /*3830*/  IADD3 R5, -R244, c[0x0][0x168], -R5 ;  /* 0x00005a00f4057a10 */ /* 0x000fe40007ffe905 */
[----:B------:R-:W-:Y:S01]  /*3840*/  LEA.HI.X.SX32 R13, R4, R13, 0x2, P0 ;  /* 0x0000000d040d7211 */ /* 0x000fe200000f16ff */
[----:B------:R-:W-:Y:S01]  /*3850*/  @!P5 IMAD.SHL.U32 R4, R234, 0x10, RZ ;  /* 0x00000010ea04d824 */ /* 0x000fe200078e00ff */
[C---:B------:R-:W-:Y:S11]  /*3860*/  ISETP.LT.OR P0, PT, R5.reuse, 0x1, !P2 ;  /* 0x000000010500780c */ /* 0x040ff60005701670 */
        /* <DEDUP_REMOVED lines=10> */
[----:B------:R1:W-:Y:S01]  /*3910*/  LDGSTS.E.BYPASS.LTC128B.128 [R232+0x10080], [R10.64+0x100], !P0 ;  /* 0x100801000ae87fae */ /* 0x0003e2000c101d50 */
[----:B------:R-:W-:Y:S04]  /*3920*/  IADD3 R14, P0, R10, UR15, RZ ;  /* 0x0000000f0a0e7c10 */ /* 0x000fe8000ff1e0ff */
[----:B------:R-:W-:Y:S02]  /*3930*/  IADD3.X R15, R11, UR19, RZ, P0, !PT ;  /* 0x000000130b0f7c10 */ /* 0x000fe400087fe4ff */
[C---:B------:R-:W-:Y:S11]  /*3940*/  ISETP.LT.OR P0, PT, R5.reuse, 0x21, !P2 ;  /* 0x000000210500780c */ /* 0x040ff60005701670 */
[----:B------:R-:W-:Y:S02]  /*3950*/  @!UPT UIADD3 URZ, URZ, URZ, URZ ;  /* 0x0000003f3f3ff290 */ /* 0x000fe4000fffe03f */
[----:B------:R1:W-:Y:S01]  /*3960*/  LDGSTS.E.BYPASS.LTC128B.128 [R232+0xd080], [R14.64], !P0 ;  /* 0x0d0800000ee87fae */ /* 0x0003e2000c101d50 */
[C---:B------:R-:W-:Y:S11]  /*3970*/  ISETP.LT.OR P0, PT, R5.reuse, 0x21, !P1 ;  /* 0x000000210500780c */ /* 0x040ff60004f01670 */
[----:B------:R-:W-:Y:S02]  /*3980*/  @!UPT UIADD3 URZ, URZ, URZ, URZ ;  /* 0x0000003f3f3ff290 */ /* 0x000fe4000fffe03f */
[----:B------:R1:W-:Y:S01]  /*3990*/  LDGSTS.E.BYPASS.LTC128B.128 [R232+0xf080], [R8.64], !P0 ;  /* 0x0f08000008e87fae */ /* 0x0003e2000c101d50 */
[----:B------:R-:W-:Y:S11]  /*39a0*/  ISETP.LT.OR P0, PT, R5, 0x21, !P3 ;  /* 0x000000210500780c */ /* 0x000ff60005f01670 */
[----:B------:R-:W-:Y:S02]  /*39b0*/  @!UPT UIADD3 URZ, URZ, URZ, URZ ;  /* 0x0000003f3f3ff290 */ /* 0x000fe4000fffe03f */
[----:B------:R1:W-:Y:S04]  /*39c0*/  LDGSTS.E.BYPASS.LTC128B.128 [R232+0x11080], [R6.64], !P0 ;  /* 0x1108000006e87fae */ /* 0x0003e8000c101d50 */
[----:B------:R1:W-:Y:S02]  /*39d0*/  @!P5 LDGSTS.E.BYPASS.LTC128B.128 [R4+0x12180], [R12.64] ;  /* 0x121800000c04dfae */ /* 0x0003e4000b901d50 */
.L_x_25:
[-C--:B---345:R-:W-:Y:S01]  /*39e0*/  HMMA.16816.F32 R84, R20, R28.reuse, R84 ;  /* 0x0000001c1454723c */ /* 0x0b8fe20000001854 */
[----:B-1----:R-:W-:Y:S07]  /*39f0*/  LDSM.16.MT88.4 R4, [R229+0x15280] ;  /* 0x01528000e504783b */ /* 0x002fee0000004200 */
[C---:B------:R-:W-:Y:S01]  /*3a00*/  HMMA.16816.F32 R88, R132.reuse, R28, R88 ;  /* 0x0000001c8458723c */ /* 0x040fe20000001858 */
[----:B------:R-:W1:Y:S07]  /*3a10*/  LDSM.16.MT88.4 R8, [R228+0x7080] ;  /* 0x00708000e408783b */ /* 0x000e6e0000004200 */
[-C--:B------:R-:W-:Y:S01]  /*3a20*/  HMMA.16816.F32 R92, R132, R30.reuse, R92 ;  /* 0x0000001e845c723c */ /* 0x080fe2000000185c */
[----:B------:R-:W2:Y:S07]  /*3a30*/  LDSM.16.MT88.4 R12, [R0+0x15280] ;  /* 0x01528000000c783b */ /* 0x000eae0000004200 */
[C---:B------:R-:W-:Y:S01]  /*3a40*/  HMMA.16816.F32 R96, R20.reuse, R30, R96 ;  /* 0x0000001e1460723c */ /* 0x040fe20000001860 */
[----:B------:R-:W3:Y:S07]  /*3a50*/  LDSM.16.MT88.4 R16, [R228+0x9080] ;  /* 0x00908000e410783b */ /* 0x000eee0000004200 */
[-C--:B------:R-:W-:Y:S01]  /*3a60*/  HMMA.16816.F32 R100, R20, R136.reuse, R100 ;  /* 0x000000881464723c */ /* 0x080fe20000001864 */
[----:B------:R-:W-:Y:S07]  /*3a70*/  LDSM.16.MT88.4 R24, [R229+0x15a80] ;  /* 0x015a8000e518783b */ /* 0x000fee0000004200 */
[C---:B------:R-:W-:Y:S01]  /*3a80*/  HMMA.16816.F32 R104, R132.reuse, R136, R104 ;  /* 0x000000888468723c */ /* 0x040fe20000001868 */
[----:B------:R-:W-:Y:S07]  /*3a90*/  LDSM.16.MT88.4 R28, [R228+0x7880] ;  /* 0x00788000e41c783b */ /* 0x000fee0000004200 */
[-C--:B------:R-:W-:Y:S01]  /*3aa0*/  HMMA.16816.F32 R108, R132, R138.reuse, R108 ;  /* 0x0000008a846c723c */ /* 0x080fe2000000186c */
[----:B------:R-:W-:Y:S07]  /*3ab0*/  LDSM.16.MT88.4 R32, [R0+0x15a80] ;  /* 0x015a80000020783b */ /* 0x000fee0000004200 */
[C---:B------:R-:W-:Y:S01]  /*3ac0*/  HMMA.16816.F32 R112, R20.reuse, R138, R112 ;  /* 0x0000008a1470723c */ /* 0x040fe20000001870 */
[----:B------:R-:W0:Y:S07]  /*3ad0*/  LDGDEPBAR ;  /* 0x00000000000079af */ /* 0x000e2e0000000000 */
[-C--:B------:R-:W-:Y:S08]  /*3ae0*/  HMMA.16816.F32 R116, R20, R140.reuse, R116 ;  /* 0x0000008c1474723c */ /* 0x080ff00000001874 */
[C---:B------:R-:W-:Y:S08]  /*3af0*/  HMMA.16816.F32 R120, R132.reuse, R140, R120 ;  /* 0x0000008c8478723c */ /* 0x040ff00000001878 */
[-C--:B------:R-:W-:Y:S01]  /*3b00*/  HMMA.16816.F32 R124, R132, R142.reuse, R124 ;  /* 0x0000008e847c723c */ /* 0x080fe2000000187c */
[----:B------:R-:W-:Y:S07]  /*3b10*/  LDSM.16.MT88.4 R132, [R228+0xb880] ;  /* 0x00b88000e484783b */ /* 0x000fee0000004200 */
[----:B------:R-:W-:Y:S01]  /*3b20*/  HMMA.16816.F32 R128, R20, R142, R128 ;  /* 0x0000008e1480723c */ /* 0x000fe20000001880 */
[----:B------:R-:W4:Y:S07]  /*3b30*/  LDSM.16.MT88.4 R20, [R228+0xb080] ;  /* 0x00b08000e414783b */ /* 0x000f2e0000004200 */
        /* <DEDUP_REMOVED lines=11> */
[----:B------:R-:W-:Y:S08]  /*3bf0*/  HMMA.16816.F32 R128, R144, R222, R128 ;  /* 0x000000de9080723c */ /* 0x000ff00000001880 */
[-C--:B-1----:R-:W-:Y:S08]  /*3c00*/  HMMA.16816.F32 R84, R4, R8.reuse, R84 ;  /* 0x000000080454723c */ /* 0x082ff00000001854 */
[C---:B--2---:R-:W-:Y:S08]  /*3c10*/  HMMA.16816.F32 R88, R12.reuse, R8, R88 ;  /* 0x000000080c58723c */ /* 0x044ff00000001858 */
[-C--:B------:R-:W-:Y:S08]  /*3c20*/  HMMA.16816.F32 R92, R12, R10.reuse, R92 ;  /* 0x0000000a0c5c723c */ /* 0x080ff0000000185c */
[C---:B------:R-:W-:Y:S01]  /*3c30*/  HMMA.16816.F32 R96, R4.reuse, R10, R96 ;  /* 0x0000000a0460723c */ /* 0x040fe20000001860 */
[----:B------:R-:W1:Y:S07]  /*3c40*/  LDSM.16.MT88.4 R8, [R228+0x9880] ;  /* 0x00988000e408783b */ /* 0x000e6e0000004200 */
[-C--:B---3--:R-:W-:Y:S01]  /*3c50*/  HMMA.16816.F32 R100, R4, R16.reuse, R100 ;  /* 0x000000100464723c */ /* 0x088fe20000001864 */
[----:B------:R-:W-:Y:S07]  /*3c60*/  BAR.SYNC.DEFER_BLOCKING 0x0 ;  /* 0x0000000000007b1d */ /* 0x000fee0000010000 */
[C---:B------:R-:W-:Y:S08]  /*3c70*/  HMMA.16816.F32 R104, R12.reuse, R16, R104 ;  /* 0x000000100c68723c */ /* 0x040ff00000001868 */
[-C--:B------:R-:W-:Y:S08]  /*3c80*/  HMMA.16816.F32 R108, R12, R18.reuse, R108 ;  /* 0x000000120c6c723c */ /* 0x080ff0000000186c */
[C---:B------:R-:W-:Y:S01]  /*3c90*/  HMMA.16816.F32 R112, R4.reuse, R18, R112 ;  /* 0x000000120470723c */ /* 0x040fe20000001870 */
[----:B------:R2:W3:Y:S07]  /*3ca0*/  LDSM.16.M88.4 R148, [R230+0x14280] ;  /* 0x01428000e694783b */ /* 0x0004ee0000000200 */
[-C--:B----4-:R-:W-:Y:S01]  /*3cb0*/  HMMA.16816.F32 R116, R4, R20.reuse, R116 ;  /* 0x000000140474723c */ /* 0x090fe20000001874 */
[----:B------:R2:W4:Y:S07]  /*3cc0*/  LDSM.16.M88.4 R140, [R230+0x15280] ;  /* 0x01528000e68c783b */ /* 0x00052e0000000200 */
[C---:B------:R-:W-:Y:S01]  /*3cd0*/  HMMA.16816.F32 R120, R12.reuse, R20, R120 ;  /* 0x000000140c78723c */ /* 0x040fe20000001878 */
[----:B------:R2:W5:Y:S07]  /*3ce0*/  LDSM.16.MT88.4 R152, [R228+0x80] ;  /* 0x00008000e498783b */ /* 0x00056e0000004200 */
[-C--:B------:R-:W-:Y:S01]  /*3cf0*/  HMMA.16816.F32 R124, R12, R22.reuse, R124 ;  /* 0x000000160c7c723c */ /* 0x080fe2000000187c */
[----:B------:R2:W1:Y:S07]  /*3d00*/  LDSM.16.MT88.4 R136, [R228+0x2080] ;  /* 0x00208000e488783b */ /* 0x00046e0000004200 */
[----:B------:R-:W-:Y:S01]  /*3d10*/  HMMA.16816.F32 R128, R4, R22, R128 ;  /* 0x000000160480723c */ /* 0x000fe20000001880 */
[----:B------:R2:W2:Y:S07]  /*3d20*/  LDSM.16.MT88.4 R144, [R228+0x4080] ;  /* 0x00408000e490783b */ /* 0x0004ae0000004200 */
[-C--:B------:R-:W-:Y:S01]  /*3d30*/  HMMA.16816.F32 R84, R24, R28.reuse, R84 ;  /* 0x0000001c1854723c */ /* 0x080fe20000001854 */
        /* <DEDUP_REMOVED lines=17> */
[----:B-12345:R-:W-:Y:S01]  /*3e50*/  LOP3.LUT P2, RZ, R242, 0x1, RZ, 0xc0, !PT ;  /* 0x00000001f2ff7812 */ /* 0x03efe2000784c0ff */
        /* <DEDUP_REMOVED lines=44> */
[----:B------:R-:W-:Y:S11]  /*4120*/  ISETP.LT.OR P0, PT, R5, 0x1, P3 ;  /* 0x000000010500780c */ /* 0x000ff60001f01670 */
        /* <DEDUP_REMOVED lines=10> */
[----:B------:R-:W-:Y:S11]  /*41d0*/  ISETP.LT.OR P0, PT, R5, 0x21, P3 ;  /* 0x000000210500780c */ /* 0x000ff60001f01670 */
[----:B------:R-:W-:Y:S02]  /*41e0*/  @!UPT UIADD3 URZ, URZ, URZ, URZ ;  /* 0x0000003f3f3ff290 */ /* 0x000fe4000fffe03f */
[----:B------:R1:W-:Y:S04]  /*41f0*/  LDGSTS.E.BYPASS.LTC128B.128 [R232+0xb080], [R6.64], !P0 ;  /* 0x0b08000006e87fae */ /* 0x0003e8000c101d50 */
[----:B------:R1:W-:Y:S02]  /*4200*/  @!P5 LDGSTS.E.BYPASS.LTC128B.128 [R4+0x12080], [R12.64] ;  /* 0x120800000c04dfae */ /* 0x0003e4000b901d50 */
.L_x_26:
[-C--:B-12345:R-:W-:Y:S01]  /*4210*/  HMMA.16816.F32 R4, R148, R152.reuse, RZ ;  /* 0x000000989404723c */ /* 0x0befe200000018ff */
[----:B------:R-:W0:Y:S01]  /*4220*/  LDGDEPBAR ;  /* 0x00000000000079af */ /* 0x000e220000000000 */
[----:B------:R-:W-:Y:S02]  /*4230*/  UIMAD UR18, UR18, 0x3000, URZ ;  /* 0x00003000121278a4 */ /* 0x000fe4000f8e023f */
[----:B------:R-:W-:Y:S04]  /*4240*/  UISETP.GE.AND UP0, UPT, UR21, UR20, UPT ;  /* 0x000000141500728c */ /* 0x000fe8000bf06270 */
[C---:B------:R-:W-:Y:S08]  /*4250*/  HMMA.16816.F32 R8, R140.reuse, R152, RZ ;  /* 0x000000988c08723c */ /* 0x040ff000000018ff */
[-C--:B------:R-:W-:Y:S08]  /*4260*/  HMMA.16816.F32 R12, R140, R154.reuse, RZ ;  /* 0x0000009a8c0c723c */ /* 0x080ff000000018ff */
[C---:B------:R-:W-:Y:S01]  /*4270*/  HMMA.16816.F32 R16, R148.reuse, R154, RZ ;  /* 0x0000009a9410723c */ /* 0x040fe200000018ff */
[----:B------:R-:W-:Y:S07]  /*4280*/  LDSM.16.MT88.4 R152, [R228+0x1080] ;  /* 0x00108000e498783b */ /* 0x000fee0000004200 */
        /* <DEDUP_REMOVED lines=8> */
[----:B------:R-:W1:Y:S07]  /*4310*/  LDSM.16.M88.4 R148, [R3+0x14280] ;  /* 0x014280000394783b */ /* 0x000e6e0000000200 */
[-C--:B------:R-:W-:Y:S08]  /*4320*/  HMMA.16816.F32 R4, R204, R208.reuse, R4 ;  /* 0x000000d0cc04723c */ /* 0x080ff00000001804 */
[C---:B------:R-:W-:Y:S08]  /*4330*/  HMMA.16816.F32 R8, R212.reuse, R208, R8 ;  /* 0x000000d0d408723c */ /* 0x040ff00000001808 */
[-C--:B------:R-:W-:Y:S08]  /*4340*/  HMMA.16816.F32 R12, R212, R210.reuse, R12 ;  /* 0x000000d2d40c723c */ /* 0x080ff0000000180c */
[C---:B------:R-:W-:Y:S01]  /*4350*/  HMMA.16816.F32 R16, R204.reuse, R210, R16 ;  /* 0x000000d2cc10723c */ /* 0x040fe20000001810 */
[----:B------:R-:W2:Y:S07]  /*4360*/  LDSM.16.M88.4 R208, [R3+0x15280] ;  /* 0x0152800003d0783b */ /* 0x000eae0000000200 */
[-C--:B------:R-:W-:Y:S08]  /*4370*/  HMMA.16816.F32 R20, R204, R216.reuse, R20 ;  /* 0x000000d8cc14723c */ /* 0x080ff00000001814 */
[C---:B------:R-:W-:Y:S08]  /*4380*/  HMMA.16816.F32 R24, R212.reuse, R216, R24 ;  /* 0x000000d8d418723c */ /* 0x040ff00000001818 */
[-C--:B------:R-:W-:Y:S08]  /*4390*/  HMMA.16816.F32 R28, R212, R218.reuse, R28 ;  /* 0x000000dad41c723c */ /* 0x080ff0000000181c */
[C---:B------:R-:W-:Y:S01]  /*43a0*/  HMMA.16816.F32 R32, R204.reuse, R218, R32 ;  /* 0x000000dacc20723c */ /* 0x040fe20000001820 */
[----:B------:R-:W3:Y:S07]  /*43b0*/  LDSM.16.MT88.4 R216, [R228+0x3080] ;  /* 0x00308000e4d8783b */ /* 0x000eee0000004200 */
[-C--:B------:R-:W-:Y:S08]  /*43c0*/  HMMA.16816.F32 R132, R204, R220.reuse, R132 ;  /* 0x000000dccc84723c */ /* 0x080ff00000001884 */
[C---:B------:R-:W-:Y:S08]  /*43d0*/  HMMA.16816.F32 R136, R212.reuse, R220, R136 ;  /* 0x000000dcd488723c */ /* 0x040ff00000001888 */
[-C--:B------:R-:W-:Y:S01]  /*43e0*/  HMMA.16816.F32 R140, R212, R222.reuse, R140 ;  /* 0x000000ded48c723c */ /* 0x080fe2000000188c */
[----:B------:R-:W4:Y:S07]  /*43f0*/  LDSM.16.MT88.4 R212, [R228+0x5080] ;  /* 0x00508000e4d4783b */ /* 0x000f2e0000004200 */
[----:B------:R-:W-:Y:S01]  /*4400*/  HMMA.16816.F32 R144, R204, R222, R144 ;  /* 0x000000decc90723c */ /* 0x000fe20000001890 */
[----:B------:R-:W-:Y:S04]  /*4410*/  LDSM.16.MT88.4 R204, [R228+0x1880] ;  /* 0x00188000e4cc783b */ /* 0x000fe80000004200 */
[----:B------:R-:W-:Y:S03]  /*4420*/  LDSM.16.M88.4 R220, [R2+0x15280] ;  /* 0x0152800002dc783b */ /* 0x000fe60000000200 */
[-C--:B-1----:R-:W-:Y:S08]  /*4430*/  HMMA.16816.F32 R4, R148, R152.reuse, R4 ;  /* 0x000000989404723c */ /* 0x082ff00000001804 */
[C---:B--2---:R-:W-:Y:S08]  /*4440*/  HMMA.16816.F32 R8, R208.reuse, R152, R8 ;  /* 0x00000098d008723c */ /* 0x044ff00000001808 */
[-C--:B------:R-:W-:Y:S08]  /*4450*/  HMMA.16816.F32 R12, R208, R154.reuse, R12 ;  /* 0x0000009ad00c723c */ /* 0x080ff0000000180c */
[C---:B------:R-:W-:Y:S01]  /*4460*/  HMMA.16816.F32 R16, R148.reuse, R154, R16 ;  /* 0x0000009a9410723c */ /* 0x040fe20000001810 */
[----:B------:R-:W1:Y:S07]  /*4470*/  LDSM.16.M88.4 R152, [R2+0x14280] ;  /* 0x014280000298783b */ /* 0x000e6e0000000200 */
[-C--:B---3--:R-:W-:Y:S08]  /*4480*/  HMMA.16816.F32 R20, R148, R216.reuse, R20 ;  /* 0x000000d89414723c */ /* 0x088ff00000001814 */
[C---:B------:R-:W-:Y:S08]  /*4490*/  HMMA.16816.F32 R24, R208.reuse, R216, R24 ;  /* 0x000000d8d018723c */ /* 0x040ff00000001818 */
[-C--:B------:R-:W-:Y:S08]  /*44a0*/  HMMA.16816.F32 R28, R208, R218.reuse, R28 ;  /* 0x000000dad01c723c */ /* 0x080ff0000000181c */
[C---:B------:R-:W-:Y:S01]  /*44b0*/  HMMA.16816.F32 R32, R148.reuse, R218, R32 ;  /* 0x000000da9420723c */ /* 0x040fe20000001820 */
[----:B------:R-:W2:Y:S07]  /*44c0*/  LDSM.16.MT88.4 R216, [R228+0x3880] ;  /* 0x00388000e4d8783b */ /* 0x000eae0000004200 */
[-C--:B----4-:R-:W-:Y:S08]  /*44d0*/  HMMA.16816.F32 R132, R148, R212.reuse, R132 ;  /* 0x000000d49484723c */ /* 0x090ff00000001884 */
[C---:B------:R-:W-:Y:S08]  /*44e0*/  HMMA.16816.F32 R136, R208.reuse, R212, R136 ;  /* 0x000000d4d088723c */ /* 0x040ff00000001888 */
[-C--:B------:R-:W-:Y:S01]  /*44f0*/  HMMA.16816.F32 R140, R208, R214.reuse, R140 ;  /* 0x000000d6d08c723c */ /* 0x080fe2000000188c */
[----:B------:R-:W3:Y:S07]  /*4500*/  LDSM.16.MT88.4 R208, [R228+0x5880] ;  /* 0x00588000e4d0783b */ /* 0x000eee0000004200 */
[----:B------:R-:W-:Y:S08]  /*4510*/  HMMA.16816.F32 R144, R148, R214, R144 ;  /* 0x000000d69490723c */ /* 0x000ff00000001890 */
[-C--:B-1----:R-:W-:Y:S08]  /*4520*/  HMMA.16816.F32 R4, R152, R204.reuse, R4 ;  /* 0x000000cc9804723c */ /* 0x082ff00000001804 */
[C---:B------:R-:W-:Y:S07]  /*4530*/  HMMA.16816.F32 R8, R220.reuse, R204, R8 ;  /* 0x000000ccdc08723c */ /* 0x040fee0000001808 */
[----:B------:R-:W-:Y:S01]  /*4540*/  IMAD.U32 R205, RZ, RZ, UR18 ;  /* 0x00000012ffcd7e24 */ /* 0x000fe2000f8e00ff */
[-C--:B------:R-:W-:Y:S04]  /*4550*/  HMMA.16816.F32 R12, R220, R206.reuse, R12 ;  /* 0x000000cedc0c723c */ /* 0x080fe8000000180c */
[----:B------:R-:W-:Y:S01]  /*4560*/  IADD3 R204, P0, R248, UR18, RZ ;  /* 0x00000012f8cc7c10 */ /* 0x000fe2000ff1e0ff */
[----:B------:R-:W-:Y:S03]  /*4570*/  UMOV UR18, UR21 ;  /* 0x0000001500127c82 */ /* 0x000fe60008000000 */
[C---:B------:R-:W-:Y:S04]  /*4580*/  HMMA.16816.F32 R16, R152.reuse, R206, R16 ;  /* 0x000000ce9810723c */ /* 0x040fe80000001810 */
[----:B------:R-:W-:Y:S03]  /*4590*/  LEA.HI.X.SX32 R205, R205, R238, 0x1, P0 ;  /* 0x000000eecdcd7211 */ /* 0x000fe600000f0eff */
[C---:B------:R-:W-:Y:S01]  /*45a0*/  LEA R206, P0, R204.reuse, c[0x0][0x220], 0x2 ;  /* 0x00008800ccce7a11 */ /* 0x040fe200078010ff */
[-C--:B--2---:R-:W-:Y:S04]  /*45b0*/  HMMA.16816.F32 R20, R152, R216.reuse, R20 ;  /* 0x000000d89814723c */ /* 0x084fe80000001814 */
[----:B------:R-:W-:Y:S02]  /*45c0*/  LEA.HI.X R207, R204, c[0x0][0x224], R205, 0x2, P0 ;  /* 0x00008900cccf7a11 */ /* 0x000fe400000f14cd */
[----:B------:R-:W-:Y:S02]  /*45d0*/  PLOP3.LUT P0, PT, PT, PT, UP0, 0x80, 0x0 ;  /* 0x000000000000781c */ /* 0x000fe40003f0f008 */
[C---:B------:R-:W-:Y:S01]  /*45e0*/  HMMA.16816.F32 R24, R220.reuse, R216, R24 ;  /* 0x000000d8dc18723c */ /* 0x040fe20000001818 */
[----:B------:R1:W-:Y:S04]  /*45f0*/  RED.E.ADD.F32.FTZ.RN.STRONG.GPU [R206.64], R4 ;  /* 0x00000004ce00798e */ /* 0x0003e8000c10e790 */
[----:B------:R1:W-:Y:S03]  /*4600*/  RED.E.ADD.F32.FTZ.RN.STRONG.GPU [R206.64+0x400], R5 ;  /* 0x00040005ce00798e */ /* 0x0003e6000c10e790 */
[-C--:B------:R-:W-:Y:S01]  /*4610*/  HMMA.16816.F32 R28, R220, R218.reuse, R28 ;  /* 0x000000dadc1c723c */ /* 0x080fe2000000181c */
[----:B------:R1:W-:Y:S04]  /*4620*/  RED.E.ADD.F32.FTZ.RN.STRONG.GPU [R206.64+0x800], R6 ;  /* 0x00080006ce00798e */ /* 0x0003e8000c10e790 */
[----:B------:R1:W-:Y:S03]  /*4630*/  RED.E.ADD.F32.FTZ.RN.STRONG.GPU [R206.64+0xc00], R7 ;  /* 0x000c0007ce00798e */ /* 0x0003e6000c10e790 */
[C---:B------:R-:W-:Y:S01]  /*4640*/  HMMA.16816.F32 R32, R152.reuse, R218, R32 ;  /* 0x000000da9820723c */ /* 0x040fe20000001820 */
[----:B------:R1:W-:Y:S04]  /*4650*/  RED.E.ADD.F32.FTZ.RN.STRONG.GPU [R206.64+0x1000], R8 ;  /* 0x00100008ce00798e */ /* 0x0003e8000c10e790 */
[----:B------:R1:W-:Y:S03]  /*4660*/  RED.E.ADD.F32.FTZ.RN.STRONG.GPU [R206.64+0x1400], R9 ;  /* 0x00140009ce00798e */ /* 0x0003e6000c10e790 */
[-C--:B---3--:R-:W-:Y:S01]  /*4670*/  HMMA.16816.F32 R132, R152, R208.reuse, R132 ;  /* 0x000000d09884723c */ /* 0x088fe20000001884 */
[----:B------:R1:W-:Y:S04]  /*4680*/  RED.E.ADD.F32.FTZ.RN.STRONG.GPU [R206.64+0x1800], R10 ;  /* 0x0018000ace00798e */ /* 0x0003e8000c10e790 */
[----:B------:R1:W-:Y:S03]  /*4690*/  RED.E.ADD.F32.FTZ.RN.STRONG.GPU [R206.64+0x1c00], R11 ;  /* 0x001c000bce00798e */ /* 0x0003e6000c10e790 */
[C---:B------:R-:W-:Y:S01]  /*46a0*/  HMMA.16816.F32 R136, R220.reuse, R208, R136 ;  /* 0x000000d0dc88723c */ /* 0x040fe20000001888 */
[----:B------:R1:W-:Y:S04]  /*46b0*/  RED.E.ADD.F32.FTZ.RN.STRONG.GPU [R206.64+0x2000], R16 ;  /* 0x00200010ce00798e */ /* 0x0003e8000c10e790 */
[----:B------:R1:W-:Y:S03]  /*46c0*/  RED.E.ADD.F32.FTZ.RN.STRONG.GPU [R206.64+0x2400], R17 ;  /* 0x00240011ce00798e */ /* 0x0003e6000c10e790 */
[-C--:B------:R-:W-:Y:S01]  /*46d0*/  HMMA.16816.F32 R140, R220, R210.reuse, R140 ;  /* 0x000000d2dc8c723c */ /* 0x080fe2000000188c */
[----:B------:R1:W-:Y:S04]  /*46e0*/  RED.E.ADD.F32.FTZ.RN.STRONG.GPU [R206.64+0x2800], R18 ;  /* 0x00280012ce00798e */ /* 0x0003e8000c10e790 */
[----:B------:R1:W-:Y:S03]  /*46f0*/  RED.E.ADD.F32.FTZ.RN.STRONG.GPU [R206.64+0x2c00], R19 ;  /* 0x002c0013ce00798e */ /* 0x0003e6000c10e790 */
[----:B------:R-:W-:Y:S01]  /*4700*/  HMMA.16816.F32 R144, R152, R210, R144 ;  /* 0x000000d29890723c */ /* 0x000fe20000001890 */
        /* <DEDUP_REMOVED lines=37> */
.L_x_24:
[----:B--2345:R-:W2:Y:S01]  /*4960*/  S2R R0, SR_CTAID.Y ;  /* 0x0000000000007919 */ /* 0x03cea20000002600 */
[----:B------:R-:W3:Y:S01]  /*4970*/  S2UR UR4, SR_CTAID.X ;  /* 0x00000000000479c3 */ /* 0x000ee20000002500 */
[----:B------:R-:W-:Y:S01]  /*4980*/  MOV R2, c[0x0][0x338] ;  /* 0x0000ce0000027a02 */ /* 0x000fe20000000f00 */
[----:B------:R-:W-:Y:S01]  /*4990*/  USHF.R.S32.HI UR6, URZ, 0x1f, UR9 ;  /* 0x0000001f3f067899 */ /* 0x000fe20008011409 */
[----:B------:R-:W-:Y:S02]  /*49a0*/  BAR.SYNC.DEFER_BLOCKING 0x1, 0x100 ;  /* 0x0044000000007b1d */ /* 0x000fe40000010000 */
[----:B------:R-:W-:-:S13]  /*49b0*/  ISETP.NE.AND P0, PT, R2, 0x1, PT ;  /* 0x000000010200780c */ /* 0x000fda0003f05270 */
[----:B--2---:R-:W-:Y:S01]  /*49c0*/  @P0 IMAD.HI.U32 R3, R0, c[0x0][0x33c], RZ ;  /* 0x0000cf0000030a27 */ /* 0x004fe200078e00ff */
[----:B---3--:R-:W-:Y:S01]  /*49d0*/  UIMAD UR4, UR4, 0x3000, URZ ;  /* 0x00003000040478a4 */ /* 0x008fe2000f8e023f */
[----:B-1----:R-:W-:Y:S02]  /*49e0*/  SHF.R.S32.HI R7, RZ, 0x1f, R0 ;  /* 0x0000001fff077819 */ /* 0x002fe40000011400 */
[----:B------:R-:W-:Y:S01]  /*49f0*/  MOV R6, R0 ;  /* 0x0000000000067202 */ /* 0x000fe20000000f00 */
[----:B------:R-:W-:Y:S01]  /*4a00*/  USHF.R.S32.HI UR7, URZ, 0x1f, UR4 ;  /* 0x0000001f3f077899 */ /* 0x000fe20008011404 */
[----:B------:R-:W-:Y:S02]  /*4a10*/  @P0 SHF.R.U32.HI R3, RZ, c[0x0][0x340], R3 ;  /* 0x0000d000ff030a19 */ /* 0x000fe40000011603 */
[C---:B------:R-:W-:Y:S01]  /*4a20*/  IADD3 R4, P1, R234.reuse, UR4, RZ ;  /* 0x00000004ea047c10 */ /* 0x040fe2000ff3e0ff */
[----:B------:R-:W-:Y:S01]  /*4a30*/  ULDC.64 UR4, c[0x0][0x330] ;  /* 0x0000cc0000047ab9 */ /* 0x000fe20000000a00 */
[----:B------:R-:W-:Y:S01]  /*4a40*/  @P0 SHF.R.S32.HI R2, RZ, 0x1f, R3 ;  /* 0x0000001fff020819 */ /* 0x000fe20000011403 */
[----:B------:R-:W-:Y:S01]  /*4a50*/  UIMAD UR4, UR6, UR4, URZ ;  /* 0x00000004060472a4 */ /* 0x000fe2000f8e023f */
[----:B------:R-:W-:-:S02]  /*4a60*/  LEA.HI.X.SX32 R5, R234, UR7, 0x1, P1 ;  /* 0x00000007ea057c11 */ /* 0x000fc400088f0eff */
[----:B------:R-:W-:Y:S01]  /*4a70*/  @P0 MOV R7, R2 ;  /* 0x0000000200070202 */ /* 0x000fe20000000f00 */
[----:B------:R-:W-:Y:S01]  /*4a80*/  UIMAD UR7, UR9, UR5, UR4 ;  /* 0x00000005090772a4 */ /* 0x000fe2000f8e0204 */
[----:B------:R-:W-:Y:S02]  /*4a90*/  @P0 MOV R6, R3 ;  /* 0x0000000300060202 */ /* 0x000fe40000000f00 */
[----:B------:R-:W-:Y:S01]  /*4aa0*/  MOV R2, UR9 ;  /* 0x0000000900027c02 */ /* 0x000fe20008000f00 */
[C---:B------:R-:W-:Y:S01]  /*4ab0*/  IMAD R9, R7.reuse, c[0x0][0x328], RZ ;  /* 0x0000ca0007097a24 */ /* 0x040fe200078e02ff */
[----:B------:R-:W-:Y:S01]  /*4ac0*/  ULDC.64 UR4, c[0x0][0x308] ;  /* 0x0000c20000047ab9 */ /* 0x000fe20000000a00 */
[----:B------:R-:W-:Y:S01]  /*4ad0*/  IMAD R3, R7, c[0x0][0x300], RZ ;  /* 0x0000c00007037a24 */ /* 0x000fe200078e02ff */
[----:B------:R-:W-:Y:S01]  /*4ae0*/  UIMAD UR4, UR6, UR4, URZ ;  /* 0x00000004060472a4 */ /* 0x000fe2000f8e023f */
[----:B------:R-:W-:-:S03]  /*4af0*/  IMAD.WIDE.U32 R10, R6, c[0x0][0x328], R4 ;  /* 0x0000ca00060a7a25 */ /* 0x000fc600078e0004 */
[----:B------:R-:W-:Y:S01]  /*4b00*/  UIMAD UR4, UR9, UR5, UR4 ;  /* 0x00000005090472a4 */ /* 0x000fe2000f8e0204 */
[C---:B------:R-:W-:Y:S02]  /*4b10*/  IMAD R0, R6.reuse, c[0x0][0x32c], R9 ;  /* 0x0000cb0006007a24 */ /* 0x040fe400078e0209 */
[----:B------:R-:W-:-:S03]  /*4b20*/  IMAD.WIDE.U32 R4, R6, c[0x0][0x300], R4 ;  /* 0x0000c00006047a25 */ /* 0x000fc600078e0004 */
[----:B------:R-:W-:Y:S01]  /*4b30*/  IADD3 R11, R11, R0, RZ ;  /* 0x000000000b0b7210 */ /* 0x000fe20007ffe0ff */
[----:B------:R-:W-:Y:S01]  /*4b40*/  IMAD R3, R6, c[0x0][0x304], R3 ;  /* 0x0000c10006037a24 */ /* 0x000fe200078e0203 */
[----:B------:R-:W-:-:S04]  /*4b50*/  MOV R0, UR9 ;  /* 0x0000000900007c02 */ /* 0x000fc80008000f00 */
[----:B------:R-:W-:Y:S01]  /*4b60*/  IADD3 R5, R5, R3, RZ ;  /* 0x0000000305057210 */ /* 0x000fe20007ffe0ff */
[----:B------:R-:W-:-:S04]  /*4b70*/  IMAD.WIDE.U32 R2, R2, c[0x0][0x330], R10 ;  /* 0x0000cc0002027a25 */ /* 0x000fc800078e000a */
[----:B------:R-:W-:Y:S01]  /*4b80*/  IMAD.WIDE.U32 R4, R0, c[0x0][0x308], R4 ;  /* 0x0000c20000047a25 */ /* 0x000fe200078e0004 */
[----:B------:R-:W-:Y:S02]  /*4b90*/  IADD3 R3, R3, UR7, RZ ;  /* 0x0000000703037c10 */ /* 0x000fe4000fffe0ff */
[----:B------:R-:W-:Y:S02]  /*4ba0*/  LEA R8, P1, R2, c[0x0][0x310], 0x2 ;  /* 0x0000c40002087a11 */ /* 0x000fe400078210ff */
[----:B------:R-:W-:Y:S02]  /*4bb0*/  LEA R6, P0, R4, c[0x0][0x2e8], 0x2 ;  /* 0x0000ba0004067a11 */ /* 0x000fe400078010ff */
[----:B------:R-:W-:Y:S01]  /*4bc0*/  LEA.HI.X R9, R2, c[0x0][0x314], R3, 0x2, P1 ;  /* 0x0000c50002097a11 */ /* 0x000fe200008f1403 */
[----:B------:R-:W-:Y:S01]  /*4bd0*/  FMUL.FTZ R3, R84, c[0x0][0x298] ;  /* 0x0000a60054037a20 */ /* 0x000fe20000410000 */
[----:B------:R-:W-:-:S03]  /*4be0*/  IADD3 R0, R5, UR4, RZ ;  /* 0x0000000405007c10 */ /* 0x000fc6000fffe0ff */
[----:B------:R-:W-:Y:S01]  /*4bf0*/  RED.E.ADD.F32.FTZ.RN.STRONG.GPU [R8.64], R36 ;  /* 0x000000240800798e */ /* 0x000fe2000c10e790 */
[----:B------:R-:W-:-:S03]  /*4c00*/  LEA.HI.X R7, R4, c[0x0][0x2ec], R0, 0x2, P0 ;  /* 0x0000bb0004077a11 */ /* 0x000fc600000f1400 */
[----:B------:R-:W-:Y:S04]  /*4c10*/  RED.E.ADD.F32.FTZ.RN.STRONG.GPU [R8.64+0x400], R37 ;  /* 0x000400250800798e */ /* 0x000fe8000c10e790 */
        /* <DEDUP_REMOVED lines=38> */
[----:B------:R-:W-:Y:S01]  /*4e80*/  RED.E.ADD.F32.FTZ.RN.STRONG.GPU [R8.64+0xa000], R80 ;  /* 0x00a000500800798e */ /* 0x000fe2000c10e790 */
[----:B------:R-:W-:-:S03]  /*4e90*/  FMUL.FTZ R85, R85, c[0x0][0x298] ;  /* 0x0000a60055557a20 */ /* 0x000fc60000410000 */
        /* <DEDUP_REMOVED lines=12> */
[----:B------:R1:W-:Y:S01]  /*4f60*/  RED.E.ADD.F32.FTZ.RN.STRONG.GPU [R8.64+0xbc00], R79 ;  /* 0x00bc004f0800798e */ /* 0x0003e2000c10e790 */
[----:B------:R-:W-:-:S03]  /*4f70*/  FMUL.FTZ R15, R96, c[0x0][0x298] ;  /* 0x0000a600600f7a20 */ /* 0x000fc60000410000 */
[----:B------:R-:W-:Y:S01]  /*4f80*/  RED.E.ADD.F32.FTZ.RN.STRONG.GPU [R6.64], R3 ;  /* 0x000000030600798e */ /* 0x000fe2000c10e790 */
[----:B------:R-:W-:-:S03]  /*4f90*/  FMUL.FTZ R97, R97, c[0x0][0x298] ;  /* 0x0000a60061617a20 */ /* 0x000fc60000410000 */
[----:B------:R-:W-:Y:S01]  /*4fa0*/  RED.E.ADD.F32.FTZ.RN.STRONG.GPU [R6.64+0x400], R85 ;  /* 0x000400550600798e */ /* 0x000fe2000c10e790 */
[----:B------:R-:W-:-:S03]  /*4fb0*/  FMUL.FTZ R17, R98, c[0x0][0x298] ;  /* 0x0000a60062117a20 */ /* 0x000fc60000410000 */
[----:B------:R-:W-:Y:S01]  /*4fc0*/  RED.E.ADD.F32.FTZ.RN.STRONG.GPU [R6.64+0x800], R5 ;  /* 0x000800050600798e */ /* 0x000fe2000c10e790 */
[----:B------:R-:W-:-:S03]  /*4fd0*/  FMUL.FTZ R99, R99, c[0x0][0x298] ;  /* 0x0000a60063637a20 */ /* 0x000fc60000410000 */
[----:B------:R-:W-:Y:S04]  /*4fe0*/  RED.E.ADD.F32.FTZ.RN.STRONG.GPU [R6.64+0xc00], R87 ;  /* 0x000c00570600798e */ /* 0x000fe8000c10e790 */
[----:B------:R-:W-:Y:S01]  /*4ff0*/  RED.E.ADD.F32.FTZ.RN.STRONG.GPU [R6.64+0x1000], R11 ;  /* 0x0010000b0600798e */ /* 0x000fe2000c10e790 */
[----:B------:R-:W-:-:S03]  /*5000*/  FMUL.FTZ R93, R93, c[0x0][0x298] ;  /* 0x0000a6005d5d7a20 */ /* 0x000fc60000410000 */
[----:B------:R-:W-:Y:S01]  /*5010*/  RED.E.ADD.F32.FTZ.RN.STRONG.GPU [R6.64+0x1400], R89 ;  /* 0x001400590600798e */ /* 0x000fe2000c10e790 */
[----:B------:R-:W-:Y:S02]  /*5020*/  FMUL.FTZ R19, R94, c[0x0][0x298] ;  /* 0x0000a6005e137a20 */ /* 0x000fe40000410000 */
[----:B-1----:R-:W-:Y:S01]  /*5030*/  FMUL.FTZ R9, R92, c[0x0][0x298] ;  /* 0x0000a6005c097a20 */ /* 0x002fe20000410000 */
        /* <DEDUP_REMOVED lines=75> */
[----:B------:R-:W-:Y:S05]  /*54f0*/  EXIT ;  /* 0x000000000000794d */ /* 0x000fea0003800000 */
.L_x_28:
        /* <DEDUP_REMOVED lines=16> */
.L_x_1373:


//--------------------- .text._ZN7cutlass13device_kernelIN5flash19enable_sm80_to_sm89INS1_16FlashAttnBwdSm80INS1_25CollectiveMainloopBwdSm80ILi1ELi1EN4cute5tupleIJNS5_1CILi64EEES8_NS7_ILi192EEEEEENS_6half_tEfNS_4arch4Sm80ELb0ELb0ELb0ELb0ELb1ELb0ELb0ELb0ELi2ELi2ELi2ELi2ELb1EEENS1_24CollectiveEpilogueBwdGQAISA_fSD_Li256ELb0ELb1EEENS1_19SingleTileSchedulerILb0ELb0ELb0ELi64EEEEEEEEEvNT_6ParamsE --------------------------
	.section	.text._ZN7cutlass13device_kernelIN5flash19enable_sm80_to_sm89INS1_16FlashAttnBwdSm80INS1_25CollectiveMainloopBwdSm80ILi1ELi1EN4cute5tupleIJNS5_1CILi64EEES8_NS7_ILi192EEEEEENS_6half_tEfNS_4arch4Sm80ELb0ELb0ELb0ELb0ELb1ELb0ELb0ELb0ELi2ELi2ELi2ELi2ELb1EEENS1_24CollectiveEpilogueBwdGQAISA_fSD_Li256ELb0ELb1EEENS1_19SingleTileSchedulerILb0ELb0ELb0ELi64EEEEEEEEEvNT_6ParamsE,"ax",@progbits
	.sectioninfo	@"SHI_REGISTERS=255"
	.align	128
.text._ZN7cutlass13device_kernelIN5flash19enable_sm80_to_sm89INS1_16FlashAttnBwdSm80INS1_25CollectiveMainloopBwdSm80ILi1ELi1EN4cute5tupleIJNS5_1CILi64EEES8_NS7_ILi192EEEEEENS_6half_tEfNS_4arch4Sm80ELb0ELb0ELb0ELb0ELb1ELb0ELb0ELb0ELi2ELi2ELi2ELi2ELb1EEENS1_24CollectiveEpilogueBwdGQAISA_fSD_Li256ELb0ELb1EEENS1_19SingleTileSchedulerILb0ELb0ELb0ELi64EEEEEEEEEvNT_6ParamsE:
        .type           _ZN7cutlass13device_kernelIN5flash19enable_sm80_to_sm89INS1_16FlashAttnBwdSm80INS1_25CollectiveMainloopBwdSm80ILi1ELi1EN4cute5tupleIJNS5_1CILi64EEES8_NS7_ILi192EEEEEENS_6half_tEfNS_4arch4Sm80ELb0ELb0ELb0ELb0ELb1ELb0ELb0ELb0ELi2ELi2ELi2ELi2ELb1EEENS1_24CollectiveEpilogueBwdGQAISA_fSD_Li256ELb0ELb1EEENS1_19SingleTileSchedulerILb0ELb0ELb0ELi64EEEEEEEEEvNT_6ParamsE,@function
        .size           _ZN7cutlass13device_kernelIN5flash19enable_sm80_to_sm89INS1_16FlashAttnBwdSm80INS1_25CollectiveMainloopBwdSm80ILi1ELi1EN4cute5tupleIJNS5_1CILi64EEES8_NS7_ILi192EEEEEENS_6half_tEfNS_4arch4Sm80ELb0ELb0ELb0ELb0ELb1ELb0ELb0ELb0ELi2ELi2ELi2ELi2ELb1EEENS1_24CollectiveEpilogueBwdGQAISA_fSD_Li256ELb0ELb1EEENS1_19SingleTileSchedulerILb0ELb0ELb0ELi64EEEEEEEEEvNT_6ParamsE,(.L_x_1374 - _ZN7cutlass13device_kernelIN5flash19enable_sm80_to_sm89INS1_16FlashAttnBwdSm80INS1_25CollectiveMainloopBwdSm80ILi1ELi1EN4cute5tupleIJNS5_1CILi64EEES8_NS7_ILi192EEEEEENS_6half_tEfNS_4arch4Sm80ELb0ELb0ELb0ELb0ELb1ELb0ELb0ELb0ELi2ELi2ELi2ELi2ELb1EEENS1_24CollectiveEpilogueBwdGQAISA_fSD_Li256ELb0ELb1EEENS1_19SingleTileSchedulerILb0ELb0ELb0ELi64EEEEEEEEEvNT_6ParamsE)
        .other          _ZN7cutlass13device_kernelIN5flash19enable_sm80_to_sm89INS1_16FlashAttnBwdSm80INS1_25CollectiveMainloopBwdSm80ILi1ELi1EN4cute5tupleIJNS5_1CILi64EEES8_NS7_ILi192EEEEEENS_6half_tEfNS_4arch4Sm80ELb0ELb0ELb0ELb0ELb1ELb0ELb0ELb0ELi2ELi2ELi2ELi2ELb1EEENS1_24CollectiveEpilogueBwdGQAISA_fSD_Li256ELb0ELb1EEENS1_19SingleTileSchedulerILb0ELb0ELb0ELi64EEEEEEEEEvNT_6ParamsE,@"STO_CUDA_ENTRY STV_DEFAULT"
_ZN7cutlass13device_kernelIN5flash19enable_sm80_to_sm89INS1_16FlashAttnBwdSm80INS1_25CollectiveMainloopBwdSm80ILi1ELi1EN4cute5tupleIJNS5_1CILi64EEES8_NS7_ILi192EEEEEENS_6half_tEfNS_4arch4Sm80ELb0ELb0ELb0ELb0ELb1ELb0ELb0ELb0ELi2ELi2ELi2ELi2ELb1EEENS1_24CollectiveEpilogueBwdGQAISA_fSD_Li256ELb0ELb1EEENS1_19SingleTileSchedulerILb0ELb0ELb0ELi64EEEEEEEEEvNT_6ParamsE:
[----:B------:R-:W-:Y:S02]  /*0000*/  MOV R1, c[0x0][0x28] ;  /* 0x00000a0000017a02 */ /* 0x000fe40000000f00 */
[----:B------:R-:W1:Y:S02]  /*0010*/  S2UR UR18, SR_CTAID.Z ;  /* 0x00000000001279c3 */ /* 0x000e640000002700 */
[----:B-1----:R-:W-:-:S13]  /*0020*/  ISETP.LE.AND P0, PT, RZ, UR18, PT ;  /* 0x00000012ff007c0c */ /* 0x002fda000bf03270 */
[----:B------:R-:W-:Y:S05]  /*0030*/  @!P0 EXIT ;  /* 0x000000000000894d */ /* 0x000fea0003800000 */
[----:B------:R-:W1:Y:S01]  /*0040*/  S2R R234, SR_TID.X ;  /* 0x0000000000ea7919 */ /* 0x000e620000002100 */
[----:B------:R-:W-:Y:S01]  /*0050*/  IMAD.MOV.U32 R0, RZ, RZ, c[0x0][0x248] ;  /* 0x00009200ff007624 */ /* 0x000fe200078e00ff */
[----:B------:R-:W-:Y:S01]  /*0060*/  USHF.R.S32.HI UR9, URZ, 0x1f, UR18 ;  /* 0x0000001f3f097899 */ /* 0x000fe20008011412 */
[----:B------:R-:W-:Y:S01]  /*0070*/  LOP3.LUT R233, R233, 0xfffffff7, RZ, 0xc0, !PT ;  /* 0xfffffff7e9e97812 */ /* 0x000fe200078ec0ff */
[----:B------:R-:W2:Y:S01]  /*0080*/  S2R R9, SR_CTAID.Y ;  /* 0x0000000000097919 */ /* 0x000ea20000002600 */
[----:B------:R-:W-:Y:S01]  /*0090*/  ULDC.64 UR4, c[0x0][0x1e8] ;  /* 0x00007a0000047ab9 */ /* 0x000fe20000000a00 */
[----:B------:R-:W-:Y:S01]  /*00a0*/  ISETP.NE.AND P0, PT, R0, 0x1, PT ;  /* 0x000000010000780c */ /* 0x000fe20003f05270 */
[----:B------:R-:W-:Y:S01]  /*00b0*/  UIMAD UR4, UR9, UR4, URZ ;  /* 0x00000004090472a4 */ /* 0x000fe2000f8e023f */
[----:B------:R-:W3:Y:S01]  /*00c0*/  S2R R248, SR_CTAID.Z ;  /* 0x0000000000f87919 */ /* 0x000ee20000002700 */
[----:B------:R-:W-:Y:S01]  /*00d0*/  ULDC.64 UR16, c[0x0][0x118] ;  /* 0x0000460000107ab9 */ /* 0x000fe20000000a00 */
[----:B------:R-:W-:Y:S01]  /*00e0*/  CS2R R126, SRZ ;  /* 0x00000000007e7805 */ /* 0x000fe2000001ff00 */
[----:B------:R-:W-:Y:S01]  /*00f0*/  UIMAD UR6, UR18, UR5, UR4 ;  /* 0x00000005120672a4 */ /* 0x000fe2000f8e0204 */
[----:B------:R-:W4:Y:S01]  /*0100*/  S2R R2, SR_CTAID.X ;  /* 0x0000000000027919 */ /* 0x000f220000002500 */
        /* <DEDUP_REMOVED lines=12> */
[C---:B------:R-:W-:Y:S01]  /*01d0*/  IMAD.SHL.U32 R246, R234.reuse, 0x4, RZ ;  /* 0x00000004eaf67824 */ /* 0x040fe200078e00ff */
        /* <DEDUP_REMOVED lines=9> */
[----:B------:R-:W-:Y:S01]  /*0270*/  CS2R R108, SRZ ;  /* 0x00000000006c7805 */ /* 0x000fe2000001ff00 */
        /* <DEDUP_REMOVED lines=8> */
[----:B------:R-:W-:Y:S01]  /*0300*/  LEA.HI R12, R13, R234, RZ, 0x4 ;  /* 0x000000ea0d0c7211 */ /* 0x000fe200078f20ff */
[----:B------:R-:W-:Y:S01]  /*0310*/  IMAD R0, R0, c[0x0][0x1b0], RZ ;  /* 0x00006c0000007a24 */ /* 0x000fe200078e02ff */
[----:B------:R-:W-:Y:S01]  /*0320*/  SHF.R.S32.HI R23, RZ, 0x1f, R22 ;  /* 0x0000001fff177819 */ /* 0x000fe20000011416 */
[C---:B------:R-:W-:Y:S01]  /*0330*/  IMAD R4, R5.reuse, c[0x0][0x1e4], R4 ;  /* 0x0000790005047a24 */ /* 0x040fe200078e0204 */
[----:B------:R-:W-:Y:S01]  /*0340*/  ISETP.GE.AND P2, PT, R22, c[0x0][0x1cc], PT ;  /* 0x0000730016007a0c */ /* 0x000fe20003f46270 */
[C---:B------:R-:W-:Y:S01]  /*0350*/  IMAD R0, R5.reuse, c[0x0][0x1b4], R0 ;  /* 0x00006d0005007a24 */ /* 0x040fe200078e0200 */
[----:B------:R-:W-:Y:S01]  /*0360*/  CS2R R112, SRZ ;  /* 0x0000000000707805 */ /* 0x000fe2000001ff00 */
[----:B------:R-:W-:Y:S01]  /*0370*/  IMAD.WIDE.U32 R10, R5, c[0x0][0x1e0], R22 ;  /* 0x00007800050a7a25 */ /* 0x000fe200078e0016 */
[----:B------:R-:W-:Y:S01]  /*0380*/  CS2R R106, SRZ ;  /* 0x00000000006a7805 */ /* 0x000fe2000001ff00 */
[----:B------:R-:W-:Y:S01]  /*0390*/  CS2R R104, SRZ ;  /* 0x0000000000687805 */ /* 0x000fe2000001ff00 */
[----:B------:R-:W-:Y:S01]  /*03a0*/  CS2R R102, SRZ ;  /* 0x0000000000667805 */ /* 0x000fe2000001ff00 */
[----:B------:R-:W-:Y:S01]  /*03b0*/  IMAD.IADD R11, R11, 0x1, R4 ;  /* 0x000000010b0b7824 */ /* 0x000fe200078e0204 */
[----:B------:R-:W-:Y:S01]  /*03c0*/  CS2R R100, SRZ ;  /* 0x0000000000647805 */ /* 0x000fe2000001ff00 */
[----:B------:R-:W-:Y:S01]  /*03d0*/  IMAD.WIDE.U32 R16, R5, c[0x0][0x1b0], R22 ;  /* 0x00006c0005107a25 */ /* 0x000fe200078e0016 */
[----:B------:R-:W-:Y:S01]  /*03e0*/  CS2R R94, SRZ ;  /* 0x00000000005e7805 */ /* 0x000fe2000001ff00 */
[----:B------:R-:W-:Y:S01]  /*03f0*/  CS2R R92, SRZ ;  /* 0x00000000005c7805 */ /* 0x000fe2000001ff00 */
[----:B------:R-:W-:Y:S01]  /*0400*/  CS2R R98, SRZ ;  /* 0x0000000000627805 */ /* 0x000fe2000001ff00 */
[----:B---3--:R-:W-:Y:S01]  /*0410*/  IMAD.WIDE.U32 R10, R248, c[0x0][0x1e8], R10 ;  /* 0x00007a00f80a7a25 */ /* 0x008fe200078e000a */
[----:B------:R-:W-:Y:S01]  /*0420*/  CS2R R96, SRZ ;  /* 0x0000000000607805 */ /* 0x000fe2000001ff00 */
[----:B------:R-:W-:Y:S01]  /*0430*/  CS2R R90, SRZ ;  /* 0x00000000005a7805 */ /* 0x000fe2000001ff00 */
[----:B------:R-:W-:Y:S01]  /*0440*/  CS2R R88, SRZ ;  /* 0x0000000000587805 */ /* 0x000fe2000001ff00 */
[----:B----4-:R-:W-:Y:S01]  /*0450*/  IMAD.WIDE R14, R2, 0x40, R244 ;  /* 0x00000040020e7825 */ /* 0x010fe200078e02f4 */
[----:B------:R-:W-:Y:S01]  /*0460*/  IADD3 R11, R11, UR6, RZ ;  /* 0x000000060b0b7c10 */ /* 0x000fe2000fffe0ff */
[----:B------:R-:W-:Y:S01]  /*0470*/  CS2R R86, SRZ ;  /* 0x0000000000567805 */ /* 0x000fe2000001ff00 */
[----:B------:R-:W-:Y:S01]  /*0480*/  CS2R R84, SRZ ;  /* 0x0000000000547805 */ /* 0x000fe2000001ff00 */
[----:B------:R-:W-:Y:S01]  /*0490*/  IMAD.IADD R17, R17, 0x1, R0 ;  /* 0x0000000111117824 */ /* 0x000fe200078e0200 */
[----:B------:R-:W-:Y:S01]  /*04a0*/  CS2R R78, SRZ ;  /* 0x00000000004e7805 */ /* 0x000fe2000001ff00 */
[----:B------:R-:W-:Y:S01]  /*04b0*/  IMAD R5, R15, c[0x0][0x1d8], RZ ;  /* 0x000076000f057a24 */ /* 0x000fe200078e02ff */
[----:B------:R-:W-:Y:S01]  /*04c0*/  CS2R R76, SRZ ;  /* 0x00000000004c7805 */ /* 0x000fe2000001ff00 */
[----:B------:R-:W-:Y:S01]  /*04d0*/  IMAD.WIDE.U32 R16, R248, c[0x0][0x1b8], R16 ;  /* 0x00006e00f8107a25 */ /* 0x000fe200078e0010 */
[----:B------:R-:W-:Y:S01]  /*04e0*/  CS2R R82, SRZ ;  /* 0x0000000000527805 */ /* 0x000fe2000001ff00 */
[----:B------:R-:W-:Y:S01]  /*04f0*/  CS2R R80, SRZ ;  /* 0x0000000000507805 */ /* 0x000fe2000001ff00 */
[----:B------:R-:W-:Y:S01]  /*0500*/  CS2R R74, SRZ ;  /* 0x00000000004a7805 */ /* 0x000fe2000001ff00 */
[C---:B------:R-:W-:Y:S01]  /*0510*/  IMAD R4, R14.reuse, c[0x0][0x1dc], R5 ;  /* 0x000077000e047a24 */ /* 0x040fe200078e0205 */
[----:B------:R-:W-:Y:S01]  /*0520*/  IADD3 R17, R17, UR4, RZ ;  /* 0x0000000411117c10 */ /* 0x000fe2000fffe0ff */
[----:B------:R-:W-:Y:S01]  /*0530*/  IMAD.WIDE.U32 R10, R14, c[0x0][0x1d8], R10 ;  /* 0x000076000e0a7a25 */ /* 0x000fe200078e000a */
[----:B------:R-:W-:Y:S01]  /*0540*/  ULDC.64 UR4, c[0x0][0x278] ;  /* 0x00009e0000047ab9 */ /* 0x000fe20000000a00 */
[----:B------:R-:W-:Y:S01]  /*0550*/  CS2R R72, SRZ ;  /* 0x0000000000487805 */ /* 0x000fe2000001ff00 */
[----:B------:R-:W-:Y:S01]  /*0560*/  UIMAD.WIDE.U32 UR12, UR18, UR4, URZ ;  /* 0x00000004120c72a5 */ /* 0x000fe2000f8e003f */
[----:B------:R-:W-:Y:S01]  /*0570*/  IMAD R0, R15, c[0x0][0x1a8], RZ ;  /* 0x00006a000f007a24 */ /* 0x000fe200078e02ff */
[C---:B------:R-:W-:Y:S01]  /*0580*/  LEA R28, P0, R10.reuse, c[0x0][0x1c0], 0x1 ;  /* 0x000070000a1c7a11 */ /* 0x040fe200078008ff */
[----:B------:R-:W-:Y:S01]  /*0590*/  IMAD.IADD R4, R11, 0x1, R4 ;  /* 0x000000010b047824 */ /* 0x000fe200078e0204 */
[----:B------:R-:W-:Y:S01]  /*05a0*/  UIMAD UR4, UR9, UR4, URZ ;  /* 0x00000004090472a4 */ /* 0x000fe2000f8e023f */
[----:B------:R-:W-:Y:S01]  /*05b0*/  IMAD.MOV.U32 R15, RZ, RZ, c[0x0][0x1d8] ;  /* 0x00007600ff0f7624 */ /* 0x000fe200078e00ff */
[----:B------:R-:W-:Y:S01]  /*05c0*/  CS2R R70, SRZ ;  /* 0x0000000000467805 */ /* 0x000fe2000001ff00 */
[----:B------:R-:W-:Y:S01]  /*05d0*/  IMAD.MOV.U32 R5, RZ, RZ, c[0x0][0x1dc] ;  /* 0x00007700ff057624 */ /* 0x000fe200078e00ff */
[----:B------:R-:W-:Y:S01]  /*05e0*/  LEA.HI.X R29, R10, c[0x0][0x1c4], R4, 0x1, P0 ;  /* 0x000071000a1d7a11 */ /* 0x000fe200000f0c04 */
[C---:B------:R-:W-:Y:S01]  /*05f0*/  IMAD R0, R14.reuse, c[0x0][0x1ac], R0 ;  /* 0x00006b000e007a24 */ /* 0x040fe200078e0200 */
[----:B------:R-:W-:Y:S01]  /*0600*/  LEA R24, P1, R15, R28, 0x6 ;  /* 0x0000001c0f187211 */ /* 0x000fe200078230ff */
[----:B------:R-:W-:Y:S01]  /*0610*/  IMAD.WIDE.U32 R16, R14, c[0x0][0x1a8], R16 ;  /* 0x00006a000e107a25 */ /* 0x000fe200078e0010 */
[----:B------:R-:W-:Y:S01]  /*0620*/  LEA.HI R4, R13, R234, RZ, 0x6 ;  /* 0x000000ea0d047211 */ /* 0x000fe200078f30ff */
[----:B------:R-:W-:Y:S01]  /*0630*/  UIMAD UR4, UR18, UR5, UR4 ;  /* 0x00000005120472a4 */ /* 0x000fe2000f8e0204 */
[----:B------:R-:W-:Y:S01]  /*0640*/  LEA.HI.X R25, R15, R29, R5, 0x6, P1 ;  /* 0x0000001d0f197211 */ /* 0x000fe200008f3405 */
[----:B------:R-:W-:Y:S01]  /*0650*/  IMAD.IADD R0, R17, 0x1, R0 ;  /* 0x0000000111007824 */ /* 0x000fe200078e0200 */
[C---:B------:R-:W-:Y:S01]  /*0660*/  LEA R26, P0, R16.reuse, c[0x0][0x190], 0x1 ;  /* 0x00006400101a7a11 */ /* 0x040fe200078008ff */
[----:B------:R-:W-:Y:S01]  /*0670*/  IMAD.MOV.U32 R15, RZ, RZ, c[0x0][0x1a8] ;  /* 0x00006a00ff0f7624 */ /* 0x000fe200078e00ff */
[----:B------:R-:W-:Y:S01]  /*0680*/  SHF.R.S32.HI R4, RZ, 0x6, R4 ;  /* 0x00000006ff047819 */ /* 0x000fe20000011404 */
[----:B------:R-:W-:Y:S01]  /*0690*/  IMAD.MOV.U32 R5, RZ, RZ, c[0x0][0x1ac] ;  /* 0x00006b00ff057624 */ /* 0x000fe200078e00ff */
[----:B------:R-:W-:Y:S01]  /*06a0*/  LEA.HI.X R27, R16, c[0x0][0x194], R0, 0x1, P0 ;  /* 0x00006500101b7a11 */ /* 0x000fe200000f0c00 */
[----:B------:R-:W-:Y:S01]  /*06b0*/  IMAD.MOV.U32 R11, RZ, RZ, -0x40 ;  /* 0xffffffc0ff0b7424 */ /* 0x000fe200078e00ff */
[C---:B------:R-:W-:Y:S01]  /*06c0*/  LEA R20, P0, R15.reuse, R26, 0x6 ;  /* 0x0000001a0f147211 */ /* 0x040fe200078030ff */
[----:B------:R-:W-:Y:S01]  /*06d0*/  IMAD R0, R8, c[0x0][0x270], RZ ;  /* 0x00009c0008007a24 */ /* 0x000fe200078e02ff */
[----:B------:R-:W-:Y:S01]  /*06e0*/  IADD3 R16, R22, 0x40, RZ ;  /* 0x0000004016107810 */ /* 0x000fe20007ffe0ff */
[----:B------:R-:W-:Y:S01]  /*06f0*/  IMAD R11, R2, R11, c[0x0][0x198] ;  /* 0x00006600020b7624 */ /* 0x000fe200078e020b */
[----:B------:R-:W-:Y:S01]  /*0700*/  LEA.HI.X R21, R15, R27, R5, 0x6, P0 ;  /* 0x0000001b0f157211 */ /* 0x000fe200000f3405 */
[----:B------:R-:W-:Y:S01]  /*0710*/  IMAD.SHL.U32 R5, R244, 0x40, RZ ;  /* 0x00000040f4057824 */ /* 0x000fe200078e00ff */
[----:B------:R-:W-:Y:S01]  /*0720*/  IADD3 R15, R22, 0x80, RZ ;  /* 0x00000080160f7810 */ /* 0x000fe20007ffe0ff */
[----:B------:R-:W-:Y:S01]  /*0730*/  IMAD.IADD R6, R11, 0x1, -R244 ;  /* 0x000000010b067824 */ /* 0x000fe200078e0af4 */
[----:B------:R-:W-:Y:S01]  /*0740*/  UIADD3 UR6, UR13, UR4, URZ ;  /* 0x000000040d067290 */ /* 0x000fe2000fffe03f */
[----:B------:R-:W-:Y:S01]  /*0750*/  IMAD R17, R9, c[0x0][0x274], R0 ;  /* 0x00009d0009117a24 */ /* 0x000fe200078e0200 */
[----:B------:R-:W-:Y:S01]  /*0760*/  LOP3.LUT R5, R5, 0x1c0, RZ, 0xc0, !PT ;  /* 0x000001c005057812 */ /* 0x000fe200078ec0ff */
[----:B------:R-:W-:Y:S01]  /*0770*/  IMAD.SHL.U32 R0, R4, 0x200, RZ ;  /* 0x0000020004007824 */ /* 0x000fe200078e00ff */
[C---:B------:R-:W-:Y:S01]  /*0780*/  ISETP.LT.OR P6, PT, R6.reuse, 0x1, P2 ;  /* 0x000000010600780c */ /* 0x040fe200017c1670 */
[----:B------:R-:W-:Y:S01]  /*0790*/  IMAD.WIDE.U32 R18, R9, c[0x0][0x270], R246 ;  /* 0x00009c0009127a25 */ /* 0x000fe200078e00f6 */
[----:B------:R-:W-:Y:S01]  /*07a0*/  LOP3.LUT R232, R5, 0x38, R22, 0xf8, !PT ;  /* 0x0000003805e87812 */ /* 0x000fe200078ef816 */
[----:B------:R-:W-:Y:S01]  /*07b0*/  ULDC.64 UR4, c[0x0][0x188] ;  /* 0x0000620000047ab9 */ /* 0x000fe20000000a00 */
[----:B------:R-:W-:Y:S01]  /*07c0*/  SHF.R.U32.HI R5, RZ, 0x3, R5 ;  /* 0x00000003ff057819 */ /* 0x000fe20000011605 */
[----:B------:R-:W-:Y:S01]  /*07d0*/  IMAD.SHL.U32 R10, R3, 0x40, RZ ;  /* 0x00000040030a7824 */ /* 0x000fe200078e00ff */
[----:B------:R-:W-:Y:S01]  /*07e0*/  ISETP.LT.OR P2, PT, R6, 0x21, P2 ;  /* 0x000000210600780c */ /* 0x000fe20001741670 */
[----:B------:R-:W-:Y:S01]  /*07f0*/  UIMAD UR4, UR9, UR4, URZ ;  /* 0x00000004090472a4 */ /* 0x000fe2000f8e023f */
[----:B------:R-:W-:Y:S01]  /*0800*/  LOP3.LUT R232, R0, R232, R5, 0xf6, !PT ;  /* 0x000000e800e87212 */ /* 0x000fe200078ef605 */
[----:B------:R-:W-:Y:S01]  /*0810*/  CS2R R68, SRZ ;  /* 0x0000000000447805 */ /* 0x000fe2000001ff00 */
[----:B------:R-:W-:Y:S01]  /*0820*/  ISETP.GE.AND P1, PT, R16, c[0x0][0x1cc], PT ;  /* 0x0000730010007a0c */ /* 0x000fe20003f26270 */
[----:B------:R-:W-:Y:S01]  /*0830*/  UIMAD UR8, UR18, UR5, UR4 ;  /* 0x00000005120872a4 */ /* 0x000fe2000f8e0204 */
[----:B------:R-:W-:Y:S01]  /*0840*/  ISETP.GE.AND P0, PT, R15, c[0x0][0x1cc], PT ;  /* 0x000073000f007a0c */ /* 0x000fe20003f06270 */
[----:B------:R-:W-:Y:S01]  /*0850*/  IMAD.SHL.U32 R232, R232, 0x2, RZ ;  /* 0x00000002e8e87824 */ /* 0x000fe200078e00ff */
[----:B------:R-:W-:Y:S01]  /*0860*/  IADD3 R18, P3, R18, UR12, RZ ;  /* 0x0000000c12127c10 */ /* 0x000fe2000ff7e0ff */
[----:B------:R-:W-:Y:S01]  /*0870*/  ULDC.64 UR4, c[0x0][0x178] ;  /* 0x00005e0000047ab9 */ /* 0x000fe20000000a00 */
[----:B------:R-:W-:Y:S01]  /*0880*/  P2R R2, PR, RZ, 0x4 ;  /* 0x00000004ff027803 */ /* 0x000fe20000000000 */
[----:B------:R-:W-:Y:S01]  /*0890*/  USHF.L.U64.HI UR7, UR4, UR19, UR5 ;  /* 0x0000001304077299 */ /* 0x000fe20008010205 */
[C---:B------:R-:W-:Y:S01]  /*08a0*/  ISETP.LT.OR P5, PT, R6.reuse, 0x1, P1 ;  /* 0x000000010600780c */ /* 0x040fe20000fa1670 */
[----:B------:R1:W-:Y:S01]  /*08b0*/  LDGSTS.E.BYPASS.LTC128B.128 [R232+0x6080], [R28.64], !P6 ;  /* 0x060800001ce87fae */ /* 0x0003e2000f101d50 */
[----:B------:R-:W-:Y:S01]  /*08c0*/  ISETP.LT.OR P4, PT, R6, 0x1, P0 ;  /* 0x000000010600780c */ /* 0x000fe20000781670 */
[----:B------:R-:W-:Y:S01]  /*08d0*/  CS2R R62, SRZ ;  /* 0x00000000003e7805 */ /* 0x000fe2000001ff00 */
[----:B------:R-:W-:Y:S01]  /*08e0*/  IADD3.X R17, R19, UR6, R17, P3, !PT ;  /* 0x0000000613117c10 */ /* 0x000fe20009ffe411 */
[----:B------:R-:W-:Y:S01]  /*08f0*/  IMAD R19, R245, c[0x0][0x178], RZ ;  /* 0x00005e00f5137a24 */ /* 0x000fe200078e02ff */
[----:B------:R-:W-:Y:S01]  /*0900*/  ISETP.NE.AND P6, PT, R2, RZ, PT ;  /* 0x000000ff0200720c */ /* 0x000fe20003fc5270 */
[----:B------:R-:W-:Y:S01]  /*0910*/  CS2R R60, SRZ ;  /* 0x00000000003c7805 */ /* 0x000fe2000001ff00 */
[----:B------:R-:W-:Y:S01]  /*0920*/  ISETP.LT.OR P3, PT, R6, 0x21, P1 ;  /* 0x000000210600780c */ /* 0x000fe20000f61670 */
[----:B------:R-:W-:Y:S01]  /*0930*/  IMAD R2, R244, c[0x0][0x17c], R19 ;  /* 0x00005f00f4027a24 */ /* 0x000fe200078e0213 */
[----:B------:R-:W-:Y:S01]  /*0940*/  ISETP.GE.AND P2, PT, R22, c[0x0][0x19c], PT ;  /* 0x0000670016007a0c */ /* 0x000fe20003f46270 */
[----:B------:R-:W-:Y:S01]  /*0950*/  CS2R R66, SRZ ;  /* 0x0000000000427805 */ /* 0x000fe2000001ff00 */
[----:B------:R-:W-:Y:S01]  /*0960*/  ISETP.GE.AND P1, PT, R16, c[0x0][0x19c], PT ;  /* 0x0000670010007a0c */ /* 0x000fe20003f26270 */
[----:B------:R1:W-:Y:S01]  /*0970*/  LDGSTS.E.BYPASS.LTC128B.128 [R232+0x8080], [R28.64+0x80], !P5 ;  /* 0x080800801ce87fae */ /* 0x0003e2000e901d50 */
[C---:B------:R-:W-:Y:S01]  /*0980*/  ISETP.LT.OR P0, PT, R6.reuse, 0x21, P0 ;  /* 0x000000210600780c */ /* 0x040fe20000701670 */
[----:B------:R-:W-:Y:S01]  /*0990*/  CS2R R64, SRZ ;  /* 0x0000000000407805 */ /* 0x000fe2000001ff00 */
[C---:B------:R-:W-:Y:S01]  /*09a0*/  ISETP.LT.OR P5, PT, R6.reuse, 0x1, P2 ;  /* 0x000000010600780c */ /* 0x040fe200017a1670 */
[----:B------:R1:W-:Y:S01]  /*09b0*/  LDGSTS.E.BYPASS.LTC128B.128 [R232+0xa080], [R28.64+0x100], !P4 ;  /* 0x0a0801001ce87fae */ /* 0x0003e2000e101d50 */
[----:B------:R-:W-:Y:S01]  /*09c0*/  ISETP.LT.OR P4, PT, R6, 0x1, P1 ;  /* 0x000000010600780c */ /* 0x000fe20000f81670 */
[----:B------:R-:W-:Y:S01]  /*09d0*/  CS2R R58, SRZ ;  /* 0x00000000003a7805 */ /* 0x000fe2000001ff00 */
[----:B------:R-:W-:Y:S01]  /*09e0*/  SHF.R.S32.HI R5, RZ, 0x4, R12 ;  /* 0x00000004ff057819 */ /* 0x000fe2000001140c */
[----:B------:R2:W-:Y:S01]  /*09f0*/  LDGSTS.E.BYPASS.LTC128B.128 [R232+0x7080], [R24.64], !P6 ;  /* 0x0708000018e87fae */ /* 0x0005e2000f101d50 */
[----:B------:R-:W-:Y:S01]  /*0a00*/  LOP3.LUT R10, R10, 0x1c0, RZ, 0xc0, !PT ;  /* 0x000001c00a0a7812 */ /* 0x000fe200078ec0ff */
[----:B------:R-:W-:Y:S01]  /*0a10*/  CS2R R56, SRZ ;  /* 0x0000000000387805 */ /* 0x000fe2000001ff00 */
[----:B------:R-:W-:Y:S01]  /*0a20*/  LEA.HI R229, R12, R5, RZ, 0x1 ;  /* 0x000000050ce57211 */ /* 0x000fe200078f08ff */
[----:B------:R2:W-:Y:S01]  /*0a30*/  LDGSTS.E.BYPASS.LTC128B.128 [R232+0x9080], [R24.64+0x80], !P3 ;  /* 0x0908008018e87fae */ /* 0x0005e2000d901d50 */
[----:B------:R-:W-:Y:S01]  /*0a40*/  ISETP.GE.AND P3, PT, R22, c[0x0][0x16c], PT ;  /* 0x00005b0016007a0c */ /* 0x000fe20003f66270 */
[----:B------:R-:W-:Y:S01]  /*0a50*/  CS2R R54, SRZ ;  /* 0x0000000000367805 */ /* 0x000fe2000001ff00 */
[----:B------:R-:W-:Y:S01]  /*0a60*/  LOP3.LUT R229, R229, 0xfffffffe, RZ, 0xc0, !PT ;  /* 0xfffffffee5e57812 */ /* 0x000fe200078ec0ff */
[----:B------:R2:W-:Y:S01]  /*0a70*/  LDGSTS.E.BYPASS.LTC128B.128 [R232+0xb080], [R24.64+0x100], !P0 ;  /* 0x0b08010018e87fae */ /* 0x0005e2000c101d50 */
[----:B------:R-:W-:Y:S01]  /*0a80*/  SEL R242, RZ, 0x1, P3 ;  /* 0x00000001fff27807 */ /* 0x000fe20001800000 */
[----:B------:R-:W-:Y:S01]  /*0a90*/  CS2R R52, SRZ ;  /* 0x0000000000347805 */ /* 0x000fe2000001ff00 */
[C---:B------:R-:W-:Y:S01]  /*0aa0*/  ISETP.GE.AND P3, PT, R15.reuse, c[0x0][0x16c], PT ;  /* 0x00005b000f007a0c */ /* 0x040fe20003f66270 */
[----:B------:R-:W0:Y:S01]  /*0ab0*/  LDGDEPBAR ;  /* 0x00000000000079af */ /* 0x000e220000000000 */
[----:B------:R-:W-:Y:S01]  /*0ac0*/  ISETP.GE.AND P0, PT, R15, c[0x0][0x19c], PT ;  /* 0x000067000f007a0c */ /* 0x000fe20003f06270 */
[----:B------:R-:W-:Y:S01]  /*0ad0*/  IMAD.IADD R229, R5, 0x1, -R229 ;  /* 0x0000000105e57824 */ /* 0x000fe200078e0ae5 */
[----:B------:R-:W-:Y:S01]  /*0ae0*/  SEL R19, RZ, 0x4, P3 ;  /* 0x00000004ff137807 */ /* 0x000fe20001800000 */
[----:B------:R3:W-:Y:S01]  /*0af0*/  LDGSTS.E.BYPASS.LTC128B.128 [R232+0x80], [R26.64], !P5 ;  /* 0x000800001ae87fae */ /* 0x0007e2000e901d50 */
[C---:B------:R-:W-:Y:S01]  /*0b00*/  ISETP.LT.OR P6, PT, R6.reuse, 0x1, P0 ;  /* 0x000000010600780c */ /* 0x040fe200007c1670 */
[----:B------:R-:W-:Y:S01]  /*0b10*/  IMAD R0, R229, 0x800, R0 ;  /* 0x00000800e5007824 */ /* 0x000fe200078e0200 */
[----:B------:R-:W-:Y:S01]  /*0b20*/  ISETP.LT.OR P5, PT, R6, 0x21, P2 ;  /* 0x000000210600780c */ /* 0x000fe200017a1670 */
[----:B------:R3:W-:Y:S01]  /*0b30*/  LDGSTS.E.BYPASS.LTC128B.128 [R232+0x2080], [R26.64+0x80], !P4 ;  /* 0x020800801ae87fae */ /* 0x0007e2000e101d50 */
[----:B------:R-:W-:Y:S01]  /*0b40*/  ISETP.GE.AND P4, PT, R16, c[0x0][0x16c], PT ;  /* 0x00005b0010007a0c */ /* 0x000fe20003f86270 */
[----:B------:R-:W-:Y:S01]  /*0b50*/  CS2R R46, SRZ ;  /* 0x00000000002e7805 */ /* 0x000fe2000001ff00 */
[----:B------:R-:W-:Y:S01]  /*0b60*/  LOP3.LUT P2, RZ, R3, 0x4, RZ, 0xc0, !PT ;  /* 0x0000000403ff7812 */ /* 0x000fe2000784c0ff */
[----:B-1----:R-:W-:Y:S01]  /*0b70*/  IMAD.WIDE.U32 R28, R9, c[0x0][0x288], R246 ;  /* 0x0000a200091c7a25 */ /* 0x002fe200078e00f6 */
[----:B------:R-:W-:Y:S01]  /*0b80*/  SEL R5, RZ, 0x2, P4 ;  /* 0x00000002ff057807 */ /* 0x000fe20002000000 */
[----:B------:R-:W-:Y:S01]  /*0b90*/  CS2R R44, SRZ ;  /* 0x00000000002c7805 */ /* 0x000fe2000001ff00 */
[----:B------:R-:W-:Y:S01]  /*0ba0*/  @P3 LOP3.LUT R233, R233, 0x8, RZ, 0xfc, !PT ;  /* 0x00000008e9e93812 */ /* 0x000fe200078efcff */
[----:B------:R-:W-:Y:S01]  /*0bb0*/  CS2R R50, SRZ ;  /* 0x0000000000327805 */ /* 0x000fe2000001ff00 */
[C---:B------:R-:W-:Y:S01]  /*0bc0*/  ISETP.LT.OR P4, PT, R6.reuse, 0x21, P1 ;  /* 0x000000210600780c */ /* 0x040fe20000f81670 */
[----:B------:R3:W-:Y:S01]  /*0bd0*/  LDGSTS.E.BYPASS.LTC128B.128 [R232+0x4080], [R26.64+0x100], !P6 ;  /* 0x040801001ae87fae */ /* 0x0007e2000f101d50 */
[----:B------:R-:W-:Y:S01]  /*0be0*/  ISETP.LT.OR P3, PT, R6, 0x21, P0 ;  /* 0x000000210600780c */ /* 0x000fe20000761670 */
[----:B------:R-:W-:Y:S01]  /*0bf0*/  CS2R R48, SRZ ;  /* 0x0000000000307805 */ /* 0x000fe2000001ff00 */
[----:B------:R-:W-:Y:S01]  /*0c00*/  LOP3.LUT P1, RZ, R3, 0x2, RZ, 0xc0, !PT ;  /* 0x0000000203ff7812 */ /* 0x000fe2000782c0ff */
[----:B------:R1:W-:Y:S01]  /*0c10*/  LDGSTS.E.BYPASS.LTC128B.128 [R232+0x1080], [R20.64], !P5 ;  /* 0x0108000014e87fae */ /* 0x0003e2000e901d50 */
[----:B--2---:R-:W-:Y:S01]  /*0c20*/  IMAD.WIDE.U32 R24, R244, c[0x0][0x178], R22 ;  /* 0x00005e00f4187a25 */ /* 0x004fe200078e0016 */
[----:B------:R-:W-:Y:S01]  /*0c30*/  LOP3.LUT R231, R10, 0x8, R7, 0xf8, !PT ;  /* 0x000000080ae77812 */ /* 0x000fe200078ef807 */
[----:B------:R-:W-:Y:S01]  /*0c40*/  CS2R R42, SRZ ;  /* 0x00000000002a7805 */ /* 0x000fe2000001ff00 */
[----:B------:R-:W-:Y:S01]  /*0c50*/  SHF.R.U32.HI R6, RZ, 0x3, R10 ;  /* 0x00000003ff067819 */ /* 0x000fe2000001160a */
[----:B------:R-:W-:Y:S01]  /*0c60*/  IMAD.IADD R25, R25, 0x1, R2 ;  /* 0x0000000119197824 */ /* 0x000fe200078e0202 */
[----:B------:R-:W-:Y:S01]  /*0c70*/  IADD3 R19, R19, R5, R242 ;  /* 0x0000000513137210 */ /* 0x000fe20007ffe0f2 */
[----:B------:R-:W-:Y:S01]  /*0c80*/  IMAD R2, R8, c[0x0][0x180], RZ ;  /* 0x0000600008027a24 */ /* 0x000fe200078e02ff */
[----:B------:R1:W-:Y:S01]  /*0c90*/  LDGSTS.E.BYPASS.LTC128B.128 [R232+0x3080], [R20.64+0x80], !P4 ;  /* 0x0308008014e87fae */ /* 0x0003e2000e101d50 */
[----:B------:R-:W-:Y:S01]  /*0ca0*/  IMAD.WIDE.U32 R24, R9, c[0x0][0x180], R24 ;  /* 0x0000600009187a25 */ /* 0x000fe200078e0018 */
[----:B------:R-:W-:Y:S01]  /*0cb0*/  LOP3.LUT R231, R231, R6, RZ, 0x3c, !PT ;  /* 0x00000006e7e77212 */ /* 0x000fe200078e3cff */
[----:B------:R-:W-:Y:S01]  /*0cc0*/  CS2R R40, SRZ ;  /* 0x0000000000287805 */ /* 0x000fe2000001ff00 */
[----:B------:R1:W-:Y:S01]  /*0cd0*/  LDGSTS.E.BYPASS.LTC128B.128 [R232+0x5080], [R20.64+0x100], !P3 ;  /* 0x0508010014e87fae */ /* 0x0003e2000d901d50 */
[----:B------:R-:W-:Y:S01]  /*0ce0*/  IMAD R2, R9, c[0x0][0x184], R2 ;  /* 0x0000610009027a24 */ /* 0x000fe200078e0202 */
[----:B------:R-:W-:Y:S01]  /*0cf0*/  IADD3 R14, -R244, c[0x0][0x168], RZ ;  /* 0x00005a00f40e7a10 */ /* 0x000fe20007ffe1ff */
[----:B------:R-:W-:Y:S01]  /*0d00*/  IMAD R3, R245, c[0x0][0x208], RZ ;  /* 0x00008200f5037a24 */ /* 0x000fe200078e02ff */
[----:B------:R-:W0:Y:S01]  /*0d10*/  LDGDEPBAR ;  /* 0x00000000000079af */ /* 0x000e220000000000 */
[----:B------:R-:W-:Y:S01]  /*0d20*/  IMAD.IADD R25, R25, 0x1, R2 ;  /* 0x0000000119197824 */ /* 0x000fe200078e0202 */
[----:B------:R-:W-:Y:S01]  /*0d30*/  LOP3.LUT P3, RZ, R19, 0x2, RZ, 0xc0, !PT ;  /* 0x0000000213ff7812 */ /* 0x000fe2000786c0ff */
[----:B------:R-:W-:Y:S01]  /*0d40*/  IMAD.IADD R231, R0, 0x1, R231 ;  /* 0x0000000100e77824 */ /* 0x000fe200078e02e7 */
[----:B------:R-:W-:Y:S01]  /*0d50*/  ISETP.GT.AND P5, PT, R234, 0xf, PT ;  /* 0x0000000fea00780c */ /* 0x000fe20003fa4270 */
[----:B------:R-:W-:Y:S01]  /*0d60*/  IMAD.WIDE.U32 R24, R248, c[0x0][0x188], R24 ;  /* 0x00006200f8187a25 */ /* 0x000fe200078e0018 */
[----:B------:R-:W-:Y:S01]  /*0d70*/  ISETP.GE.AND P6, PT, R22, c[0x0][0x1fc], PT ;  /* 0x00007f0016007a0c */ /* 0x000fe20003fc6270 */
[----:B------:R-:W-:Y:S01]  /*0d80*/  CS2R R38, SRZ ;  /* 0x0000000000267805 */ /* 0x000fe2000001ff00 */
[----:B------:R-:W-:Y:S01]  /*0d90*/  CS2R R36, SRZ ;  /* 0x0000000000247805 */ /* 0x000fe2000001ff00 */
[C---:B---3--:R-:W-:Y:S01]  /*0da0*/  IMAD R26, R244.reuse, c[0x0][0x20c], R3 ;  /* 0x00008300f41a7a24 */ /* 0x048fe200078e0203 */
[----:B------:R-:W-:Y:S01]  /*0db0*/  IADD3 R0, R25, UR8, RZ ;  /* 0x0000000819007c10 */ /* 0x000fe2000fffe0ff */
[----:B------:R-:W-:Y:S01]  /*0dc0*/  IMAD.WIDE.U32 R2, R244, c[0x0][0x208], R22 ;  /* 0x00008200f4027a25 */ /* 0x000fe200078e0016 */
[----:B------:R-:W-:Y:S01]  /*0dd0*/  LEA R236, P0, R24, c[0x0][0x160], 0x1 ;  /* 0x0000580018ec7a11 */ /* 0x000fe200078008ff */
[----:B------:R-:W-:-:S02]  /*0de0*/  USHF.L.U32 UR8, UR4, 0x6, URZ ;  /* 0x0000000604087899 */ /* 0x000fc4000800063f */
[----:B------:R-:W-:Y:S01]  /*0df0*/  IMAD.IADD R27, R3, 0x1, R26 ;  /* 0x00000001031b7824 */ /* 0x000fe200078e021a */
[----:B------:R-:W-:Y:S01]  /*0e00*/  LEA.HI.X R237, R24, c[0x0][0x164], R0, 0x1, P0 ;  /* 0x0000590018ed7a11 */ /* 0x000fe200000f0c00 */
[----:B------:R-:W-:Y:S01]  /*0e10*/  IMAD.MOV.U32 R3, RZ, RZ, 0x20 ;  /* 0x00000020ff037424 */ /* 0x000fe200078e00ff */
[----:B------:R-:W-:Y:S01]  /*0e20*/  ULDC.64 UR4, c[0x0][0x290] ;  /* 0x0000a40000047ab9 */ /* 0x000fe20000000a00 */
[----:B------:R-:W-:Y:S01]  /*0e30*/  IMAD.MOV.U32 R26, RZ, RZ, R2 ;  /* 0x000000ffff1a7224 */ /* 0x000fe200078e0002 */
[----:B------:R-:W-:Y:S01]  /*0e40*/  IADD3 R24, P0, R236, UR8, RZ ;  /* 0x00000008ec187c10 */ /* 0x000fe2000ff1e0ff */
[----:B------:R-:W-:Y:S01]  /*0e50*/  IMAD.MOV.U32 R5, RZ, RZ, 0x40 ;  /* 0x00000040ff057424 */ /* 0x000fe200078e00ff */
[----:B------:R-:W-:Y:S01]  /*0e60*/  SEL R2, R3, 0xffffffe0, !P1 ;  /* 0xffffffe003027807 */ /* 0x000fe20004800000 */
[----:B------:R-:W-:Y:S01]  /*0e70*/  IMAD.SHL.U32 R231, R231, 0x2, RZ ;  /* 0x00000002e7e77824 */ /* 0x000fe200078e00ff */
[----:B------:R-:W-:-:S04]  /*0e80*/  DEPBAR.LE SB0, 0x1 ;  /* 0x000080400000791a */ /* 0x000fc80000000000 */
[----:B------:R-:W-:Y:S01]  /*0e90*/  BAR.SYNC.DEFER_BLOCKING 0x0 ;  /* 0x0000000000007b1d */ /* 0x000fe20000010000 */
[----:B------:R-:W-:Y:S01]  /*0ea0*/  SEL R0, R5, 0xffffffc0, !P2 ;  /* 0xffffffc005007807 */ /* 0x000fe20005000000 */
[----:B------:R-:W-:Y:S01]  /*0eb0*/  IMAD.IADD R227, R231, 0x1, R2 ;  /* 0x00000001e7e37824 */ /* 0x000fe200078e0202 */
[----:B------:R-:W-:Y:S01]  /*0ec0*/  LOP3.LUT P1, RZ, R19, 0x1, RZ, 0xc0, !PT ;  /* 0x0000000113ff7812 */ /* 0x000fe2000782c0ff */
[----:B------:R-:W-:Y:S01]  /*0ed0*/  UIMAD.WIDE.U32 UR10, UR18, UR4, URZ ;  /* 0x00000004120a72a5 */ /* 0x000fe2000f8e003f */
[----:B------:R-:W-:Y:S01]  /*0ee0*/  IADD3.X R25, R237, UR7, RZ, P0, !PT ;  /* 0x00000007ed197c10 */ /* 0x000fe200087fe4ff */
[----:B------:R-:W-:Y:S01]  /*0ef0*/  IMAD.IADD R226, R231, 0x1, R0 ;  /* 0x00000001e7e27824 */ /* 0x000fe200078e0200 */
[----:B------:R-:W-:Y:S01]  /*0f00*/  ISETP.LT.OR P2, PT, R14, 0x1, !P1 ;  /* 0x000000010e00780c */ /* 0x000fe20004f41670 */
[----:B------:R-:W-:Y:S01]  /*0f10*/  IMAD.IADD R225, R0, 0x1, R227 ;  /* 0x0000000100e17824 */ /* 0x000fe200078e02e3 */
[----:B------:R-:W-:Y:S01]  /*0f20*/  ISETP.LT.OR P0, PT, R14, 0x1, !P3 ;  /* 0x000000010e00780c */ /* 0x000fe20005f01670 */
[----:B------:R-:W-:Y:S01]  /*0f30*/  UIMAD UR4, UR9, UR4, URZ ;  /* 0x00000004090472a4 */ /* 0x000fe2000f8e023f */
[----:B------:R-:W-:Y:S01]  /*0f40*/  IMAD R2, R8, c[0x0][0x288], RZ ;  /* 0x0000a20008027a24 */ /* 0x000fe200078e02ff */
[C---:B------:R-:W-:Y:S01]  /*0f50*/  ISETP.LT.OR P1, PT, R14.reuse, 0x21, !P1 ;  /* 0x000000210e00780c */ /* 0x040fe20004f21670 */
[----:B------:R-:W-:Y:S01]  /*0f60*/  IMAD.WIDE.U32 R30, R9, c[0x0][0x210], R26 ;  /* 0x00008400091e7a25 */ /* 0x000fe200078e001a */
[----:B------:R-:W-:Y:S01]  /*0f70*/  UIMAD UR4, UR18, UR5, UR4 ;  /* 0x00000005120472a4 */ /* 0x000fe2000f8e0204 */
[----:B------:R-:W-:-:S02]  /*0f80*/  ISETP.LT.OR P3, PT, R14, 0x21, !P3 ;  /* 0x000000210e00780c */ /* 0x000fc40005f61670 */
[C---:B------:R-:W-:Y:S01]  /*0f90*/  IMAD R2, R9.reuse, c[0x0][0x28c], R2 ;  /* 0x0000a30009027a24 */ /* 0x040fe200078e0202 */
[----:B------:R-:W-:Y:S01]  /*0fa0*/  UIADD3 UR14, UR11, UR4, URZ ;  /* 0x000000040b0e7290 */ /* 0x000fe2000fffe03f */
[----:B-1----:R-:W-:Y:S02]  /*0fb0*/  IMAD R20, R8, c[0x0][0x210], RZ ;  /* 0x0000840008147a24 */ /* 0x002fe400078e02ff */
[----:B------:R-:W-:Y:S02]  /*0fc0*/  ULDC.64 UR4, c[0x0][0x218] ;  /* 0x0000860000047ab9 */ /* 0x000fe40000000a00 */
[----:B------:R-:W-:Y:S01]  /*0fd0*/  IMAD R20, R9, c[0x0][0x214], R20 ;  /* 0x0000850009147a24 */ /* 0x000fe200078e0214 */
[----:B------:R1:W2:Y:S01]  /*0fe0*/  LDSM.16.M88.4 R156, [R231+0x6080] ;  /* 0x00608000e79c783b */ /* 0x0002a20000000200 */
[----:B------:R-:W-:Y:S02]  /*0ff0*/  UIMAD UR4, UR9, UR4, URZ ;  /* 0x00000004090472a4 */ /* 0x000fe4000f8e023f */
[----:B------:R-:W-:Y:S01]  /*1000*/  IMAD.IADD R31, R31, 0x1, R20 ;  /* 0x000000011f1f7824 */ /* 0x000fe200078e0214 */
[----:B------:R1:W3:Y:S01]  /*1010*/  LDSM.16.M88.4 R160, [R227+0x6080] ;  /* 0x00608000e3a0783b */ /* 0x0002e20000000200 */
[----:B------:R-:W-:-:S02]  /*1020*/  UIMAD UR4, UR18, UR5, UR4 ;  /* 0x00000005120472a4 */ /* 0x000fc4000f8e0204 */
[----:B------:R-:W-:Y:S01]  /*1030*/  IMAD.WIDE.U32 R30, R248, c[0x0][0x218], R30 ;  /* 0x00008600f81e7a25 */ /* 0x000fe200078e001e */
        /* <DEDUP_REMOVED lines=50> */
[C---:B------:R-:W-:Y:S01]  /*1360*/  ISETP.LT.OR P0, PT, R14.reuse, 0x1, P3 ;  /* 0x000000010e00780c */ /* 0x040fe20001f01670 */
[----:B------:R3:W-:Y:S01]  /*1370*/  LDGSTS.E.BYPASS.LTC128B.128 [R232+0xc080], [R250.64], !P4 ;  /* 0x0c080000fae87fae */ /* 0x0007e2000e101d50 */
[----:B------:R-:W-:-:S02]  /*1380*/  ISETP.LT.OR P3, PT, R14, 0x21, P3 ;  /* 0x000000210e00780c */ /* 0x000fc40001f61670 */
[----:B-1----:R-:W-:Y:S02]  /*1390*/  SEL R20, RZ, 0x1, P1 ;  /* 0x00000001ff147807 */ /* 0x002fe40000800000 */
[C---:B------:R-:W-:Y:S02]  /*13a0*/  ISETP.LT.OR P1, PT, R14.reuse, 0x1, P2 ;  /* 0x000000010e00780c */ /* 0x040fe40001721670 */
[----:B------:R-:W-:-:S05]  /*13b0*/  ISETP.LT.OR P2, PT, R14, 0x21, P2 ;  /* 0x000000210e00780c */ /* 0x000fca0001741670 */
[----:B------:R1:W-:Y:S01]  /*13c0*/  LDGSTS.E.BYPASS.LTC128B.128 [R232+0xe080], [R250.64+0x80], !P0 ;  /* 0x0e080080fae87fae */ /* 0x0003e2000c101d50 */
[----:B------:R-:W-:-:S04]  /*13d0*/  LEA R22, P0, R19, c[0x0][0x280], 0x2 ;  /* 0x0000a00013167a11 */ /* 0x000fc800078010ff */
[----:B------:R-:W-:Y:S02]  /*13e0*/  LEA.HI.X R23, R19, c[0x0][0x284], R2, 0x2, P0 ;  /* 0x0000a10013177a11 */ /* 0x000fe400000f1402 */
[----:B-----5:R-:W-:Y:S01]  /*13f0*/  IADD3 R24, P0, R250, UR15, RZ ;  /* 0x0000000ffa187c10 */ /* 0x020fe2000ff1e0ff */
[----:B------:R1:W-:Y:S01]  /*1400*/  LDGSTS.E.BYPASS.LTC128B.128 [R232+0x10080], [R250.64+0x100], !P1 ;  /* 0x10080100fae87fae */ /* 0x0003e2000c901d50 */
[----:B------:R-:W-:Y:S01]  /*1410*/  ISETP.GE.AND P1, PT, R15, c[0x0][0x1fc], PT ;  /* 0x00007f000f007a0c */ /* 0x000fe20003f26270 */
[----:B------:R-:W-:Y:S01]  /*1420*/  IMAD.SHL.U32 R15, R16, 0x2, RZ ;  /* 0x00000002100f7824 */ /* 0x000fe200078e00ff */
[----:B------:R-:W-:Y:S01]  /*1430*/  IADD3.X R25, R251, UR19, RZ, P0, !PT ;  /* 0x00000013fb197c10 */ /* 0x000fe200087fe4ff */
[----:B--2---:R-:W-:Y:S01]  /*1440*/  IMAD.SHL.U32 R17, R18, 0x2, RZ ;  /* 0x0000000212117824 */ /* 0x004fe200078e00ff */
[----:B------:R-:W-:Y:S02]  /*1450*/  SEL R241, RZ, 0xffffffff, P1 ;  /* 0xfffffffffff17807 */ /* 0x000fe40000800000 */
[----:B------:R-:W-:Y:S01]  /*1460*/  LOP3.LUT R20, R15, 0x2, R20, 0xe2, !PT ;  /* 0x000000020f147812 */ /* 0x000fe200078ee214 */
[----:B------:R-:W-:Y:S01]  /*1470*/  IMAD.U32 R15, RZ, RZ, UR15 ;  /* 0x0000000fff0f7e24 */ /* 0x000fe2000f8e00ff */
[----:B------:R-:W-:Y:S01]  /*1480*/  LOP3.LUT R242, R17, 0x2, R242, 0xe2, !PT ;  /* 0x0000000211f27812 */ /* 0x000fe200078ee2f2 */
[----:B------:R1:W-:Y:S01]  /*1490*/  LDGSTS.E.BYPASS.LTC128B.128 [R232+0xd080], [R24.64], !P6 ;  /* 0x0d08000018e87fae */ /* 0x0003e2000f101d50 */
[----:B------:R-:W-:-:S02]  /*14a0*/  IMAD.SHL.U32 R241, R241, 0x4, RZ ;  /* 0x00000004f1f17824 */ /* 0x000fc400078e00ff */
[----:B------:R-:W-:Y:S01]  /*14b0*/  IADD3 R16, P1, P0, R15, 0x100, R250 ;  /* 0x000001000f107810 */ /* 0x000fe2000783e0fa */
[----:B------:R-:W-:Y:S01]  /*14c0*/  @!P5 IMAD.SHL.U32 R15, R234, 0x10, RZ ;  /* 0x00000010ea0fd824 */ /* 0x000fe200078e00ff */
[----:B------:R1:W-:Y:S01]  /*14d0*/  LDGSTS.E.BYPASS.LTC128B.128 [R232+0xf080], [R24.64+0x80], !P3 ;  /* 0x0f08008018e87fae */ /* 0x0003e2000d901d50 */
[----:B------:R-:W-:Y:S02]  /*14e0*/  LOP3.LUT R241, R241, 0x4, R20, 0xe2, !PT ;  /* 0x00000004f1f17812 */ /* 0x000fe400078ee214 */
[----:B------:R-:W-:Y:S02]  /*14f0*/  IADD3.X R17, RZ, UR19, R251, P1, P0 ;  /* 0x00000013ff117c10 */ /* 0x000fe40008fe04fb */
[----:B------:R-:W-:-:S03]  /*1500*/  PLOP3.LUT P0, PT, PT, PT, UP0, 0x80, 0x0 ;  /* 0x000000000000781c */ /* 0x000fc60003f0f008 */
[----:B------:R1:W-:Y:S04]  /*1510*/  LDGSTS.E.BYPASS.LTC128B.128 [R232+0x11080], [R16.64], !P2 ;  /* 0x1108000010e87fae */ /* 0x0003e8000d101d50 */
[----:B------:R1:W-:Y:S04]  /*1520*/  @!P5 LDGSTS.E.BYPASS.LTC128B.128 [R15+0x12180], [R22.64] ;  /* 0x12180000160fdfae */ /* 0x0003e8000b901d50 */
[----:B------:R-:W0:Y:S02]  /*1530*/  LDGDEPBAR ;  /* 0x00000000000079af */ /* 0x000e240000000000 */
[----:B------:R-:W-:Y:S05]  /*1540*/  @!P0 BRA `(.L_x_29) ;  /* 0x0000337000008947 */ /* 0x000fea0003800000 */
[-C--:B---34-:R-:W-:Y:S01]  /*1550*/  LEA.HI R2, R13, R234.reuse, RZ, 0x5 ;  /* 0x000000ea0d027211 */ /* 0x098fe200078f28ff */
[----:B------:R-:W-:Y:S01]  /*1560*/  IMAD R14, R8, c[0x0][0x238], RZ ;  /* 0x00008e00080e7a24 */ /* 0x000fe200078e02ff */
[----:B------:R-:W-:Y:S01]  /*1570*/  SHF.R.S32.HI R19, RZ, 0x1f, R4 ;  /* 0x0000001fff137819 */ /* 0x000fe20000011404 */
[----:B------:R-:W-:Y:S01]  /*1580*/  ULDC.64 UR4, c[0x0][0x240] ;  /* 0x0000900000047ab9 */ /* 0x000fe20000000a00 */
[----:B-1----:R-:W-:Y:S01]  /*1590*/  SHF.R.S32.HI R17, RZ, 0x5, R2 ;  /* 0x00000005ff117819 */ /* 0x002fe20000011402 */
[----:B------:R-:W-:Y:S01]  /*15a0*/  IMAD R14, R9, c[0x0][0x23c], R14 ;  /* 0x00008f00090e7a24 */ /* 0x000fe200078e020e */
[--C-:B------:R-:W-:Y:S01]  /*15b0*/  SHF.R.S32.HI R235, RZ, 0x1f, R234.reuse ;  /* 0x0000001fffeb7819 */ /* 0x100fe200000114ea */
[----:B------:R-:W-:Y:S01]  /*15c0*/  UIMAD UR4, UR9, UR4, URZ ;  /* 0x00000004090472a4 */ /* 0x000fe2000f8e023f */
[----:B------:R-:W-:Y:S01]  /*15d0*/  LEA.HI R8, R2, R17, RZ, 0x1 ;  /* 0x0000001102087211 */ /* 0x000fe200078f08ff */
[----:B------:R-:W-:Y:S01]  /*15e0*/  UIADD3 UR20, UR20, 0x3f, URZ ;  /* 0x0000003f14147890 */ /* 0x000fe2000fffe03f */
[----:B------:R-:W-:Y:S01]  /*15f0*/  LEA.HI R13, R13, R234, RZ, 0x2 ;  /* 0x000000ea0d0d7211 */ /* 0x000fe200078f10ff */
[----:B------:R-:W-:Y:S01]  /*1600*/  IMAD.WIDE.U32 R20, R9, c[0x0][0x238], R234 ;  /* 0x00008e0009147a25 */ /* 0x000fe200078e00ea */
[----:B------:R-:W-:Y:S01]  /*1610*/  LOP3.LUT R8, R8, 0xfffffffe, RZ, 0xc0, !PT ;  /* 0xfffffffe08087812 */ /* 0x000fe200078ec0ff */
[----:B------:R-:W-:Y:S01]  /*1620*/  UIMAD UR4, UR18, UR5, UR4 ;  /* 0x00000005120472a4 */ /* 0x000fe2000f8e0204 */
[----:B------:R-:W-:Y:S01]  /*1630*/  LOP3.LUT R15, R12, 0xfffffff0, RZ, 0xc0, !PT ;  /* 0xfffffff00c0f7812 */ /* 0x000fe200078ec0ff */
[----:B------:R-:W-:Y:S01]  /*1640*/  IMAD.IADD R21, R21, 0x1, R14 ;  /* 0x0000000115157824 */ /* 0x000fe200078e020e */
[----:B------:R-:W-:Y:S01]  /*1650*/  SHF.R.S32.HI R9, RZ, 0x2, R13 ;  /* 0x00000002ff097819 */ /* 0x000fe2000001140d */
[----:B------:R-:W-:Y:S01]  /*1660*/  IMAD.IADD R8, R17, 0x1, -R8 ;  /* 0x0000000111087824 */ /* 0x000fe200078e0a08 */
[----:B------:R-:W-:Y:S01]  /*1670*/  LEA.HI R17, R19, R4, RZ, 0x2 ;  /* 0x0000000413117211 */ /* 0x000fe200078f10ff */
[----:B------:R-:W-:Y:S01]  /*1680*/  IMAD.IADD R15, R234, 0x1, -R15 ;  /* 0x00000001ea0f7824 */ /* 0x000fe200078e0a0f */
[----:B------:R-:W-:Y:S01]  /*1690*/  LOP3.LUT R19, R2, 0xffffffe0, RZ, 0xc0, !PT ;  /* 0xffffffe002137812 */ /* 0x000fe200078ec0ff */
[C---:B------:R-:W-:Y:S01]  /*16a0*/  IMAD.SHL.U32 R239, R8.reuse, 0x10, RZ ;  /* 0x0000001008ef7824 */ /* 0x040fe200078e00ff */
[----:B------:R-:W-:Y:S01]  /*16b0*/  SHF.R.S32.HI R18, RZ, 0x1f, R13 ;  /* 0x0000001fff127819 */ /* 0x000fe2000001140d */
[----:B------:R-:W-:Y:S01]  /*16c0*/  IMAD.SHL.U32 R8, R8, 0x400, RZ ;  /* 0x0000040008087824 */ /* 0x000fe200078e00ff */
[----:B------:R-:W-:Y:S01]  /*16d0*/  LOP3.LUT R17, R17, 0xfffffffc, RZ, 0xc0, !PT ;  /* 0xfffffffc11117812 */ /* 0x000fe200078ec0ff */
[----:B------:R-:W-:Y:S01]  /*16e0*/  IMAD.IADD R12, R234, 0x1, -R19 ;  /* 0x00000001ea0c7824 */ /* 0x000fe200078e0a13 */
[----:B------:R-:W-:Y:S01]  /*16f0*/  LEA.HI R18, R18, R9, RZ, 0x3 ;  /* 0x0000000912127211 */ /* 0x000fe200078f18ff */
[----:B------:R-:W-:Y:S01]  /*1700*/  IMAD.WIDE.U32 R248, R248, c[0x0][0x240], R20 ;  /* 0x00009000f8f87a25 */ /* 0x000fe200078e0014 */
[----:B------:R-:W-:Y:S01]  /*1710*/  SHF.R.S32.HI R2, RZ, 0x1f, R15 ;  /* 0x0000001fff027819 */ /* 0x000fe2000001140f */
[----:B------:R-:W-:Y:S01]  /*1720*/  USHF.R.S32.HI UR5, URZ, 0x1f, UR20 ;  /* 0x0000001f3f057899 */ /* 0x000fe20008011414 */
[----:B------:R-:W-:Y:S01]  /*1730*/  LOP3.LUT R18, R18, 0xfffffff8, RZ, 0xc0, !PT ;  /* 0xfffffff812127812 */ /* 0x000fe200078ec0ff */
[----:B------:R-:W-:Y:S01]  /*1740*/  IMAD.IADD R16, R4, 0x1, -R17 ;  /* 0x0000000104107824 */ /* 0x000fe200078e0a11 */
[----:B------:R-:W-:Y:S01]  /*1750*/  SHF.R.S32.HI R17, RZ, 0x1f, R12 ;  /* 0x0000001fff117819 */ /* 0x000fe2000001140c */
[----:B------:R-:W-:Y:S01]  /*1760*/  ULEA.HI UR20, UR5, UR20, URZ, 0x6 ;  /* 0x0000001405147291 */ /* 0x000fe2000f8f303f */
[----:B------:R-:W-:Y:S01]  /*1770*/  LEA.HI R2, R2, R15, RZ, 0x3 ;  /* 0x0000000f02027211 */ /* 0x000fe200078f18ff */
[----:B------:R-:W-:Y:S01]  /*1780*/  IMAD.IADD R9, R9, 0x1, -R18 ;  /* 0x0000000109097824 */ /* 0x000fe200078e0a12 */
[----:B------:R-:W-:Y:S01]  /*1790*/  LEA.HI R17, R17, R12, RZ, 0x2 ;  /* 0x0000000c11117211 */ /* 0x000fe200078f10ff */
[----:B------:R-:W-:Y:S01]  /*17a0*/  IMAD R16, R16, -0x8, R11 ;  /* 0xfffffff810107824 */ /* 0x000fe200078e020b */
[----:B------:R-:W-:Y:S01]  /*17b0*/  LOP3.LUT R10, R10, 0x10, R239, 0xf8, !PT ;  /* 0x000000100a0a7812 */ /* 0x000fe200078ef8ef */
[C---:B------:R-:W-:Y:S01]  /*17c0*/  IMAD.SHL.U32 R228, R2.reuse, 0x40, RZ ;  /* 0x0000004002e47824 */ /* 0x040fe200078e00ff */
[----:B------:R-:W-:Y:S01]  /*17d0*/  LOP3.LUT R14, R2, 0xfffffff8, RZ, 0xc0, !PT ;  /* 0xfffffff8020e7812 */ /* 0x000fe200078ec0ff */
[----:B------:R-:W-:Y:S01]  /*17e0*/  CS2R R130, SRZ ;  /* 0x0000000000827805 */ /* 0x000fe2000001ff00 */
[----:B------:R-:W-:Y:S01]  /*17f0*/  LOP3.LUT R11, R17, 0xfffffffc, RZ, 0xc0, !PT ;  /* 0xfffffffc110b7812 */ /* 0x000fe200078ec0ff */
[----:B------:R-:W-:Y:S01]  /*1800*/  CS2R R128, SRZ ;  /* 0x0000000000807805 */ /* 0x000fe2000001ff00 */
[----:B------:R-:W-:Y:S01]  /*1810*/  LOP3.LUT R7, R10, 0x8, R7, 0xf8, !PT ;  /* 0x000000080a077812 */ /* 0x000fe200078ef807 */
[----:B------:R-:W-:Y:S01]  /*1820*/  IMAD.SHL.U32 R10, R9, 0x40, RZ ;  /* 0x00000040090a7824 */ /* 0x000fe200078e00ff */
[----:B------:R-:W-:Y:S01]  /*1830*/  LOP3.LUT R13, R13, 0x3ffffffc, RZ, 0xc0, !PT ;  /* 0x3ffffffc0d0d7812 */ /* 0x000fe200078ec0ff */
[----:B------:R-:W-:Y:S01]  /*1840*/  IMAD.IADD R15, R15, 0x1, -R14 ;  /* 0x000000010f0f7824 */ /* 0x000fe200078e0a0e */
[----:B------:R-:W-:Y:S01]  /*1850*/  LOP3.LUT P0, RZ, R9, 0x4, RZ, 0xc0, !PT ;  /* 0x0000000409ff7812 */ /* 0x000fe2000780c0ff */
[----:B------:R-:W-:Y:S01]  /*1860*/  IMAD.IADD R11, R12, 0x1, -R11 ;  /* 0x000000010c0b7824 */ /* 0x000fe200078e0a0b */
[----:B------:R-:W-:Y:S01]  /*1870*/  LOP3.LUT R10, R10, 0x1c0, RZ, 0xc0, !PT ;  /* 0x000001c00a0a7812 */ /* 0x000fe200078ec0ff */
[----:B------:R-:W-:Y:S01]  /*1880*/  IMAD.SHL.U32 R12, R4, 0x8, RZ ;  /* 0x00000008040c7824 */ /* 0x000fe200078e00ff */
[C---:B------:R-:W-:Y:S01]  /*1890*/  LOP3.LUT P2, RZ, R15.reuse, 0x2, RZ, 0xc0, !PT ;  /* 0x000000020fff7812 */ /* 0x040fe2000784c0ff */
[C---:B------:R-:W-:Y:S01]  /*18a0*/  IMAD.SHL.U32 R14, R15.reuse, 0x40, RZ ;  /* 0x000000400f0e7824 */ /* 0x040fe200078e00ff */
[----:B------:R-:W-:Y:S01]  /*18b0*/  LOP3.LUT P1, RZ, R15, 0x4, RZ, 0xc0, !PT ;  /* 0x000000040fff7812 */ /* 0x000fe2000782c0ff */
[----:B------:R-:W-:Y:S01]  /*18c0*/  IMAD R4, R11, -0x2, R16 ;  /* 0xfffffffe0b047824 */ /* 0x000fe200078e0210 */
[----:B------:R-:W-:Y:S01]  /*18d0*/  LOP3.LUT R12, R12, 0x18, RZ, 0xc0, !PT ;  /* 0x000000180c0c7812 */ /* 0x000fe200078ec0ff */
[----:B------:R-:W-:Y:S01]  /*18e0*/  IMAD.IADD R13, R234, 0x1, -R13 ;  /* 0x00000001ea0d7824 */ /* 0x000fe200078e0a0d */
[----:B------:R-:W-:Y:S01]  /*18f0*/  SHF.R.U32.HI R15, RZ, 0x3, R10 ;  /* 0x00000003ff0f7819 */ /* 0x000fe2000001160a */
[----:B------:R-:W-:Y:S01]  /*1900*/  IMAD.SHL.U32 R11, R229, 0x8, RZ ;  /* 0x00000008e50b7824 */ /* 0x000fe200078e00ff */
[----:B------:R-:W-:Y:S01]  /*1910*/  SEL R3, R3, 0xffffffe0, !P2 ;  /* 0xffffffe003037807 */ /* 0x000fe20005000000 */
[----:B------:R-:W-:Y:S01]  /*1920*/  IMAD R240, R13, 0x2, R8 ;  /* 0x000000020df07824 */ /* 0x000fe200078e0208 */
[----:B------:R-:W-:Y:S01]  /*1930*/  LOP3.LUT R15, R15, R10, R12, 0x1e, !PT ;  /* 0x0000000a0f0f7212 */ /* 0x000fe200078e1e0c */
[----:B------:R-:W-:Y:S01]  /*1940*/  IMAD.SHL.U32 R9, R229, 0x20, RZ ;  /* 0x00000020e5097824 */ /* 0x000fe200078e00ff */
[----:B------:R-:W-:Y:S01]  /*1950*/  ISETP.GT.AND P2, PT, R4, RZ, PT ;  /* 0x000000ff0400720c */ /* 0x000fe20003f44270 */
[----:B------:R-:W-:Y:S01]  /*1960*/  CS2R R126, SRZ ;  /* 0x00000000007e7805 */ /* 0x000fe2000001ff00 */
[----:B------:R-:W-:Y:S01]  /*1970*/  SEL R5, R5, 0xffffffc0, !P1 ;  /* 0xffffffc005057807 */ /* 0x000fe20004800000 */
[----:B------:R-:W-:Y:S01]  /*1980*/  IMAD.IADD R240, R15, 0x1, R240 ;  /* 0x000000010ff07824 */ /* 0x000fe200078e02f0 */
[----:B------:R-:W-:Y:S01]  /*1990*/  LOP3.LUT R14, R14, 0x1c0, RZ, 0xc0, !PT ;  /* 0x000001c00e0e7812 */ /* 0x000fe200078ec0ff */
[----:B------:R-:W-:Y:S01]  /*19a0*/  CS2R R124, SRZ ;  /* 0x00000000007c7805 */ /* 0x000fe2000001ff00 */
[----:B------:R-:W-:Y:S01]  /*19b0*/  ISETP.GT.AND P1, PT, R4, 0x1, PT ;  /* 0x000000010400780c */ /* 0x000fe20003f24270 */
[----:B------:R-:W-:Y:S01]  /*19c0*/  CS2R R122, SRZ ;  /* 0x00000000007a7805 */ /* 0x000fe2000001ff00 */
[----:B------:R-:W-:Y:S01]  /*19d0*/  LOP3.LUT R233, R233, 0xfffffffb, RZ, 0xc0, !PT ;  /* 0xfffffffbe9e97812 */ /* 0x000fe200078ec0ff */
[----:B------:R-:W-:Y:S01]  /*19e0*/  CS2R R120, SRZ ;  /* 0x0000000000787805 */ /* 0x000fe2000001ff00 */
[----:B------:R-:W-:Y:S01]  /*19f0*/  LEA R240, R240, 0x12280, 0x1 ;  /* 0x00012280f0f07811 */ /* 0x000fe200078e08ff */
[----:B------:R-:W-:Y:S01]  /*1a00*/  CS2R R118, SRZ ;  /* 0x0000000000767805 */ /* 0x000fe2000001ff00 */
[--C-:B------:R-:W-:Y:S01]  /*1a10*/  SHF.R.U32.HI R10, RZ, 0x3, R14.reuse ;  /* 0x00000003ff0a7819 */ /* 0x100fe2000001160e */
[----:B------:R-:W-:Y:S01]  /*1a20*/  CS2R R116, SRZ ;  /* 0x0000000000747805 */ /* 0x000fe2000001ff00 */
[----:B------:R-:W-:Y:S01]  /*1a30*/  LOP3.LUT R11, R14, 0x8, R11, 0xf8, !PT ;  /* 0x000000080e0b7812 */ /* 0x000fe200078ef80b */
[----:B------:R-:W-:Y:S01]  /*1a40*/  CS2R R114, SRZ ;  /* 0x0000000000727805 */ /* 0x000fe2000001ff00 */
[----:B------:R-:W-:Y:S01]  /*1a50*/  @P2 LOP3.LUT R233, R233, 0x4, RZ, 0xfc, !PT ;  /* 0x00000004e9e92812 */ /* 0x000fe200078efcff */
[----:B------:R-:W-:Y:S01]  /*1a60*/  CS2R R112, SRZ ;  /* 0x0000000000707805 */ /* 0x000fe2000001ff00 */
[C---:B------:R-:W-:Y:S01]  /*1a70*/  IADD3 R243, R240.reuse, 0x40, RZ ;  /* 0x00000040f0f37810 */ /* 0x040fe20007ffe0ff */
[----:B------:R-:W-:Y:S01]  /*1a80*/  CS2R R110, SRZ ;  /* 0x00000000006e7805 */ /* 0x000fe2000001ff00 */
[----:B------:R-:W-:Y:S01]  /*1a90*/  @P0 IADD3 R243, R240, -0x40, RZ ;  /* 0xffffffc0f0f30810 */ /* 0x000fe20007ffe0ff */
[----:B------:R-:W-:Y:S01]  /*1aa0*/  CS2R R108, SRZ ;  /* 0x00000000006c7805 */ /* 0x000fe2000001ff00 */
[----:B------:R-:W-:Y:S01]  /*1ab0*/  LOP3.LUT R9, R12, 0x20, R9, 0xf8, !PT ;  /* 0x000000200c097812 */ /* 0x000fe200078ef809 */
[----:B------:R-:W-:Y:S01]  /*1ac0*/  CS2R R106, SRZ ;  /* 0x00000000006a7805 */ /* 0x000fe2000001ff00 */
[----:B------:R-:W-:Y:S01]  /*1ad0*/  LOP3.LUT R11, R11, R10, RZ, 0x3c, !PT ;  /* 0x0000000a0b0b7212 */ /* 0x000fe200078e3cff */
[----:B------:R-:W-:Y:S01]  /*1ae0*/  CS2R R104, SRZ ;  /* 0x0000000000687805 */ /* 0x000fe2000001ff00 */
[----:B------:R-:W-:Y:S01]  /*1af0*/  LOP3.LUT R228, R228, 0xfffffe00, RZ, 0xc0, !PT ;  /* 0xfffffe00e4e47812 */ /* 0x000fe200078ec0ff */
[----:B------:R-:W-:Y:S01]  /*1b00*/  CS2R R102, SRZ ;  /* 0x0000000000667805 */ /* 0x000fe2000001ff00 */
[----:B------:R-:W-:Y:S01]  /*1b10*/  ISETP.GT.AND P0, PT, R4, 0x20, PT ;  /* 0x000000200400780c */ /* 0x000fe20003f04270 */
[----:B------:R-:W-:Y:S01]  /*1b20*/  CS2R R100, SRZ ;  /* 0x0000000000647805 */ /* 0x000fe2000001ff00 */
[----:B------:R-:W-:Y:S01]  /*1b30*/  LOP3.LUT R233, R233, 0xfffffffd, RZ, 0xc0, !PT ;  /* 0xfffffffde9e97812 */ /* 0x000fe200078ec0ff */
[----:B------:R-:W-:Y:S01]  /*1b40*/  CS2R R98, SRZ ;  /* 0x0000000000627805 */ /* 0x000fe2000001ff00 */
[----:B------:R-:W-:Y:S01]  /*1b50*/  LOP3.LUT R6, R7, R6, RZ, 0x3c, !PT ;  /* 0x0000000607067212 */ /* 0x000fe200078e3cff */
[----:B------:R-:W-:Y:S01]  /*1b60*/  CS2R R96, SRZ ;  /* 0x0000000000607805 */ /* 0x000fe2000001ff00 */
[----:B------:R-:W-:Y:S01]  /*1b70*/  LOP3.LUT R9, R10, R9, R14, 0x1e, !PT ;  /* 0x000000090a097212 */ /* 0x000fe200078e1e0e */
[----:B------:R-:W-:Y:S01]  /*1b80*/  CS2R R94, SRZ ;  /* 0x00000000005e7805 */ /* 0x000fe2000001ff00 */
[-C--:B------:R-:W-:Y:S01]  /*1b90*/  IADD3 R2, R11, R228.reuse, R8 ;  /* 0x000000e40b027210 */ /* 0x080fe20007ffe008 */
[----:B------:R-:W-:Y:S01]  /*1ba0*/  IMAD R229, R229, 0x200, R6 ;  /* 0x00000200e5e57824 */ /* 0x000fe200078e0206 */
[----:B------:R-:W-:Y:S01]  /*1bb0*/  @P1 LOP3.LUT R233, R233, 0x2, RZ, 0xfc, !PT ;  /* 0x00000002e9e91812 */ /* 0x000fe200078efcff */
[----:B------:R-:W-:Y:S01]  /*1bc0*/  CS2R R92, SRZ ;  /* 0x00000000005c7805 */ /* 0x000fe2000001ff00 */
[----:B------:R-:W-:Y:S01]  /*1bd0*/  LOP3.LUT R228, R9, R228, RZ, 0xfc, !PT ;  /* 0x000000e409e47212 */ /* 0x000fe200078efcff */
[C---:B------:R-:W-:Y:S01]  /*1be0*/  IMAD R224, R2.reuse, 0x2, R3 ;  /* 0x0000000202e07824 */ /* 0x040fe200078e0203 */
[----:B------:R-:W-:Y:S01]  /*1bf0*/  LOP3.LUT R233, R233, 0xfffffffe, RZ, 0xc0, !PT ;  /* 0xfffffffee9e97812 */ /* 0x000fe200078ec0ff */
[----:B------:R-:W-:Y:S01]  /*1c00*/  IMAD R0, R229, 0x2, R0 ;  /* 0x00000002e5007824 */ /* 0x000fe200078e0200 */
[----:B------:R-:W-:Y:S01]  /*1c10*/  LEA.HI R239, R17, R239, RZ, 0x1e ;  /* 0x000000ef11ef7211 */ /* 0x000fe200078ff0ff */
[C---:B------:R-:W-:Y:S01]  /*1c20*/  IMAD.SHL.U32 R230, R2.reuse, 0x2, RZ ;  /* 0x0000000202e67824 */ /* 0x040fe200078e00ff */
[----:B------:R-:W-:Y:S01]  /*1c30*/  CS2R R90, SRZ ;  /* 0x00000000005a7805 */ /* 0x000fe2000001ff00 */
[----:B------:R-:W-:Y:S01]  /*1c40*/  IMAD R3, R2, 0x2, R5 ;  /* 0x0000000202037824 */ /* 0x000fe200078e0205 */
        /* <DEDUP_REMOVED lines=29> */
[----:B------:R-:W-:Y:S01]  /*1e20*/  ISETP.GT.AND P6, PT, R4, 0x21, PT ;  /* 0x000000210400780c */ /* 0x000fe20003fc4270 */
[----:B------:R-:W-:Y:S01]  /*1e30*/  IMAD.SHL.U32 R228, R228, 0x2, RZ ;  /* 0x00000002e4e47824 */ /* 0x000fe200078e00ff */
[----:B------:R-:W-:Y:S01]  /*1e40*/  @P0 LOP3.LUT R233, R233, 0x1, RZ, 0xfc, !PT ;  /* 0x00000001e9e90812 */ /* 0x000fe200078efcff */
[----:B------:R-:W-:Y:S01]  /*1e50*/  IMAD.IADD R2, R5, 0x1, R224 ;  /* 0x0000000105027824 */ /* 0x000fe200078e02e0 */
[----:B------:R-:W-:-:S02]  /*1e60*/  USHF.R.S32.HI UR20, URZ, 0x6, UR20 ;  /* 0x000000063f147899 */ /* 0x000fc40008011414 */
[----:B------:R-:W-:Y:S02]  /*1e70*/  UMOV UR18, URZ ;  /* 0x0000003f00127c82 */ /* 0x000fe40008000000 */
.L_x_32:
        /* <DEDUP_REMOVED lines=368> */
[C---:B---34-:R-:W-:Y:S01]  /*3580*/  LOP3.LUT P2, RZ, R241.reuse, 0x1, RZ, 0xc0, !PT ;  /* 0x00000001f1ff7812 */ /* 0x058fe2000784c0ff */
        /* <DEDUP_REMOVED lines=59> */
.L_x_30:
[-C--:B---34-:R-:W-:Y:S01]  /*3940*/  HMMA.16816.F32 R84, R20, R28.reuse, R84 ;  /* 0x0000001c1454723c */ /* 0x098fe20000001854 */
        /* <DEDUP_REMOVED lines=47> */
[----:B------:R2:W1:Y:S07]  /*3c40*/  LDSM.16.MT88.4 R152, [R228+0x80] ;  /* 0x00008000e498783b */ /* 0x00046e0000004200 */
        /* <DEDUP_REMOVED lines=22> */
[----:B-1234-:R-:W-:Y:S01]  /*3db0*/  LOP3.LUT P2, RZ, R242, 0x1, RZ, 0xc0, !PT ;  /* 0x00000001f2ff7812 */ /* 0x01efe2000784c0ff */
        /* <DEDUP_REMOVED lines=59> */
.L_x_31:
[-C--:B-1234-:R-:W-:Y:S01]  /*4170*/  HMMA.16816.F32 R4, R148, R152.reuse, RZ ;  /* 0x000000989404723c */ /* 0x09efe200000018ff */
        /* <DEDUP_REMOVED lines=116> */
.L_x_29:
[----:B---34-:R-:W2:Y:S01]  /*48c0*/  S2UR UR11, SR_CTAID.Y ;  /* 0x00000000000b79c3 */ /* 0x018ea20000002600 */
[----:B------:R-:W-:Y:S01]  /*48d0*/  ULDC.64 UR14, c[0x0][0x338] ;  /* 0x0000ce00000e7ab9 */ /* 0x000fe20000000a00 */
[----:B------:R-:W-:Y:S01]  /*48e0*/  ISETP.NE.AND P1, PT, R234, RZ, PT ;  /* 0x000000ffea00720c */ /* 0x000fe20003f25270 */
[----:B------:R-:W-:Y:S01]  /*48f0*/  UISETP.NE.AND UP0, UPT, UR14, 0x1, UPT ;  /* 0x000000010e00788c */ /* 0x000fe2000bf05270 */
[----:B------:R-:W-:Y:S01]  /*4900*/  BSSY B0, `(.L_x_33) ;  /* 0x0000055000007945 */ /* 0x000fe20003800000 */
[----:B------:R-:W-:Y:S01]  /*4910*/  ULDC UR8, c[0x0][0x340] ;  /* 0x0000d00000087ab9 */ /* 0x000fe20000000800 */
[----:B------:R-:W-:Y:S01]  /*4920*/  FMUL.FTZ R84, R84, c[0x0][0x298] ;  /* 0x0000a60054547a20 */ /* 0x000fe20000410000 */
[----:B------:R-:W-:Y:S01]  /*4930*/  ULDC UR4, c[0x0][0x358] ;  /* 0x0000d60000047ab9 */ /* 0x000fe20000000800 */
[----:B------:R-:W3:Y:S01]  /*4940*/  S2UR UR7, SR_CTAID.X ;  /* 0x00000000000779c3 */ /* 0x000ee20000002500 */
[----:B------:R-:W-:Y:S01]  /*4950*/  ULDC UR5, c[0x0][0x2f4] ;  /* 0x0000bd0000057ab9 */ /* 0x000fe20000000800 */
[----:B------:R-:W-:-:S02]  /*4960*/  FMUL.FTZ R85, R85, c[0x0][0x298] ;  /* 0x0000a60055557a20 */ /* 0x000fc40000410000 */
[----:B------:R-:W-:Y:S02]  /*4970*/  FMUL.FTZ R86, R86, c[0x0][0x298] ;  /* 0x0000a60056567a20 */ /* 0x000fe40000410000 */
[----:B------:R-:W-:Y:S02]  /*4980*/  FMUL.FTZ R87, R87, c[0x0][0x298] ;  /* 0x0000a60057577a20 */ /* 0x000fe40000410000 */
[----:B------:R-:W4:Y:S01]  /*4990*/  S2UR UR6, SR_CTAID.Z ;  /* 0x00000000000679c3 */ /* 0x000f220000002700 */
[----:B------:R-:W-:Y:S02]  /*49a0*/  FMUL.FTZ R88, R88, c[0x0][0x298] ;  /* 0x0000a60058587a20 */ /* 0x000fe40000410000 */
[----:B------:R-:W-:Y:S02]  /*49b0*/  FMUL.FTZ R89, R89, c[0x0][0x298] ;  /* 0x0000a60059597a20 */ /* 0x000fe40000410000 */
[----:B------:R-:W-:Y:S02]  /*49c0*/  FMUL.FTZ R90, R90, c[0x0][0x298] ;  /* 0x0000a6005a5a7a20 */ /* 0x000fe40000410000 */
[----:B------:R-:W-:Y:S01]  /*49d0*/  FMUL.FTZ R91, R91, c[0x0][0x298] ;  /* 0x0000a6005b5b7a20 */ /* 0x000fe20000410000 */
[----:B--2---:R-:W-:Y:S01]  /*49e0*/  UIMAD.WIDE.U32 UR18, UR11, UR15, URZ ;  /* 0x0000000f0b1272a5 */ /* 0x004fe2000f8e003f */
[----:B------:R-:W-:Y:S01]  /*49f0*/  FMUL.FTZ R96, R96, c[0x0][0x298] ;  /* 0x0000a60060607a20 */ /* 0x000fe20000410000 */
[----:B------:R-:W-:Y:S01]  /*4a00*/  USHF.R.S32.HI UR13, URZ, 0x1f, UR11 ;  /* 0x0000001f3f0d7899 */ /* 0x000fe2000801140b */
[----:B------:R-:W-:Y:S01]  /*4a10*/  FMUL.FTZ R97, R97, c[0x0][0x298] ;  /* 0x0000a60061617a20 */ /* 0x000fe20000410000 */
[----:B------:R-:W-:Y:S01]  /*4a20*/  UMOV UR15, UR11 ;  /* 0x0000000b000f7c82 */ /* 0x000fe20008000000 */
[----:B------:R-:W-:Y:S01]  /*4a30*/  FMUL.FTZ R98, R98, c[0x0][0x298] ;  /* 0x0000a60062627a20 */ /* 0x000fe20000410000 */
[----:B------:R-:W-:Y:S01]  /*4a40*/  @UP0 USHF.R.U32.HI UR15, URZ, UR8, UR19 ;  /* 0x000000083f0f0299 */ /* 0x000fe20008011613 */
[----:B------:R-:W-:Y:S01]  /*4a50*/  FMUL.FTZ R99, R99, c[0x0][0x298] ;  /* 0x0000a60063637a20 */ /* 0x000fe20000410000 */
[----:B---3--:R-:W-:Y:S01]  /*4a60*/  UIMAD UR8, UR7, UR4, URZ ;  /* 0x00000004070872a4 */ /* 0x008fe2000f8e023f */
[----:B------:R-:W-:Y:S01]  /*4a70*/  FMUL.FTZ R92, R92, c[0x0][0x298] ;  /* 0x0000a6005c5c7a20 */ /* 0x000fe20000410000 */
[----:B------:R-:W-:Y:S01]  /*4a80*/  @UP0 USHF.R.S32.HI UR4, URZ, 0x1f, UR15 ;  /* 0x0000001f3f040899 */ /* 0x000fe2000801140f */
[----:B------:R-:W-:Y:S01]  /*4a90*/  FMUL.FTZ R93, R93, c[0x0][0x298] ;  /* 0x0000a6005d5d7a20 */ /* 0x000fe20000410000 */
[----:B------:R-:W-:Y:S01]  /*4aa0*/  UMOV UR12, UR11 ;  /* 0x0000000b000c7c82 */ /* 0x000fe20008000000 */
[----:B------:R-:W-:Y:S01]  /*4ab0*/  FMUL.FTZ R94, R94, c[0x0][0x298] ;  /* 0x0000a6005e5e7a20 */ /* 0x000fe20000410000 */
[----:B------:R-:W-:Y:S01]  /*4ac0*/  @UP0 UMOV UR12, UR15 ;  /* 0x0000000f000c0c82 */ /* 0x000fe20008000000 */
[----:B------:R-:W-:Y:S01]  /*4ad0*/  FMUL.FTZ R95, R95, c[0x0][0x298] ;  /* 0x0000a6005f5f7a20 */ /* 0x000fe20000410000 */
[----:B----4-:R-:W-:Y:S01]  /*4ae0*/  UIMAD UR10, UR6, UR5, URZ ;  /* 0x00000005060a72a4 */ /* 0x010fe2000f8e023f */
[----:B------:R-:W-:Y:S01]  /*4af0*/  FMUL.FTZ R100, R100, c[0x0][0x298] ;  /* 0x0000a60064647a20 */ /* 0x000fe20000410000 */
[----:B------:R-:W-:Y:S01]  /*4b00*/  UIMAD UR5, UR8, UR5, URZ ;  /* 0x00000005080572a4 */ /* 0x000fe2000f8e023f */
[----:B------:R-:W-:Y:S01]  /*4b10*/  FMUL.FTZ R101, R101, c[0x0][0x298] ;  /* 0x0000a60065657a20 */ /* 0x000fe20000410000 */
[----:B------:R-:W-:Y:S01]  /*4b20*/  USHF.R.S32.HI UR18, URZ, 0x1f, UR10 ;  /* 0x0000001f3f127899 */ /* 0x000fe2000801140a */
[----:B------:R-:W-:Y:S01]  /*4b30*/  FMUL.FTZ R102, R102, c[0x0][0x298] ;  /* 0x0000a60066667a20 */ /* 0x000fe20000410000 */
[----:B------:R-:W-:Y:S01]  /*4b40*/  @UP0 UMOV UR13, UR4 ;  /* 0x00000004000d0c82 */ /* 0x000fe20008000000 */
[----:B------:R-:W-:Y:S01]  /*4b50*/  FMUL.FTZ R103, R103, c[0x0][0x298] ;  /* 0x0000a60067677a20 */ /* 0x000fe20000410000 */
[----:B------:R-:W-:Y:S01]  /*4b60*/  USHF.R.S32.HI UR8, URZ, 0x1f, UR5 ;  /* 0x0000001f3f087899 */ /* 0x000fe20008011405 */
[----:B------:R-:W-:Y:S01]  /*4b70*/  FMUL.FTZ R104, R104, c[0x0][0x298] ;  /* 0x0000a60068687a20 */ /* 0x000fe20000410000 */
[----:B------:R-:W-:Y:S01]  /*4b80*/  UIADD3 UR10, UP1, UP0, UR5, UR12, UR10 ;  /* 0x0000000c050a7290 */ /* 0x000fe2000f83e00a */
[----:B------:R-:W-:Y:S01]  /*4b90*/  FMUL.FTZ R105, R105, c[0x0][0x298] ;  /* 0x0000a60069697a20 */ /* 0x000fe20000410000 */
[----:B------:R-:W-:Y:S01]  /*4ba0*/  UIADD3 UR15, -UR15, URZ, URZ ;  /* 0x0000003f0f0f7290 */ /* 0x000fe2000fffe13f */
[----:B------:R-:W-:Y:S01]  /*4bb0*/  FMUL.FTZ R106, R106, c[0x0][0x298] ;  /* 0x0000a6006a6a7a20 */ /* 0x000fe20000410000 */
[----:B------:R-:W-:Y:S01]  /*4bc0*/  UIADD3.X UR18, UR8, UR13, UR18, UP1, UP0 ;  /* 0x0000000d08127290 */ /* 0x000fe20008fe0412 */
[----:B------:R-:W-:Y:S01]  /*4bd0*/  FMUL.FTZ R107, R107, c[0x0][0x298] ;  /* 0x0000a6006b6b7a20 */ /* 0x000fe20000410000 */
[----:B------:R-:W-:Y:S01]  /*4be0*/  USHF.L.U32 UR8, UR10, 0x2, URZ ;  /* 0x000000020a087899 */ /* 0x000fe2000800063f */
[----:B------:R-:W-:Y:S01]  /*4bf0*/  FMUL.FTZ R112, R112, c[0x0][0x298] ;  /* 0x0000a60070707a20 */ /* 0x000fe20000410000 */
[----:B------:R-:W-:Y:S01]  /*4c00*/  ULDC.64 UR4, c[0x0][0x350] ;  /* 0x0000d40000047ab9 */ /* 0x000fe20000000a00 */
[----:B------:R-:W-:Y:S01]  /*4c10*/  FMUL.FTZ R113, R113, c[0x0][0x298] ;  /* 0x0000a60071717a20 */ /* 0x000fe20000410000 */
[----:B------:R-:W-:Y:S01]  /*4c20*/  USHF.L.U64.HI UR10, UR10, 0x2, UR18 ;  /* 0x000000020a0a7899 */ /* 0x000fe20008010212 */
[----:B------:R-:W-:Y:S01]  /*4c30*/  FMUL.FTZ R114, R114, c[0x0][0x298] ;  /* 0x0000a60072727a20 */ /* 0x000fe20000410000 */
[----:B------:R-:W-:Y:S01]  /*4c40*/  UIADD3 UR4, UP0, UR8, UR4, URZ ;  /* 0x0000000408047290 */ /* 0x000fe2000ff1e03f */
[----:B------:R-:W-:Y:S01]  /*4c50*/  FMUL.FTZ R115, R115, c[0x0][0x298] ;  /* 0x0000a60073737a20 */ /* 0x000fe20000410000 */
[----:B------:R-:W-:Y:S01]  /*4c60*/  UIMAD UR11, UR15, UR14, UR11 ;  /* 0x0000000e0f0b72a4 */ /* 0x000fe2000f8e020b */
[----:B------:R-:W-:Y:S01]  /*4c70*/  FMUL.FTZ R108, R108, c[0x0][0x298] ;  /* 0x0000a6006c6c7a20 */ /* 0x000fe20000410000 */
[----:B------:R-:W-:Y:S01]  /*4c80*/  UIADD3.X UR5, UR10, UR5, URZ, UP0, !UPT ;  /* 0x000000050a057290 */ /* 0x000fe200087fe43f */
[----:B------:R-:W-:Y:S01]  /*4c90*/  FMUL.FTZ R109, R109, c[0x0][0x298] ;  /* 0x0000a6006d6d7a20 */ /* 0x000fe20000410000 */
[----:B------:R-:W-:Y:S01]  /*4ca0*/  MOV R2, UR4 ;  /* 0x0000000400027c02 */ /* 0x000fe20008000f00 */
[----:B------:R-:W-:-:S02]  /*4cb0*/  FMUL.FTZ R110, R110, c[0x0][0x298] ;  /* 0x0000a6006e6e7a20 */ /* 0x000fc40000410000 */
[----:B------:R-:W-:Y:S01]  /*4cc0*/  FMUL.FTZ R111, R111, c[0x0][0x298] ;  /* 0x0000a6006f6f7a20 */ /* 0x000fe20000410000 */
[----:B------:R-:W-:Y:S01]  /*4cd0*/  MOV R3, UR5 ;  /* 0x0000000500037c02 */ /* 0x000fe20008000f00 */
[----:B------:R-:W-:Y:S02]  /*4ce0*/  FMUL.FTZ R116, R116, c[0x0][0x298] ;  /* 0x0000a60074747a20 */ /* 0x000fe40000410000 */
[----:B------:R-:W-:Y:S02]  /*4cf0*/  FMUL.FTZ R117, R117, c[0x0][0x298] ;  /* 0x0000a60075757a20 */ /* 0x000fe40000410000 */
[----:B------:R-:W-:Y:S02]  /*4d00*/  FMUL.FTZ R118, R118, c[0x0][0x298] ;  /* 0x0000a60076767a20 */ /* 0x000fe40000410000 */
[----:B------:R-:W-:Y:S02]  /*4d10*/  FMUL.FTZ R119, R119, c[0x0][0x298] ;  /* 0x0000a60077777a20 */ /* 0x000fe40000410000 */
[----:B------:R-:W-:-:S02]  /*4d20*/  FMUL.FTZ R120, R120, c[0x0][0x298] ;  /* 0x0000a60078787a20 */ /* 0x000fc40000410000 */
[----:B------:R-:W-:Y:S02]  /*4d30*/  FMUL.FTZ R121, R121, c[0x0][0x298] ;  /* 0x0000a60079797a20 */ /* 0x000fe40000410000 */
        /* <DEDUP_REMOVED lines=9> */
[----:B------:R-:W-:Y:S01]  /*4dd0*/  FMUL.FTZ R127, R127, c[0x0][0x298] ;  /* 0x0000a6007f7f7a20 */ /* 0x000fe20000410000 */
[----:B------:R-:W-:Y:S06]  /*4de0*/  BAR.SYNC.DEFER_BLOCKING 0x1, 0x100 ;  /* 0x0044000000007b1d */ /* 0x000fec0000010000 */
[----:B------:R-:W-:Y:S05]  /*4df0*/  @P1 BRA `(.L_x_34) ;  /* 0x0000005000001947 */ /* 0x000fea0003800000 */
.L_x_35:
[----:B------:R-:W2:Y:S01]  /*4e00*/  LDG.E.STRONG.GPU R0, [R2.64] ;  /* 0x0000001002007981 */ /* 0x000ea2000c1ef900 */
[----:B------:R-:W-:Y:S01]  /*4e10*/  YIELD ;  /* 0x0000000000007946 */ /* 0x000fe20003800000 */
[----:B--2---:R-:W-:Y:S01]  /*4e20*/  ISETP.NE.AND P0, PT, R0, UR11, PT ;  /* 0x0000000b00007c0c */ /* 0x004fe2000bf05270 */
[----:B------:R-:W-:-:S12]  /*4e30*/  CCTL.IVALL ;  /* 0x00000000ff00798f */ /* 0x000fd80002000000 */
[----:B------:R-:W-:Y:S05]  /*4e40*/  @P0 BRA `(.L_x_35) ;  /* 0xffffffb000000947 */ /* 0x000fea000383ffff */
.L_x_34:
[----:B------:R-:W-:Y:S05]  /*4e50*/  BSYNC B0 ;  /* 0x0000000000007941 */ /* 0x000fea0003800000 */
.L_x_33:
[----:B-1----:R-:W-:Y:S01]  /*4e60*/  MOV R5, 0xffffffff ;  /* 0xffffffff00057802 */ /* 0x002fe20000000f00 */
[----:B------:R-:W-:Y:S05]  /*4e70*/  BRA.CONV ~URZ, `(.L_x_36) ;  /* 0x000000237f007947 */ /* 0x000fea000b800000 */
[----:B------:R-:W-:Y:S02]  /*4e80*/  MOV R4, 0x4ea0 ;  /* 0x00004ea000047802 */ /* 0x000fe40000000f00 */
[----:B------:R-:W-:Y:S05]  /*4e90*/  CALL.REL.NOINC `($__internal_0_$__cuda_sm70_warpsync) ;  /* 0x00000b2000007944 */ /* 0x000fea0003c00000 */
.L_x_36:
[----:B------:R-:W-:Y:S01]  /*4ea0*/  UIMAD UR4, UR7, 0x3000, URZ ;  /* 0x00003000070478a4 */ /* 0x000fe2000f8e023f */
[----:B------:R-:W1:Y:S01]  /*4eb0*/  S2R R0, SR_CTAID.Z ;  /* 0x0000000000007919 */ /* 0x000e620000002700 */
[----:B------:R-:W-:Y:S01]  /*4ec0*/  IMAD.U32 R8, RZ, RZ, UR12 ;  /* 0x0000000cff087e24 */ /* 0x000fe2000f8e00ff */
[----:B------:R-:W-:-:S06]  /*4ed0*/  NOP ;  /* 0x0000000000007918 */ /* 0x000fcc0000000000 */
[----:B------:R-:W-:Y:S01]  /*4ee0*/  USHF.R.S32.HI UR14, URZ, 0x1f, UR4 ;  /* 0x0000001f3f0e7899 */ /* 0x000fe20008011404 */
[C---:B------:R-:W-:Y:S01]  /*4ef0*/  IADD3 R6, P0, R234.reuse, UR4, RZ ;  /* 0x00000004ea067c10 */ /* 0x040fe2000ff1e0ff */
[----:B------:R-:W-:Y:S01]  /*4f00*/  IMAD.U32 R9, RZ, RZ, UR13 ;  /* 0x0000000dff097e24 */ /* 0x000fe2000f8e00ff */
[----:B------:R-:W-:Y:S02]  /*4f10*/  ULDC.64 UR4, c[0x0][0x328] ;  /* 0x0000ca0000047ab9 */ /* 0x000fe40000000a00 */
[----:B------:R-:W-:Y:S01]  /*4f20*/  UIMAD UR4, UR13, UR4, URZ ;  /* 0x000000040d0472a4 */ /* 0x000fe2000f8e023f */
[----:B------:R-:W-:-:S03]  /*4f30*/  LEA.HI.X.SX32 R7, R234, UR14, 0x1, P0 ;  /* 0x0000000eea077c11 */ /* 0x000fc600080f0eff */
[----:B------:R-:W-:Y:S02]  /*4f40*/  UIMAD UR14, UR12, UR5, UR4 ;  /* 0x000000050c0e72a4 */ /* 0x000fe4000f8e0204 */
[----:B------:R-:W-:Y:S01]  /*4f50*/  IMAD.WIDE.U32 R8, R8, c[0x0][0x328], R6 ;  /* 0x0000ca0008087a25 */ /* 0x000fe200078e0006 */
[----:B------:R-:W-:Y:S02]  /*4f60*/  ULDC.64 UR4, c[0x0][0x330] ;  /* 0x0000cc0000047ab9 */ /* 0x000fe40000000a00 */
[----:B------:R-:W-:Y:S02]  /*4f70*/  UIMAD UR4, UR9, UR4, URZ ;  /* 0x00000004090472a4 */ /* 0x000fe4000f8e023f */
[----:B------:R-:W-:Y:S02]  /*4f80*/  IADD3 R9, R9, UR14, RZ ;  /* 0x0000000e09097c10 */ /* 0x000fe4000fffe0ff */
[----:B------:R-:W-:-:S03]  /*4f90*/  UIMAD UR4, UR6, UR5, UR4 ;  /* 0x00000005060472a4 */ /* 0x000fc6000f8e0204 */
[----:B-1----:R-:W-:-:S05]  /*4fa0*/  IMAD.WIDE.U32 R8, R0, c[0x0][0x330], R8 ;  /* 0x0000cc0000087a25 */ /* 0x002fca00078e0008 */
[----:B------:R-:W-:Y:S02]  /*4fb0*/  IADD3 R4, R9, UR4, RZ ;  /* 0x0000000409047c10 */ /* 0x000fe4000fffe0ff */
[----:B------:R-:W-:-:S04]  /*4fc0*/  LEA R10, P0, R8, c[0x0][0x310], 0x2 ;  /* 0x0000c400080a7a11 */ /* 0x000fc800078010ff */
[----:B------:R-:W-:-:S05]  /*4fd0*/  LEA.HI.X R11, R8, c[0x0][0x314], R4, 0x2, P0 ;  /* 0x0000c500080b7a11 */ /* 0x000fca00000f1404 */
[----:B------:R1:W-:Y:S04]  /*4fe0*/  RED.E.ADD.F32.FTZ.RN.STRONG.GPU [R10.64], R36 ;  /* 0x000000240a00798e */ /* 0x0003e8000c10e790 */
        /* <DEDUP_REMOVED lines=47> */
[----:B------:R-:W-:Y:S05]  /*52e0*/  BRA.CONV ~URZ, `(.L_x_37) ;  /* 0x000000237f007947 */ /* 0x000fea000b800000 */
[----:B------:R-:W-:Y:S02]  /*52f0*/  MOV R4, 0x5310 ;  /* 0x0000531000047802 */ /* 0x000fe40000000f00 */
[----:B-1----:R-:W-:Y:S05]  /*5300*/  CALL.REL.NOINC `($__internal_0_$__cuda_sm70_warpsync) ;  /* 0x000006b000007944 */ /* 0x002fea0003c00000 */
.L_x_37:
[----:B------:R-:W-:-:S06]  /*5310*/  NOP ;  /* 0x0000000000007918 */ /* 0x000fcc0000000000 */
[----:B------:R-:W-:Y:S01]  /*5320*/  BSSY B0, `(.L_x_38) ;  /* 0x000000b000007945 */ /* 0x000fe20003800000 */
[----:B------:R-:W-:Y:S05]  /*5330*/  @P1 BRA `(.L_x_39) ;  /* 0x0000009000001947 */ /* 0x000fea0003800000 */
[----:B------:R-:W-:Y:S01]  /*5340*/  @!PT LDS RZ, [RZ] ;  /* 0x00000000fffff984 */ /* 0x000fe20000000800 */
[----:B------:R-:W-:Y:S01]  /*5350*/  @!PT LDS RZ, [RZ] ;  /* 0x00000000fffff984 */ /* 0x000fe20000000800 */
[----:B------:R-:W-:Y:S01]  /*5360*/  @!PT LDS RZ, [RZ] ;  /* 0x00000000fffff984 */ /* 0x000fe20000000800 */
[----:B------:R-:W-:Y:S01]  /*5370*/  @!PT LDS RZ, [RZ] ;  /* 0x00000000fffff984 */ /* 0x000fe20000000800 */
[----:B------:R-:W-:Y:S06]  /*5380*/  MEMBAR.ALL.GPU ;  /* 0x0000000000007992 */ /* 0x000fec000000a000 */
[----:B------:R-:W-:Y:S01]  /*5390*/  MOV R9, 0x1 ;  /* 0x0000000100097802 */ /* 0x000fe20000000f00 */
[----:B------:R-:W-:-:S00]  /*53a0*/  ERRBAR ;  /* 0x00000000000079ab */ /* 0x000fc00000000000 */
[----:B012345:R-:W-:-:S05]  /*53b0*/  CCTL.IVALL ;  /* 0x00000000ff00798f */ /* 0x03ffca0002000000 */
[----:B------:R2:W-:Y:S02]  /*53c0*/  RED.E.ADD.S32.STRONG.GPU [R2.64], R9 ;  /* 0x000000090200798e */ /* 0x0005e4000c10e390 */
.L_x_39:
[----:B------:R-:W-:Y:S05]  /*53d0*/  BSYNC B0 ;  /* 0x0000000000007941 */ /* 0x000fea0003800000 */
.L_x_38:
[----:B------:R-:W-:Y:S01]  /*53e0*/  ULDC.64 UR4, c[0x0][0x348] ;  /* 0x0000d20000047ab9 */ /* 0x000fe20000000a00 */
[----:B------:R-:W-:Y:S01]  /*53f0*/  BSSY B0, `(.L_x_40) ;  /* 0x000000b000007945 */ /* 0x000fe20003800000 */
[----:B------:R-:W-:-:S04]  /*5400*/  UIADD3 UR4, UP0, UR8, UR4, URZ ;  /* 0x0000000408047290 */ /* 0x000fc8000ff1e03f */
[----:B------:R-:W-:Y:S02]  /*5410*/  UIADD3.X UR5, UR10, UR5, URZ, UP0, !UPT ;  /* 0x000000050a057290 */ /* 0x000fe400087fe43f */
[----:B--2---:R-:W-:-:S04]  /*5420*/  MOV R2, UR4 ;  /* 0x0000000400027c02 */ /* 0x004fc80008000f00 */
[----:B------:R-:W-:Y:S01]  /*5430*/  MOV R3, UR5 ;  /* 0x0000000500037c02 */ /* 0x000fe20008000f00 */
[----:B------:R-:W-:Y:S05]  /*5440*/  @P1 BRA `(.L_x_41) ;  /* 0x0000005000001947 */ /* 0x000fea0003800000 */
.L_x_42:
[----:B------:R-:W2:Y:S01]  /*5450*/  LDG.E.STRONG.GPU R4, [R2.64] ;  /* 0x0000001002047981 */ /* 0x000ea2000c1ef900 */
[----:B------:R-:W-:Y:S01]  /*5460*/  YIELD ;  /* 0x0000000000007946 */ /* 0x000fe20003800000 */
[----:B--2---:R-:W-:Y:S01]  /*5470*/  ISETP.NE.AND P0, PT, R4, UR11, PT ;  /* 0x0000000b04007c0c */ /* 0x004fe2000bf05270 */
[----:B------:R-:W-:-:S12]  /*5480*/  CCTL.IVALL ;  /* 0x00000000ff00798f */ /* 0x000fd80002000000 */
[----:B------:R-:W-:Y:S05]  /*5490*/  @P0 BRA `(.L_x_42) ;  /* 0xffffffb000000947 */ /* 0x000fea000383ffff */
.L_x_41:
[----:B------:R-:W-:Y:S05]  /*54a0*/  BSYNC B0 ;  /* 0x0000000000007941 */ /* 0x000fea0003800000 */
.L_x_40:
[----:B------:R-:W-:Y:S05]  /*54b0*/  BRA.CONV ~URZ, `(.L_x_43) ;  /* 0x000000237f007947 */ /* 0x000fea000b800000 */
[----:B------:R-:W-:Y:S02]  /*54c0*/  MOV R4, 0x54e0 ;  /* 0x000054e000047802 */ /* 0x000fe40000000f00 */
[----:B-1----:R-:W-:Y:S05]  /*54d0*/  CALL.REL.NOINC `($__internal_0_$__cuda_sm70_warpsync) ;  /* 0x000004e000007944 */ /* 0x002fea0003c00000 */
.L_x_43:
[----:B------:R-:W-:Y:S01]  /*54e0*/  ULDC.64 UR4, c[0x0][0x300] ;  /* 0x0000c00000047ab9 */ /* 0x000fe20000000a00 */
[----:B------:R-:W-:Y:S01]  /*54f0*/  IMAD.U32 R8, RZ, RZ, UR12 ;  /* 0x0000000cff087e24 */ /* 0x000fe2000f8e00ff */
[----:B------:R-:W-:Y:S01]  /*5500*/  UIMAD UR4, UR13, UR4, URZ ;  /* 0x000000040d0472a4 */ /* 0x000fe2000f8e023f */
[----:B------:R-:W-:Y:S02]  /*5510*/  IMAD.U32 R9, RZ, RZ, UR13 ;  /* 0x0000000dff097e24 */ /* 0x000fe4000f8e00ff */
[----:B------:R-:W-:Y:S01]  /*5520*/  IMAD.WIDE.U32 R6, R8, c[0x0][0x300], R6 ;  /* 0x0000c00008067a25 */ /* 0x000fe200078e0006 */
[----:B------:R-:W-:-:S03]  /*5530*/  UIMAD UR14, UR12, UR5, UR4 ;  /* 0x000000050c0e72a4 */ /* 0x000fc6000f8e0204 */
[----:B------:R-:W-:Y:S02]  /*5540*/  ULDC.64 UR4, c[0x0][0x308] ;  /* 0x0000c20000047ab9 */ /* 0x000fe40000000a00 */
[----:B------:R-:W-:Y:S01]  /*5550*/  UIMAD UR4, UR9, UR4, URZ ;  /* 0x00000004090472a4 */ /* 0x000fe2000f8e023f */
[----:B------:R-:W-:-:S03]  /*5560*/  IADD3 R7, R7, UR14, RZ ;  /* 0x0000000e07077c10 */ /* 0x000fc6000fffe0ff */
[----:B------:R-:W-:Y:S02]  /*5570*/  UIMAD UR4, UR6, UR5, UR4 ;  /* 0x00000005060472a4 */ /* 0x000fe4000f8e0204 */
[----:B------:R-:W-:-:S05]  /*5580*/  IMAD.WIDE.U32 R6, R0, c[0x0][0x308], R6 ;  /* 0x0000c20000067a25 */ /* 0x000fca00078e0006 */
[----:B------:R-:W-:Y:S02]  /*5590*/  IADD3 R0, R7, UR4, RZ ;  /* 0x0000000407007c10 */ /* 0x000fe4000fffe0ff */
[----:B------:R-:W-:-:S04]  /*55a0*/  LEA R8, P0, R6, c[0x0][0x2e8], 0x2 ;  /* 0x0000ba0006087a11 */ /* 0x000fc800078010ff */
[----:B------:R-:W-:Y:S01]  /*55b0*/  LEA.HI.X R9, R6, c[0x0][0x2ec], R0, 0x2, P0 ;  /* 0x0000bb0006097a11 */ /* 0x000fe200000f1400 */
[----:B------:R-:W-:-:S06]  /*55c0*/  NOP ;  /* 0x0000000000007918 */ /* 0x000fcc0000000000 */
        /* <DEDUP_REMOVED lines=50> */
[----:B-12---:R-:W-:Y:S05]  /*58f0*/  CALL.REL.NOINC `($__internal_0_$__cuda_sm70_warpsync) ;  /* 0x000000c000007944 */ /* 0x006fea0003c00000 */
.L_x_44:
[----:B------:R-:W-:-:S06]  /*5900*/  NOP ;  /* 0x0000000000007918 */ /* 0x000fcc0000000000 */
[----:B------:R-:W-:Y:S05]  /*5910*/  @P1 EXIT ;  /* 0x000000000000194d */ /* 0x000fea0003800000 */
        /* <DEDUP_REMOVED lines=8> */
[----:B------:R-:W-:Y:S01]  /*59a0*/  RED.E.ADD.S32.STRONG.GPU [R2.64], R5 ;  /* 0x000000050200798e */ /* 0x000fe2000c10e390 */
[----:B------:R-:W-:Y:S05]  /*59b0*/  EXIT ;  /* 0x000000000000794d */ /* 0x000fea0003800000 */
        .weak           $__internal_0_$__cuda_sm70_warpsync
        .type           $__internal_0_$__cuda_sm70_warpsync,@function
        .size           $__internal_0_$__cuda_sm70_warpsync,(.L_x_1374 - $__internal_0_$__cuda_sm70_warpsync)
$__internal_0_$__cuda_sm70_warpsync:
[----:B------:R-:W-:Y:S01]  /*59c0*/  MOV R8, R4 ;  /* 0x0000000400087202 */ /* 0x000fe20000000f00 */
[----:B------:R-:W-:Y:S04]  /*59d0*/  WARPSYNC R5 ;  /* 0x0000000500007348 */ /* 0x000fe80003800000 */
[----:B------:R-:W-:-:S04]  /*59e0*/  MOV R9, 0x0 ;  /* 0x0000000000097802 */ /* 0x000fc80000000f00 */
[----:B------:R-:W-:Y:S05]  /*59f0*/  RET.REL.NODEC R8 `(_ZN7cutlass13device_kernelIN5flash19enable_sm80_to_sm89INS1_16FlashAttnBwdSm80INS1_25CollectiveMainloopBwdSm80ILi1ELi1EN4cute5tupleIJNS5_1CILi64EEES8_NS7_ILi192EEEEEENS_6half_tEfNS_4arch4Sm80ELb0ELb0ELb0ELb0ELb1ELb0ELb0ELb0ELi2ELi2ELi2ELi2ELb1EEENS1_24CollectiveEpilogueBwdGQAISA_fSD_Li256ELb0ELb1EEENS1_19SingleTileSchedulerILb0ELb0ELb0ELi64EEEEEEEEEvNT_6ParamsE) ;  /* 0xffffa60008007950 */ /* 0x000fea0003c3ffff */
.L_x_45:
        /* <DEDUP_REMOVED lines=16> */
.L_x_1374:


//--------------------- .text._ZN7cutlass13device_kernelIN5flash19enable_sm80_to_sm89INS1_16FlashAttnBwdSm80INS1_25CollectiveMainloopBwdSm80ILi1ELi1EN4cute5tupleIJNS5_1CILi64EEES8_NS7_ILi192EEEEEENS_6half_tEfNS_4arch4Sm80ELb0ELb0ELb0ELb1ELb0ELb0ELb0ELb0ELi2ELi2ELi2ELi2ELb1EEENS1_21CollectiveEpilogueBwdISA_SB_SD_Li256ELb1ELb0ELi4EEENS1_19SingleTileSchedulerILb1ELb0ELb0ELi64EEEEEEEEEvNT_6ParamsE --------------------------
	.section	.text._ZN7cutlass13device_kernelIN5flash19enable_sm80_to_sm89INS1_16FlashAttnBwdSm80INS1_25CollectiveMainloopBwdSm80ILi1ELi1EN4cute5tupleIJNS5_1CILi64EEES8_NS7_ILi192EEEEEENS_6half_tEfNS_4arch4Sm80ELb0ELb0ELb0ELb1ELb0ELb0ELb0ELb0ELi2ELi2ELi2ELi2ELb1EEENS1_21CollectiveEpilogueBwdISA_SB_SD_Li256ELb1ELb0ELi4EEENS1_19SingleTileSchedulerILb1ELb0ELb0ELi64EEEEEEEEEvNT_6ParamsE,"ax",@progbits
	.sectioninfo	@"SHI_REGISTERS=255"
	.align	128
.text._ZN7cutlass13device_kernelIN5flash19enable_sm80_to_sm89INS1_16FlashAttnBwdSm80INS1_25CollectiveMainloopBwdSm80ILi1ELi1EN4cute5tupleIJNS5_1CILi64EEES8_NS7_ILi192EEEEEENS_6half_tEfNS_4arch4Sm80ELb0ELb0ELb0ELb1ELb0ELb0ELb0ELb0ELi2ELi2ELi2ELi2ELb1EEENS1_21CollectiveEpilogueBwdISA_SB_SD_Li256ELb1ELb0ELi4EEENS1_19SingleTileSchedulerILb1ELb0ELb0ELi64EEEEEEEEEvNT_6ParamsE:
        .type           _ZN7cutlass13device_kernelIN5flash19enable_sm80_to_sm89INS1_16FlashAttnBwdSm80INS1_25CollectiveMainloopBwdSm80ILi1ELi1EN4cute5tupleIJNS5_1CILi64EEES8_NS7_ILi192EEEEEENS_6half_tEfNS_4arch4Sm80ELb0ELb0ELb0ELb1ELb0ELb0ELb0ELb0ELi2ELi2ELi2ELi2ELb1EEENS1_21CollectiveEpilogueBwdISA_SB_SD_Li256ELb1ELb0ELi4EEENS1_19SingleTileSchedulerILb1ELb0ELb0ELi64EEEEEEEEEvNT_6ParamsE,@function
        .size           _ZN7cutlass13device_kernelIN5flash19enable_sm80_to_sm89INS1_16FlashAttnBwdSm80INS1_25CollectiveMainloopBwdSm80ILi1ELi1EN4cute5tupleIJNS5_1CILi64EEES8_NS7_ILi192EEEEEENS_6half_tEfNS_4arch4Sm80ELb0ELb0ELb0ELb1ELb0ELb0ELb0ELb0ELi2ELi2ELi2ELi2ELb1EEENS1_21CollectiveEpilogueBwdISA_SB_SD_Li256ELb1ELb0ELi4EEENS1_19SingleTileSchedulerILb1ELb0ELb0ELi64EEEEEEEEEvNT_6ParamsE,(.L_x_1376 - _ZN7cutlass13device_kernelIN5flash19enable_sm80_to_sm89INS1_16FlashAttnBwdSm80INS1_25CollectiveMainloopBwdSm80ILi1ELi1EN4cute5tupleIJNS5_1CILi64EEES8_NS7_ILi192EEEEEENS_6half_tEfNS_4arch4Sm80ELb0ELb0ELb0ELb1ELb0ELb0ELb0ELb0ELi2ELi2ELi2ELi2ELb1EEENS1_21CollectiveEpilogueBwdISA_SB_SD_Li256ELb1ELb0ELi4EEENS1_19SingleTileSchedulerILb1ELb0ELb0ELi64EEEEEEEEEvNT_6ParamsE)
        .other          _ZN7cutlass13device_kernelIN5flash19enable_sm80_to_sm89INS1_16FlashAttnBwdSm80INS1_25CollectiveMainloopBwdSm80ILi1ELi1EN4cute5tupleIJNS5_1CILi64EEES8_NS7_ILi192EEEEEENS_6half_tEfNS_4arch4Sm80ELb0ELb0ELb0ELb1ELb0ELb0ELb0ELb0ELi2ELi2ELi2ELi2ELb1EEENS1_21CollectiveEpilogueBwdISA_SB_SD_Li256ELb1ELb0ELi4EEENS1_19SingleTileSchedulerILb1ELb0ELb0ELi64EEEEEEEEEvNT_6ParamsE,@"STO_CUDA_ENTRY STV_DEFAULT"
_ZN7cutlass13device_kernelIN5flash19enable_sm80_to_sm89INS1_16FlashAttnBwdSm80INS1_25CollectiveMainloopBwdSm80ILi1ELi1EN4cute5tupleIJNS5_1CILi64EEES8_NS7_ILi192EEEEEENS_6half_tEfNS_4arch4Sm80ELb0ELb0ELb0ELb1ELb0ELb0ELb0ELb0ELi2ELi2ELi2ELi2ELb1EEENS1_21CollectiveEpilogueBwdISA_SB_SD_Li256ELb1ELb0ELi4EEENS1_19SingleTileSchedulerILb1ELb0ELb0ELi64EEEEEEEEEvNT_6ParamsE:
[----:B------:R-:W-:Y:S02]  /*0000*/  MOV R1, c[0x0][0x28] ;  /* 0x00000a0000017a02 */ /* 0x000fe40000000f00 */
[----:B------:R-:W1:Y:S01]  /*0010*/  S2R R252, SR_TID.X ;  /* 0x0000000000fc7919 */ /* 0x000e620000002100 */
[----:B------:R-:W-:Y:S01]  /*0020*/  MOV R12, 0x4 ;  /* 0x00000004000c7802 */ /* 0x000fe20000000f00 */
[----:B------:R-:W-:Y:S02]  /*0030*/  ULDC.64 UR10, c[0x0][0x118] ;  /* 0x00004600000a7ab9 */ /* 0x000fe40000000a00 */
[----:B------:R-:W2:Y:S04]  /*0040*/  S2R R5, SR_CTAID.Z ;  /* 0x0000000000057919 */ /* 0x000ea80000002700 */
[----:B------:R-:W3:Y:S04]  /*0050*/  S2R R28, SR_CTAID.X ;  /* 0x00000000001c7919 */ /* 0x000ee80000002500 */
[----:B------:R-:W4:Y:S01]  /*0060*/  S2R R34, SR_CTAID.Y ;  /* 0x0000000000227919 */ /* 0x000f220000002600 */
[----:B-1----:R-:W-:Y:S01]  /*0070*/  SHF.R.U32.HI R0, RZ, 0x5, R252 ;  /* 0x00000005ff007819 */ /* 0x002fe200000116fc */
[----:B--2---:R-:W-:-:S05]  /*0080*/  IMAD.WIDE R2, R5, R12, c[0x0][0x3c0] ;  /* 0x0000f00005027625 */ /* 0x004fca00078e020c */
[----:B------:R-:W1:Y:S02]  /*0090*/  SHFL.IDX PT, R0, R0, RZ, 0x1f ;  /* 0x00001fff00007589 */ /* 0x000e6400000e0000 */
[----:B-1----:R-:W-:-:S13]  /*00a0*/  ISETP.NE.AND P0, PT, R0, RZ, PT ;  /* 0x000000ff0000720c */ /* 0x002fda0003f05270 */
[----:B------:R-:W-:Y:S05]  /*00b0*/  @!P0 BRA `(.L_x_46) ;  /* 0x0000012000008947 */ /* 0x000fea0003800000 */
[----:B---34-:R-:W-:-:S04]  /*00c0*/  ISETP.NE.U32.AND P0, PT, RZ, c[0x0][0x3c0], PT ;  /* 0x0000f000ff007a0c */ /* 0x018fc80003f05070 */
[----:B------:R-:W-:-:S13]  /*00d0*/  ISETP.NE.AND.EX P0, PT, RZ, c[0x0][0x3c4], PT, P0 ;  /* 0x0000f100ff007a0c */ /* 0x000fda0003f05300 */
[----:B------:R-:W-:Y:S05]  /*00e0*/  @!P0 BRA `(.L_x_47) ;  /* 0x0000002000008947 */ /* 0x000fea0003800000 */
[----:B------:R1:W5:Y:S01]  /*00f0*/  LDG.E R0, [R2.64] ;  /* 0x0000000a02007981 */ /* 0x000362000c1e1900 */
[----:B------:R-:W-:Y:S05]  /*0100*/  BRA `(.L_x_48) ;  /* 0x0000009000007947 */ /* 0x000fea0003800000 */
.L_x_47:
[----:B------:R-:W-:-:S04]  /*0110*/  ISETP.NE.U32.AND P0, PT, RZ, c[0x0][0x3b8], PT ;  /* 0x0000ee00ff007a0c */ /* 0x000fc80003f05070 */
[----:B------:R-:W-:-:S13]  /*0120*/  ISETP.NE.AND.EX P0, PT, RZ, c[0x0][0x3bc], PT, P0 ;  /* 0x0000ef00ff007a0c */ /* 0x000fda0003f05300 */
[----:B------:R-:W-:Y:S05]  /*0130*/  @!P0 BRA `(.L_x_49) ;  /* 0x0000005000008947 */ /* 0x000fea0003800000 */
[----:B------:R-:W-:-:S05]  /*0140*/  IMAD.WIDE R2, R5, R12, c[0x0][0x3b8] ;  /* 0x0000ee0005027625 */ /* 0x000fca00078e020c */
[----:B------:R-:W2:Y:S04]  /*0150*/  LDG.E R4, [R2.64] ;  /* 0x0000000a02047981 */ /* 0x000ea8000c1e1900 */
[----:B------:R-:W2:Y:S02]  /*0160*/  LDG.E R0, [R2.64+0x4] ;  /* 0x0000040a02007981 */ /* 0x000ea4000c1e1900 */
[----:B--2---:R-:W-:Y:S01]  /*0170*/  IADD3 R0, -R4, R0, RZ ;  /* 0x0000000004007210 */ /* 0x004fe20007ffe1ff */
[----:B------:R-:W-:Y:S05]  /*0180*/  BRA `(.L_x_48) ;  /* 0x0000001000007947 */ /* 0x000fea0003800000 */
.L_x_49:
[----:B------:R-:W-:Y:S02]  /*0190*/  MOV R0, c[0x0][0x3a4] ;  /* 0x0000e90000007a02 */ /* 0x000fe40000000f00 */
.L_x_48:
[----:B-1----:R-:W-:-:S05]  /*01a0*/  IMAD.SHL.U32 R2, R28, 0x40, RZ ;  /* 0x000000401c027824 */ /* 0x002fca00078e00ff */
[----:B-----5:R-:W-:-:S04]  /*01b0*/  ISETP.GE.AND P0, PT, R2, R0, PT ;  /* 0x000000000200720c */ /* 0x020fc80003f06270 */
[----:B------:R-:W-:Y:S01]  /*01c0*/  SEL R251, R5, 0xffffffff, !P0 ;  /* 0xffffffff05fb7807 */ /* 0x000fe20004000000 */
[----:B------:R-:W-:Y:S05]  /*01d0*/  BRA `(.L_x_50) ;  /* 0x0000011000007947 */ /* 0x000fea0003800000 */
.L_x_46:
[----:B---34-:R-:W-:-:S04]  /*01e0*/  ISETP.NE.U32.AND P0, PT, RZ, c[0x0][0x3c0], PT ;  /* 0x0000f000ff007a0c */ /* 0x018fc80003f05070 */
[----:B------:R-:W-:-:S13]  /*01f0*/  ISETP.NE.AND.EX P0, PT, RZ, c[0x0][0x3c4], PT, P0 ;  /* 0x0000f100ff007a0c */ /* 0x000fda0003f05300 */
[----:B------:R-:W-:Y:S05]  /*0200*/  @!P0 BRA `(.L_x_51) ;  /* 0x0000002000008947 */ /* 0x000fea0003800000 */
[----:B------:R1:W5:Y:S01]  /*0210*/  LDG.E R0, [R2.64] ;  /* 0x0000000a02007981 */ /* 0x000362000c1e1900 */
[----:B------:R-:W-:Y:S05]  /*0220*/  BRA `(.L_x_52) ;  /* 0x0000009000007947 */ /* 0x000fea0003800000 */
.L_x_51:
        /* <DEDUP_REMOVED lines=8> */
.L_x_53:
[----:B------:R-:W-:Y:S02]  /*02b0*/  MOV R0, c[0x0][0x3a4] ;  /* 0x0000e90000007a02 */ /* 0x000fe40000000f00 */
.L_x_52:
[----:B-1----:R-:W-:-:S05]  /*02c0*/  IMAD.SHL.U32 R2, R28, 0x40, RZ ;  /* 0x000000401c027824 */ /* 0x002fca00078e00ff */
[----:B-----5:R-:W-:-:S04]  /*02d0*/  ISETP.GE.AND P0, PT, R2, R0, PT ;  /* 0x000000000200720c */ /* 0x020fc80003f06270 */
[----:B------:R-:W-:-:S04]  /*02e0*/  SEL R251, R5, 0xffffffff, !P0 ;  /* 0xffffffff05fb7807 */ /* 0x000fc80004000000 */
.L_x_50:
[----:B------:R-:W-:-:S13]  /*02f0*/  ISETP.GE.AND P0, PT, R251, RZ, PT ;  /* 0x000000fffb00720c */ /* 0x000fda0003f06270 */
[----:B------:R-:W-:Y:S05]  /*0300*/  @!P0 EXIT ;  /* 0x000000000000894d */ /* 0x000fea0003800000 */
[----:B------:R-:W-:Y:S01]  /*0310*/  ISETP.NE.U32.AND P0, PT, RZ, c[0x0][0x2d8], PT ;  /* 0x0000b600ff007a0c */ /* 0x000fe20003f05070 */
[----:B------:R-:W-:Y:S01]  /*0320*/  IMAD.WIDE R6, R251, R12, c[0x0][0x2c8] ;  /* 0x0000b200fb067625 */ /* 0x000fe200078e020c */
[----:B------:R-:W-:Y:S02]  /*0330*/  ISETP.NE.U32.AND P2, PT, RZ, c[0x0][0x2c8], PT ;  /* 0x0000b200ff007a0c */ /* 0x000fe40003f45070 */
[----:B------:R-:W-:Y:S02]  /*0340*/  ISETP.NE.AND.EX P0, PT, RZ, c[0x0][0x2dc], PT, P0 ;  /* 0x0000b700ff007a0c */ /* 0x000fe40003f05300 */
[----:B------:R-:W-:Y:S02]  /*0350*/  ISETP.NE.AND.EX P2, PT, RZ, c[0x0][0x2cc], PT, P2 ;  /* 0x0000b300ff007a0c */ /* 0x000fe40003f45320 */
[----:B------:R-:W-:-:S09]  /*0360*/  ISETP.NE.U32.AND P3, PT, RZ, c[0x0][0x2d0], PT ;  /* 0x0000b400ff007a0c */ /* 0x000fd20003f65070 */
[----:B------:R-:W-:Y:S02]  /*0370*/  @P0 IMAD.WIDE R2, R251, R12, c[0x0][0x2d8] ;  /* 0x0000b600fb020625 */ /* 0x000fe400078e020c */
[----:B------:R-:W2:Y:S01]  /*0380*/  @P2 LDG.E R0, [R6.64] ;  /* 0x0000000a06002981 */ /* 0x000ea2000c1e1900 */
[----:B------:R-:W-:-:S03]  /*0390*/  ISETP.NE.AND.EX P3, PT, RZ, c[0x0][0x2d4], PT, P3 ;  /* 0x0000b500ff007a0c */ /* 0x000fc60003f65330 */
[----:B------:R-:W3:Y:S01]  /*03a0*/  @P0 LDG.E R2, [R2.64] ;  /* 0x0000000a02020981 */ /* 0x000ee2000c1e1900 */
[----:B------:R-:W-:Y:S01]  /*03b0*/  CS2R R8, SRZ ;  /* 0x0000000000087805 */ /* 0x000fe2000001ff00 */
[----:B------:R-:W-:Y:S02]  /*03c0*/  IMAD.MOV.U32 R10, RZ, RZ, RZ ;  /* 0x000000ffff0a7224 */ /* 0x000fe400078e00ff */
[----:B------:R-:W-:-:S03]  /*03d0*/  IMAD.WIDE R4, R251, R12, c[0x0][0x2d0] ;  /* 0x0000b400fb047625 */ /* 0x000fc600078e020c */
[----:B------:R1:W5:Y:S04]  /*03e0*/  @P2 LDG.E R9, [R6.64] ;  /* 0x0000000a06092981 */ /* 0x000368000c1e1900 */
[----:B------:R1:W5:Y:S01]  /*03f0*/  @P3 LDG.E R10, [R4.64] ;  /* 0x0000000a040a3981 */ /* 0x000362000c1e1900 */
[----:B------:R-:W-:Y:S01]  /*0400*/  ULDC UR8, c[0x0][0x168] ;  /* 0x00005a0000087ab9 */ /* 0x000fe20000000800 */
[----:B------:R-:W-:Y:S02]  /*0410*/  IMAD.MOV.U32 R11, RZ, RZ, c[0x0][0x198] ;  /* 0x00006600ff0b7624 */ /* 0x000fe400078e00ff */
[----:B--2---:R-:W-:Y:S01]  /*0420*/  @P2 IMAD R0, R251, 0x40, R0 ;  /* 0x00000040fb002824 */ /* 0x004fe200078e0200 */
[----:B---3--:R2:W3:Y:S04]  /*0430*/  @P0 R2UR UR8, R2 ;  /* 0x00000000020803c2 */ /* 0x0084e800000e0000 */
[----:B--2---:R-:W-:-:S04]  /*0440*/  @P2 SHF.R.S32.HI R2, RZ, 0x1f, R0 ;  /* 0x0000001fff022819 */ /* 0x004fc80000011400 */
[----:B------:R-:W-:-:S04]  /*0450*/  @P2 LEA.HI R0, R2, R0, RZ, 0x6 ;  /* 0x0000000002002211 */ /* 0x000fc800078f30ff */
[----:B------:R-:W-:Y:S01]  /*0460*/  @P2 LOP3.LUT R8, R0, 0xffffffc0, RZ, 0xc0, !PT ;  /* 0xffffffc000082812 */ /* 0x000fe200078ec0ff */
[----:B---3--:R-:W-:Y:S05]  /*0470*/  @P0 BRA `(.L_x_54) ;  /* 0x0000006000000947 */ /* 0x008fea0003800000 */
[----:B-1----:R-:W-:Y:S05]  /*0480*/  @!P2 BRA `(.L_x_54) ;  /* 0x000000500000a947 */ /* 0x002fea0003800000 */
[----:B------:R-:W2:Y:S04]  /*0490*/  LDG.E R2, [R6.64] ;  /* 0x0000000a06027981 */ /* 0x000ea8000c1e1900 */
[----:B------:R-:W3:Y:S01]  /*04a0*/  LDG.E R0, [R6.64+0x4] ;  /* 0x0000040a06007981 */ /* 0x000ee2000c1e1900 */
[----:B--2---:R-:W1:Y:S08]  /*04b0*/  R2UR UR8, R2 ;  /* 0x00000000020873c2 */ /* 0x004e7000000e0000 */
[----:B---3--:R-:W1:Y:S02]  /*04c0*/  R2UR UR4, R0 ;  /* 0x00000000000473c2 */ /* 0x008e6400000e0000 */
[----:B-1----:R-:W-:-:S06]  /*04d0*/  UIADD3 UR8, -UR8, UR4, URZ ;  /* 0x0000000408087290 */ /* 0x002fcc000fffe13f */
.L_x_54:
[----:B-1----:R-:W-:-:S04]  /*04e0*/  ISETP.NE.U32.AND P0, PT, RZ, c[0x0][0x2e0], PT ;  /* 0x0000b800ff007a0c */ /* 0x002fc80003f05070 */
[----:B------:R-:W-:-:S13]  /*04f0*/  ISETP.NE.AND.EX P0, PT, RZ, c[0x0][0x2e4], PT, P0 ;  /* 0x0000b900ff007a0c */ /* 0x000fda0003f05300 */
[----:B------:R-:W-:Y:S05]  /*0500*/  @!P0 BRA `(.L_x_55) ;  /* 0x0000003000008947 */ /* 0x000fea0003800000 */
[----:B------:R-:W-:-:S05]  /*0510*/  IMAD.WIDE R2, R251, R12, c[0x0][0x2e0] ;  /* 0x0000b800fb027625 */ /* 0x000fca00078e020c */
[----:B------:R1:W5:Y:S01]  /*0520*/  LDG.E R11, [R2.64] ;  /* 0x0000000a020b7981 */ /* 0x000362000c1e1900 */
[----:B------:R-:W-:Y:S05]  /*0530*/  BRA `(.L_x_56) ;  /* 0x0000004000007947 */ /* 0x000fea0003800000 */
.L_x_55:
[----:B------:R-:W-:Y:S05]  /*0540*/  @!P3 BRA `(.L_x_56) ;  /* 0x000000300000b947 */ /* 0x000fea0003800000 */
[----:B------:R-:W2:Y:S04]  /*0550*/  LDG.E R0, [R4.64] ;  /* 0x0000000a04007981 */ /* 0x000ea8000c1e1900 */
[----:B------:R-:W2:Y:S02]  /*0560*/  LDG.E R2, [R4.64+0x4] ;  /* 0x0000040a04027981 */ /* 0x000ea4000c1e1900 */
[----:B--2---:R-:W-:Y:S02]  /*0570*/  IADD3 R11, -R0, R2, RZ ;  /* 0x00000002000b7210 */ /* 0x004fe40007ffe1ff */
.L_x_56:
[----:B------:R-:W-:Y:S01]  /*0580*/  UISETP.GE.AND UP0, UPT, UR8, 0x1, UPT ;  /* 0x000000010800788c */ /* 0x000fe2000bf06270 */
[----:B------:R-:W-:Y:S01]  /*0590*/  PLOP3.LUT P0, PT, PT, PT, PT, 0x80, 0x0 ;  /* 0x000000000000781c */ /* 0x000fe20003f0f070 */
[----:B------:R-:W-:Y:S01]  /*05a0*/  CS2R R126, SRZ ;  /* 0x00000000007e7805 */ /* 0x000fe2000001ff00 */
[----:B------:R-:W-:Y:S01]  /*05b0*/  CS2R R124, SRZ ;  /* 0x00000000007c7805 */ /* 0x000fe2000001ff00 */
[----:B------:R-:W-:Y:S01]  /*05c0*/  CS2R R130, SRZ ;  /* 0x0000000000827805 */ /* 0x000fe2000001ff00 */
[----:B------:R-:W-:Y:S01]  /*05d0*/  CS2R R128, SRZ ;  /* 0x0000000000807805 */ /* 0x000fe2000001ff00 */
[----:B------:R-:W-:Y:S01]  /*05e0*/  PLOP3.LUT P1, PT, PT, PT, UP0, 0x80, 0x0 ;  /* 0x000000000000781c */ /* 0x000fe20003f2f008 */
[----:B------:R-:W-:Y:S01]  /*05f0*/  CS2R R12, SRZ ;  /* 0x00000000000c7805 */ /* 0x000fe2000001ff00 */
[----:B------:R-:W-:Y:S01]  /*0600*/  IMAD.MOV.U32 R122, RZ, RZ, RZ ;  /* 0x000000ffff7a7224 */ /* 0x000fe200078e00ff */
[----:B------:R-:W-:Y:S01]  /*0610*/  CS2R R120, SRZ ;  /* 0x0000000000787805 */ /* 0x000fe2000001ff00 */
[----:B------:R-:W-:Y:S01]  /*0620*/  CS2R R118, SRZ ;  /* 0x0000000000767805 */ /* 0x000fe2000001ff00 */
[----:B------:R-:W-:Y:S01]  /*0630*/  CS2R R116, SRZ ;  /* 0x0000000000747805 */ /* 0x000fe2000001ff00 */
[----:B------:R-:W-:Y:S01]  /*0640*/  CS2R R110, SRZ ;  /* 0x00000000006e7805 */ /* 0x000fe2000001ff00 */
[----:B------:R-:W-:Y:S01]  /*0650*/  CS2R R108, SRZ ;  /* 0x00000000006c7805 */ /* 0x000fe2000001ff00 */
[----:B------:R-:W-:Y:S01]  /*0660*/  IMAD.MOV.U32 R114, RZ, RZ, RZ ;  /* 0x000000ffff727224 */ /* 0x000fe200078e00ff */
[----:B------:R-:W-:Y:S01]  /*0670*/  CS2R R14, SRZ ;  /* 0x00000000000e7805 */ /* 0x000fe2000001ff00 */
[----:B------:R-:W-:Y:S01]  /*0680*/  MOV R112, RZ ;  /* 0x000000ff00707202 */ /* 0x000fe20000000f00 */
        /* <DEDUP_REMOVED lines=16> */
[----:B------:R-:W-:Y:S01]  /*0790*/  MOV R26, RZ ;  /* 0x000000ff001a7202 */ /* 0x000fe20000000f00 */
[----:B------:R-:W-:Y:S01]  /*07a0*/  IMAD.MOV.U32 R84, RZ, RZ, RZ ;  /* 0x000000ffff547224 */ /* 0x000fe200078e00ff */
        /* <DEDUP_REMOVED lines=24> */
[----:B------:R-:W-:Y:S05]  /*0930*/  @!P1 BRA `(.L_x_57) ;  /* 0x0000470000009947 */ /* 0x000fea0003800000 */
[----:B------:R-:W-:Y:S01]  /*0940*/  IMAD.MOV.U32 R0, RZ, RZ, c[0x0][0x248] ;  /* 0x00009200ff007624 */ /* 0x000fe200078e00ff */
[--C-:B------:R-:W-:Y:S01]  /*0950*/  SHF.R.S32.HI R33, RZ, 0x1f, R252.reuse ;  /* 0x0000001fff217819 */ /* 0x100fe200000114fc */
[----:B-1----:R-:W-:Y:S01]  /*0960*/  IMAD.SHL.U32 R3, R252, 0x4, RZ ;  /* 0x00000004fc037824 */ /* 0x002fe200078e00ff */
[----:B------:R-:W-:Y:S01]  /*0970*/  SHF.R.S32.HI R5, RZ, 0x1f, R252 ;  /* 0x0000001fff057819 */ /* 0x000fe200000114fc */
[----:B------:R-:W-:Y:S01]  /*0980*/  IMAD R2, R8, 0xc0, RZ ;  /* 0x000000c008027824 */ /* 0x000fe200078e02ff */
[----:B------:R-:W-:Y:S01]  /*0990*/  ISETP.NE.AND P1, PT, R0, 0x1, PT ;  /* 0x000000010000780c */ /* 0x000fe20003f25270 */
[----:B-----5:R-:W-:Y:S01]  /*09a0*/  IMAD R29, R28, -0x40, R11 ;  /* 0xffffffc01c1d7824 */ /* 0x020fe200078e020b */
[----:B------:R-:W-:Y:S01]  /*09b0*/  SHF.R.S32.HI R0, RZ, 0x1f, R8 ;  /* 0x0000001fff007819 */ /* 0x000fe20000011408 */
[----:B------:R-:W-:Y:S01]  /*09c0*/  IMAD.MOV.U32 R25, RZ, RZ, c[0x0][0x1ac] ;  /* 0x00006b00ff197624 */ /* 0x000fe200078e00ff */
[----:B------:R-:W-:Y:S01]  /*09d0*/  IADD3 R14, P0, R3, R8, RZ ;  /* 0x00000008030e7210 */ /* 0x000fe20007f1e0ff */
[----:B------:R-:W-:Y:S01]  /*09e0*/  ULDC.64 UR4, c[0x0][0x178] ;  /* 0x00005e0000047ab9 */ /* 0x000fe20000000a00 */
[----:B------:R-:W-:Y:S01]  /*09f0*/  LEA.HI R31, R33, R252, RZ, 0x3 ;  /* 0x000000fc211f7211 */ /* 0x000fe200078f18ff */
[----:B------:R-:W-:Y:S01]  /*0a00*/  USHF.L.U32 UR7, UR4, 0x6, URZ ;  /* 0x0000000604077899 */ /* 0x000fe2000800063f */
[----:B------:R-:W-:Y:S01]  /*0a10*/  LEA.HI.X.SX32 R15, R3, R0, 0x1, P0 ;  /* 0x00000000030f7211 */ /* 0x000fe200000f0eff */
[----:B------:R-:W-:Y:S01]  /*0a20*/  IMAD.MOV.U32 R0, RZ, RZ, R34 ;  /* 0x000000ffff007224 */ /* 0x000fe200078e0022 */
[----:B------:R-:W-:Y:S01]  /*0a30*/  LOP3.LUT R3, R31, 0xfffffff8, RZ, 0xc0, !PT ;  /* 0xfffffff81f037812 */ /* 0x000fe200078ec0ff */
[----:B------:R-:W-:Y:S01]  /*0a40*/  UMOV UR9, 0x6 ;  /* 0x0000000600097882 */ /* 0x000fe20000000000 */
[-C--:B------:R-:W-:Y:S01]  /*0a50*/  LEA.HI R32, R33, R252.reuse, RZ, 0x4 ;  /* 0x000000fc21207211 */ /* 0x080fe200078f20ff */
[----:B------:R-:W-:Y:S01]  /*0a60*/  @P1 IMAD.HI.U32 R4, R34, c[0x0][0x24c], RZ ;  /* 0x0000930022041a27 */ /* 0x000fe200078e00ff */
[----:B------:R-:W-:Y:S01]  /*0a70*/  IADD3 R26, P0, R2, R252, RZ ;  /* 0x000000fc021a7210 */ /* 0x000fe20007f1e0ff */
[----:B------:R-:W-:Y:S01]  /*0a80*/  USHF.L.U64.HI UR6, UR4, UR9, UR5 ;  /* 0x0000000904067299 */ /* 0x000fe20008010205 */
[----:B------:R-:W-:Y:S01]  /*0a90*/  SHF.R.S32.HI R7, RZ, 0x4, R32 ;  /* 0x00000004ff077819 */ /* 0x000fe20000011420 */
[----:B------:R-:W-:Y:S01]  /*0aa0*/  IMAD.IADD R22, R252, 0x1, -R3 ;  /* 0x00000001fc167824 */ /* 0x000fe200078e0a03 */
[----:B------:R-:W-:Y:S01]  /*0ab0*/  @P1 SHF.R.U32.HI R0, RZ, c[0x0][0x250], R4 ;  /* 0x00009400ff001a19 */ /* 0x000fe20000011604 */
[----:B------:R-:W-:Y:S01]  /*0ac0*/  ULDC.64 UR4, c[0x0][0x208] ;  /* 0x0000820000047ab9 */ /* 0x000fe20000000a00 */
[----:B------:R-:W-:Y:S01]  /*0ad0*/  LEA.HI R6, R32, R7, RZ, 0x1 ;  /* 0x0000000720067211 */ /* 0x000fe200078f08ff */
[----:B------:R-:W-:Y:S01]  /*0ae0*/  IMAD.SHL.U32 R18, R22, 0x8, RZ ;  /* 0x0000000816127824 */ /* 0x000fe200078e00ff */
[----:B------:R-:W-:Y:S01]  /*0af0*/  SHF.R.S32.HI R3, RZ, 0x1f, R0 ;  /* 0x0000001fff037819 */ /* 0x000fe20000011400 */
[----:B------:R-:W-:Y:S01]  /*0b00*/  USHF.L.U32 UR14, UR4, 0x6, URZ ;  /* 0x00000006040e7899 */ /* 0x000fe2000800063f */
[----:B------:R-:W-:Y:S01]  /*0b10*/  LEA.HI.X.SX32 R27, R2, R5, 0x1, P0 ;  /* 0x00000005021b7211 */ /* 0x000fe200000f0eff */
[----:B------:R-:W-:Y:S01]  /*0b20*/  USHF.L.U64.HI UR9, UR4, UR9, UR5 ;  /* 0x0000000904097299 */ /* 0x000fe20008010205 */
[----:B------:R-:W-:Y:S01]  /*0b30*/  SHF.R.S32.HI R19, RZ, 0x1f, R18 ;  /* 0x0000001fff137819 */ /* 0x000fe20000011412 */
[C---:B------:R-:W-:Y:S01]  /*0b40*/  IMAD R2, R3.reuse, c[0x0][0x1e0], RZ ;  /* 0x0000780003027a24 */ /* 0x040fe200078e02ff */
[----:B------:R-:W-:Y:S01]  /*0b50*/  LOP3.LUT R6, R6, 0xfffffffe, RZ, 0xc0, !PT ;  /* 0xfffffffe06067812 */ /* 0x000fe200078ec0ff */
[----:B------:R-:W-:Y:S01]  /*0b60*/  IMAD R3, R3, c[0x0][0x1b0], RZ ;  /* 0x00006c0003037a24 */ /* 0x000fe200078e02ff */
[----:B------:R-:W-:Y:S01]  /*0b70*/  SHF.R.S32.HI R243, RZ, 0x3, R31 ;  /* 0x00000003fff37819 */ /* 0x000fe2000001141f */
[C---:B------:R-:W-:Y:S01]  /*0b80*/  IMAD R2, R0.reuse, c[0x0][0x1e4], R2 ;  /* 0x0000790000027a24 */ /* 0x040fe200078e0202 */
[----:B------:R-:W-:Y:S01]  /*0b90*/  SHF.R.S32.HI R35, RZ, 0x1f, R34 ;  /* 0x0000001fff237819 */ /* 0x000fe20000011422 */
[C---:B------:R-:W-:Y:S01]  /*0ba0*/  IMAD.WIDE.U32 R4, R0.reuse, c[0x0][0x1e0], R18 ;  /* 0x0000780000047a25 */ /* 0x040fe200078e0012 */
[----:B------:R-:W-:Y:S01]  /*0bb0*/  SHF.R.S32.HI R21, RZ, 0x1f, R251 ;  /* 0x0000001fff157819 */ /* 0x000fe200000114fb */
[----:B------:R-:W-:Y:S01]  /*0bc0*/  UIADD3 UR5, UR8, 0x3f, URZ ;  /* 0x0000003f08057890 */ /* 0x000fe2000fffe03f */
[----:B------:R-:W-:Y:S01]  /*0bd0*/  SHF.R.S32.HI R8, RZ, 0x1f, R243 ;  /* 0x0000001fff087819 */ /* 0x000fe200000114f3 */
[----:B------:R-:W-:Y:S01]  /*0be0*/  IMAD.IADD R24, R7, 0x1, -R6 ;  /* 0x0000000107187824 */ /* 0x000fe200078e0a06 */
[----:B------:R-:W-:Y:S01]  /*0bf0*/  IADD3 R20, P1, R243, R9, RZ ;  /* 0x00000009f3147210 */ /* 0x000fe20007f3e0ff */
[----:B------:R-:W-:Y:S01]  /*0c00*/  IMAD.IADD R5, R5, 0x1, R2 ;  /* 0x0000000105057824 */ /* 0x000fe200078e0202 */
[----:B------:R-:W-:Y:S01]  /*0c10*/  IADD3 R16, P0, R243, R10, RZ ;  /* 0x0000000af3107210 */ /* 0x000fe20007f1e0ff */
[C---:B------:R-:W-:Y:S01]  /*0c20*/  IMAD R6, R0.reuse, c[0x0][0x1b4], R3 ;  /* 0x00006d0000067a24 */ /* 0x040fe200078e0203 */
[-C--:B------:R-:W-:Y:S01]  /*0c30*/  LEA.HI.X.SX32 R23, R9, R8.reuse, 0x1, P1 ;  /* 0x0000000809177211 */ /* 0x080fe200008f0eff */
[----:B------:R-:W-:Y:S01]  /*0c40*/  IMAD.WIDE.U32 R2, R0, c[0x0][0x1b0], R18 ;  /* 0x00006c0000027a25 */ /* 0x000fe200078e0012 */
[----:B------:R-:W-:Y:S01]  /*0c50*/  SEL R0, R21, RZ, !P3 ;  /* 0x000000ff15007207 */ /* 0x000fe20005800000 */
[----:B------:R-:W-:Y:S01]  /*0c60*/  USHF.R.S32.HI UR4, URZ, 0x1f, UR5 ;  /* 0x0000001f3f047899 */ /* 0x000fe20008011405 */
[----:B------:R-:W-:Y:S01]  /*0c70*/  LEA.HI.X.SX32 R17, R10, R8, 0x1, P0 ;  /* 0x000000080a117211 */ /* 0x000fe200000f0eff */
[----:B------:R-:W-:Y:S01]  /*0c80*/  IMAD R12, R35, c[0x0][0x270], RZ ;  /* 0x00009c00230c7a24 */ /* 0x000fe200078e02ff */
[----:B------:R-:W-:Y:S01]  /*0c90*/  SEL R10, R251, RZ, !P3 ;  /* 0x000000fffb0a7207 */ /* 0x000fe20005800000 */
[----:B------:R-:W-:Y:S01]  /*0ca0*/  IMAD.IADD R3, R3, 0x1, R6 ;  /* 0x0000000103037824 */ /* 0x000fe200078e0206 */
[----:B------:R-:W-:Y:S01]  /*0cb0*/  SEL R21, R21, RZ, !P2 ;  /* 0x000000ff15157207 */ /* 0x000fe20005000000 */
[----:B------:R-:W-:Y:S01]  /*0cc0*/  IMAD R12, R34, c[0x0][0x274], R12 ;  /* 0x00009d00220c7a24 */ /* 0x000fe200078e020c */
[----:B------:R-:W-:Y:S01]  /*0cd0*/  LOP3.LUT R236, R236, 0xfffffffb, RZ, 0xc0, !PT ;  /* 0xfffffffbecec7812 */ /* 0x000fe200078ec0ff */
[----:B------:R-:W-:Y:S01]  /*0ce0*/  IMAD.WIDE.U32 R8, R34, c[0x0][0x270], R14 ;  /* 0x00009c0022087a25 */ /* 0x000fe200078e000e */
[----:B------:R-:W-:Y:S01]  /*0cf0*/  ULEA.HI UR4, UR4, UR5, URZ, 0x6 ;  /* 0x0000000504047291 */ /* 0x000fe2000f8f303f */
[----:B------:R-:W-:Y:S01]  /*0d00*/  CS2R R130, SRZ ;  /* 0x0000000000827805 */ /* 0x000fe2000001ff00 */
[----:B------:R-:W-:Y:S01]  /*0d10*/  CS2R R128, SRZ ;  /* 0x0000000000807805 */ /* 0x000fe2000001ff00 */
[C---:B------:R-:W-:Y:S01]  /*0d20*/  IMAD R6, R0.reuse, c[0x0][0x1e8], RZ ;  /* 0x00007a0000067a24 */ /* 0x040fe200078e02ff */
[----:B------:R-:W-:Y:S01]  /*0d30*/  CS2R R126, SRZ ;  /* 0x00000000007e7805 */ /* 0x000fe2000001ff00 */
[----:B------:R-:W-:Y:S01]  /*0d40*/  IMAD R0, R0, c[0x0][0x1b8], RZ ;  /* 0x00006e0000007a24 */ /* 0x000fe200078e02ff */
[----:B------:R-:W-:Y:S01]  /*0d50*/  CS2R R124, SRZ ;  /* 0x00000000007c7805 */ /* 0x000fe2000001ff00 */
[----:B------:R-:W-:Y:S01]  /*0d60*/  IMAD.IADD R13, R9, 0x1, R12 ;  /* 0x00000001090d7824 */ /* 0x000fe200078e020c */
[----:B------:R-:W-:Y:S01]  /*0d70*/  CS2R R122, SRZ ;  /* 0x00000000007a7805 */ /* 0x000fe2000001ff00 */
[C---:B------:R-:W-:Y:S01]  /*0d80*/  IMAD R9, R10.reuse, c[0x0][0x1ec], R6 ;  /* 0x00007b000a097a24 */ /* 0x040fe200078e0206 */
[----:B------:R-:W-:Y:S01]  /*0d90*/  CS2R R120, SRZ ;  /* 0x0000000000787805 */ /* 0x000fe2000001ff00 */
[C---:B------:R-:W-:Y:S01]  /*0da0*/  IMAD.WIDE.U32 R6, R10.reuse, c[0x0][0x1e8], R4 ;  /* 0x00007a000a067a25 */ /* 0x040fe200078e0004 */
[----:B------:R-:W-:Y:S01]  /*0db0*/  CS2R R118, SRZ ;  /* 0x0000000000767805 */ /* 0x000fe2000001ff00 */
[----:B------:R-:W-:Y:S01]  /*0dc0*/  CS2R R116, SRZ ;  /* 0x0000000000747805 */ /* 0x000fe2000001ff00 */
[----:B------:R-:W-:Y:S01]  /*0dd0*/  CS2R R114, SRZ ;  /* 0x0000000000727805 */ /* 0x000fe2000001ff00 */
[C---:B------:R-:W-:Y:S01]  /*0de0*/  IMAD R0, R10.reuse, c[0x0][0x1bc], R0 ;  /* 0x00006f000a007a24 */ /* 0x040fe200078e0200 */
[----:B------:R-:W-:Y:S01]  /*0df0*/  CS2R R112, SRZ ;  /* 0x0000000000707805 */ /* 0x000fe2000001ff00 */
[----:B------:R-:W-:Y:S01]  /*0e00*/  IMAD.WIDE.U32 R4, R10, c[0x0][0x1b8], R2 ;  /* 0x00006e000a047a25 */ /* 0x000fe200078e0002 */
[----:B------:R-:W-:Y:S01]  /*0e10*/  CS2R R110, SRZ ;  /* 0x00000000006e7805 */ /* 0x000fe2000001ff00 */
[----:B------:R-:W-:Y:S01]  /*0e20*/  CS2R R108, SRZ ;  /* 0x00000000006c7805 */ /* 0x000fe2000001ff00 */
[----:B------:R-:W-:Y:S01]  /*0e30*/  CS2R R106, SRZ ;  /* 0x00000000006a7805 */ /* 0x000fe2000001ff00 */
[----:B------:R-:W-:Y:S01]  /*0e40*/  IMAD.IADD R5, R5, 0x1, R0 ;  /* 0x0000000105057824 */ /* 0x000fe200078e0200 */
[----:B------:R-:W-:Y:S01]  /*0e50*/  LEA.HI R0, R33, R252, RZ, 0x6 ;  /* 0x000000fc21007211 */ /* 0x000fe200078f30ff */
[----:B------:R-:W-:Y:S01]  /*0e60*/  IMAD.WIDE R2, R28, 0x40, R16 ;  /* 0x000000401c027825 */ /* 0x000fe200078e0210 */
[----:B------:R-:W-:Y:S01]  /*0e70*/  IADD3 R28, R18, 0x80, RZ ;  /* 0x00000080121c7810 */ /* 0x000fe20007ffe0ff */
[----:B------:R-:W-:Y:S01]  /*0e80*/  CS2R R104, SRZ ;  /* 0x0000000000687805 */ /* 0x000fe2000001ff00 */
[----:B------:R-:W-:Y:S01]  /*0e90*/  SHF.R.S32.HI R17, RZ, 0x6, R0 ;  /* 0x00000006ff117819 */ /* 0x000fe20000011400 */
[----:B------:R-:W-:Y:S01]  /*0ea0*/  IMAD.MOV.U32 R12, RZ, RZ, R8 ;  /* 0x000000ffff0c7224 */ /* 0x000fe200078e0008 */
[----:B------:R-:W-:Y:S01]  /*0eb0*/  CS2R R102, SRZ ;  /* 0x0000000000667805 */ /* 0x000fe2000001ff00 */
[----:B------:R-:W-:Y:S01]  /*0ec0*/  IMAD R16, R35, c[0x0][0x288], RZ ;  /* 0x0000a20023107a24 */ /* 0x000fe200078e02ff */
[----:B------:R-:W-:Y:S01]  /*0ed0*/  CS2R R100, SRZ ;  /* 0x0000000000647805 */ /* 0x000fe2000001ff00 */
[----:B------:R-:W-:Y:S01]  /*0ee0*/  IMAD.SHL.U32 R0, R243, 0x40, RZ ;  /* 0x00000040f3007824 */ /* 0x000fe200078e00ff */
[----:B------:R-:W-:Y:S01]  /*0ef0*/  CS2R R98, SRZ ;  /* 0x0000000000627805 */ /* 0x000fe2000001ff00 */
[----:B------:R-:W-:Y:S01]  /*0f00*/  IMAD R8, R3, c[0x0][0x1d8], RZ ;  /* 0x0000760003087a24 */ /* 0x000fe200078e02ff */
[----:B------:R-:W-:Y:S01]  /*0f10*/  CS2R R96, SRZ ;  /* 0x0000000000607805 */ /* 0x000fe2000001ff00 */
[----:B------:R-:W-:Y:S01]  /*0f20*/  IMAD.IADD R7, R7, 0x1, R9 ;  /* 0x0000000107077824 */ /* 0x000fe200078e0209 */
[----:B------:R-:W-:Y:S01]  /*0f30*/  LOP3.LUT R0, R0, 0x1c0, RZ, 0xc0, !PT ;  /* 0x000001c000007812 */ /* 0x000fe200078ec0ff */
[C---:B------:R-:W-:Y:S01]  /*0f40*/  IMAD R16, R34.reuse, c[0x0][0x28c], R16 ;  /* 0x0000a30022107a24 */ /* 0x040fe200078e0210 */
        /* <DEDUP_REMOVED lines=8> */
[----:B------:R-:W-:Y:S01]  /*0fd0*/  CS2R R84, SRZ ;  /* 0x0000000000547805 */ /* 0x000fe2000001ff00 */
[C---:B------:R-:W-:Y:S01]  /*0fe0*/  IMAD.WIDE.U32 R8, R2.reuse, c[0x0][0x1d8], R6 ;  /* 0x0000760002087a25 */ /* 0x040fe200078e0006 */
[----:B------:R-:W-:Y:S01]  /*0ff0*/  CS2R R82, SRZ ;  /* 0x0000000000527805 */ /* 0x000fe2000001ff00 */
[----:B------:R-:W-:Y:S01]  /*1000*/  CS2R R80, SRZ ;  /* 0x0000000000507805 */ /* 0x000fe2000001ff00 */
[----:B------:R-:W-:Y:S01]  /*1010*/  CS2R R78, SRZ ;  /* 0x00000000004e7805 */ /* 0x000fe2000001ff00 */
[C---:B------:R-:W-:Y:S01]  /*1020*/  IMAD.WIDE.U32 R6, R2.reuse, c[0x0][0x1a8], R4 ;  /* 0x00006a0002067a25 */ /* 0x040fe200078e0004 */
[----:B------:R-:W-:Y:S01]  /*1030*/  CS2R R76, SRZ ;  /* 0x00000000004c7805 */ /* 0x000fe2000001ff00 */
[----:B------:R-:W-:Y:S01]  /*1040*/  CS2R R74, SRZ ;  /* 0x00000000004a7805 */ /* 0x000fe2000001ff00 */
[----:B------:R-:W-:Y:S01]  /*1050*/  CS2R R72, SRZ ;  /* 0x0000000000487805 */ /* 0x000fe2000001ff00 */
[----:B------:R-:W-:Y:S01]  /*1060*/  IMAD R15, R2, c[0x0][0x1ac], R3 ;  /* 0x00006b00020f7a24 */ /* 0x000fe200078e0203 */
[----:B------:R-:W-:Y:S01]  /*1070*/  SHF.R.U32.HI R3, RZ, 0x3, R0 ;  /* 0x00000003ff037819 */ /* 0x000fe20000011600 */
[----:B------:R-:W-:Y:S01]  /*1080*/  IMAD.IADD R5, R11, 0x1, R16 ;  /* 0x000000010b057824 */ /* 0x000fe200078e0210 */
[----:B------:R-:W-:Y:S01]  /*1090*/  LOP3.LUT R11, R0, 0x38, R18, 0xf8, !PT ;  /* 0x00000038000b7812 */ /* 0x000fe200078ef812 */
[----:B------:R-:W-:Y:S01]  /*10a0*/  IMAD.SHL.U32 R30, R17, 0x200, RZ ;  /* 0x00000200111e7824 */ /* 0x000fe200078e00ff */
[----:B------:R-:W-:Y:S01]  /*10b0*/  LEA R2, P0, R8, c[0x0][0x1c0], 0x1 ;  /* 0x0000700008027a11 */ /* 0x000fe200078008ff */
[----:B------:R-:W-:Y:S01]  /*10c0*/  IMAD.IADD R0, R9, 0x1, R14 ;  /* 0x0000000109007824 */ /* 0x000fe200078e020e */
[----:B------:R-:W-:Y:S01]  /*10d0*/  SEL R16, R251, RZ, !P2 ;  /* 0x000000fffb107207 */ /* 0x000fe20005000000 */
[----:B------:R-:W-:Y:S01]  /*10e0*/  IMAD.MOV.U32 R4, RZ, RZ, R10 ;  /* 0x000000ffff047224 */ /* 0x000fe200078e000a */
[----:B------:R-:W-:Y:S01]  /*10f0*/  LOP3.LUT R232, R30, R11, R3, 0xf6, !PT ;  /* 0x0000000b1ee87212 */ /* 0x000fe200078ef603 */
[----:B------:R-:W-:Y:S01]  /*1100*/  CS2R R70, SRZ ;  /* 0x0000000000467805 */ /* 0x000fe2000001ff00 */
[----:B------:R-:W-:Y:S01]  /*1110*/  LEA.HI.X R3, R8, c[0x0][0x1c4], R0, 0x1, P0 ;  /* 0x0000710008037a11 */ /* 0x000fe200000f0c00 */
[----:B------:R-:W-:Y:S01]  /*1120*/  IMAD.IADD R8, R7, 0x1, R15 ;  /* 0x0000000107087824 */ /* 0x000fe200078e020f */
[C---:B------:R-:W-:Y:S01]  /*1130*/  LEA R10, P0, R6.reuse, c[0x0][0x190], 0x1 ;  /* 0x00006400060a7a11 */ /* 0x040fe200078008ff */
[C---:B------:R-:W-:Y:S01]  /*1140*/  IMAD R7, R21.reuse, c[0x0][0x278], RZ ;  /* 0x00009e0015077a24 */ /* 0x040fe200078e02ff */
[----:B------:R-:W-:Y:S01]  /*1150*/  CS2R R68, SRZ ;  /* 0x0000000000447805 */ /* 0x000fe2000001ff00 */
[----:B------:R-:W-:Y:S01]  /*1160*/  IMAD R0, R21, c[0x0][0x290], RZ ;  /* 0x0000a40015007a24 */ /* 0x000fe200078e02ff */
[----:B------:R-:W-:Y:S01]  /*1170*/  LEA.HI.X R11, R6, c[0x0][0x194], R8, 0x1, P0 ;  /* 0x00006500060b7a11 */ /* 0x000fe200000f0c08 */
[----:B------:R-:W-:Y:S01]  /*1180*/  IMAD.WIDE.U32 R8, R16, c[0x0][0x278], R12 ;  /* 0x00009e0010087a25 */ /* 0x000fe200078e000c */
[----:B------:R-:W-:Y:S01]  /*1190*/  CS2R R66, SRZ ;  /* 0x0000000000427805 */ /* 0x000fe2000001ff00 */
[----:B------:R-:W-:Y:S01]  /*11a0*/  CS2R R64, SRZ ;  /* 0x0000000000407805 */ /* 0x000fe2000001ff00 */
[----:B------:R-:W-:Y:S01]  /*11b0*/  CS2R R62, SRZ ;  /* 0x00000000003e7805 */ /* 0x000fe2000001ff00 */
[----:B------:R-:W-:Y:S01]  /*11c0*/  IMAD.MOV.U32 R13, RZ, RZ, c[0x0][0x1a8] ;  /* 0x00006a00ff0d7624 */ /* 0x000fe200078e00ff */
[----:B------:R-:W-:Y:S01]  /*11d0*/  LEA R246, P3, R8, c[0x0][0x258], 0x2 ;  /* 0x0000960008f67a11 */ /* 0x000fe200078610ff */
[C---:B------:R-:W-:Y:S01]  /*11e0*/  IMAD R14, R16.reuse, c[0x0][0x27c], R7 ;  /* 0x00009f00100e7a24 */ /* 0x040fe200078e0207 */
[----:B------:R-:W-:Y:S01]  /*11f0*/  CS2R R60, SRZ ;  /* 0x00000000003c7805 */ /* 0x000fe2000001ff00 */
[C---:B------:R-:W-:Y:S01]  /*1200*/  IMAD R0, R16.reuse, c[0x0][0x294], R0 ;  /* 0x0000a50010007a24 */ /* 0x040fe200078e0200 */
[C---:B------:R-:W-:Y:S01]  /*1210*/  LEA R12, P0, R13.reuse, R10, 0x6 ;  /* 0x0000000a0d0c7211 */ /* 0x040fe200078030ff */
[----:B------:R-:W-:Y:S01]  /*1220*/  IMAD.WIDE.U32 R6, R16, c[0x0][0x290], R4 ;  /* 0x0000a40010067a25 */ /* 0x000fe200078e0004 */
[----:B------:R-:W-:Y:S01]  /*1230*/  CS2R R58, SRZ ;  /* 0x00000000003a7805 */ /* 0x000fe2000001ff00 */
[----:B------:R-:W-:Y:S01]  /*1240*/  CS2R R56, SRZ ;  /* 0x0000000000387805 */ /* 0x000fe2000001ff00 */
[----:B------:R-:W-:Y:S01]  /*1250*/  LEA.HI.X R13, R13, R11, R25, 0x6, P0 ;  /* 0x0000000b0d0d7211 */ /* 0x000fe200000f3419 */
[----:B------:R-:W-:Y:S01]  /*1260*/  IMAD.MOV.U32 R15, RZ, RZ, c[0x0][0x1d8] ;  /* 0x00007600ff0f7624 */ /* 0x000fe200078e00ff */
[----:B------:R-:W-:Y:S01]  /*1270*/  LEA R244, P2, R6, c[0x0][0x280], 0x2 ;  /* 0x0000a00006f47a11 */ /* 0x000fe200078410ff */
[----:B------:R-:W-:Y:S01]  /*1280*/  IMAD.IADD R0, R7, 0x1, R0 ;  /* 0x0000000107007824 */ /* 0x000fe200078e0200 */
[----:B------:R-:W-:Y:S01]  /*1290*/  IADD3 R25, R18, 0x40, RZ ;  /* 0x0000004012197810 */ /* 0x000fe20007ffe0ff */
[----:B------:R-:W-:Y:S01]  /*12a0*/  IMAD.MOV.U32 R5, RZ, RZ, c[0x0][0x1dc] ;  /* 0x00007700ff057624 */ /* 0x000fe200078e00ff */
[----:B------:R-:W-:Y:S01]  /*12b0*/  LEA R4, P1, R15, R2, 0x6 ;  /* 0x000000020f047211 */ /* 0x000fe200078230ff */
[----:B------:R-:W-:Y:S01]  /*12c0*/  IMAD.IADD R14, R9, 0x1, R14 ;  /* 0x00000001090e7824 */ /* 0x000fe200078e020e */
[----:B------:R-:W-:Y:S01]  /*12d0*/  LEA.HI.X R245, R6, c[0x0][0x284], R0, 0x2, P2 ;  /* 0x0000a10006f57a11 */ /* 0x000fe200010f1400 */
[----:B------:R-:W-:Y:S01]  /*12e0*/  IMAD.IADD R0, R29, 0x1, -R243 ;  /* 0x000000011d007824 */ /* 0x000fe200078e0af3 */
[----:B------:R-:W-:Y:S01]  /*12f0*/  LEA.HI.X R5, R15, R3, R5, 0x6, P1 ;  /* 0x000000030f057211 */ /* 0x000fe200008f3405 */
[----:B------:R-:W-:Y:S01]  /*1300*/  IMAD.SHL.U32 R232, R232, 0x2, RZ ;  /* 0x00000002e8e87824 */ /* 0x000fe200078e00ff */
[----:B------:R-:W-:Y:S01]  /*1310*/  ISETP.GE.AND P2, PT, R18, c[0x0][0x1cc], PT ;  /* 0x0000730012007a0c */ /* 0x000fe20003f46270 */
[----:B------:R-:W-:Y:S01]  /*1320*/  IMAD R7, R23, c[0x0][0x178], RZ ;  /* 0x00005e0017077a24 */ /* 0x000fe200078e02ff */
[----:B------:R-:W-:Y:S01]  /*1330*/  ISETP.GE.AND P1, PT, R25, c[0x0][0x1cc], PT ;  /* 0x0000730019007a0c */ /* 0x000fe20003f26270 */
[----:B------:R-:W-:Y:S01]  /*1340*/  IMAD R6, R23, c[0x0][0x208], RZ ;  /* 0x0000820017067a24 */ /* 0x000fe200078e02ff */
[----:B------:R-:W-:Y:S01]  /*1350*/  ISETP.GE.AND P0, PT, R28, c[0x0][0x1cc], PT ;  /* 0x000073001c007a0c */ /* 0x000fe20003f06270 */
[----:B------:R-:W-:Y:S01]  /*1360*/  IMAD.MOV.U32 R23, RZ, RZ, 0x20 ;  /* 0x00000020ff177424 */ /* 0x000fe200078e00ff */
[----:B------:R-:W-:Y:S01]  /*1370*/  ISETP.LT.OR P6, PT, R0, 0x1, P2 ;  /* 0x000000010000780c */ /* 0x000fe200017c1670 */
[----:B------:R-:W-:Y:S01]  /*1380*/  IMAD R15, R20, c[0x0][0x20c], R6 ;  /* 0x00008300140f7a24 */ /* 0x000fe200078e0206 */
[----:B------:R-:W-:Y:S01]  /*1390*/  ISETP.LT.OR P5, PT, R0, 0x1, P1 ;  /* 0x000000010000780c */ /* 0x000fe20000fa1670 */
[----:B------:R-:W-:Y:S01]  /*13a0*/  CS2R R54, SRZ ;  /* 0x0000000000367805 */ /* 0x000fe2000001ff00 */
[----:B------:R-:W-:Y:S01]  /*13b0*/  LEA.HI.X R247, R8, c[0x0][0x25c], R14, 0x2, P3 ;  /* 0x0000970008f77a11 */ /* 0x000fe200018f140e */
[----:B------:R-:W-:Y:S01]  /*13c0*/  IMAD R14, R20, c[0x0][0x17c], R7 ;  /* 0x00005f00140e7a24 */ /* 0x000fe200078e0207 */
[----:B------:R-:W-:Y:S01]  /*13d0*/  ISETP.LT.OR P4, PT, R0, 0x1, P0 ;  /* 0x000000010000780c */ /* 0x000fe20000781670 */
[--C-:B------:R-:W-:Y:S01]  /*13e0*/  IMAD.WIDE.U32 R6, R20, c[0x0][0x178], R18.reuse ;  /* 0x00005e0014067a25 */ /* 0x100fe200078e0012 */
[C---:B------:R-:W-:Y:S01]  /*13f0*/  ISETP.LT.OR P3, PT, R0.reuse, 0x21, P2 ;  /* 0x000000210000780c */ /* 0x040fe20001761670 */
[----:B------:R-:W-:Y:S01]  /*1400*/  CS2R R52, SRZ ;  /* 0x0000000000347805 */ /* 0x000fe2000001ff00 */
[----:B------:R-:W-:Y:S01]  /*1410*/  ISETP.LT.OR P1, PT, R0, 0x21, P1 ;  /* 0x000000210000780c */ /* 0x000fe20000f21670 */
[----:B------:R-:W-:Y:S01]  /*1420*/  IMAD.WIDE.U32 R8, R20, c[0x0][0x208], R18 ;  /* 0x0000820014087a25 */ /* 0x000fe200078e0012 */
[----:B------:R-:W-:Y:S01]  /*1430*/  ISETP.LT.OR P0, PT, R0, 0x21, P0 ;  /* 0x000000210000780c */ /* 0x000fe20000701670 */
[----:B------:R-:W-:Y:S01]  /*1440*/  @!PT LDS RZ, [RZ] ;  /* 0x00000000fffff984 */ /* 0x000fe20000000800 */
[----:B------:R-:W-:Y:S01]  /*1450*/  @!PT LDS RZ, [RZ] ;  /* 0x00000000fffff984 */ /* 0x000fe20000000800 */
[----:B------:R-:W-:Y:S01]  /*1460*/  @!PT LDS RZ, [RZ] ;  /* 0x00000000fffff984 */ /* 0x000fe20000000800 */
[----:B------:R1:W-:Y:S01]  /*1470*/  LDGSTS.E.BYPASS.LTC128B.128 [R232+0x6080], [R2.64], !P6 ;  /* 0x0608000002e87fae */ /* 0x0003e2000f101d4a */
[----:B------:R-:W-:Y:S01]  /*1480*/  ISETP.GE.AND P2, PT, R18, c[0x0][0x19c], PT ;  /* 0x0000670012007a0c */ /* 0x000fe20003f46270 */
[----:B------:R-:W-:Y:S01]  /*1490*/  CS2R R50, SRZ ;  /* 0x0000000000327805 */ /* 0x000fe2000001ff00 */
[----:B------:R-:W-:Y:S01]  /*14a0*/  ISETP.GE.AND P6, PT, R28, c[0x0][0x16c], PT ;  /* 0x00005b001c007a0c */ /* 0x000fe20003fc6270 */
[----:B------:R1:W-:Y:S01]  /*14b0*/  LDGSTS.E.BYPASS.LTC128B.128 [R232+0x8080], [R2.64+0x80], !P5 ;  /* 0x0808008002e87fae */ /* 0x0003e2000e901d4a */
[C---:B------:R-:W-:Y:S01]  /*14c0*/  ISETP.LT.OR P5, PT, R0.reuse, 0x1, P2 ;  /* 0x000000010000780c */ /* 0x040fe200017a1670 */
[----:B------:R-:W-:Y:S01]  /*14d0*/  CS2R R48, SRZ ;  /* 0x0000000000307805 */ /* 0x000fe2000001ff00 */
[----:B------:R-:W-:Y:S01]  /*14e0*/  LEA.HI R19, R33, R252, RZ, 0x2 ;  /* 0x000000fc21137211 */ /* 0x000fe200078f10ff */
[----:B------:R1:W-:Y:S01]  /*14f0*/  LDGSTS.E.BYPASS.LTC128B.128 [R232+0xa080], [R2.64+0x100], !P4 ;  /* 0x0a08010002e87fae */ /* 0x0003e2000e101d4a */
[----:B------:R-:W-:Y:S01]  /*1500*/  CS2R R46, SRZ ;  /* 0x00000000002e7805 */ /* 0x000fe2000001ff00 */
[----:B------:R-:W-:Y:S01]  /*1510*/  CS2R R44, SRZ ;  /* 0x00000000002c7805 */ /* 0x000fe2000001ff00 */
[----:B------:R-:W-:Y:S01]  /*1520*/  CS2R R42, SRZ ;  /* 0x00000000002a7805 */ /* 0x000fe2000001ff00 */
[----:B------:R2:W-:Y:S01]  /*1530*/  LDGSTS.E.BYPASS.LTC128B.128 [R232+0x7080], [R4.64], !P3 ;  /* 0x0708000004e87fae */ /* 0x0005e2000d901d4a */
[----:B------:R-:W-:Y:S01]  /*1540*/  ISETP.LT.OR P3, PT, R0, 0x21, P2 ;  /* 0x000000210000780c */ /* 0x000fe20001761670 */
[----:B------:R-:W-:Y:S01]  /*1550*/  CS2R R40, SRZ ;  /* 0x0000000000287805 */ /* 0x000fe2000001ff00 */
[----:B------:R-:W-:Y:S01]  /*1560*/  CS2R R38, SRZ ;  /* 0x0000000000267805 */ /* 0x000fe2000001ff00 */
[----:B------:R2:W-:Y:S01]  /*1570*/  LDGSTS.E.BYPASS.LTC128B.128 [R232+0x9080], [R4.64+0x80], !P1 ;  /* 0x0908008004e87fae */ /* 0x0005e2000c901d4a */
[----:B------:R-:W-:Y:S01]  /*1580*/  ISETP.GE.AND P1, PT, R25, c[0x0][0x19c], PT ;  /* 0x0000670019007a0c */ /* 0x000fe20003f26270 */
[----:B------:R-:W-:Y:S01]  /*1590*/  CS2R R36, SRZ ;  /* 0x0000000000247805 */ /* 0x000fe2000001ff00 */
[----:B------:R-:W-:Y:S01]  /*15a0*/  @P6 LOP3.LUT R236, R236, 0x4, RZ, 0xfc, !PT ;  /* 0x00000004ecec6812 */ /* 0x000fe200078efcff */
[----:B------:R2:W-:Y:S01]  /*15b0*/  LDGSTS.E.BYPASS.LTC128B.128 [R232+0xb080], [R4.64+0x100], !P0 ;  /* 0x0b08010004e87fae */ /* 0x0005e2000c101d4a */
[----:B------:R-:W-:Y:S01]  /*15c0*/  ISETP.GE.AND P0, PT, R28, c[0x0][0x19c], PT ;  /* 0x000067001c007a0c */ /* 0x000fe20003f06270 */
[----:B------:R-:W-:Y:S01]  /*15d0*/  USHF.R.S32.HI UR13, URZ, 0x6, UR4 ;  /* 0x000000063f0d7899 */ /* 0x000fe20008011404 */
[C---:B------:R-:W-:Y:S01]  /*15e0*/  ISETP.LT.OR P4, PT, R0.reuse, 0x1, P1 ;  /* 0x000000010000780c */ /* 0x040fe20000f81670 */
[----:B------:R-:W0:Y:S01]  /*15f0*/  LDGDEPBAR ;  /* 0x00000000000079af */ /* 0x000e220000000000 */
[C---:B------:R-:W-:Y:S01]  /*1600*/  ISETP.LT.OR P2, PT, R0.reuse, 0x1, P0 ;  /* 0x000000010000780c */ /* 0x040fe20000741670 */
[----:B------:R-:W-:Y:S01]  /*1610*/  UMOV UR12, URZ ;  /* 0x0000003f000c7c82 */ /* 0x000fe20008000000 */
[C---:B------:R-:W-:Y:S01]  /*1620*/  ISETP.LT.OR P1, PT, R0.reuse, 0x21, P1 ;  /* 0x000000210000780c */ /* 0x040fe20000f21670 */
[----:B------:R3:W-:Y:S01]  /*1630*/  LDGSTS.E.BYPASS.LTC128B.128 [R232+0x80], [R10.64], !P5 ;  /* 0x000800000ae87fae */ /* 0x0007e2000e901d4a */
[----:B------:R-:W-:Y:S01]  /*1640*/  ISETP.LT.OR P0, PT, R0, 0x21, P0 ;  /* 0x000000210000780c */ /* 0x000fe20000701670 */
[C---:B------:R-:W-:Y:S01]  /*1650*/  IMAD.SHL.U32 R0, R22.reuse, 0x40, RZ ;  /* 0x0000004016007824 */ /* 0x040fe200078e00ff */
[----:B------:R-:W-:-:S02]  /*1660*/  LOP3.LUT P5, RZ, R22, 0x4, RZ, 0xc0, !PT ;  /* 0x0000000416ff7812 */ /* 0x000fc400078ac0ff */
[----:B------:R-:W-:Y:S01]  /*1670*/  LOP3.LUT R236, R236, 0xfffffff7, RZ, 0xc0, !PT ;  /* 0xfffffff7ecec7812 */ /* 0x000fe200078ec0ff */
[----:B-1----:R-:W-:Y:S02]  /*1680*/  IMAD.IADD R3, R9, 0x1, R15 ;  /* 0x0000000109037824 */ /* 0x002fe400078e020f */
[----:B------:R3:W-:Y:S01]  /*1690*/  LDGSTS.E.BYPASS.LTC128B.128 [R232+0x2080], [R10.64+0x80], !P4 ;  /* 0x020800800ae87fae */ /* 0x0007e2000e101d4a */
[----:B------:R-:W-:Y:S01]  /*16a0*/  IMAD.MOV.U32 R2, RZ, RZ, R8 ;  /* 0x000000ffff027224 */ /* 0x000fe200078e0008 */
[----:B------:R-:W-:Y:S01]  /*16b0*/  LOP3.LUT P4, RZ, R22, 0x2, RZ, 0xc0, !PT ;  /* 0x0000000216ff7812 */ /* 0x000fe2000788c0ff */
[----:B------:R-:W-:Y:S01]  /*16c0*/  IMAD.MOV.U32 R22, RZ, RZ, 0x40 ;  /* 0x00000040ff167424 */ /* 0x000fe200078e00ff */
[----:B------:R3:W-:Y:S01]  /*16d0*/  LDGSTS.E.BYPASS.LTC128B.128 [R232+0x4080], [R10.64+0x100], !P2 ;  /* 0x040801000ae87fae */ /* 0x0007e2000d101d4a */
[----:B------:R-:W-:Y:S02]  /*16e0*/  ISETP.GE.AND P2, PT, R25, c[0x0][0x16c], PT ;  /* 0x00005b0019007a0c */ /* 0x000fe40003f46270 */
[----:B------:R-:W-:Y:S01]  /*16f0*/  SHF.R.S32.HI R15, RZ, 0x2, R19 ;  /* 0x00000002ff0f7819 */ /* 0x000fe20000011413 */
[----:B------:R1:W-:Y:S01]  /*1700*/  LDGSTS.E.BYPASS.LTC128B.128 [R232+0x1080], [R12.64], !P3 ;  /* 0x010800000ce87fae */ /* 0x0003e2000d901d4a */
[----:B------:R-:W-:Y:S01]  /*1710*/  SEL R226, R22, 0xffffffc0, !P5 ;  /* 0xffffffc016e27807 */ /* 0x000fe20006800000 */
[----:B--2---:R-:W-:-:S02]  /*1720*/  IMAD.IADD R5, R7, 0x1, R14 ;  /* 0x0000000107057824 */ /* 0x004fc400078e020e */
[----:B------:R1:W-:Y:S01]  /*1730*/  LDGSTS.E.BYPASS.LTC128B.128 [R232+0x3080], [R12.64+0x80], !P1 ;  /* 0x030800800ce87fae */ /* 0x0003e2000c901d4a */
[----:B------:R-:W-:Y:S01]  /*1740*/  IMAD.MOV.U32 R4, RZ, RZ, R6 ;  /* 0x000000ffff047224 */ /* 0x000fe200078e0006 */
[----:B------:R-:W-:Y:S01]  /*1750*/  LOP3.LUT R14, R0, 0x1c0, RZ, 0xc0, !PT ;  /* 0x000001c0000e7812 */ /* 0x000fe200078ec0ff */
[C---:B------:R-:W-:Y:S01]  /*1760*/  IMAD R6, R35.reuse, c[0x0][0x180], RZ ;  /* 0x0000600023067a24 */ /* 0x040fe200078e02ff */
[----:B------:R1:W-:Y:S01]  /*1770*/  LDGSTS.E.BYPASS.LTC128B.128 [R232+0x5080], [R12.64+0x100], !P0 ;  /* 0x050801000ce87fae */ /* 0x0003e2000c101d4a */
[----:B------:R-:W-:Y:S01]  /*1780*/  IMAD R7, R35, c[0x0][0x210], RZ ;  /* 0x0000840023077a24 */ /* 0x000fe200078e02ff */
[----:B------:R-:W-:Y:S01]  /*1790*/  LOP3.LUT R9, R14, 0x8, R31, 0xf8, !PT ;  /* 0x000000080e097812 */ /* 0x000fe200078ef81f */
[C---:B------:R-:W-:Y:S01]  /*17a0*/  IMAD R0, R34.reuse, c[0x0][0x184], R6 ;  /* 0x0000610022007a24 */ /* 0x040fe200078e0206 */
[----:B------:R-:W0:Y:S01]  /*17b0*/  LDGDEPBAR ;  /* 0x00000000000079af */ /* 0x000e220000000000 */
[----:B------:R-:W-:Y:S01]  /*17c0*/  SHF.R.U32.HI R20, RZ, 0x3, R14 ;  /* 0x00000003ff147819 */ /* 0x000fe2000001160e */
[----:B------:R-:W-:Y:S01]  /*17d0*/  IMAD R8, R34, c[0x0][0x214], R7 ;  /* 0x0000850022087a24 */ /* 0x000fe200078e0207 */
[----:B------:R-:W-:Y:S01]  /*17e0*/  ISETP.GE.AND P0, PT, R18, c[0x0][0x16c], PT ;  /* 0x00005b0012007a0c */ /* 0x000fe20003f06270 */
[----:B------:R-:W-:-:S04]  /*17f0*/  IMAD.WIDE.U32 R6, R34, c[0x0][0x180], R4 ;  /* 0x0000600022067a25 */ /* 0x000fc800078e0004 */
[----:B------:R-:W-:Y:S01]  /*1800*/  IMAD.WIDE.U32 R4, R34, c[0x0][0x210], R2 ;  /* 0x0000840022047a25 */ /* 0x000fe200078e0002 */
[----:B------:R-:W-:-:S03]  /*1810*/  LOP3.LUT R2, R9, R20, RZ, 0x3c, !PT ;  /* 0x0000001409027212 */ /* 0x000fc600078e3cff */
[----:B------:R-:W-:Y:S02]  /*1820*/  IMAD R3, R24, 0x800, R30 ;  /* 0x0000080018037824 */ /* 0x000fe400078e021e */
[----:B------:R-:W-:Y:S02]  /*1830*/  IMAD.IADD R7, R7, 0x1, R0 ;  /* 0x0000000107077824 */ /* 0x000fe400078e0200 */
[----:B------:R-:W-:Y:S02]  /*1840*/  IMAD.IADD R2, R3, 0x1, R2 ;  /* 0x0000000103027824 */ /* 0x000fe400078e0202 */
[C---:B------:R-:W-:Y:S02]  /*1850*/  IMAD R3, R21.reuse, c[0x0][0x188], RZ ;  /* 0x0000620015037a24 */ /* 0x040fe400078e02ff */
[----:B------:R-:W-:Y:S02]  /*1860*/  IMAD R0, R21, c[0x0][0x218], RZ ;  /* 0x0000860015007a24 */ /* 0x000fe400078e02ff */
[----:B---3--:R-:W-:Y:S01]  /*1870*/  IMAD R10, R16, c[0x0][0x18c], R3 ;  /* 0x00006300100a7a24 */ /* 0x008fe200078e0203 */
[----:B-1----:R-:W-:Y:S01]  /*1880*/  SEL R12, RZ, 0x1, P0 ;  /* 0x00000001ff0c7807 */ /* 0x002fe20000000000 */
[----:B------:R-:W-:-:S04]  /*1890*/  DEPBAR.LE SB0, 0x1 ;  /* 0x000080400000791a */ /* 0x000fc80000000000 */
[C---:B------:R-:W-:Y:S01]  /*18a0*/  IMAD.WIDE.U32 R6, R16.reuse, c[0x0][0x188], R6 ;  /* 0x0000620010067a25 */ /* 0x040fe200078e0006 */
[----:B------:R-:W-:Y:S02]  /*18b0*/  SEL R3, RZ, 0x4, P6 ;  /* 0x00000004ff037807 */ /* 0x000fe40003000000 */
[----:B------:R-:W-:Y:S01]  /*18c0*/  LEA.HI R13, R33, R252, RZ, 0x5 ;  /* 0x000000fc210d7211 */ /* 0x000fe200078f28ff */
[----:B------:R-:W-:Y:S01]  /*18d0*/  IMAD R9, R16, c[0x0][0x21c], R0 ;  /* 0x0000870010097a24 */ /* 0x000fe200078e0200 */
[----:B------:R-:W-:Y:S01]  /*18e0*/  BAR.SYNC.DEFER_BLOCKING 0x0 ;  /* 0x0000000000007b1d */ /* 0x000fe20000010000 */
[----:B------:R-:W-:Y:S01]  /*18f0*/  IMAD.IADD R0, R7, 0x1, R10 ;  /* 0x0000000107007824 */ /* 0x000fe200078e020a */
[----:B------:R-:W-:Y:S01]  /*1900*/  LEA R238, P1, R6, c[0x0][0x160], 0x1 ;  /* 0x0000580006ee7a11 */ /* 0x000fe200078208ff */
[----:B------:R-:W-:Y:S01]  /*1910*/  IMAD.SHL.U32 R228, R2, 0x2, RZ ;  /* 0x0000000202e47824 */ /* 0x000fe200078e00ff */
[----:B------:R-:W-:Y:S01]  /*1920*/  SHF.R.S32.HI R224, RZ, 0x5, R13 ;  /* 0x00000005ffe07819 */ /* 0x000fe2000001140d */
[----:B------:R-:W-:Y:S01]  /*1930*/  IMAD.IADD R5, R5, 0x1, R8 ;  /* 0x0000000105057824 */ /* 0x000fe200078e0208 */
[----:B------:R-:W-:Y:S01]  /*1940*/  LEA.HI.X R239, R6, c[0x0][0x164], R0, 0x1, P1 ;  /* 0x0000590006ef7a11 */ /* 0x000fe200008f0c00 */
[----:B------:R-:W-:Y:S01]  /*1950*/  IMAD.IADD R231, R228, 0x1, R226 ;  /* 0x00000001e4e77824 */ /* 0x000fe200078e02e2 */
[----:B------:R-:W-:Y:S01]  /*1960*/  SEL R0, R23, 0xffffffe0, !P4 ;  /* 0xffffffe017007807 */ /* 0x000fe20006000000 */
[----:B------:R-:W-:Y:S01]  /*1970*/  IMAD.WIDE.U32 R4, R16, c[0x0][0x218], R4 ;  /* 0x0000860010047a25 */ /* 0x000fe200078e0004 */
[----:B------:R-:W-:-:S03]  /*1980*/  SEL R8, RZ, 0x2, P2 ;  /* 0x00000002ff087807 */ /* 0x000fc60001000000 */
[----:B------:R-:W-:Y:S01]  /*1990*/  IMAD.IADD R229, R228, 0x1, R0 ;  /* 0x00000001e4e57824 */ /* 0x000fe200078e0200 */
[----:B------:R-:W-:Y:S01]  /*19a0*/  LEA R240, P0, R4, c[0x0][0x1f0], 0x1 ;  /* 0x00007c0004f07a11 */ /* 0x000fe200078008ff */
[----:B------:R-:W-:Y:S01]  /*19b0*/  IMAD.IADD R5, R5, 0x1, R9 ;  /* 0x0000000105057824 */ /* 0x000fe200078e0209 */
[----:B------:R-:W-:Y:S01]  /*19c0*/  IADD3 R3, R3, R8, R12 ;  /* 0x0000000803037210 */ /* 0x000fe20007ffe00c */
[----:B------:R-:W-:Y:S01]  /*19d0*/  IMAD.IADD R230, R226, 0x1, R229 ;  /* 0x00000001e2e67824 */ /* 0x000fe200078e02e5 */
[----:B------:R-:W-:Y:S01]  /*19e0*/  LEA.HI R0, R13, R224, RZ, 0x1 ;  /* 0x000000e00d007211 */ /* 0x000fe200078f08ff */
[----:B------:R-:W-:Y:S01]  /*19f0*/  IMAD.U32 R8, RZ, RZ, UR7 ;  /* 0x00000007ff087e24 */ /* 0x000fe2000f8e00ff */
[----:B------:R-:W-:Y:S01]  /*1a00*/  LEA.HI.X R241, R4, c[0x0][0x1f4], R5, 0x1, P0 ;  /* 0x00007d0004f17a11 */ /* 0x000fe200000f0c05 */
[----:B------:R-:W-:Y:S01]  /*1a10*/  IMAD R7, R35, c[0x0][0x238], RZ ;  /* 0x00008e0023077a24 */ /* 0x000fe200078e02ff */
[----:B------:R-:W-:Y:S01]  /*1a20*/  IADD3 R4, -R243, UR8, RZ ;  /* 0x00000008f3047c10 */ /* 0x000fe2000fffe1ff */
[----:B------:R-:W-:Y:S01]  /*1a30*/  IMAD.U32 R6, RZ, RZ, UR7 ;  /* 0x00000007ff067e24 */ /* 0x000fe2000f8e00ff */
[----:B------:R1:W2:Y:S01]  /*1a40*/  LDSM.16.M88.4 R148, [R228+0x6080] ;  /* 0x00608000e494783b */ /* 0x0002a20000000200 */
[C---:B------:R-:W-:Y:S01]  /*1a50*/  LOP3.LUT P3, RZ, R3.reuse, 0x1, RZ, 0xc0, !PT ;  /* 0x0000000103ff7812 */ /* 0x040fe2000786c0ff */
[----:B------:R-:W-:Y:S01]  /*1a60*/  IMAD R7, R34, c[0x0][0x23c], R7 ;  /* 0x00008f0022077a24 */ /* 0x000fe200078e0207 */
[----:B------:R-:W-:Y:S01]  /*1a70*/  LOP3.LUT P2, RZ, R3, 0x2, RZ, 0xc0, !PT ;  /* 0x0000000203ff7812 */ /* 0x000fe2000784c0ff */
[----:B------:R1:W3:Y:S01]  /*1a80*/  LDSM.16.M88.4 R152, [R229+0x6080] ;  /* 0x00608000e598783b */ /* 0x0002e20000000200 */
[C---:B------:R-:W-:Y:S01]  /*1a90*/  ISETP.LT.OR P0, PT, R4.reuse, 0x1, !P3 ;  /* 0x000000010400780c */ /* 0x040fe20005f01670 */
[----:B------:R-:W-:Y:S01]  /*1aa0*/  IMAD R21, R21, c[0x0][0x240], RZ ;  /* 0x0000900015157a24 */ /* 0x000fe200078e02ff */
[----:B------:R-:W-:Y:S01]  /*1ab0*/  LOP3.LUT P4, RZ, R3, 0x4, RZ, 0xc0, !PT ;  /* 0x0000000403ff7812 */ /* 0x000fe2000788c0ff */
[----:B------:R1:W4:Y:S01]  /*1ac0*/  LDSM.16.M88.4 R160, [R231+0x6080] ;  /* 0x00608000e7a0783b */ /* 0x0003220000000200 */
[----:B------:R-:W-:Y:S01]  /*1ad0*/  ISETP.LT.OR P1, PT, R4, 0x1, !P2 ;  /* 0x000000010400780c */ /* 0x000fe20005721670 */
[----:B------:R-:W-:Y:S01]  /*1ae0*/  IMAD.WIDE.U32 R2, R34, c[0x0][0x238], R26 ;  /* 0x00008e0022027a25 */ /* 0x000fe200078e001a */
[----:B------:R-:W-:Y:S01]  /*1af0*/  LOP3.LUT R0, R0, 0xfffffffe, RZ, 0xc0, !PT ;  /* 0xfffffffe00007812 */ /* 0x000fe200078ec0ff */
[----:B------:R1:W1:Y:S01]  /*1b00*/  LDSM.16.M88.4 R164, [R230+0x6080] ;  /* 0x00608000e6a4783b */ /* 0x0002620000000200 */
[----:B------:R-:W-:Y:S01]  /*1b10*/  SHF.R.S32.HI R5, RZ, 0x1f, R19 ;  /* 0x0000001fff057819 */ /* 0x000fe20000011413 */
[----:B------:R-:W-:Y:S01]  /*1b20*/  IMAD.IADD R3, R3, 0x1, R7 ;  /* 0x0000000103037824 */ /* 0x000fe200078e0207 */
[----:B------:R-:W-:Y:S01]  /*1b30*/  ISETP.LT.OR P6, PT, R4, 0x21, !P3 ;  /* 0x000000210400780c */ /* 0x000fe20005fc1670 */
[----:B------:R1:W1:Y:S01]  /*1b40*/  LDSM.16.M88.4 R168, [R228+0x8080] ;  /* 0x00808000e4a8783b */ /* 0x0002620000000200 */
[----:B------:R-:W-:Y:S01]  /*1b50*/  IMAD.IADD R224, R224, 0x1, -R0 ;  /* 0x00000001e0e07824 */ /* 0x000fe200078e0a00 */
[----:B------:R-:W-:Y:S01]  /*1b60*/  LEA.HI R0, R5, R15, RZ, 0x3 ;  /* 0x0000000f05007211 */ /* 0x000fe200078f18ff */
[----:B------:R-:W-:Y:S01]  /*1b70*/  IMAD.WIDE.U32 R248, R16, c[0x0][0x240], R2 ;  /* 0x0000900010f87a25 */ /* 0x000fe200078e0002 */
[----:B------:R1:W1:Y:S01]  /*1b80*/  LDSM.16.M88.4 R172, [R229+0x8080] ;  /* 0x00808000e5ac783b */ /* 0x0002620000000200 */
[----:B------:R-:W-:-:S02]  /*1b90*/  ISETP.LT.OR P5, PT, R4, 0x21, !P2 ;  /* 0x000000210400780c */ /* 0x000fc400057a1670 */
[----:B------:R-:W-:Y:S01]  /*1ba0*/  LOP3.LUT R0, R0, 0xfffffff8, RZ, 0xc0, !PT ;  /* 0xfffffff800007812 */ /* 0x000fe200078ec0ff */
[----:B------:R1:W1:Y:S01]  /*1bb0*/  LDSM.16.M88.4 R176, [R231+0x8080] ;  /* 0x00808000e7b0783b */ /* 0x0002620000000200 */
[----:B------:R-:W-:Y:S01]  /*1bc0*/  ISETP.LT.OR P3, PT, R4, 0x21, !P4 ;  /* 0x000000210400780c */ /* 0x000fe20006761670 */
[----:B------:R-:W-:Y:S01]  /*1bd0*/  IMAD R21, R16, c[0x0][0x244], R21 ;  /* 0x0000910010157a24 */ /* 0x000fe200078e0215 */
[----:B------:R-:W-:Y:S01]  /*1be0*/  ISETP.GE.AND P2, PT, R18, c[0x0][0x1fc], PT ;  /* 0x00007f0012007a0c */ /* 0x000fe20003f46270 */
[----:B------:R1:W1:Y:S01]  /*1bf0*/  LDSM.16.M88.4 R180, [R230+0x8080] ;  /* 0x00808000e6b4783b */ /* 0x0002620000000200 */
[----:B------:R-:W-:Y:S01]  /*1c00*/  IMAD.IADD R5, R15, 0x1, -R0 ;  /* 0x000000010f057824 */ /* 0x000fe200078e0a00 */
[----:B------:R-:W-:Y:S01]  /*1c10*/  SHF.R.S32.HI R0, RZ, 0x1f, R17 ;  /* 0x0000001fff007819 */ /* 0x000fe20000011411 */
[C---:B------:R-:W-:Y:S01]  /*1c20*/  IMAD.SHL.U32 R235, R224.reuse, 0x10, RZ ;  /* 0x00000010e0eb7824 */ /* 0x040fe200078e00ff */
[----:B------:R1:W1:Y:S01]  /*1c30*/  LDSM.16.M88.4 R184, [R228+0xa080] ;  /* 0x00a08000e4b8783b */ /* 0x0002620000000200 */
[----:B------:R-:W-:Y:S01]  /*1c40*/  IMAD.SHL.U32 R224, R224, 0x400, RZ ;  /* 0x00000400e0e07824 */ /* 0x000fe200078e00ff */
[----:B------:R-:W-:Y:S01]  /*1c50*/  LEA.HI R0, R0, R17, RZ, 0x2 ;  /* 0x0000001100007211 */ /* 0x000fe200078f10ff */
[----:B------:R-:W-:Y:S01]  /*1c60*/  IMAD.IADD R250, R249, 0x1, R21 ;  /* 0x00000001f9fa7824 */ /* 0x000fe200078e0215 */
[----:B------:R1:W1:Y:S01]  /*1c70*/  LDSM.16.M88.4 R188, [R229+0xa080] ;  /* 0x00a08000e5bc783b */ /* 0x0002620000000200 */
[----:B------:R-:W-:-:S02]  /*1c80*/  LOP3.LUT R14, R14, 0x10, R235, 0xf8, !PT ;  /* 0x000000100e0e7812 */ /* 0x000fc400078ef8eb */
[----:B------:R-:W-:Y:S01]  /*1c90*/  LOP3.LUT R0, R0, 0xfffffffc, RZ, 0xc0, !PT ;  /* 0xfffffffc00007812 */ /* 0x000fe200078ec0ff */
[----:B------:R1:W1:Y:S04]  /*1ca0*/  LDSM.16.M88.4 R192, [R231+0xa080] ;  /* 0x00a08000e7c0783b */ /* 0x0002680000000200 */
[----:B------:R1:W1:Y:S04]  /*1cb0*/  LDSM.16.M88.4 R196, [R230+0xa080] ;  /* 0x00a08000e6c4783b */ /* 0x0002680000000200 */
[----:B------:R-:W-:Y:S06]  /*1cc0*/  BAR.SYNC.DEFER_BLOCKING 0x0 ;  /* 0x0000000000007b1d */ /* 0x000fec0000010000 */
[----:B------:R-:W-:Y:S01]  /*1cd0*/  @!PT LDS RZ, [RZ] ;  /* 0x00000000fffff984 */ /* 0x000fe20000000800 */
[----:B------:R-:W-:Y:S01]  /*1ce0*/  @!PT LDS RZ, [RZ] ;  /* 0x00000000fffff984 */ /* 0x000fe20000000800 */
[----:B------:R-:W-:Y:S01]  /*1cf0*/  @!PT LDS RZ, [RZ] ;  /* 0x00000000fffff984 */ /* 0x000fe20000000800 */
[----:B------:R1:W-:Y:S01]  /*1d00*/  LDGSTS.E.BYPASS.LTC128B.128 [R232+0x6080], [R238.64], !P0 ;  /* 0x06080000eee87fae */ /* 0x0003e2000c101d4a */
[----:B------:R-:W-:-:S02]  /*1d10*/  ISETP.LT.OR P0, PT, R4, 0x1, !P4 ;  /* 0x000000010400780c */ /* 0x000fc40006701670 */
[----:B------:R-:W-:Y:S01]  /*1d20*/  ISETP.GE.AND P4, PT, R25, c[0x0][0x1fc], PT ;  /* 0x00007f0019007a0c */ /* 0x000fe20003f86270 */
[----:B------:R1:W-:Y:S10]  /*1d30*/  LDGSTS.E.BYPASS.LTC128B.128 [R232+0x8080], [R238.64+0x80], !P1 ;  /* 0x08080080eee87fae */ /* 0x0003f4000c901d4a */
[----:B------:R1:W-:Y:S01]  /*1d40*/  LDGSTS.E.BYPASS.LTC128B.128 [R232+0xa080], [R238.64+0x100], !P0 ;  /* 0x0a080100eee87fae */ /* 0x0003e2000c101d4a */
[----:B------:R-:W-:-:S04]  /*1d50*/  IADD3 R8, P1, P0, R8, 0x80, R238 ;  /* 0x0000008008087810 */ /* 0x000fc8000783e0ee */
[----:B------:R-:W-:Y:S02]  /*1d60*/  IADD3.X R9, RZ, UR6, R239, P1, P0 ;  /* 0x00000006ff097c10 */ /* 0x000fe40008fe04ef */
[----:B------:R-:W-:-:S04]  /*1d70*/  IADD3 R10, P0, R238, UR7, RZ ;  /* 0x00000007ee0a7c10 */ /* 0x000fc8000ff1e0ff */
[----:B------:R-:W-:Y:S02]  /*1d80*/  IADD3.X R11, R239, UR6, RZ, P0, !PT ;  /* 0x00000006ef0b7c10 */ /* 0x000fe400087fe4ff */
[----:B------:R-:W-:-:S03]  /*1d90*/  IADD3 R6, P1, P0, R6, 0x100, R238 ;  /* 0x0000010006067810 */ /* 0x000fc6000783e0ee */
[----:B------:R1:W-:Y:S01]  /*1da0*/  LDGSTS.E.BYPASS.LTC128B.128 [R232+0x7080], [R10.64], !P6 ;  /* 0x070800000ae87fae */ /* 0x0003e2000f101d4a */
[----:B------:R-:W-:Y:S02]  /*1db0*/  IADD3.X R7, RZ, UR6, R239, P1, P0 ;  /* 0x00000006ff077c10 */ /* 0x000fe40008fe04ef */
[----:B------:R-:W-:Y:S01]  /*1dc0*/  ISETP.GE.AND P0, PT, R18, c[0x0][0x1fc], PT ;  /* 0x00007f0012007a0c */ /* 0x000fe20003f06270 */
[----:B------:R2:W-:Y:S01]  /*1dd0*/  LDGSTS.E.BYPASS.LTC128B.128 [R232+0x9080], [R8.64], !P5 ;  /* 0x0908000008e87fae */ /* 0x0005e2000e901d4a */
[----:B------:R-:W-:Y:S02]  /*1de0*/  ISETP.GT.AND P6, PT, R252, 0xf, PT ;  /* 0x0000000ffc00780c */ /* 0x000fe40003fc4270 */
[----:B------:R-:W-:Y:S01]  /*1df0*/  ISETP.GE.AND P5, PT, R25, c[0x0][0x1fc], PT ;  /* 0x00007f0019007a0c */ /* 0x000fe20003fa6270 */
[----:B------:R2:W-:Y:S01]  /*1e00*/  LDGSTS.E.BYPASS.LTC128B.128 [R232+0xb080], [R6.64], !P3 ;  /* 0x0b08000006e87fae */ /* 0x0005e2000d901d4a */
[----:B------:R-:W-:Y:S02]  /*1e10*/  SEL R18, RZ, 0x1, P0 ;  /* 0x00000001ff127807 */ /* 0x000fe40000000000 */
[----:B------:R-:W-:-:S02]  /*1e20*/  SEL R16, RZ, 0xffffffff, P5 ;  /* 0xffffffffff107807 */ /* 0x000fc40002800000 */
[----:B------:R-:W-:Y:S02]  /*1e30*/  ISETP.LT.OR P5, PT, R4, 0x1, P2 ;  /* 0x000000010400780c */ /* 0x000fe400017a1670 */
[----:B------:R-:W-:Y:S02]  /*1e40*/  ISETP.GE.AND P1, PT, R25, c[0x0][0x16c], PT ;  /* 0x00005b0019007a0c */ /* 0x000fe40003f26270 */
[C---:B------:R-:W-:Y:S02]  /*1e50*/  ISETP.GE.AND P3, PT, R28.reuse, c[0x0][0x1fc], PT ;  /* 0x00007f001c007a0c */ /* 0x040fe40003f66270 */
[----:B------:R-:W-:Y:S02]  /*1e60*/  SEL R15, RZ, 0xffffffff, P1 ;  /* 0xffffffffff0f7807 */ /* 0x000fe40000800000 */
[----:B------:R-:W-:Y:S02]  /*1e70*/  ISETP.GE.AND P1, PT, R28, c[0x0][0x1fc], PT ;  /* 0x00007f001c007a0c */ /* 0x000fe40003f26270 */
[----:B------:R-:W-:Y:S01]  /*1e80*/  @P6 LOP3.LUT R236, R236, 0x8, RZ, 0xfc, !PT ;  /* 0x00000008ecec6812 */ /* 0x000fe200078efcff */
[----:B------:R-:W-:Y:S01]  /*1e90*/  IMAD.SHL.U32 R15, R15, 0x2, RZ ;  /* 0x000000020f0f7824 */ /* 0x000fe200078e00ff */
[----:B------:R-:W-:Y:S01]  /*1ea0*/  SEL R237, RZ, 0xffffffff, P1 ;  /* 0xffffffffffed7807 */ /* 0x000fe20000800000 */
[----:B-1----:R-:W-:Y:S01]  /*1eb0*/  @!P6 IMAD.SHL.U32 R10, R252, 0x10, RZ ;  /* 0x00000010fc0ae824 */ /* 0x002fe200078e00ff */
[----:B------:R-:W-:-:S02]  /*1ec0*/  ISETP.LT.OR P1, PT, R4, 0x21, P2 ;  /* 0x000000210400780c */ /* 0x000fc40001721670 */
[----:B------:R-:W-:Y:S01]  /*1ed0*/  LOP3.LUT R242, R15, 0x2, R12, 0xe2, !PT ;  /* 0x000000020ff27812 */ /* 0x000fe200078ee20c */
[----:B------:R-:W-:Y:S01]  /*1ee0*/  IMAD.SHL.U32 R237, R237, 0x4, RZ ;  /* 0x00000004eded7824 */ /* 0x000fe200078e00ff */
[----:B------:R1:W-:Y:S01]  /*1ef0*/  @!P6 LDGSTS.E.BYPASS.LTC128B.128 [R10+0x12080], [R246.64] ;  /* 0x12080000f60aefae */ /* 0x0003e2000b901d4a */
[----:B------:R-:W-:Y:S02]  /*1f00*/  ISETP.GE.AND P2, PT, R252, 0x10, PT ;  /* 0x00000010fc00780c */ /* 0x000fe40003f46270 */
[----:B--2---:R-:W-:Y:S01]  /*1f10*/  LOP3.LUT R7, R13, 0xffffffe0, RZ, 0xc0, !PT ;  /* 0xffffffe00d077812 */ /* 0x004fe200078ec0ff */
[----:B------:R-:W-:Y:S01]  /*1f20*/  IMAD.IADD R6, R17, 0x1, -R0 ;  /* 0x0000000111067824 */ /* 0x000fe200078e0a00 */
[----:B------:R-:W-:Y:S01]  /*1f30*/  LOP3.LUT R0, R32, 0xfffffff0, RZ, 0xc0, !PT ;  /* 0xfffffff020007812 */ /* 0x000fe200078ec0ff */
[----:B------:R-:W0:Y:S01]  /*1f40*/  LDGDEPBAR ;  /* 0x00000000000079af */ /* 0x000e220000000000 */
[----:B------:R-:W-:Y:S01]  /*1f50*/  LOP3.LUT R236, R236, 0xfffffffd, RZ, 0xc0, !PT ;  /* 0xfffffffdecec7812 */ /* 0x000fe200078ec0ff */
[----:B------:R-:W-:-:S02]  /*1f60*/  IMAD.IADD R2, R252, 0x1, -R7 ;  /* 0x00000001fc027824 */ /* 0x000fc400078e0a07 */
[----:B------:R-:W-:Y:S01]  /*1f70*/  IMAD R13, R6, -0x8, R29 ;  /* 0xfffffff8060d7824 */ /* 0x000fe200078e021d */
[----:B------:R-:W-:Y:S01]  /*1f80*/  IADD3 R6, P0, R240, UR14, RZ ;  /* 0x0000000ef0067c10 */ /* 0x000fe2000ff1e0ff */
[----:B------:R-:W-:Y:S01]  /*1f90*/  IMAD.IADD R0, R252, 0x1, -R0 ;  /* 0x00000001fc007824 */ /* 0x000fe200078e0a00 */
[----:B------:R-:W-:Y:S01]  /*1fa0*/  SHF.R.S32.HI R3, RZ, 0x1f, R2 ;  /* 0x0000001fff037819 */ /* 0x000fe20000011402 */
[----:B------:R2:W-:Y:S01]  /*1fb0*/  LDGSTS.E.BYPASS.LTC128B.128 [R232+0xc080], [R240.64], !P5 ;  /* 0x0c080000f0e87fae */ /* 0x0005e2000e901d4a */
[----:B------:R-:W-:Y:S02]  /*1fc0*/  IADD3.X R7, R241, UR9, RZ, P0, !PT ;  /* 0x00000009f1077c10 */ /* 0x000fe400087fe4ff */
[----:B------:R-:W-:Y:S02]  /*1fd0*/  LEA.HI R3, R3, R2, RZ, 0x2 ;  /* 0x0000000203037211 */ /* 0x000fe400078f10ff */
[----:B------:R-:W-:Y:S02]  /*1fe0*/  ISETP.LT.OR P0, PT, R4, 0x1, P4 ;  /* 0x000000010400780c */ /* 0x000fe40002701670 */
[----:B------:R-:W-:-:S02]  /*1ff0*/  LEA.HI R235, R3, R235, RZ, 0x1e ;  /* 0x000000eb03eb7211 */ /* 0x000fc400078ff0ff */
[----:B------:R-:W-:Y:S02]  /*2000*/  LOP3.LUT R3, R3, 0xfffffffc, RZ, 0xc0, !PT ;  /* 0xfffffffc03037812 */ /* 0x000fe400078ec0ff */
[----:B------:R-:W-:Y:S02]  /*2010*/  SHF.R.S32.HI R8, RZ, 0x1f, R0 ;  /* 0x0000001fff087819 */ /* 0x000fe40000011400 */
[----:B------:R-:W-:Y:S01]  /*2020*/  ISETP.LT.OR P4, PT, R4, 0x21, P4 ;  /* 0x000000210400780c */ /* 0x000fe20002781670 */
[----:B------:R-:W-:Y:S01]  /*2030*/  IMAD.IADD R11, R2, 0x1, -R3 ;  /* 0x00000001020b7824 */ /* 0x000fe200078e0a03 */
[----:B------:R-:W-:Y:S01]  /*2040*/  LEA.HI R8, R8, R0, RZ, 0x3 ;  /* 0x0000000008087211 */ /* 0x000fe200078f18ff */
[C---:B------:R-:W-:Y:S01]  /*2050*/  IMAD.SHL.U32 R3, R5.reuse, 0x40, RZ ;  /* 0x0000004005037824 */ /* 0x040fe200078e00ff */
[----:B------:R-:W-:Y:S01]  /*2060*/  LOP3.LUT P5, RZ, R5, 0x4, RZ, 0xc0, !PT ;  /* 0x0000000405ff7812 */ /* 0x000fe200078ac0ff */
[----:B------:R2:W-:Y:S01]  /*2070*/  LDGSTS.E.BYPASS.LTC128B.128 [R232+0xe080], [R240.64+0x80], !P0 ;  /* 0x0e080080f0e87fae */ /* 0x0005e2000c101d4a */
[----:B------:R-:W-:Y:S01]  /*2080*/  IMAD.SHL.U32 R2, R17, 0x8, RZ ;  /* 0x0000000811027824 */ /* 0x000fe200078e00ff */
[----:B------:R-:W-:Y:S01]  /*2090*/  ISETP.LT.OR P0, PT, R4, 0x1, P3 ;  /* 0x000000010400780c */ /* 0x000fe20001f01670 */
[----:B------:R-:W-:Y:S01]  /*20a0*/  IMAD.SHL.U32 R5, R24, 0x20, RZ ;  /* 0x0000002018057824 */ /* 0x000fe200078e00ff */
[----:B------:R-:W-:Y:S01]  /*20b0*/  LOP3.LUT R3, R3, 0x1c0, RZ, 0xc0, !PT ;  /* 0x000001c003037812 */ /* 0x000fe200078ec0ff */
[----:B------:R-:W-:Y:S01]  /*20c0*/  IMAD R11, R11, -0x2, R13 ;  /* 0xfffffffe0b0b7824 */ /* 0x000fe200078e020d */
[----:B------:R-:W-:-:S02]  /*20d0*/  ISETP.LT.OR P3, PT, R4, 0x21, P3 ;  /* 0x000000210400780c */ /* 0x000fc40001f61670 */
[----:B------:R-:W-:Y:S02]  /*20e0*/  LOP3.LUT R2, R2, 0x18, RZ, 0xc0, !PT ;  /* 0x0000001802027812 */ /* 0x000fe400078ec0ff */
[----:B------:R-:W-:Y:S02]  /*20f0*/  SHF.R.U32.HI R4, RZ, 0x3, R3 ;  /* 0x00000003ff047819 */ /* 0x000fe40000011603 */
[----:B------:R-:W-:Y:S02]  /*2100*/  LOP3.LUT R9, R8, 0xfffffff8, RZ, 0xc0, !PT ;  /* 0xfffffff808097812 */ /* 0x000fe400078ec0ff */
[----:B-1----:R-:W-:Y:S01]  /*2110*/  LOP3.LUT R10, R4, R3, R2, 0x1e, !PT ;  /* 0x00000003040a7212 */ /* 0x002fe200078e1e02 */
[----:B------:R-:W-:Y:S01]  /*2120*/  IMAD.U32 R4, RZ, RZ, UR14 ;  /* 0x0000000eff047e24 */ /* 0x000fe2000f8e00ff */
[----:B------:R2:W-:Y:S01]  /*2130*/  LDGSTS.E.BYPASS.LTC128B.128 [R232+0x10080], [R240.64+0x100], !P0 ;  /* 0x10080100f0e87fae */ /* 0x0005e2000c101d4a */
[----:B------:R-:W-:Y:S01]  /*2140*/  IMAD.IADD R0, R0, 0x1, -R9 ;  /* 0x0000000100007824 */ /* 0x000fe200078e0a09 */
[----:B------:R-:W-:Y:S01]  /*2150*/  LOP3.LUT R13, R2, 0x20, R5, 0xf8, !PT ;  /* 0x00000020020d7812 */ /* 0x000fe200078ef805 */
[----:B------:R-:W-:Y:S01]  /*2160*/  IMAD.SHL.U32 R2, R16, 0x2, RZ ;  /* 0x0000000210027824 */ /* 0x000fe200078e00ff */
[----:B------:R1:W-:Y:S01]  /*2170*/  LDGSTS.E.BYPASS.LTC128B.128 [R232+0xd080], [R6.64], !P1 ;  /* 0x0d08000006e87fae */ /* 0x0003e2000c901d4a */
[----:B------:R-:W-:Y:S01]  /*2180*/  IADD3 R4, P1, P0, R4, 0x100, R240 ;  /* 0x0000010004047810 */ /* 0x000fe2000783e0f0 */
[----:B------:R-:W-:Y:S01]  /*2190*/  IMAD.SHL.U32 R3, R8, 0x40, RZ ;  /* 0x0000004008037824 */ /* 0x000fe200078e00ff */
[----:B------:R-:W-:Y:S01]  /*21a0*/  LOP3.LUT R9, R14, 0x8, R31, 0xf8, !PT ;  /* 0x000000080e097812 */ /* 0x000fe200078ef81f */
[----:B------:R1:W-:Y:S01]  /*21b0*/  LDGSTS.E.BYPASS.LTC128B.128 [R232+0xf080], [R6.64+0x80], !P4 ;  /* 0x0f08008006e87fae */ /* 0x0003e2000e101d4a */
[----:B------:R-:W-:-:S02]  /*21c0*/  IADD3.X R5, RZ, UR9, R241, P1, P0 ;  /* 0x00000009ff057c10 */ /* 0x000fc40008fe04f1 */
[C---:B------:R-:W-:Y:S02]  /*21d0*/  LOP3.LUT P1, RZ, R0.reuse, 0x2, RZ, 0xc0, !PT ;  /* 0x0000000200ff7812 */ /* 0x040fe4000782c0ff */
[C---:B------:R-:W-:Y:S01]  /*21e0*/  LOP3.LUT P0, RZ, R0.reuse, 0x4, RZ, 0xc0, !PT ;  /* 0x0000000400ff7812 */ /* 0x040fe2000780c0ff */
[----:B------:R-:W-:Y:S01]  /*21f0*/  IMAD.SHL.U32 R0, R0, 0x40, RZ ;  /* 0x0000004000007824 */ /* 0x000fe200078e00ff */
[----:B------:R-:W-:Y:S01]  /*2200*/  LOP3.LUT R12, R2, 0x2, R18, 0xe2, !PT ;  /* 0x00000002020c7812 */ /* 0x000fe200078ee212 */
[----:B------:R2:W-:Y:S01]  /*2210*/  LDGSTS.E.BYPASS.LTC128B.128 [R232+0x11080], [R4.64], !P3 ;  /* 0x1108000004e87fae */ /* 0x0005e2000d901d4a */
[----:B------:R-:W-:Y:S02]  /*2220*/  LOP3.LUT R2, R19, 0x3ffffffc, RZ, 0xc0, !PT ;  /* 0x3ffffffc13027812 */ /* 0x000fe400078ec0ff */
[----:B------:R-:W-:Y:S02]  /*2230*/  LOP3.LUT R0, R0, 0x1c0, RZ, 0xc0, !PT ;  /* 0x000001c000007812 */ /* 0x000fe400078ec0ff */
[----:B------:R-:W-:-:S02]  /*2240*/  LOP3.LUT R3, R3, 0xfffffe00, RZ, 0xc0, !PT ;  /* 0xfffffe0003037812 */ /* 0x000fc400078ec0ff */
[----:B------:R-:W-:Y:S02]  /*2250*/  LOP3.LUT R9, R9, R20, RZ, 0x3c, !PT ;  /* 0x0000001409097212 */ /* 0x000fe400078e3cff */
[----:B------:R-:W-:Y:S02]  /*2260*/  LOP3.LUT R237, R237, 0x4, R12, 0xe2, !PT ;  /* 0x00000004eded7812 */ /* 0x000fe400078ee20c */
[----:B------:R-:W-:Y:S01]  /*2270*/  ISETP.GT.AND P6, PT, R11, 0x20, PT ;  /* 0x000000200b00780c */ /* 0x000fe20003fc4270 */
[----:B------:R-:W-:-:S04]  /*2280*/  IMAD R227, R24, 0x200, R9 ;  /* 0x0000020018e37824 */ /* 0x000fc800078e0209 */
[C---:B------:R-:W-:Y:S02]  /*2290*/  IMAD R226, R227.reuse, 0x2, R226 ;  /* 0x00000002e3e27824 */ /* 0x040fe400078e02e2 */
[----:B------:R-:W-:Y:S02]  /*22a0*/  IMAD.SHL.U32 R227, R227, 0x2, RZ ;  /* 0x00000002e3e37824 */ /* 0x000fe400078e00ff */
[----:B-1----:R-:W-:Y:S02]  /*22b0*/  IMAD.SHL.U32 R7, R24, 0x8, RZ ;  /* 0x0000000818077824 */ /* 0x002fe400078e00ff */
[----:B------:R-:W-:Y:S01]  /*22c0*/  IMAD.IADD R6, R252, 0x1, -R2 ;  /* 0x00000001fc067824 */ /* 0x000fe200078e0a02 */
[----:B------:R-:W-:Y:S02]  /*22d0*/  SHF.R.U32.HI R2, RZ, 0x3, R0 ;  /* 0x00000003ff027819 */ /* 0x000fe40000011600 */
[----:B------:R-:W-:Y:S01]  /*22e0*/  LOP3.LUT R7, R0, 0x8, R7, 0xf8, !PT ;  /* 0x0000000800077812 */ /* 0x000fe200078ef807 */
[----:B------:R-:W-:Y:S01]  /*22f0*/  IMAD R6, R6, 0x2, R224 ;  /* 0x0000000206067824 */ /* 0x000fe200078e02e0 */
[----:B------:R-:W-:-:S02]  /*2300*/  LOP3.LUT R0, R2, R13, R0, 0x1e, !PT ;  /* 0x0000000d02007212 */ /* 0x000fc400078e1e00 */
[----:B------:R-:W-:Y:S01]  /*2310*/  LOP3.LUT R7, R7, R2, RZ, 0x3c, !PT ;  /* 0x0000000207077212 */ /* 0x000fe200078e3cff */
[----:B------:R-:W-:Y:S01]  /*2320*/  @!P2 IMAD.SHL.U32 R2, R252, 0x10, RZ ;  /* 0x00000010fc02a824 */ /* 0x000fe200078e00ff */
[-C--:B------:R-:W-:Y:S01]  /*2330*/  LOP3.LUT R0, R0, R3.reuse, RZ, 0xfc, !PT ;  /* 0x0000000300007212 */ /* 0x080fe200078efcff */
[----:B------:R-:W-:Y:S01]  /*2340*/  IMAD.IADD R6, R6, 0x1, R10 ;  /* 0x0000000106067824 */ /* 0x000fe200078e020a */
[----:B------:R-:W-:Y:S02]  /*2350*/  IADD3 R224, R7, R3, R224 ;  /* 0x0000000307e07210 */ /* 0x000fe40007ffe0e0 */
[----:B------:R1:W-:Y:S01]  /*2360*/  @!P2 LDGSTS.E.BYPASS.LTC128B.128 [R2+0x12180], [R244.64] ;  /* 0x12180000f402afae */ /* 0x0003e2000b901d4a */
[----:B------:R-:W-:Y:S01]  /*2370*/  SEL R3, R22, 0xffffffc0, !P0 ;  /* 0xffffffc016037807 */ /* 0x000fe20004000000 */
[----:B------:R-:W-:Y:S01]  /*2380*/  IMAD.SHL.U32 R0, R0, 0x2, RZ ;  /* 0x0000000200007824 */ /* 0x000fe200078e00ff */
[----:B------:R-:W-:Y:S01]  /*2390*/  ISETP.GT.AND P0, PT, R11, 0x1, PT ;  /* 0x000000010b00780c */ /* 0x000fe20003f04270 */
[----:B------:R-:W0:Y:S01]  /*23a0*/  LDGDEPBAR ;  /* 0x00000000000079af */ /* 0x000e220000000000 */
[----:B------:R-:W-:Y:S01]  /*23b0*/  LEA R233, R6, 0x12280, 0x1 ;  /* 0x0001228006e97811 */ /* 0x000fe200078e08ff */
[----:B------:R-:W-:-:S03]  /*23c0*/  IMAD.SHL.U32 R225, R224, 0x2, RZ ;  /* 0x00000002e0e17824 */ /* 0x000fc600078e00ff */
[C---:B------:R-:W-:Y:S02]  /*23d0*/  IADD3 R234, R233.reuse, 0x40, RZ ;  /* 0x00000040e9ea7810 */ /* 0x040fe40007ffe0ff */
[----:B------:R-:W-:Y:S02]  /*23e0*/  @P5 IADD3 R234, R233, -0x40, RZ ;  /* 0xffffffc0e9ea5810 */ /* 0x000fe40007ffe0ff */
[----:B------:R-:W-:Y:S02]  /*23f0*/  ISETP.GT.AND P5, PT, R11, 0x21, PT ;  /* 0x000000210b00780c */ /* 0x000fe40003fa4270 */
[----:B-1----:R-:W-:Y:S02]  /*2400*/  SEL R2, R23, 0xffffffe0, !P1 ;  /* 0xffffffe017027807 */ /* 0x002fe40004800000 */
[----:B------:R-:W-:-:S03]  /*2410*/  ISETP.GT.AND P1, PT, R11, RZ, PT ;  /* 0x000000ff0b00720c */ /* 0x000fc60003f24270 */
[C---:B------:R-:W-:Y:S02]  /*2420*/  IMAD R2, R224.reuse, 0x2, R2 ;  /* 0x00000002e0027824 */ /* 0x040fe400078e0202 */
[----:B------:R-:W-:Y:S02]  /*2430*/  IMAD R224, R224, 0x2, R3 ;  /* 0x00000002e0e07824 */ /* 0x000fe400078e0203 */
[----:B------:R-:W-:-:S06]  /*2440*/  IMAD.IADD R3, R3, 0x1, R2 ;  /* 0x0000000103037824 */ /* 0x000fcc00078e0202 */
[----:B------:R-:W-:-:S04]  /*2450*/  @P1 LOP3.LUT R236, R236, 0x2, RZ, 0xfc, !PT ;  /* 0x00000002ecec1812 */ /* 0x000fc800078efcff */
[----:B------:R-:W-:-:S04]  /*2460*/  LOP3.LUT R236, R236, 0xfffffffe, RZ, 0xc0, !PT ;  /* 0xfffffffeecec7812 */ /* 0x000fc800078ec0ff */
[----:B--234-:R-:W-:Y:S02]  /*2470*/  @P0 LOP3.LUT R236, R236, 0x1, RZ, 0xfc, !PT ;  /* 0x00000001ecec0812 */ /* 0x01cfe400078efcff */
.L_x_60:
[----:B------:R-:W-:Y:S04]  /*2480*/  DEPBAR.LE SB0, 0x0 ;  /* 0x000080000000791a */ /* 0x000fe80000000000 */
[----:B------:R-:W-:Y:S01]  /*2490*/  BAR.SYNC.DEFER_BLOCKING 0x0 ;  /* 0x0000000000007b1d */ /* 0x000fe20000010000 */
[C---:B------:R-:W-:Y:S01]  /*24a0*/  LOP3.LUT P1, RZ, R236.reuse, 0x2, RZ, 0xc0, !PT ;  /* 0x00000002ecff7812 */ /* 0x040fe2000782c0ff */
[----:B------:R-:W-:Y:S01]  /*24b0*/  UIADD3 UR15, UR12, 0x1, URZ ;  /* 0x000000010c0f7890 */ /* 0x000fe2000fffe03f */
[----:B------:R-:W-:Y:S03]  /*24c0*/  LOP3.LUT P0, RZ, R236, 0x1, RZ, 0xc0, !PT ;  /* 0x00000001ecff7812 */ /* 0x000fe6000780c0ff */
        /* <DEDUP_REMOVED lines=178> */
[----:B--2---:R-:W-:Y:S03]  /*2ff0*/  FSEL R8, R11, -INF , P0 ;  /* 0xff8000000b087808 */ /* 0x004fe60000000000 */
        /* <DEDUP_REMOVED lines=73> */
[----:B------:R-:W-:Y:S02]  /*3490*/  STS [R233], R17 ;  /* 0x00000011e9007388 */ /* 0x000fe40000000800 */
        /* <DEDUP_REMOVED lines=123> */
[----:B------:R-:W-:Y:S01]  /*3c50*/  LEA.HI.X R9, R10, R241, R9, 0x7, P0 ;  /* 0x000000f10a097211 */ /* 0x000fe200000f3c09 */
[----:B------:R-:W-:Y:S01]  /*3c60*/  IMAD.U32 R10, RZ, RZ, UR4 ;  /* 0x00000004ff0a7e24 */ /* 0x000fe2000f8e00ff */
[--C-:B------:R-:W-:Y:S04]  /*3c70*/  IADD3 R18, P1, P0, R18, 0x80, R8.reuse ;  /* 0x0000008012127810 */ /* 0x100fe8000783e008 */
[--C-:B------:R-:W-:Y:S02]  /*3c80*/  IADD3.X R19, RZ, UR9, R9.reuse, P1, P0 ;  /* 0x00000009ff137c10 */ /* 0x100fe40008fe0409 */
[----:B------:R-:W-:Y:S02]  /*3c90*/  IADD3 R16, P1, P0, R16, 0x100, R8 ;  /* 0x0000010010107810 */ /* 0x000fe4000783e008 */
[----:B------:R-:W-:Y:S02]  /*3ca0*/  IADD3 R10, -R243, UR8, -R10 ;  /* 0x00000008f30a7c10 */ /* 0x000fe4000fffe90a */
[----:B------:R-:W-:Y:S02]  /*3cb0*/  IADD3.X R17, RZ, UR9, R9, P1, P0 ;  /* 0x00000009ff117c10 */ /* 0x000fe40008fe0409 */
[C---:B------:R-:W-:Y:S02]  /*3cc0*/  ISETP.LT.OR P0, PT, R10.reuse, 0x1, !P2 ;  /* 0x000000010a00780c */ /* 0x040fe40005701670 */
[----:B------:R-:W-:Y:S11]  /*3cd0*/  LOP3.LUT P1, RZ, R237, 0x2, RZ, 0xc0, !PT ;  /* 0x00000002edff7812 */ /* 0x000ff6000782c0ff */
        /* <DEDUP_REMOVED lines=12> */
[----:B------:R-:W-:Y:S02]  /*3da0*/  ISETP.LT.OR P0, PT, R10, 0x21, !P2 ;  /* 0x000000210a00780c */ /* 0x000fe40005701670 */
[----:B------:R-:W-:Y:S11]  /*3db0*/  ISETP.GT.AND P2, PT, R252, 0xf, PT ;  /* 0x0000000ffc00780c */ /* 0x000ff60003f44270 */
[----:B------:R1:W-:Y:S01]  /*3dc0*/  LDGSTS.E.BYPASS.LTC128B.128 [R232+0xd080], [R8.64], !P0 ;  /* 0x0d08000008e87fae */ /* 0x0003e2000c101d4a */
[C---:B------:R-:W-:Y:S11]  /*3dd0*/  ISETP.LT.OR P0, PT, R10.reuse, 0x21, !P1 ;  /* 0x000000210a00780c */ /* 0x040ff60004f01670 */
[----:B------:R-:W-:Y:S02]  /*3de0*/  @!UPT UIADD3 URZ, URZ, URZ, URZ ;  /* 0x0000003f3f3ff290 */ /* 0x000fe4000fffe03f */
[----:B------:R2:W-:Y:S01]  /*3df0*/  LDGSTS.E.BYPASS.LTC128B.128 [R232+0xf080], [R18.64], !P0 ;  /* 0x0f08000012e87fae */ /* 0x0005e2000c101d4a */
[----:B------:R-:W-:Y:S01]  /*3e00*/  ISETP.LT.OR P0, PT, R10, 0x21, !P3 ;  /* 0x000000210a00780c */ /* 0x000fe20005f01670 */
[----:B------:R-:W-:Y:S02]  /*3e10*/  @!P2 IMAD.SHL.U32 R10, R252, 0x10, RZ ;  /* 0x00000010fc0aa824 */ /* 0x000fe400078e00ff */
[----:B-1----:R-:W-:Y:S10]  /*3e20*/  IMAD.U32 R8, RZ, RZ, UR4 ;  /* 0x00000004ff087e24 */ /* 0x002ff4000f8e00ff */
[----:B------:R2:W-:Y:S01]  /*3e30*/  LDGSTS.E.BYPASS.LTC128B.128 [R232+0x11080], [R16.64], !P0 ;  /* 0x1108000010e87fae */ /* 0x0005e2000c101d4a */
[----:B------:R-:W-:Y:S05]  /*3e40*/  @!P2 IMAD.WIDE R8, R8, 0x4, R244 ;  /* 0x000000040808a825 */ /* 0x000fea00078e02f4 */
[----:B------:R2:W-:Y:S02]  /*3e50*/  @!P2 LDGSTS.E.BYPASS.LTC128B.128 [R10+0x12180], [R8.64] ;  /* 0x12180000080aafae */ /* 0x0005e4000b901d4a */
.L_x_58:
[-C--:B---34-:R-:W-:Y:S01]  /*3e60*/  HMMA.16816.F32 R84, R4, R12.reuse, R84 ;  /* 0x0000000c0454723c */ /* 0x098fe20000001854 */
[----:B--2---:R-:W-:Y:S07]  /*3e70*/  LDSM.16.MT88.4 R8, [R227+0x15280] ;  /* 0x01528000e308783b */ /* 0x004fee0000004200 */
        /* <DEDUP_REMOVED lines=73> */
[----:B------:R-:W-:Y:S01]  /*4310*/  ISETP.GT.AND P3, PT, R252, 0xf, PT ;  /* 0x0000000ffc00780c */ /* 0x000fe20003f64270 */
[----:B------:R-:W-:Y:S01]  /*4320*/  UIMAD UR16, UR16, UR4, URZ ;  /* 0x00000004101072a4 */ /* 0x000fe2000f8e023f */
[----:B------:R-:W-:Y:S01]  /*4330*/  IMAD.U32 R10, RZ, RZ, UR7 ;  /* 0x00000007ff0a7e24 */ /* 0x000fe2000f8e00ff */
[----:B------:R-:W-:Y:S01]  /*4340*/  UIMAD.WIDE.U32 UR18, UR15, UR4, URZ ;  /* 0x000000040f1272a5 */ /* 0x000fe2000f8e003f */
[----:B------:R-:W-:Y:S01]  /*4350*/  IMAD.U32 R8, RZ, RZ, UR7 ;  /* 0x00000007ff087e24 */ /* 0x000fe2000f8e00ff */
        /* <DEDUP_REMOVED lines=14> */
[----:B------:R-:W-:Y:S02]  /*4440*/  ISETP.LT.OR P0, PT, R6, 0x1, !P2 ;  /* 0x000000010600780c */ /* 0x000fe40005701670 */
        /* <DEDUP_REMOVED lines=10> */
[----:B------:R1:W-:Y:S02]  /*44f0*/  LDGSTS.E.BYPASS.LTC128B.128 [R232+0xa080], [R4.64+0x100], !P0 ;  /* 0x0a08010004e87fae */ /* 0x0003e4000c101d4a */
[----:B-1----:R-:W-:Y:S04]  /*4500*/  IADD3 R4, P0, R4, UR7, RZ ;  /* 0x0000000704047c10 */ /* 0x002fe8000ff1e0ff */
[----:B------:R-:W-:Y:S02]  /*4510*/  IADD3.X R5, R5, UR6, RZ, P0, !PT ;  /* 0x0000000605057c10 */ /* 0x000fe400087fe4ff */
[C---:B------:R-:W-:Y:S11]  /*4520*/  ISETP.LT.OR P0, PT, R6.reuse, 0x21, !P2 ;  /* 0x000000210600780c */ /* 0x040ff60005701670 */
[----:B------:R-:W-:Y:S02]  /*4530*/  @!UPT UIADD3 URZ, URZ, URZ, URZ ;  /* 0x0000003f3f3ff290 */ /* 0x000fe4000fffe03f */
[----:B------:R1:W-:Y:S01]  /*4540*/  LDGSTS.E.BYPASS.LTC128B.128 [R232+0x7080], [R4.64], !P0 ;  /* 0x0708000004e87fae */ /* 0x0003e2000c101d4a */
[C---:B------:R-:W-:Y:S11]  /*4550*/  ISETP.LT.OR P0, PT, R6.reuse, 0x21, !P1 ;  /* 0x000000210600780c */ /* 0x040ff60004f01670 */
[----:B------:R-:W-:Y:S02]  /*4560*/  @!UPT UIADD3 URZ, URZ, URZ, URZ ;  /* 0x0000003f3f3ff290 */ /* 0x000fe4000fffe03f */
[----:B------:R2:W-:Y:S01]  /*4570*/  LDGSTS.E.BYPASS.LTC128B.128 [R232+0x9080], [R10.64], !P0 ;  /* 0x090800000ae87fae */ /* 0x0005e2000c101d4a */
[----:B------:R-:W-:Y:S01]  /*4580*/  ISETP.LT.OR P0, PT, R6, 0x21, P4 ;  /* 0x000000210600780c */ /* 0x000fe20002701670 */
[----:B------:R-:W-:Y:S02]  /*4590*/  @!P3 IMAD.SHL.U32 R6, R252, 0x10, RZ ;  /* 0x00000010fc06b824 */ /* 0x000fe400078e00ff */
[----:B-1----:R-:W-:Y:S10]  /*45a0*/  IMAD.U32 R4, RZ, RZ, UR4 ;  /* 0x00000004ff047e24 */ /* 0x002ff4000f8e00ff */
[----:B------:R2:W-:Y:S01]  /*45b0*/  LDGSTS.E.BYPASS.LTC128B.128 [R232+0xb080], [R8.64], !P0 ;  /* 0x0b08000008e87fae */ /* 0x0005e2000c101d4a */
[----:B------:R-:W-:Y:S05]  /*45c0*/  @!P3 IMAD.WIDE R4, R4, 0x4, R246 ;  /* 0x000000040404b825 */ /* 0x000fea00078e02f6 */
[----:B------:R2:W-:Y:S02]  /*45d0*/  @!P3 LDGSTS.E.BYPASS.LTC128B.128 [R6+0x12080], [R4.64] ;  /* 0x120800000406bfae */ /* 0x0005e4000b901d4a */
.L_x_59:
[-C--:B-1234-:R-:W-:Y:S01]  /*45e0*/  HMMA.16816.F32 R4, R144, R16.reuse, RZ ;  /* 0x000000109004723c */ /* 0x09efe200000018ff */
[----:B------:R-:W-:Y:S01]  /*45f0*/  LDSM.16.MT88.4 R220, [R0+0x3080] ;  /* 0x0030800000dc783b */ /* 0x000fe20000004200 */
[----:B------:R-:W-:Y:S02]  /*4600*/  UIMAD UR12, UR12, 0x3000, URZ ;  /* 0x000030000c0c78a4 */ /* 0x000fe4000f8e023f */
[----:B------:R-:W-:Y:S01]  /*4610*/  UISETP.GE.AND UP0, UPT, UR15, UR13, UPT ;  /* 0x0000000d0f00728c */ /* 0x000fe2000bf06270 */
[----:B------:R-:W0:Y:S03]  /*4620*/  LDGDEPBAR ;  /* 0x00000000000079af */ /* 0x000e260000000000 */
        /* <DEDUP_REMOVED lines=21> */
[----:B------:R-:W2:Y:S07]  /*4780*/  LDSM.16.M88.4 R212, [R224+0x15280] ;  /* 0x01528000e0d4783b */ /* 0x000eae0000000200 */
[-C--:B------:R-:W-:Y:S08]  /*4790*/  HMMA.16816.F32 R132, R200, R216.reuse, R132 ;  /* 0x000000d8c884723c */ /* 0x080ff00000001884 */
[C---:B------:R-:W-:Y:S08]  /*47a0*/  HMMA.16816.F32 R136, R208.reuse, R216, R136 ;  /* 0x000000d8d088723c */ /* 0x040ff00000001888 */
[-C--:B------:R-:W-:Y:S01]  /*47b0*/  HMMA.16816.F32 R140, R208, R218.reuse, R140 ;  /* 0x000000dad08c723c */ /* 0x080fe2000000188c */
[----:B------:R-:W3:Y:S07]  /*47c0*/  LDSM.16.MT88.4 R208, [R0+0x5080] ;  /* 0x0050800000d0783b */ /* 0x000eee0000004200 */
[----:B------:R-:W-:Y:S01]  /*47d0*/  HMMA.16816.F32 R144, R200, R218, R144 ;  /* 0x000000dac890723c */ /* 0x000fe20000001890 */
[----:B------:R-:W-:Y:S04]  /*47e0*/  LDSM.16.M88.4 R200, [R3+0x14280] ;  /* 0x0142800003c8783b */ /* 0x000fe80000000200 */
[----:B------:R-:W-:Y:S03]  /*47f0*/  LDSM.16.M88.4 R216, [R3+0x15280] ;  /* 0x0152800003d8783b */ /* 0x000fe60000000200 */
[-C--:B-1----:R-:W-:Y:S08]  /*4800*/  HMMA.16816.F32 R4, R156, R204.reuse, R4 ;  /* 0x000000cc9c04723c */ /* 0x082ff00000001804 */
[C---:B--2---:R-:W-:Y:S08]  /*4810*/  HMMA.16816.F32 R8, R212.reuse, R204, R8 ;  /* 0x000000ccd408723c */ /* 0x044ff00000001808 */
[-C--:B------:R-:W-:Y:S08]  /*4820*/  HMMA.16816.F32 R12, R212, R206.reuse, R12 ;  /* 0x000000ced40c723c */ /* 0x080ff0000000180c */
[C---:B------:R-:W-:Y:S01]  /*4830*/  HMMA.16816.F32 R16, R156.reuse, R206, R16 ;  /* 0x000000ce9c10723c */ /* 0x040fe20000001810 */
[----:B------:R-:W1:Y:S07]  /*4840*/  LDSM.16.MT88.4 R204, [R0+0x1880] ;  /* 0x0018800000cc783b */ /* 0x000e6e0000004200 */
[-C--:B------:R-:W-:Y:S08]  /*4850*/  HMMA.16816.F32 R20, R156, R220.reuse, R20 ;  /* 0x000000dc9c14723c */ /* 0x080ff00000001814 */
[C---:B------:R-:W-:Y:S08]  /*4860*/  HMMA.16816.F32 R24, R212.reuse, R220, R24 ;  /* 0x000000dcd418723c */ /* 0x040ff00000001818 */
[-C--:B------:R-:W-:Y:S08]  /*4870*/  HMMA.16816.F32 R28, R212, R222.reuse, R28 ;  /* 0x000000ded41c723c */ /* 0x080ff0000000181c */
[C---:B------:R-:W-:Y:S01]  /*4880*/  HMMA.16816.F32 R32, R156.reuse, R222, R32 ;  /* 0x000000de9c20723c */ /* 0x040fe20000001820 */
[----:B------:R-:W2:Y:S07]  /*4890*/  LDSM.16.MT88.4 R220, [R0+0x3880] ;  /* 0x0038800000dc783b */ /* 0x000eae0000004200 */
[-C--:B---3--:R-:W-:Y:S08]  /*48a0*/  HMMA.16816.F32 R132, R156, R208.reuse, R132 ;  /* 0x000000d09c84723c */ /* 0x088ff00000001884 */
[C---:B------:R-:W-:Y:S08]  /*48b0*/  HMMA.16816.F32 R136, R212.reuse, R208, R136 ;  /* 0x000000d0d488723c */ /* 0x040ff00000001888 */
[-C--:B------:R-:W-:Y:S01]  /*48c0*/  HMMA.16816.F32 R140, R212, R210.reuse, R140 ;  /* 0x000000d2d48c723c */ /* 0x080fe2000000188c */
[----:B------:R-:W3:Y:S07]  /*48d0*/  LDSM.16.MT88.4 R212, [R0+0x5880] ;  /* 0x0058800000d4783b */ /* 0x000eee0000004200 */
[----:B------:R-:W-:Y:S07]  /*48e0*/  HMMA.16816.F32 R144, R156, R210, R144 ;  /* 0x000000d29c90723c */ /* 0x000fee0000001890 */
[----:B------:R-:W-:Y:S01]  /*48f0*/  IMAD.U32 R158, RZ, RZ, UR12 ;  /* 0x0000000cff9e7e24 */ /* 0x000fe2000f8e00ff */
[-C--:B-1----:R-:W-:Y:S05]  /*4900*/  HMMA.16816.F32 R4, R200, R204.reuse, R4 ;  /* 0x000000ccc804723c */ /* 0x082fea0000001804 */
[----:B------:R-:W-:Y:S01]  /*4910*/  IADD3 R157, P0, R248, UR12, RZ ;  /* 0x0000000cf89d7c10 */ /* 0x000fe2000ff1e0ff */
[----:B------:R-:W-:Y:S02]  /*4920*/  UMOV UR12, UR15 ;  /* 0x0000000f000c7c82 */ /* 0x000fe40008000000 */
[C---:B------:R-:W-:Y:S04]  /*4930*/  HMMA.16816.F32 R8, R216.reuse, R204, R8 ;  /* 0x000000ccd808723c */ /* 0x040fe80000001808 */
[----:B------:R-:W-:Y:S02]  /*4940*/  LEA.HI.X.SX32 R158, R158, R250, 0x1, P0 ;  /* 0x000000fa9e9e7211 */ /* 0x000fe400000f0eff */
[C---:B------:R-:W-:Y:S02]  /*4950*/  LEA R156, P0, R157.reuse, c[0x0][0x220], 0x2 ;  /* 0x000088009d9c7a11 */ /* 0x040fe400078010ff */
[-C--:B------:R-:W-:Y:S04]  /*4960*/  HMMA.16816.F32 R12, R216, R206.reuse, R12 ;  /* 0x000000ced80c723c */ /* 0x080fe8000000180c */
[----:B------:R-:W-:Y:S02]  /*4970*/  LEA.HI.X R157, R157, c[0x0][0x224], R158, 0x2, P0 ;  /* 0x000089009d9d7a11 */ /* 0x000fe400000f149e */
[----:B------:R-:W-:Y:S02]  /*4980*/  PLOP3.LUT P0, PT, PT, PT, UP0, 0x80, 0x0 ;  /* 0x000000000000781c */ /* 0x000fe40003f0f008 */
[C---:B------:R-:W-:Y:S01]  /*4990*/  HMMA.16816.F32 R16, R200.reuse, R206, R16 ;  /* 0x000000cec810723c */ /* 0x040fe20000001810 */
[----:B------:R1:W-:Y:S04]  /*49a0*/  RED.E.ADD.F32.FTZ.RN.STRONG.GPU [R156.64], R4 ;  /* 0x000000049c00798e */ /* 0x0003e8000c10e78a */
[----:B------:R1:W-:Y:S03]  /*49b0*/  RED.E.ADD.F32.FTZ.RN.STRONG.GPU [R156.64+0x400], R5 ;  /* 0x000400059c00798e */ /* 0x0003e6000c10e78a */
[-C--:B--2---:R-:W-:Y:S01]  /*49c0*/  HMMA.16816.F32 R20, R200, R220.reuse, R20 ;  /* 0x000000dcc814723c */ /* 0x084fe20000001814 */
        /* <DEDUP_REMOVED lines=54> */
[----:B------:R-:W-:Y:S01]  /*4d30*/  FMUL.FTZ R84, R84, c[0x0][0x298] ;  /* 0x0000a60054547a20 */ /* 0x000fe20000410000 */
[----:B------:R-:W-:Y:S01]  /*4d40*/  PLOP3.LUT P0, PT, PT, PT, PT, 0x8, 0x0 ;  /* 0x000000000000781c */ /* 0x000fe20003f0e170 */
[----:B-1----:R-:W-:-:S02]  /*4d50*/  FMUL.FTZ R26, R85, c[0x0][0x298] ;  /* 0x0000a600551a7a20 */ /* 0x002fc40000410000 */
        /* <DEDUP_REMOVED lines=46> */
.L_x_57:
[----:B------:R-:W-:Y:S05]  /*5040*/  @P0 BRA `(.L_x_61) ;  /* 0x0000111000000947 */ /* 0x000fea0003800000 */
[----:B------:R-:W-:Y:S01]  /*5050*/  SHF.R.S32.HI R28, RZ, 0x1f, R252 ;  /* 0x0000001fff1c7819 */ /* 0x000fe200000114fc */
[----:B------:R-:W-:Y:S01]  /*5060*/  BAR.SYNC.DEFER_BLOCKING 0x1, 0x100 ;  /* 0x0044000000007b1d */ /* 0x000fe20000010000 */
[----:B------:R-:W-:Y:S02]  /*5070*/  F2FP.PACK_AB R36, R37, R36 ;  /* 0x000000242524723e */ /* 0x000fe400000000ff */
[----:B------:R-:W-:-:S02]  /*5080*/  LEA.HI R5, R28, R252, RZ, 0x2 ;  /* 0x000000fc1c057211 */ /* 0x000fc400078f10ff */
[-C--:B-1----:R-:W-:Y:S02]  /*5090*/  LEA.HI R2, R28, R252.reuse, RZ, 0x5 ;  /* 0x000000fc1c027211 */ /* 0x082fe400078f28ff */
[--C-:B------:R-:W-:Y:S02]  /*50a0*/  SHF.R.S32.HI R7, RZ, 0x2, R5.reuse ;  /* 0x00000002ff077819 */ /* 0x100fe40000011405 */
[----:B------:R-:W-:Y:S02]  /*50b0*/  SHF.R.S32.HI R0, RZ, 0x1f, R5 ;  /* 0x0000001fff007819 */ /* 0x000fe40000011405 */
[----:B------:R-:W-:Y:S02]  /*50c0*/  SHF.R.S32.HI R3, RZ, 0x5, R2 ;  /* 0x00000005ff037819 */ /* 0x000fe40000011402 */
[----:B------:R-:W-:Y:S02]  /*50d0*/  LEA.HI R0, R0, R7, RZ, 0x3 ;  /* 0x0000000700007211 */ /* 0x000fe400078f18ff */
[----:B------:R-:W-:-:S02]  /*50e0*/  LEA.HI R27, R28, R252, RZ, 0x6 ;  /* 0x000000fc1c1b7211 */ /* 0x000fc400078f30ff */
[----:B------:R-:W-:Y:S02]  /*50f0*/  LOP3.LUT R0, R0, 0xfffffff8, RZ, 0xc0, !PT ;  /* 0xfffffff800007812 */ /* 0x000fe400078ec0ff */
[----:B------:R-:W-:Y:S02]  /*5100*/  SHF.R.S32.HI R27, RZ, 0x6, R27 ;  /* 0x00000006ff1b7819 */ /* 0x000fe4000001141b */
[----:B------:R-:W-:Y:S01]  /*5110*/  LOP3.LUT R5, R5, 0x3ffffffc, RZ, 0xc0, !PT ;  /* 0x3ffffffc05057812 */ /* 0x000fe200078ec0ff */
[----:B------:R-:W-:Y:S01]  /*5120*/  IMAD.IADD R7, R7, 0x1, -R0 ;  /* 0x0000000107077824 */ /* 0x000fe200078e0a00 */
[----:B------:R-:W-:Y:S01]  /*5130*/  LEA.HI R0, R2, R3, RZ, 0x1 ;  /* 0x0000000302007211 */ /* 0x000fe200078f08ff */
[----:B------:R-:W-:Y:S01]  /*5140*/  IMAD.SHL.U32 R6, R27, 0x8, RZ ;  /* 0x000000081b067824 */ /* 0x000fe200078e00ff */
[----:B------:R-:W-:Y:S01]  /*5150*/  F2FP.PACK_AB R38, R39, R38 ;  /* 0x000000262726723e */ /* 0x000fe200000000ff */
[----:B------:R-:W-:Y:S01]  /*5160*/  IMAD.SHL.U32 R2, R7, 0x40, RZ ;  /* 0x0000004007027824 */ /* 0x000fe200078e00ff */
[----:B------:R-:W-:-:S02]  /*5170*/  LOP3.LUT R4, R0, 0x1ffffe, RZ, 0xc0, !PT ;  /* 0x001ffffe00047812 */ /* 0x000fc400078ec0ff */
[----:B------:R-:W-:Y:S02]  /*5180*/  LOP3.LUT P0, RZ, R7, 0x4, RZ, 0xc0, !PT ;  /* 0x0000000407ff7812 */ /* 0x000fe4000780c0ff */
[----:B------:R-:W-:Y:S01]  /*5190*/  LOP3.LUT R0, R2, 0x1c0, RZ, 0xc0, !PT ;  /* 0x000001c002007812 */ /* 0x000fe200078ec0ff */
[----:B------:R-:W-:Y:S01]  /*51a0*/  IMAD.IADD R3, R3, 0x1, -R4 ;  /* 0x0000000103037824 */ /* 0x000fe200078e0a04 */
[----:B------:R-:W-:Y:S01]  /*51b0*/  F2FP.PACK_AB R48, R49, R48 ;  /* 0x000000303130723e */ /* 0x000fe200000000ff */
[----:B------:R-:W-:Y:S01]  /*51c0*/  IMAD.IADD R2, R252, 0x1, -R5 ;  /* 0x00000001fc027824 */ /* 0x000fe200078e0a05 */
[----:B------:R-:W-:Y:S02]  /*51d0*/  LOP3.LUT R4, R0, 0x18, R6, 0xf8, !PT ;  /* 0x0000001800047812 */ /* 0x000fe400078ef806 */
[----:B------:R-:W-:Y:S01]  /*51e0*/  SHF.R.U32.HI R0, RZ, 0x3, R0 ;  /* 0x00000003ff007819 */ /* 0x000fe20000011600 */
[----:B------:R-:W-:Y:S01]  /*51f0*/  IMAD R2, R3, 0x200, R2 ;  /* 0x0000020003027824 */ /* 0x000fe200078e0202 */
[----:B------:R-:W-:-:S02]  /*5200*/  F2FP.PACK_AB R50, R51, R50 ;  /* 0x000000323332723e */ /* 0x000fc400000000ff */
[----:B------:R-:W-:Y:S02]  /*5210*/  LOP3.LUT R0, R4, R0, RZ, 0x3c, !PT ;  /* 0x0000000004007212 */ /* 0x000fe400078e3cff */
[----:B------:R-:W-:Y:S02]  /*5220*/  F2FP.PACK_AB R40, R41, R40 ;  /* 0x000000282928723e */ /* 0x000fe400000000ff */
[----:B------:R-:W-:Y:S01]  /*5230*/  F2FP.PACK_AB R42, R43, R42 ;  /* 0x0000002a2b2a723e */ /* 0x000fe200000000ff */
[----:B------:R-:W-:Y:S01]  /*5240*/  IMAD.U32 R0, R2, 0x2, R0 ;  /* 0x0000000202007824 */ /* 0x000fe200078e0000 */
[----:B------:R-:W-:Y:S02]  /*5250*/  F2FP.PACK_AB R44, R45, R44 ;  /* 0x0000002c2d2c723e */ /* 0x000fe400000000ff */
[----:B------:R-:W-:Y:S01]  /*5260*/  F2FP.PACK_AB R46, R47, R46 ;  /* 0x0000002e2f2e723e */ /* 0x000fe200000000ff */
[----:B------:R-:W-:Y:S01]  /*5270*/  IMAD.SHL.U32 R0, R0, 0x2, RZ ;  /* 0x0000000200007824 */ /* 0x000fe200078e00ff */
[----:B------:R-:W-:-:S02]  /*5280*/  F2FP.PACK_AB R52, R53, R52 ;  /* 0x000000343534723e */ /* 0x000fc400000000ff */
[----:B------:R-:W-:Y:S02]  /*5290*/  F2FP.PACK_AB R54, R55, R54 ;  /* 0x000000363736723e */ /* 0x000fe400000000ff */
[C---:B------:R-:W-:Y:S01]  /*52a0*/  IADD3 R2, R0.reuse, 0x40, RZ ;  /* 0x0000004000027810 */ /* 0x040fe20007ffe0ff */
[----:B------:R-:W-:Y:S01]  /*52b0*/  STS [R0+0x6080], R36 ;  /* 0x0060802400007388 */ /* 0x000fe20000000800 */
[----:B------:R-:W-:Y:S02]  /*52c0*/  @P0 IADD3 R2, R0, -0x40, RZ ;  /* 0xffffffc000020810 */ /* 0x000fe40007ffe0ff */
[----:B------:R-:W-:Y:S01]  /*52d0*/  F2FP.PACK_AB R64, R65, R64 ;  /* 0x000000404140723e */ /* 0x000fe200000000ff */
[----:B------:R-:W-:Y:S01]  /*52e0*/  STS [R0+0x6480], R38 ;  /* 0x0064802600007388 */ /* 0x000fe20000000800 */
[----:B------:R-:W-:Y:S02]  /*52f0*/  F2FP.PACK_AB R66, R67, R66 ;  /* 0x000000424342723e */ /* 0x000fe400000000ff */
[----:B------:R-:W-:Y:S01]  /*5300*/  F2FP.PACK_AB R56, R57, R56 ;  /* 0x000000383938723e */ /* 0x000fe200000000ff */
[----:B------:R-:W-:Y:S01]  /*5310*/  STS [R2+0x6080], R48 ;  /* 0x0060803002007388 */ /* 0x000fe20000000800 */
[----:B------:R-:W-:-:S02]  /*5320*/  F2FP.PACK_AB R58, R59, R58 ;  /* 0x0000003a3b3a723e */ /* 0x000fc400000000ff */
[----:B------:R-:W-:Y:S01]  /*5330*/  F2FP.PACK_AB R60, R61, R60 ;  /* 0x0000003c3d3c723e */ /* 0x000fe200000000ff */
[----:B------:R-:W-:Y:S01]  /*5340*/  STS [R2+0x6480], R50 ;  /* 0x0064803202007388 */ /* 0x000fe20000000800 */
[----:B------:R-:W-:Y:S02]  /*5350*/  F2FP.PACK_AB R62, R63, R62 ;  /* 0x0000003e3f3e723e */ /* 0x000fe400000000ff */
        /* <DEDUP_REMOVED lines=33> */
[----:B-----5:R-:W-:Y:S01]  /*5570*/  F2FP.PACK_AB R9, R109, R108 ;  /* 0x0000006c6d09723e */ /* 0x020fe200000000ff */
        /* <DEDUP_REMOVED lines=14> */
[----:B------:R-:W-:Y:S01]  /*5660*/  ISETP.NE.U32.AND P0, PT, RZ, c[0x0][0x358], PT ;  /* 0x0000d600ff007a0c */ /* 0x000fe20003f05070 */
[----:B------:R-:W-:Y:S03]  /*5670*/  STS [R0+0xb080], R72 ;  /* 0x00b0804800007388 */ /* 0x000fe60000000800 */
[----:B------:R-:W-:Y:S01]  /*5680*/  ISETP.NE.AND.EX P1, PT, RZ, c[0x0][0x35c], PT, P0 ;  /* 0x0000d700ff007a0c */ /* 0x000fe20003f25300 */
[----:B------:R-:W-:Y:S01]  /*5690*/  STS [R0+0xb480], R74 ;  /* 0x00b4804a00007388 */ /* 0x000fe20000000800 */
[----:B------:R-:W-:-:S03]  /*56a0*/  ISETP.NE.U32.AND P0, PT, RZ, c[0x0][0x360], PT ;  /* 0x0000d800ff007a0c */ /* 0x000fc60003f05070 */
[----:B------:R-:W-:Y:S01]  /*56b0*/  STS [R2+0xb080], R76 ;  /* 0x00b0804c02007388 */ /* 0x000fe20000000800 */
[----:B------:R-:W-:-:S03]  /*56c0*/  ISETP.NE.AND.EX P0, PT, RZ, c[0x0][0x364], PT, P0 ;  /* 0x0000d900ff007a0c */ /* 0x000fc60003f05300 */
        /* <DEDUP_REMOVED lines=17> */
[----:B------:R-:W-:Y:S04]  /*57e0*/  STS [R0+0x4080], R7 ;  /* 0x0040800700007388 */ /* 0x000fe80000000800 */
[----:B------:R2:W-:Y:S04]  /*57f0*/  STS [R0+0x4480], R6 ;  /* 0x0044800600007388 */ /* 0x0005e80000000800 */
[----:B------:R-:W-:Y:S04]  /*5800*/  STS [R2+0x4080], R4 ;  /* 0x0040800402007388 */ /* 0x000fe80000000800 */
[----:B------:R-:W-:Y:S04]  /*5810*/  STS [R2+0x4480], R3 ;  /* 0x0044800302007388 */ /* 0x000fe80000000800 */
[----:B------:R-:W-:Y:S04]  /*5820*/  STS [R0+0x5080], R5 ;  /* 0x0050800500007388 */ /* 0x000fe80000000800 */
[----:B------:R-:W-:Y:S01]  /*5830*/  STS [R0+0x5480], R12 ;  /* 0x0054800c00007388 */ /* 0x000fe20000000800 */
[----:B-1----:R-:W-:-:S03]  /*5840*/  IMAD.MOV.U32 R8, RZ, RZ, 0x4 ;  /* 0x00000004ff087424 */ /* 0x002fc600078e00ff */
[----:B------:R-:W-:Y:S04]  /*5850*/  STS [R2+0x5080], R11 ;  /* 0x0050800b02007388 */ /* 0x000fe80000000800 */
[----:B------:R1:W-:Y:S01]  /*5860*/  STS [R2+0x5480], R10 ;  /* 0x0054800a02007388 */ /* 0x0003e20000000800 */
[----:B--2---:R-:W-:-:S03]  /*5870*/  IMAD.WIDE R6, R251, R8, c[0x0][0x358] ;  /* 0x0000d600fb067625 */ /* 0x004fc600078e0208 */
[----:B------:R-:W-:Y:S01]  /*5880*/  BAR.SYNC.DEFER_BLOCKING 0x1, 0x100 ;  /* 0x0044000000007b1d */ /* 0x000fe20000010000 */
[----:B------:R-:W-:Y:S02]  /*5890*/  IMAD.MOV.U32 R9, RZ, RZ, c[0x0][0x2f0] ;  /* 0x0000bc00ff097624 */ /* 0x000fe400078e00ff */
[----:B-1----:R-:W-:-:S03]  /*58a0*/  @P0 IMAD.WIDE R2, R251, R8, c[0x0][0x360] ;  /* 0x0000d800fb020625 */ /* 0x002fc600078e0208 */
[----:B------:R-:W2:Y:S04]  /*58b0*/  @P1 LDG.E R0, [R6.64] ;  /* 0x0000000a06001981 */ /* 0x000ea8000c1e1900 */
[----:B------:R1:W5:Y:S01]  /*58c0*/  @P0 LDG.E R9, [R2.64] ;  /* 0x0000000a02090981 */ /* 0x000362000c1e1900 */
[----:B------:R-:W-:Y:S02]  /*58d0*/  CS2R R4, SRZ ;  /* 0x0000000000047805 */ /* 0x000fe4000001ff00 */
[--C-:B--2---:R-:W-:Y:S01]  /*58e0*/  @P1 SHF.R.S32.HI R5, RZ, 0x1f, R0.reuse ;  /* 0x0000001fff051819 */ /* 0x104fe20000011400 */
[----:B------:R-:W-:Y:S01]  /*58f0*/  @P1 IMAD.MOV.U32 R4, RZ, RZ, R0 ;  /* 0x000000ffff041224 */ /* 0x000fe200078e0000 */
[----:B------:R-:W-:Y:S05]  /*5900*/  @P0 BRA `(.L_x_62) ;  /* 0x0000004000000947 */ /* 0x000fea0003800000 */
[----:B-1----:R-:W-:Y:S05]  /*5910*/  @!P1 BRA `(.L_x_62) ;  /* 0x0000003000009947 */ /* 0x002fea0003800000 */
[----:B------:R-:W2:Y:S04]  /*5920*/  LDG.E R2, [R6.64] ;  /* 0x0000000a06027981 */ /* 0x000ea8000c1e1900 */
[----:B------:R-:W2:Y:S02]  /*5930*/  LDG.E R0, [R6.64+0x4] ;  /* 0x0000040a06007981 */ /* 0x000ea4000c1e1900 */
[----:B--2--5:R-:W-:-:S02]  /*5940*/  IADD3 R9, -R2, R0, RZ ;  /* 0x0000000002097210 */ /* 0x024fc40007ffe1ff */
.L_x_62:
[----:B-1----:R-:W-:Y:S01]  /*5950*/  LEA.HI R0, R28, R252, RZ, 0x3 ;  /* 0x000000fc1c007211 */ /* 0x002fe200078f18ff */
[----:B------:R-:W1:Y:S01]  /*5960*/  S2R R11, SR_CTAID.X ;  /* 0x00000000000b7919 */ /* 0x000e620000002500 */
[----:B------:R-:W-:Y:S01]  /*5970*/  SHF.R.S32.HI R8, RZ, 0x1f, R251 ;  /* 0x0000001fff087819 */ /* 0x000fe200000114fb */
[----:B------:R-:W-:Y:S01]  /*5980*/  BSSY B0, `(.L_x_63) ;  /* 0x000003b000007945 */ /* 0x000fe20003800000 */
[----:B------:R-:W-:Y:S01]  /*5990*/  LOP3.LUT R2, R0, 0x1ffffff8, RZ, 0xc0, !PT ;  /* 0x1ffffff800027812 */ /* 0x000fe200078ec0ff */
[----:B------:R-:W2:Y:S01]  /*59a0*/  S2R R31, SR_CTAID.Y ;  /* 0x00000000001f7919 */ /* 0x000ea20000002600 */
[----:B------:R-:W-:-:S02]  /*59b0*/  SHF.R.S32.HI R14, RZ, 0x3, R0 ;  /* 0x00000003ff0e7819 */ /* 0x000fc40000011400 */
[----:B------:R-:W-:Y:S01]  /*59c0*/  SEL R30, R8, RZ, !P1 ;  /* 0x000000ff081e7207 */ /* 0x000fe20004800000 */
[----:B------:R-:W-:Y:S01]  /*59d0*/  IMAD.IADD R2, R252, 0x1, -R2 ;  /* 0x00000001fc027824 */ /* 0x000fe200078e0a02 */
[C---:B------:R-:W-:Y:S01]  /*59e0*/  IADD3 R4, P0, R14.reuse, R4, RZ ;  /* 0x000000040e047210 */ /* 0x040fe20007f1e0ff */
[----:B------:R-:W-:Y:S01]  /*59f0*/  IMAD.SHL.U32 R0, R14, 0x40, RZ ;  /* 0x000000400e007824 */ /* 0x000fe200078e00ff */
[----:B------:R-:W-:Y:S01]  /*5a00*/  SEL R15, R251, RZ, !P1 ;  /* 0x000000fffb0f7207 */ /* 0x000fe20004800000 */
[----:B------:R-:W-:Y:S01]  /*5a10*/  IMAD.SHL.U32 R2, R2, 0x8, RZ ;  /* 0x0000000802027824 */ /* 0x000fe200078e00ff */
[----:B------:R-:W-:Y:S01]  /*5a20*/  LEA.HI.X.SX32 R5, R14, R5, 0x1, P0 ;  /* 0x000000050e057211 */ /* 0x000fe200000f0eff */
[----:B------:R-:W-:Y:S01]  /*5a30*/  IMAD R8, R30, c[0x0][0x340], RZ ;  /* 0x0000d0001e087a24 */ /* 0x000fe200078e02ff */
[----:B------:R-:W-:Y:S02]  /*5a40*/  LOP3.LUT R0, R0, 0x1c0, RZ, 0xc0, !PT ;  /* 0x000001c000007812 */ /* 0x000fe400078ec0ff */
[----:B------:R-:W-:Y:S01]  /*5a50*/  IADD3 R28, R2, 0x40, RZ ;  /* 0x00000040021c7810 */ /* 0x000fe20007ffe0ff */
[----:B------:R-:W-:Y:S01]  /*5a60*/  IMAD R8, R15, c[0x0][0x344], R8 ;  /* 0x0000d1000f087a24 */ /* 0x000fe200078e0208 */
[----:B------:R-:W-:-:S02]  /*5a70*/  LOP3.LUT R3, R0, 0x38, R2, 0xf8, !PT ;  /* 0x0000003800037812 */ /* 0x000fc400078ef802 */
[----:B------:R-:W-:Y:S01]  /*5a80*/  SHF.R.U32.HI R0, RZ, 0x3, R0 ;  /* 0x00000003ff007819 */ /* 0x000fe20000011600 */
[----:B-1---5:R-:W-:-:S03]  /*5a90*/  IMAD R9, R11, -0x40, R9 ;  /* 0xffffffc00b097824 */ /* 0x022fc600078e0209 */
[----:B------:R-:W-:Y:S01]  /*5aa0*/  LOP3.LUT R0, R3, R0, RZ, 0x3c, !PT ;  /* 0x0000000003007212 */ /* 0x000fe200078e3cff */
[----:B------:R-:W-:Y:S01]  /*5ab0*/  IMAD.WIDE R4, R11, 0x40, R4 ;  /* 0x000000400b047825 */ /* 0x000fe200078e0204 */
[----:B------:R-:W-:Y:S02]  /*5ac0*/  SHF.R.S32.HI R3, RZ, 0x1f, R2 ;  /* 0x0000001fff037819 */ /* 0x000fe40000011402 */
[----:B--2---:R-:W-:Y:S01]  /*5ad0*/  SHF.R.S32.HI R68, RZ, 0x1f, R31 ;  /* 0x0000001fff447819 */ /* 0x004fe2000001141f */
[----:B------:R-:W-:Y:S01]  /*5ae0*/  IMAD R0, R27, 0x200, R0 ;  /* 0x000002001b007824 */ /* 0x000fe200078e0200 */
[----:B------:R-:W-:Y:S01]  /*5af0*/  IMNMX R29, R9, 0x40, PT ;  /* 0x00000040091d7817 */ /* 0x000fe20003800200 */
[----:B------:R-:W-:-:S03]  /*5b00*/  IMAD.WIDE.U32 R6, R31, c[0x0][0x338], R2 ;  /* 0x0000ce001f067a25 */ /* 0x000fc600078e0002 */
[----:B------:R-:W-:Y:S01]  /*5b10*/  ISETP.GE.AND P5, PT, R14, R29, PT ;  /* 0x0000001d0e00720c */ /* 0x000fe20003fa6270 */
[----:B------:R-:W-:Y:S02]  /*5b20*/  IMAD.SHL.U32 R0, R0, 0x2, RZ ;  /* 0x0000000200007824 */ /* 0x000fe400078e00ff */
[----:B------:R-:W-:-:S03]  /*5b30*/  IMAD R10, R68, c[0x0][0x338], RZ ;  /* 0x0000ce00440a7a24 */ /* 0x000fc600078e02ff */
[----:B------:R1:W2:Y:S01]  /*5b40*/  LDS.128 R40, [R0+0x7080] ;  /* 0x0070800000287984 */ /* 0x0002a20000000c00 */
[----:B------:R-:W-:-:S03]  /*5b50*/  IMAD R10, R31, c[0x0][0x33c], R10 ;  /* 0x0000cf001f0a7a24 */ /* 0x000fc600078e020a */
[----:B------:R1:W3:Y:S01]  /*5b60*/  LDS.128 R36, [R0+0x9080] ;  /* 0x0090800000247984 */ /* 0x0002e20000000c00 */
[----:B------:R-:W-:-:S03]  /*5b70*/  IMAD.IADD R7, R7, 0x1, R10 ;  /* 0x0000000107077824 */ /* 0x000fc600078e020a */
[----:B------:R1:W4:Y:S01]  /*5b80*/  LDS.128 R32, [R0+0xb080] ;  /* 0x00b0800000207984 */ /* 0x0003220000000c00 */
[----:B------:R-:W-:-:S03]  /*5b90*/  IMAD.WIDE.U32 R12, R15, c[0x0][0x340], R6 ;  /* 0x0000d0000f0c7a25 */ /* 0x000fc600078e0006 */
[----:B------:R1:W1:Y:S01]  /*5ba0*/  LDS.128 R52, [R0+0x80] ;  /* 0x0000800000347984 */ /* 0x0002620000000c00 */
[----:B------:R-:W-:-:S03]  /*5bb0*/  IMAD.IADD R9, R13, 0x1, R8 ;  /* 0x000000010d097824 */ /* 0x000fc600078e0208 */
[----:B------:R1:W1:Y:S04]  /*5bc0*/  LDS.128 R48, [R0+0x2080] ;  /* 0x0020800000307984 */ /* 0x0002680000000c00 */
[----:B------:R1:W1:Y:S04]  /*5bd0*/  LDS.128 R44, [R0+0x4080] ;  /* 0x00408000002c7984 */ /* 0x0002680000000c00 */
[----:B------:R1:W1:Y:S04]  /*5be0*/  LDS.128 R60, [R0+0x1080] ;  /* 0x00108000003c7984 */ /* 0x0002680000000c00 */
[----:B------:R1:W1:Y:S04]  /*5bf0*/  LDS.128 R56, [R0+0x3080] ;  /* 0x0030800000387984 */ /* 0x0002680000000c00 */
[----:B------:R1:W1:Y:S01]  /*5c00*/  LDS.128 R64, [R0+0x5080] ;  /* 0x0050800000407984 */ /* 0x0002620000000c00 */
[----:B------:R-:W-:Y:S05]  /*5c10*/  @P5 BRA `(.L_x_64) ;  /* 0x0000011000005947 */ /* 0x000fea0003800000 */
[C---:B------:R-:W-:Y:S01]  /*5c20*/  ISETP.GE.AND P0, PT, R2.reuse, c[0x0][0x324], PT ;  /* 0x0000c90002007a0c */ /* 0x040fe20003f06270 */
[----:B------:R-:W5:Y:S01]  /*5c30*/  LDS.128 R24, [R0+0x8080] ;  /* 0x0080800000187984 */ /* 0x000f620000000c00 */
[----:B------:R-:W-:Y:S01]  /*5c40*/  IMAD.MOV.U32 R8, RZ, RZ, R12 ;  /* 0x000000ffff087224 */ /* 0x000fe200078e000c */
[----:B------:R-:W-:-:S02]  /*5c50*/  IADD3 R6, R2, 0x80, RZ ;  /* 0x0000008002067810 */ /* 0x000fc40007ffe0ff */
[----:B------:R-:W-:Y:S01]  /*5c60*/  LDS.128 R16, [R0+0xa080] ;  /* 0x00a0800000107984 */ /* 0x000fe20000000c00 */
[----:B------:R-:W-:Y:S01]  /*5c70*/  IMAD.WIDE.U32 R10, R4, c[0x0][0x330], R8 ;  /* 0x0000cc00040a7a25 */ /* 0x000fe200078e0008 */
[----:B------:R-:W-:Y:S02]  /*5c80*/  ISETP.GE.AND P3, PT, R28, c[0x0][0x324], PT ;  /* 0x0000c9001c007a0c */ /* 0x000fe40003f66270 */
[----:B------:R-:W-:Y:S02]  /*5c90*/  ISETP.GE.AND P2, PT, R6, c[0x0][0x324], PT ;  /* 0x0000c90006007a0c */ /* 0x000fe40003f46270 */
[----:B------:R-:W-:Y:S02]  /*5ca0*/  LEA R6, P1, R10, c[0x0][0x318], 0x1 ;  /* 0x0000c6000a067a11 */ /* 0x000fe400078208ff */
[----:B------:R4:W3:Y:S02]  /*5cb0*/  @!P0 LDS.128 R20, [R0+0x6080] ;  /* 0x0060800000148984 */ /* 0x0008e40000000c00 */
[----:B-1--4-:R-:W-:-:S04]  /*5cc0*/  IMAD R0, R5, c[0x0][0x330], RZ ;  /* 0x0000cc0005007a24 */ /* 0x012fc800078e02ff */
[----:B------:R-:W-:-:S04]  /*5cd0*/  IMAD R0, R4, c[0x0][0x334], R0 ;  /* 0x0000cd0004007a24 */ /* 0x000fc800078e0200 */
[----:B------:R-:W-:-:S05]  /*5ce0*/  IMAD.IADD R0, R11, 0x1, R0 ;  /* 0x000000010b007824 */ /* 0x000fca00078e0200 */
[----:B------:R-:W-:-:S05]  /*5cf0*/  LEA.HI.X R7, R10, c[0x0][0x31c], R0, 0x1, P1 ;  /* 0x0000c7000a077a11 */ /* 0x000fca00008f0c00 */
[----:B-----5:R1:W-:Y:S04]  /*5d00*/  @!P3 STG.E.128 [R6.64+0x80], R24 ;  /* 0x000080180600b986 */ /* 0x0203e8000c101d0a */
[----:B---3--:R1:W-:Y:S04]  /*5d10*/  @!P0 STG.E.128 [R6.64], R20 ;  /* 0x0000001406008986 */ /* 0x0083e8000c101d0a */
[----:B------:R1:W-:Y:S02]  /*5d20*/  @!P2 STG.E.128 [R6.64+0x100], R16 ;  /* 0x000100100600a986 */ /* 0x0003e4000c101d0a */
.L_x_64:
[----:B------:R-:W-:Y:S05]  /*5d30*/  BSYNC B0 ;  /* 0x0000000000007941 */ /* 0x000fea0003800000 */
.L_x_63:
[----:B------:R-:W-:Y:S01]  /*5d40*/  IADD3 R14, R14, 0x20, RZ ;  /* 0x000000200e0e7810 */ /* 0x000fe20007ffe0ff */
[----:B------:R-:W-:Y:S03]  /*5d50*/  BSSY B0, `(.L_x_65) ;  /* 0x0000014000007945 */ /* 0x000fe60003800000 */
[----:B------:R-:W-:-:S13]  /*5d60*/  ISETP.GE.AND P4, PT, R14, R29, PT ;  /* 0x0000001d0e00720c */ /* 0x000fda0003f86270 */
[----:B------:R-:W-:Y:S05]  /*5d70*/  @P4 BRA `(.L_x_66) ;  /* 0x0000011000004947 */ /* 0x000fea0003800000 */
[----:B-1----:R-:W-:Y:S01]  /*5d80*/  IADD3 R0, P0, R4, 0x20, RZ ;  /* 0x0000002004007810 */ /* 0x002fe20007f1e0ff */
[----:B------:R-:W-:Y:S01]  /*5d90*/  IMAD.MOV.U32 R7, RZ, RZ, R9 ;  /* 0x000000ffff077224 */ /* 0x000fe200078e0009 */
[C---:B------:R-:W-:Y:S02]  /*5da0*/  IADD3 R10, R2.reuse, 0x80, RZ ;  /* 0x00000080020a7810 */ /* 0x040fe40007ffe0ff */
[----:B------:R-:W-:Y:S01]  /*5db0*/  ISETP.GE.AND P2, PT, R2, c[0x0][0x324], PT ;  /* 0x0000c90002007a0c */ /* 0x000fe20003f46270 */
[----:B------:R-:W-:Y:S01]  /*5dc0*/  IMAD.X R6, RZ, RZ, R5, P0 ;  /* 0x000000ffff067224 */ /* 0x000fe200000e0605 */
[----:B------:R-:W-:Y:S02]  /*5dd0*/  ISETP.GE.AND P0, PT, R10, c[0x0][0x324], PT ;  /* 0x0000c9000a007a0c */ /* 0x000fe40003f06270 */
[----:B------:R-:W-:Y:S01]  /*5de0*/  ISETP.GE.AND P1, PT, R28, c[0x0][0x324], PT ;  /* 0x0000c9001c007a0c */ /* 0x000fe20003f26270 */
[----:B------:R-:W-:Y:S02]  /*5df0*/  IMAD R11, R6, c[0x0][0x330], RZ ;  /* 0x0000cc00060b7a24 */ /* 0x000fe400078e02ff */
[----:B------:R-:W-:-:S04]  /*5e00*/  IMAD.MOV.U32 R6, RZ, RZ, R12 ;  /* 0x000000ffff067224 */ /* 0x000fc800078e000c */
[----:B------:R-:W-:-:S04]  /*5e10*/  IMAD.WIDE.U32 R8, R0, c[0x0][0x330], R6 ;  /* 0x0000cc0000087a25 */ /* 0x000fc800078e0006 */
[----:B------:R-:W-:Y:S01]  /*5e20*/  IMAD R0, R0, c[0x0][0x334], R11 ;  /* 0x0000cd0000007a24 */ /* 0x000fe200078e020b */
[----:B------:R-:W-:-:S03]  /*5e30*/  LEA R6, P3, R8, c[0x0][0x318], 0x1 ;  /* 0x0000c60008067a11 */ /* 0x000fc600078608ff */
[----:B------:R-:W-:-:S05]  /*5e40*/  IMAD.IADD R0, R9, 0x1, R0 ;  /* 0x0000000109007824 */ /* 0x000fca00078e0200 */
[----:B------:R-:W-:-:S05]  /*5e50*/  LEA.HI.X R7, R8, c[0x0][0x31c], R0, 0x1, P3 ;  /* 0x0000c70008077a11 */ /* 0x000fca00018f0c00 */
[----:B--2---:R1:W-:Y:S04]  /*5e60*/  @!P2 STG.E.128 [R6.64], R40 ;  /* 0x000000280600a986 */ /* 0x0043e8000c101d0a */
[----:B---3--:R1:W-:Y:S04]  /*5e70*/  @!P1 STG.E.128 [R6.64+0x80], R36 ;  /* 0x0000802406009986 */ /* 0x0083e8000c101d0a */
[----:B----4-:R1:W-:Y:S02]  /*5e80*/  @!P0 STG.E.128 [R6.64+0x100], R32 ;  /* 0x0001002006008986 */ /* 0x0103e4000c101d0a */
.L_x_66:
[----:B------:R-:W-:Y:S05]  /*5e90*/  BSYNC B0 ;  /* 0x0000000000007941 */ /* 0x000fea0003800000 */
.L_x_65:
[----:B-1----:R-:W-:Y:S01]  /*5ea0*/  IMAD R0, R68, c[0x0][0x308], RZ ;  /* 0x0000c20044007a24 */ /* 0x002fe200078e02ff */
[----:B------:R-:W-:Y:S01]  /*5eb0*/  BSSY B0, `(.L_x_67) ;  /* 0x0000017000007945 */ /* 0x000fe20003800000 */
[----:B------:R-:W-:-:S04]  /*5ec0*/  IMAD.WIDE.U32 R6, R31, c[0x0][0x308], R2 ;  /* 0x0000c2001f067a25 */ /* 0x000fc800078e0002 */
[----:B------:R-:W-:Y:S02]  /*5ed0*/  IMAD R0, R31, c[0x0][0x30c], R0 ;  /* 0x0000c3001f007a24 */ /* 0x000fe400078e0200 */
[----:B------:R-:W-:-:S03]  /*5ee0*/  IMAD R8, R30, c[0x0][0x310], RZ ;  /* 0x0000c4001e087a24 */ /* 0x000fc600078e02ff */
[----:B------:R-:W-:Y:S01]  /*5ef0*/  IADD3 R7, R7, R0, RZ ;  /* 0x0000000007077210 */ /* 0x000fe20007ffe0ff */
[----:B------:R-:W-:-:S04]  /*5f00*/  IMAD R0, R15, c[0x0][0x314], R8 ;  /* 0x0000c5000f007a24 */ /* 0x000fc800078e0208 */
[----:B------:R-:W-:-:S05]  /*5f10*/  IMAD.WIDE.U32 R10, R15, c[0x0][0x310], R6 ;  /* 0x0000c4000f0a7a25 */ /* 0x000fca00078e0006 */
[----:B------:R-:W-:Y:S01]  /*5f20*/  IADD3 R7, R11, R0, RZ ;  /* 0x000000000b077210 */ /* 0x000fe20007ffe0ff */
[----:B------:R-:W-:Y:S05]  /*5f30*/  @P5 BRA `(.L_x_68) ;  /* 0x000000e000005947 */ /* 0x000fea0003800000 */
[----:B------:R-:W-:Y:S01]  /*5f40*/  IMAD R0, R5, c[0x0][0x300], RZ ;  /* 0x0000c00005007a24 */ /* 0x000fe200078e02ff */
[C---:B------:R-:W-:Y:S01]  /*5f50*/  IADD3 R8, R2.reuse, 0x80, RZ ;  /* 0x0000008002087810 */ /* 0x040fe20007ffe0ff */
[----:B------:R-:W-:Y:S01]  /*5f60*/  IMAD.MOV.U32 R6, RZ, RZ, R10 ;  /* 0x000000ffff067224 */ /* 0x000fe200078e000a */
[----:B------:R-:W-:Y:S01]  /*5f70*/  ISETP.GE.AND P3, PT, R2, c[0x0][0x2f4], PT ;  /* 0x0000bd0002007a0c */ /* 0x000fe20003f66270 */
[----:B------:R-:W-:Y:S01]  /*5f80*/  IMAD R0, R4, c[0x0][0x304], R0 ;  /* 0x0000c10004007a24 */ /* 0x000fe200078e0200 */
[----:B------:R-:W-:Y:S01]  /*5f90*/  ISETP.GE.AND P1, PT, R8, c[0x0][0x2f4], PT ;  /* 0x0000bd0008007a0c */ /* 0x000fe20003f26270 */
[----:B------:R-:W-:Y:S01]  /*5fa0*/  IMAD.WIDE.U32 R12, R4, c[0x0][0x300], R6 ;  /* 0x0000c000040c7a25 */ /* 0x000fe200078e0006 */
[----:B------:R-:W-:-:S03]  /*5fb0*/  ISETP.GE.AND P2, PT, R28, c[0x0][0x2f4], PT ;  /* 0x0000bd001c007a0c */ /* 0x000fc60003f46270 */
[----:B------:R-:W-:Y:S01]  /*5fc0*/  IMAD.IADD R0, R13, 0x1, R0 ;  /* 0x000000010d007824 */ /* 0x000fe200078e0200 */
[----:B------:R-:W-:-:S04]  /*5fd0*/  LEA R8, P0, R12, c[0x0][0x2e8], 0x1 ;  /* 0x0000ba000c087a11 */ /* 0x000fc800078008ff */
[----:B------:R-:W-:-:S05]  /*5fe0*/  LEA.HI.X R9, R12, c[0x0][0x2ec], R0, 0x1, P0 ;  /* 0x0000bb000c097a11 */ /* 0x000fca00000f0c00 */
[----:B------:R1:W-:Y:S04]  /*5ff0*/  @!P3 STG.E.128 [R8.64], R52 ;  /* 0x000000340800b986 */ /* 0x0003e8000c101d0a */
[----:B------:R1:W-:Y:S04]  /*6000*/  @!P2 STG.E.128 [R8.64+0x80], R48 ;  /* 0x000080300800a986 */ /* 0x0003e8000c101d0a */
[----:B------:R1:W-:Y:S02]  /*6010*/  @!P1 STG.E.128 [R8.64+0x100], R44 ;  /* 0x0001002c08009986 */ /* 0x0003e4000c101d0a */
.L_x_68:
[----:B------:R-:W-:Y:S05]  /*6020*/  BSYNC B0 ;  /* 0x0000000000007941 */ /* 0x000fea0003800000 */
.L_x_67:
[----:B------:R-:W-:Y:S05]  /*6030*/  @P4 EXIT ;  /* 0x000000000000494d */ /* 0x000fea0003800000 */
[----:B------:R-:W-:Y:S01]  /*6040*/  IADD3 R3, P0, R4, 0x20, RZ ;  /* 0x0000002004037810 */ /* 0x000fe20007f1e0ff */
[----:B------:R-:W-:Y:S01]  /*6050*/  IMAD.MOV.U32 R6, RZ, RZ, R10 ;  /* 0x000000ffff067224 */ /* 0x000fe200078e000a */
[----:B------:R-:W-:-:S02]  /*6060*/  ISETP.GE.AND P1, PT, R2, c[0x0][0x2f4], PT ;  /* 0x0000bd0002007a0c */ /* 0x000fc40003f26270 */
[----:B------:R-:W-:Y:S01]  /*6070*/  IADD3 R2, R2, 0x80, RZ ;  /* 0x0000008002027810 */ /* 0x000fe20007ffe0ff */
[----:B------:R-:W-:Y:S01]  /*6080*/  IMAD.X R0, RZ, RZ, R5, P0 ;  /* 0x000000ffff007224 */ /* 0x000fe200000e0605 */
[----:B------:R-:W-:Y:S01]  /*6090*/  ISETP.GE.AND P0, PT, R28, c[0x0][0x2f4], PT ;  /* 0x0000bd001c007a0c */ /* 0x000fe20003f06270 */
[----:B------:R-:W-:-:S04]  /*60a0*/  IMAD.WIDE.U32 R6, R3, c[0x0][0x300], R6 ;  /* 0x0000c00003067a25 */ /* 0x000fc800078e0006 */
[----:B------:R-:W-:Y:S01]  /*60b0*/  IMAD R0, R0, c[0x0][0x300], RZ ;  /* 0x0000c00000007a24 */ /* 0x000fe200078e02ff */
[----:B------:R-:W-:-:S03]  /*60c0*/  LEA R4, P2, R6, c[0x0][0x2e8], 0x1 ;  /* 0x0000ba0006047a11 */ /* 0x000fc600078408ff */
[----:B------:R-:W-:-:S04]  /*60d0*/  IMAD R0, R3, c[0x0][0x304], R0 ;  /* 0x0000c10003007a24 */ /* 0x000fc800078e0200 */
[----:B------:R-:W-:-:S05]  /*60e0*/  IMAD.IADD R0, R7, 0x1, R0 ;  /* 0x0000000107007824 */ /* 0x000fca00078e0200 */
[----:B------:R-:W-:-:S05]  /*60f0*/  LEA.HI.X R5, R6, c[0x0][0x2ec], R0, 0x1, P2 ;  /* 0x0000bb0006057a11 */ /* 0x000fca00010f0c00 */
[----:B------:R1:W-:Y:S01]  /*6100*/  @!P0 STG.E.128 [R4.64+0x80], R56 ;  /* 0x0000803804008986 */ /* 0x0003e2000c101d0a */
[----:B------:R-:W-:-:S03]  /*6110*/  ISETP.GE.AND P0, PT, R2, c[0x0][0x2f4], PT ;  /* 0x0000bd0002007a0c */ /* 0x000fc60003f06270 */
[----:B------:R1:W-:Y:S10]  /*6120*/  @!P1 STG.E.128 [R4.64], R60 ;  /* 0x0000003c04009986 */ /* 0x0003f4000c101d0a */
[----:B------:R-:W-:Y:S05]  /*6130*/  @P0 EXIT ;  /* 0x000000000000094d */ /* 0x000fea0003800000 */
[----:B------:R-:W-:Y:S01]  /*6140*/  STG.E.128 [R4.64+0x100], R64 ;  /* 0x0001004004007986 */ /* 0x000fe2000c101d0a */
[----:B------:R-:W-:Y:S05]  /*6150*/  EXIT ;  /* 0x000000000000794d */ /* 0x000fea0003800000 */
.L_x_61:
[----:B------:R-:W-:Y:S01]  /*6160*/  ISETP.NE.U32.AND P0, PT, RZ, c[0x0][0x358], PT ;  /* 0x0000d600ff007a0c */ /* 0x000fe20003f05070 */
[----:B-1----:R-:W-:-:S03]  /*6170*/  IMAD.MOV.U32 R2, RZ, RZ, 0x4 ;  /* 0x00000004ff027424 */ /* 0x002fc600078e00ff */
[----:B------:R-:W-:Y:S01]  /*6180*/  ISETP.NE.AND.EX P1, PT, RZ, c[0x0][0x35c], PT, P0 ;  /* 0x0000d700ff007a0c */ /* 0x000fe20003f25300 */
[----:B------:R-:W-:Y:S01]  /*6190*/  IMAD.WIDE R4, R251, R2, c[0x0][0x358] ;  /* 0x0000d600fb047625 */ /* 0x000fe200078e0202 */
[----:B------:R-:W-:-:S04]  /*61a0*/  ISETP.NE.U32.AND P0, PT, RZ, c[0x0][0x360], PT ;  /* 0x0000d800ff007a0c */ /* 0x000fc80003f05070 */
[----:B------:R-:W-:-:S07]  /*61b0*/  ISETP.NE.AND.EX P0, PT, RZ, c[0x0][0x364], PT, P0 ;  /* 0x0000d900ff007a0c */ /* 0x000fce0003f05300 */
[----:B------:R-:W2:Y:S01]  /*61c0*/  @P1 LDG.E R0, [R4.64] ;  /* 0x0000000a04001981 */ /* 0x000ea2000c1e1900 */
[----:B------:R-:W-:-:S05]  /*61d0*/  IMAD.MOV.U32 R7, RZ, RZ, c[0x0][0x2f0] ;  /* 0x0000bc00ff077624 */ /* 0x000fca00078e00ff */
[----:B------:R-:W-:-:S05]  /*61e0*/  @P0 IMAD.WIDE R2, R251, R2, c[0x0][0x360] ;  /* 0x0000d800fb020625 */ /* 0x000fca00078e0202 */
[----:B------:R1:W5:Y:S02]  /*61f0*/  @P0 LDG.E R7, [R2.64] ;  /* 0x0000000a02070981 */ /* 0x000364000c1e1900 */
[----:B-1----:R-:W-:Y:S02]  /*6200*/  CS2R R2, SRZ ;  /* 0x0000000000027805 */ /* 0x002fe4000001ff00 */
[--C-:B--2---:R-:W-:Y:S01]  /*6210*/  @P1 SHF.R.S32.HI R3, RZ, 0x1f, R0.reuse ;  /* 0x0000001fff031819 */ /* 0x104fe20000011400 */
[----:B------:R-:W-:Y:S01]  /*6220*/  @P1 IMAD.MOV.U32 R2, RZ, RZ, R0 ;  /* 0x000000ffff021224 */ /* 0x000fe200078e0000 */
[----:B------:R-:W-:Y:S05]  /*6230*/  @P0 BRA `(.L_x_69) ;  /* 0x0000004000000947 */ /* 0x000fea0003800000 */
[----:B------:R-:W-:Y:S05]  /*6240*/  @!P1 BRA `(.L_x_69) ;  /* 0x0000003000009947 */ /* 0x000fea0003800000 */
[----:B------:R1:W2:Y:S04]  /*6250*/  LDG.E R0, [R4.64] ;  /* 0x0000000a04007981 */ /* 0x0002a8000c1e1900 */
[----:B-1----:R-:W2:Y:S02]  /*6260*/  LDG.E R4, [R4.64+0x4] ;  /* 0x0000040a04047981 */ /* 0x002ea4000c1e1900 */
[----:B--2--5:R-:W-:-:S02]  /*6270*/  IADD3 R7, -R0, R4, RZ ;  /* 0x0000000400077210 */ /* 0x024fc40007ffe1ff */
.L_x_69:
[----:B------:R-:W1:Y:S01]  /*6280*/  S2R R20, SR_CTAID.Y ;  /* 0x0000000000147919 */ /* 0x000e620000002600 */
[----:B------:R-:W-:Y:S01]  /*6290*/  SHF.R.S32.HI R14, RZ, 0x1f, R252 ;  /* 0x0000001fff0e7819 */ /* 0x000fe200000114fc */
[----:B------:R-:W-:Y:S01]  /*62a0*/  BSSY B0, `(.L_x_70) ;  /* 0x0000029000007945 */ /* 0x000fe20003800000 */
[----:B------:R-:W-:Y:S01]  /*62b0*/  SEL R15, R251, RZ, !P1 ;  /* 0x000000fffb0f7207 */ /* 0x000fe20004800000 */
[----:B-----5:R-:W2:Y:S01]  /*62c0*/  S2R R9, SR_CTAID.X ;  /* 0x0000000000097919 */ /* 0x020ea20000002500 */
[----:B------:R-:W-:-:S04]  /*62d0*/  LEA.HI R14, R14, R252, RZ, 0x3 ;  /* 0x000000fc0e0e7211 */ /* 0x000fc800078f18ff */
[----:B------:R-:W-:Y:S02]  /*62e0*/  LOP3.LUT R0, R14, 0x1ffffff8, RZ, 0xc0, !PT ;  /* 0x1ffffff80e007812 */ /* 0x000fe400078ec0ff */
[----:B------:R-:W-:-:S03]  /*62f0*/  SHF.R.S32.HI R14, RZ, 0x3, R14 ;  /* 0x00000003ff0e7819 */ /* 0x000fc6000001140e */
[----:B------:R-:W-:Y:S01]  /*6300*/  IMAD.IADD R0, R252, 0x1, -R0 ;  /* 0x00000001fc007824 */ /* 0x000fe200078e0a00 */
[----:B------:R-:W-:-:S03]  /*6310*/  IADD3 R6, P0, R14, R2, RZ ;  /* 0x000000020e067210 */ /* 0x000fc60007f1e0ff */
[----:B------:R-:W-:Y:S01]  /*6320*/  IMAD.SHL.U32 R12, R0, 0x8, RZ ;  /* 0x00000008000c7824 */ /* 0x000fe200078e00ff */
[----:B------:R-:W-:-:S04]  /*6330*/  SHF.R.S32.HI R0, RZ, 0x1f, R251 ;  /* 0x0000001fff007819 */ /* 0x000fc800000114fb */
[----:B------:R-:W-:Y:S02]  /*6340*/  SHF.R.S32.HI R13, RZ, 0x1f, R12 ;  /* 0x0000001fff0d7819 */ /* 0x000fe4000001140c */
[----:B-1----:R-:W-:Y:S02]  /*6350*/  SHF.R.S32.HI R21, RZ, 0x1f, R20 ;  /* 0x0000001fff157819 */ /* 0x002fe40000011414 */
[----:B------:R-:W-:Y:S01]  /*6360*/  SEL R19, R0, RZ, !P1 ;  /* 0x000000ff00137207 */ /* 0x000fe20004800000 */
[----:B--2---:R-:W-:Y:S01]  /*6370*/  IMAD R16, R9, -0x40, R7 ;  /* 0xffffffc009107824 */ /* 0x004fe200078e0207 */
[----:B------:R-:W-:Y:S01]  /*6380*/  LEA.HI.X.SX32 R7, R14, R3, 0x1, P0 ;  /* 0x000000030e077211 */ /* 0x000fe200000f0eff */
[----:B------:R-:W-:Y:S01]  /*6390*/  IMAD R8, R21, c[0x0][0x308], RZ ;  /* 0x0000c20015087a24 */ /* 0x000fe200078e02ff */
[----:B------:R-:W-:Y:S01]  /*63a0*/  IADD3 R17, R12, 0x40, RZ ;  /* 0x000000400c117810 */ /* 0x000fe20007ffe0ff */
[----:B------:R-:W-:Y:S01]  /*63b0*/  IMAD.WIDE.U32 R4, R20, c[0x0][0x308], R12 ;  /* 0x0000c20014047a25 */ /* 0x000fe200078e000c */
[----:B------:R-:W-:-:S02]  /*63c0*/  ISETP.GE.AND P5, PT, R14, R16, PT ;  /* 0x000000100e00720c */ /* 0x000fc40003fa6270 */
[----:B------:R-:W-:Y:S01]  /*63d0*/  IADD3 R18, R12, 0x80, RZ ;  /* 0x000000800c127810 */ /* 0x000fe20007ffe0ff */
[----:B------:R-:W-:Y:S02]  /*63e0*/  IMAD R8, R20, c[0x0][0x30c], R8 ;  /* 0x0000c30014087a24 */ /* 0x000fe400078e0208 */
[----:B------:R-:W-:Y:S02]  /*63f0*/  IMAD R2, R19, c[0x0][0x310], RZ ;  /* 0x0000c40013027a24 */ /* 0x000fe400078e02ff */
[----:B------:R-:W-:Y:S02]  /*6400*/  IMAD.IADD R5, R5, 0x1, R8 ;  /* 0x0000000105057824 */ /* 0x000fe400078e0208 */
[C---:B------:R-:W-:Y:S02]  /*6410*/  IMAD R2, R15.reuse, c[0x0][0x314], R2 ;  /* 0x0000c5000f027a24 */ /* 0x040fe400078e0202 */
[----:B------:R-:W-:-:S04]  /*6420*/  IMAD.WIDE.U32 R10, R15, c[0x0][0x310], R4 ;  /* 0x0000c4000f0a7a25 */ /* 0x000fc800078e0004 */
[----:B------:R-:W-:-:S04]  /*6430*/  IMAD.WIDE R6, R9, 0x40, R6 ;  /* 0x0000004009067825 */ /* 0x000fc800078e0206 */
[----:B------:R-:W-:Y:S01]  /*6440*/  IMAD.IADD R3, R11, 0x1, R2 ;  /* 0x000000010b037824 */ /* 0x000fe200078e0202 */
        /* <DEDUP_REMOVED lines=11> */
[----:B------:R1:W-:Y:S04]  /*6500*/  @!P2 STG.E.128 [R4.64], RZ ;  /* 0x000000ff0400a986 */ /* 0x0003e8000c101d0a */
[----:B------:R1:W-:Y:S04]  /*6510*/  @!P1 STG.E.128 [R4.64+0x80], RZ ;  /* 0x000080ff04009986 */ /* 0x0003e8000c101d0a */
[----:B------:R1:W-:Y:S02]  /*6520*/  @!P0 STG.E.128 [R4.64+0x100], RZ ;  /* 0x000100ff04008986 */ /* 0x0003e4000c101d0a */
.L_x_71:
[----:B------:R-:W-:Y:S05]  /*6530*/  BSYNC B0 ;  /* 0x0000000000007941 */ /* 0x000fea0003800000 */
.L_x_70:
[----:B------:R-:W-:Y:S01]  /*6540*/  IADD3 R14, R14, 0x20, RZ ;  /* 0x000000200e0e7810 */ /* 0x000fe20007ffe0ff */
[----:B------:R-:W-:Y:S03]  /*6550*/  BSSY B0, `(.L_x_72) ;  /* 0x0000012000007945 */ /* 0x000fe60003800000 */
[----:B------:R-:W-:-:S13]  /*6560*/  ISETP.GE.AND P4, PT, R14, R16, PT ;  /* 0x000000100e00720c */ /* 0x000fda0003f86270 */
        /* <DEDUP_REMOVED lines=8> */
[----:B-1----:R-:W-:-:S04]  /*65f0*/  IMAD.WIDE.U32 R4, R0, c[0x0][0x300], R2 ;  /* 0x0000c00000047a25 */ /* 0x002fc800078e0002 */
[----:B------:R-:W-:Y:S01]  /*6600*/  IMAD R0, R0, c[0x0][0x304], R8 ;  /* 0x0000c10000007a24 */ /* 0x000fe200078e0208 */
[----:B------:R-:W-:-:S03]  /*6610*/  LEA R2, P3, R4, c[0x0][0x2e8], 0x1 ;  /* 0x0000ba0004027a11 */ /* 0x000fc600078608ff */
[----:B------:R-:W-:-:S05]  /*6620*/  IMAD.IADD R0, R5, 0x1, R0 ;  /* 0x0000000105007824 */ /* 0x000fca00078e0200 */
[----:B------:R-:W-:-:S05]  /*6630*/  LEA.HI.X R3, R4, c[0x0][0x2ec], R0, 0x1, P3 ;  /* 0x0000bb0004037a11 */ /* 0x000fca00018f0c00 */
[----:B------:R1:W-:Y:S04]  /*6640*/  @!P2 STG.E.128 [R2.64], RZ ;  /* 0x000000ff0200a986 */ /* 0x0003e8000c101d0a */
[----:B------:R1:W-:Y:S04]  /*6650*/  @!P1 STG.E.128 [R2.64+0x80], RZ ;  /* 0x000080ff02009986 */ /* 0x0003e8000c101d0a */
[----:B------:R1:W-:Y:S02]  /*6660*/  @!P0 STG.E.128 [R2.64+0x100], RZ ;  /* 0x000100ff02008986 */ /* 0x0003e4000c101d0a */
.L_x_73:
[----:B------:R-:W-:Y:S05]  /*6670*/  BSYNC B0 ;  /* 0x0000000000007941 */ /* 0x000fea0003800000 */
.L_x_72:
[----:B------:R-:W-:Y:S01]  /*6680*/  IMAD R0, R21, c[0x0][0x338], RZ ;  /* 0x0000ce0015007a24 */ /* 0x000fe200078e02ff */
[----:B------:R-:W-:Y:S01]  /*6690*/  BSSY B0, `(.L_x_74) ;  /* 0x0000016000007945 */ /* 0x000fe20003800000 */
[----:B-1----:R-:W-:-:S04]  /*66a0*/  IMAD.WIDE.U32 R2, R20, c[0x0][0x338], R12 ;  /* 0x0000ce0014027a25 */ /* 0x002fc800078e000c */
        /* <DEDUP_REMOVED lines=20> */
.L_x_75:
[----:B------:R-:W-:Y:S05]  /*67f0*/  BSYNC B0 ;  /* 0x0000000000007941 */ /* 0x000fea0003800000 */
.L_x_74:
[----:B------:R-:W-:Y:S05]  /*6800*/  @P4 EXIT ;  /* 0x000000000000494d */ /* 0x000fea0003800000 */
[----:B------:R-:W-:Y:S01]  /*6810*/  IADD3 R0, P0, R6, 0x20, RZ ;  /* 0x0000002006007810 */ /* 0x000fe20007f1e0ff */
[----:B------:R-:W-:Y:S01]  /*6820*/  IMAD.MOV.U32 R2, RZ, RZ, R8 ;  /* 0x000000ffff027224 */ /* 0x000fe200078e0008 */
[----:B------:R-:W-:-:S03]  /*6830*/  ISETP.GE.AND P1, PT, R12, c[0x0][0x324], PT ;  /* 0x0000c9000c007a0c */ /* 0x000fc60003f26270 */
[----:B------:R-:W-:Y:S01]  /*6840*/  IMAD.X R6, RZ, RZ, R7, P0 ;  /* 0x000000ffff067224 */ /* 0x000fe200000e0607 */
[----:B------:R-:W-:Y:S01]  /*6850*/  ISETP.GE.AND P0, PT, R17, c[0x0][0x324], PT ;  /* 0x0000c90011007a0c */ /* 0x000fe20003f06270 */
[----:B-1----:R-:W-:-:S04]  /*6860*/  IMAD.WIDE.U32 R4, R0, c[0x0][0x330], R2 ;  /* 0x0000cc0000047a25 */ /* 0x002fc800078e0002 */
[----:B------:R-:W-:Y:S01]  /*6870*/  IMAD R6, R6, c[0x0][0x330], RZ ;  /* 0x0000cc0006067a24 */ /* 0x000fe200078e02ff */
[----:B------:R-:W-:-:S03]  /*6880*/  LEA R2, P2, R4, c[0x0][0x318], 0x1 ;  /* 0x0000c60004027a11 */ /* 0x000fc600078408ff */
[----:B------:R-:W-:-:S04]  /*6890*/  IMAD R0, R0, c[0x0][0x334], R6 ;  /* 0x0000cd0000007a24 */ /* 0x000fc800078e0206 */
[----:B------:R-:W-:-:S05]  /*68a0*/  IMAD.IADD R0, R5, 0x1, R0 ;  /* 0x0000000105007824 */ /* 0x000fca00078e0200 */
[----:B------:R-:W-:-:S05]  /*68b0*/  LEA.HI.X R3, R4, c[0x0][0x31c], R0, 0x1, P2 ;  /* 0x0000c70004037a11 */ /* 0x000fca00010f0c00 */
[----:B------:R1:W-:Y:S01]  /*68c0*/  @!P0 STG.E.128 [R2.64+0x80], RZ ;  /* 0x000080ff02008986 */ /* 0x0003e2000c101d0a */
[----:B------:R-:W-:-:S03]  /*68d0*/  ISETP.GE.AND P0, PT, R18, c[0x0][0x324], PT ;  /* 0x0000c90012007a0c */ /* 0x000fc60003f06270 */
[----:B------:R1:W-:Y:S10]  /*68e0*/  @!P1 STG.E.128 [R2.64], RZ ;  /* 0x000000ff02009986 */ /* 0x0003f4000c101d0a */
[----:B------:R-:W-:Y:S05]  /*68f0*/  @P0 EXIT ;  /* 0x000000000000094d */ /* 0x000fea0003800000 */
[----:B------:R-:W-:Y:S01]  /*6900*/  STG.E.128 [R2.64+0x100], RZ ;  /* 0x000100ff02007986 */ /* 0x000fe2000c101d0a */
[----:B------:R-:W-:Y:S05]  /*6910*/  EXIT ;  /* 0x000000000000794d */ /* 0x000fea0003800000 */
.L_x_76:
        /* <DEDUP_REMOVED lines=14> */
.L_x_1376:


//--------------------- .text._ZN7cutlass13device_kernelIN5flash19enable_sm80_to_sm89INS1_16FlashAttnBwdSm80INS1_25CollectiveMainloopBwdSm80ILi1ELi1EN4cute5tupleIJNS5_1CILi64EEES8_NS7_ILi192EEEEEENS_6half_tEfNS_4arch4Sm80ELb0ELb0ELb0ELb1ELb1ELb0ELb0ELb0ELi2ELi2ELi2ELi2ELb1EEENS1_21CollectiveEpilogueBwdISA_SB_SD_Li256ELb1ELb0ELi4EEENS1_19SingleTileSchedulerILb1ELb0ELb0ELi64EEEEEEEEEvNT_6ParamsE --------------------------
	.section	.text._ZN7cutlass13device_kernelIN5flash19enable_sm80_to_sm89INS1_16FlashAttnBwdSm80INS1_25CollectiveMainloopBwdSm80ILi1ELi1EN4cute5tupleIJNS5_1CILi64EEES8_NS7_ILi192EEEEEENS_6half_tEfNS_4arch4Sm80ELb0ELb0ELb0ELb1ELb1ELb0ELb0ELb0ELi2ELi2ELi2ELi2ELb1EEENS1_21CollectiveEpilogueBwdISA_SB_SD_Li256ELb1ELb0ELi4EEENS1_19SingleTileSchedulerILb1ELb0ELb0ELi64EEEEEEEEEvNT_6ParamsE,"ax",@progbits
	.sectioninfo	@"SHI_REGISTERS=255"
	.align	128
.text._ZN7cutlass13device_kernelIN5flash19enable_sm80_to_sm89INS1_16FlashAttnBwdSm80INS1_25CollectiveMainloopBwdSm80ILi1ELi1EN4cute5tupleIJNS5_1CILi64EEES8_NS7_ILi192EEEEEENS_6half_tEfNS_4arch4Sm80ELb0ELb0ELb0ELb1ELb1ELb0ELb0ELb0ELi2ELi2ELi2ELi2ELb1EEENS1_21CollectiveEpilogueBwdISA_SB_SD_Li256ELb1ELb0ELi4EEENS1_19SingleTileSchedulerILb1ELb0ELb0ELi64EEEEEEEEEvNT_6ParamsE:
        .type           _ZN7cutlass13device_kernelIN5flash19enable_sm80_to_sm89INS1_16FlashAttnBwdSm80INS1_25CollectiveMainloopBwdSm80ILi1ELi1EN4cute5tupleIJNS5_1CILi64EEES8_NS7_ILi192EEEEEENS_6half_tEfNS_4arch4Sm80ELb0ELb0ELb0ELb1ELb1ELb0ELb0ELb0ELi2ELi2ELi2ELi2ELb1EEENS1_21CollectiveEpilogueBwdISA_SB_SD_Li256ELb1ELb0ELi4EEENS1_19SingleTileSchedulerILb1ELb0ELb0ELi64EEEEEEEEEvNT_6ParamsE,@function
        .size           _ZN7cutlass13device_kernelIN5flash19enable_sm80_to_sm89INS1_16FlashAttnBwdSm80INS1_25CollectiveMainloopBwdSm80ILi1ELi1EN4cute5tupleIJNS5_1CILi64EEES8_NS7_ILi192EEEEEENS_6half_tEfNS_4arch4Sm80ELb0ELb0ELb0ELb1ELb1ELb0ELb0ELb0ELi2ELi2ELi2ELi2ELb1EEENS1_21CollectiveEpilogueBwdISA_SB_SD_Li256ELb1ELb0ELi4EEENS1_19SingleTileSchedulerILb1ELb0ELb0ELi64EEEEEEEEEvNT_6ParamsE,(.L_x_1377 - _ZN7cutlass13device_kernelIN5flash19enable_sm80_to_sm89INS1_16FlashAttnBwdSm80INS1_25CollectiveMainloopBwdSm80ILi1ELi1EN4cute5tupleIJNS5_1CILi64EEES8_NS7_ILi192EEEEEENS_6half_tEfNS_4arch4Sm80ELb0ELb0ELb0ELb1ELb1ELb0ELb0ELb0ELi2ELi2ELi2ELi2ELb1EEENS1_21CollectiveEpilogueBwdISA_SB_SD_Li256ELb1ELb0ELi4EEENS1_19SingleTileSchedulerILb1ELb0ELb0ELi64EEEEEEEEEvNT_6ParamsE)
        .other          _ZN7cutlass13device_kernelIN5flash19enable_sm80_to_sm89INS1_16FlashAttnBwdSm80INS1_25CollectiveMainloopBwdSm80ILi1ELi1EN4cute5tupleIJNS5_1CILi64EEES8_NS7_ILi192EEEEEENS_6half_tEfNS_4arch4Sm80ELb0ELb0ELb0ELb1ELb1ELb0ELb0ELb0ELi2ELi2ELi2ELi2ELb1EEENS1_21CollectiveEpilogueBwdISA_SB_SD_Li256ELb1ELb0ELi4EEENS1_19SingleTileSchedulerILb1ELb0ELb0ELi64EEEEEEEEEvNT_6ParamsE,@"STO_CUDA_ENTRY STV_DEFAULT"
_ZN7cutlass13device_kernelIN5flash19enable_sm80_to_sm89INS1_16FlashAttnBwdSm80INS1_25CollectiveMainloopBwdSm80ILi1ELi1EN4cute5tupleIJNS5_1CILi64EEES8_NS7_ILi192EEEEEENS_6half_tEfNS_4arch4Sm80ELb0ELb0ELb0ELb1ELb1ELb0ELb0ELb0ELi2ELi2ELi2ELi2ELb1EEENS1_21CollectiveEpilogueBwdISA_SB_SD_Li256ELb1ELb0ELi4EEENS1_19SingleTileSchedulerILb1ELb0ELb0ELi64EEEEEEEEEvNT_6ParamsE:
        /* <DEDUP_REMOVED lines=17> */
.L_x_78:
        /* <DEDUP_REMOVED lines=8> */
.L_x_80:
[----:B------:R-:W-:Y:S02]  /*0190*/  MOV R0, c[0x0][0x3a4] ;  /* 0x0000e90000007a02 */ /* 0x000fe40000000f00 */
.L_x_79:
[----:B-1----:R-:W-:-:S05]  /*01a0*/  IMAD.SHL.U32 R2, R28, 0x40, RZ ;  /* 0x000000401c027824 */ /* 0x002fca00078e00ff */
[----:B-----5:R-:W-:-:S04]  /*01b0*/  ISETP.GE.AND P0, PT, R2, R0, PT ;  /* 0x000000000200720c */ /* 0x020fc80003f06270 */
[----:B------:R-:W-:Y:S01]  /*01c0*/  SEL R251, R5, 0xffffffff, !P0 ;  /* 0xffffffff05fb7807 */ /* 0x000fe20004000000 */
[----:B------:R-:W-:Y:S05]  /*01d0*/  BRA `(.L_x_81) ;  /* 0x0000011000007947 */ /* 0x000fea0003800000 */
.L_x_77:
[----:B---34-:R-:W-:-:S04]  /*01e0*/  ISETP.NE.U32.AND P0, PT, RZ, c[0x0][0x3c0], PT ;  /* 0x0000f000ff007a0c */ /* 0x018fc80003f05070 */
[----:B------:R-:W-:-:S13]  /*01f0*/  ISETP.NE.AND.EX P0, PT, RZ, c[0x0][0x3c4], PT, P0 ;  /* 0x0000f100ff007a0c */ /* 0x000fda0003f05300 */
[----:B------:R-:W-:Y:S05]  /*0200*/  @!P0 BRA `(.L_x_82) ;  /* 0x0000002000008947 */ /* 0x000fea0003800000 */
[----:B------:R1:W5:Y:S01]  /*0210*/  LDG.E R0, [R2.64] ;  /* 0x0000000a02007981 */ /* 0x000362000c1e1900 */
[----:B------:R-:W-:Y:S05]  /*0220*/  BRA `(.L_x_83) ;  /* 0x0000009000007947 */ /* 0x000fea0003800000 */
.L_x_82:
        /* <DEDUP_REMOVED lines=8> */
.L_x_84:
[----:B------:R-:W-:Y:S02]  /*02b0*/  MOV R0, c[0x0][0x3a4] ;  /* 0x0000e90000007a02 */ /* 0x000fe40000000f00 */
.L_x_83:
[----:B-1----:R-:W-:-:S05]  /*02c0*/  IMAD.SHL.U32 R2, R28, 0x40, RZ ;  /* 0x000000401c027824 */ /* 0x002fca00078e00ff */
[----:B-----5:R-:W-:-:S04]  /*02d0*/  ISETP.GE.AND P0, PT, R2, R0, PT ;  /* 0x000000000200720c */ /* 0x020fc80003f06270 */
[----:B------:R-:W-:-:S04]  /*02e0*/  SEL R251, R5, 0xffffffff, !P0 ;  /* 0xffffffff05fb7807 */ /* 0x000fc80004000000 */
.L_x_81:
        /* <DEDUP_REMOVED lines=31> */
.L_x_85:
[----:B-1----:R-:W-:-:S04]  /*04e0*/  ISETP.NE.U32.AND P0, PT, RZ, c[0x0][0x2e0], PT ;  /* 0x0000b800ff007a0c */ /* 0x002fc80003f05070 */
[----:B------:R-:W-:-:S13]  /*04f0*/  ISETP.NE.AND.EX P0, PT, RZ, c[0x0][0x2e4], PT, P0 ;  /* 0x0000b900ff007a0c */ /* 0x000fda0003f05300 */
[----:B------:R-:W-:Y:S05]  /*0500*/  @!P0 BRA `(.L_x_86) ;  /* 0x0000003000008947 */ /* 0x000fea0003800000 */
[----:B------:R-:W-:-:S05]  /*0510*/  IMAD.WIDE R2, R251, R12, c[0x0][0x2e0] ;  /* 0x0000b800fb027625 */ /* 0x000fca00078e020c */
[----:B------:R1:W5:Y:S01]  /*0520*/  LDG.E R11, [R2.64] ;  /* 0x0000000a020b7981 */ /* 0x000362000c1e1900 */
[----:B------:R-:W-:Y:S05]  /*0530*/  BRA `(.L_x_87) ;  /* 0x0000004000007947 */ /* 0x000fea0003800000 */
.L_x_86:
[----:B------:R-:W-:Y:S05]  /*0540*/  @!P3 BRA `(.L_x_87) ;  /* 0x000000300000b947 */ /* 0x000fea0003800000 */
[----:B------:R-:W2:Y:S04]  /*0550*/  LDG.E R0, [R4.64] ;  /* 0x0000000a04007981 */ /* 0x000ea8000c1e1900 */
[----:B------:R-:W2:Y:S02]  /*0560*/  LDG.E R2, [R4.64+0x4] ;  /* 0x0000040a04027981 */ /* 0x000ea4000c1e1900 */
[----:B--2---:R-:W-:Y:S02]  /*0570*/  IADD3 R11, -R0, R2, RZ ;  /* 0x00000002000b7210 */ /* 0x004fe40007ffe1ff */
.L_x_87:
        /* <DEDUP_REMOVED lines=496> */
.L_x_91:
        /* <DEDUP_REMOVED lines=414> */
.L_x_89:
        /* <DEDUP_REMOVED lines=120> */
.L_x_90:
        /* <DEDUP_REMOVED lines=166> */
.L_x_88:
        /* <DEDUP_REMOVED lines=145> */
.L_x_93:
        /* <DEDUP_REMOVED lines=62> */
.L_x_95:
[----:B------:R-:W-:Y:S05]  /*5d30*/  BSYNC B0 ;  /* 0x0000000000007941 */ /* 0x000fea0003800000 */
.L_x_94:
        /* <DEDUP_REMOVED lines=21> */
.L_x_97:
[----:B------:R-:W-:Y:S05]  /*5e90*/  BSYNC B0 ;  /* 0x0000000000007941 */ /* 0x000fea0003800000 */
.L_x_96:
        /* <DEDUP_REMOVED lines=24> */
.L_x_99:
[----:B------:R-:W-:Y:S05]  /*6020*/  BSYNC B0 ;  /* 0x0000000000007941 */ /* 0x000fea0003800000 */
.L_x_98:
        /* <DEDUP_REMOVED lines=19> */
.L_x_92:
        /* <DEDUP_REMOVED lines=18> */
.L_x_100:
        /* <DEDUP_REMOVED lines=43> */
.L_x_102:
[----:B------:R-:W-:Y:S05]  /*6530*/  BSYNC B0 ;  /* 0x0000000000007941 */ /* 0x000fea0003800000 */
.L_x_101:
        /* <DEDUP_REMOVED lines=19> */
.L_x_104:
[----:B------:R-:W-:Y:S05]  /*6670*/  BSYNC B0 ;  /* 0x0000000000007941 */ /* 0x000fea0003800000 */
.L_x_103:
        /* <DEDUP_REMOVED lines=23> */
.L_x_106:
[----:B------:R-:W-:Y:S05]  /*67f0*/  BSYNC B0 ;  /* 0x0000000000007941 */ /* 0x000fea0003800000 */
.L_x_105:
        /* <DEDUP_REMOVED lines=18> */
.L_x_107:
        /* <DEDUP_REMOVED lines=14> */
.L_x_1377:


//--------------------- .text._ZN7cutlass13device_kernelIN5flash19enable_sm80_to_sm89INS1_16FlashAttnBwdSm80INS1_25CollectiveMainloopBwdSm80ILi1ELi1EN4cute5tupleIJNS5_1CILi64EEES8_NS7_ILi192EEEEEENS_6half_tEfNS_4arch4Sm80ELb0ELb0ELb0ELb1ELb0ELb0ELb0ELb0ELi2ELi2ELi2ELi2ELb1EEENS1_24CollectiveEpilogueBwdGQAISA_fSD_Li256ELb1ELb0EEENS1_19SingleTileSchedulerILb1ELb0ELb0ELi64EEEEEEEEEvNT_6ParamsE --------------------------
	.section	.text._ZN7cutlass13device_kernelIN5flash19enable_sm80_to_sm89INS1_16FlashAttnBwdSm80INS1_25CollectiveMainloopBwdSm80ILi1ELi1EN4cute5tupleIJNS5_1CILi64EEES8_NS7_ILi192EEEEEENS_6half_tEfNS_4arch4Sm80ELb0ELb0ELb0ELb1ELb0ELb0ELb0ELb0ELi2ELi2ELi2ELi2ELb1EEENS1_24CollectiveEpilogueBwdGQAISA_fSD_Li256ELb1ELb0EEENS1_19SingleTileSchedulerILb1ELb0ELb0ELi64EEEEEEEEEvNT_6ParamsE,"ax",@progbits
	.sectioninfo	@"SHI_REGISTERS=255"
	.align	128
.text._ZN7cutlass13device_kernelIN5flash19enable_sm80_to_sm89INS1_16FlashAttnBwdSm80INS1_25CollectiveMainloopBwdSm80ILi1ELi1EN4cute5tupleIJNS5_1CILi64EEES8_NS7_ILi192EEEEEENS_6half_tEfNS_4arch4Sm80ELb0ELb0ELb0ELb1ELb0ELb0ELb0ELb0ELi2ELi2ELi2ELi2ELb1EEENS1_24CollectiveEpilogueBwdGQAISA_fSD_Li256ELb1ELb0EEENS1_19SingleTileSchedulerILb1ELb0ELb0ELi64EEEEEEEEEvNT_6ParamsE:
        .type           _ZN7cutlass13device_kernelIN5flash19enable_sm80_to_sm89INS1_16FlashAttnBwdSm80INS1_25CollectiveMainloopBwdSm80ILi1ELi1EN4cute5tupleIJNS5_1CILi64EEES8_NS7_ILi192EEEEEENS_6half_tEfNS_4arch4Sm80ELb0ELb0ELb0ELb1ELb0ELb0ELb0ELb0ELi2ELi2ELi2ELi2ELb1EEENS1_24CollectiveEpilogueBwdGQAISA_fSD_Li256ELb1ELb0EEENS1_19SingleTileSchedulerILb1ELb0ELb0ELi64EEEEEEEEEvNT_6ParamsE,@function
        .size           _ZN7cutlass13device_kernelIN5flash19enable_sm80_to_sm89INS1_16FlashAttnBwdSm80INS1_25CollectiveMainloopBwdSm80ILi1ELi1EN4cute5tupleIJNS5_1CILi64EEES8_NS7_ILi192EEEEEENS_6half_tEfNS_4arch4Sm80ELb0ELb0ELb0ELb1ELb0ELb0ELb0ELb0ELi2ELi2ELi2ELi2ELb1EEENS1_24CollectiveEpilogueBwdGQAISA_fSD_Li256ELb1ELb0EEENS1_19SingleTileSchedulerILb1ELb0ELb0ELi64EEEEEEEEEvNT_6ParamsE,(.L_x_1378 - _ZN7cutlass13device_kernelIN5flash19enable_sm80_to_sm89INS1_16FlashAttnBwdSm80INS1_25CollectiveMainloopBwdSm80ILi1ELi1EN4cute5tupleIJNS5_1CILi64EEES8_NS7_ILi192EEEEEENS_6half_tEfNS_4arch4Sm80ELb0ELb0ELb0ELb1ELb0ELb0ELb0ELb0ELi2ELi2ELi2ELi2ELb1EEENS1_24CollectiveEpilogueBwdGQAISA_fSD_Li256ELb1ELb0EEENS1_19SingleTileSchedulerILb1ELb0ELb0ELi64EEEEEEEEEvNT_6ParamsE)
        .other          _ZN7cutlass13device_kernelIN5flash19enable_sm80_to_sm89INS1_16FlashAttnBwdSm80INS1_25CollectiveMainloopBwdSm80ILi1ELi1EN4cute5tupleIJNS5_1CILi64EEES8_NS7_ILi192EEEEEENS_6half_tEfNS_4arch4Sm80ELb0ELb0ELb0ELb1ELb0ELb0ELb0ELb0ELi2ELi2ELi2ELi2ELb1EEENS1_24CollectiveEpilogueBwdGQAISA_fSD_Li256ELb1ELb0EEENS1_19SingleTileSchedulerILb1ELb0ELb0ELi64EEEEEEEEEvNT_6ParamsE,@"STO_CUDA_ENTRY STV_DEFAULT"
_ZN7cutlass13device_kernelIN5flash19enable_sm80_to_sm89INS1_16FlashAttnBwdSm80INS1_25CollectiveMainloopBwdSm80ILi1ELi1EN4cute5tupleIJNS5_1CILi64EEES8_NS7_ILi192EEEEEENS_6half_tEfNS_4arch4Sm80ELb0ELb0ELb0ELb1ELb0ELb0ELb0ELb0ELi2ELi2ELi2ELi2ELb1EEENS1_24CollectiveEpilogueBwdGQAISA_fSD_Li256ELb1ELb0EEENS1_19SingleTileSchedulerILb1ELb0ELb0ELi64EEEEEEEEEvNT_6ParamsE:
        /* <DEDUP_REMOVED lines=17> */
.L_x_109:
        /* <DEDUP_REMOVED lines=8> */
.L_x_111:
[----:B------:R-:W-:Y:S02]  /*0190*/  MOV R0, c[0x0][0x3ac] ;  /* 0x0000eb0000007a02 */ /* 0x000fe40000000f00 */
.L_x_110:
[----:B-1----:R-:W-:-:S05]  /*01a0*/  IMAD.SHL.U32 R2, R28, 0x40, RZ ;  /* 0x000000401c027824 */ /* 0x002fca00078e00ff */
[----:B-----5:R-:W-:-:S04]  /*01b0*/  ISETP.GE.AND P0, PT, R2, R0, PT ;  /* 0x000000000200720c */ /* 0x020fc80003f06270 */
[----:B------:R-:W-:Y:S01]  /*01c0*/  SEL R251, R5, 0xffffffff, !P0 ;  /* 0xffffffff05fb7807 */ /* 0x000fe20004000000 */
[----:B------:R-:W-:Y:S05]  /*01d0*/  BRA `(.L_x_112) ;  /* 0x0000011000007947 */ /* 0x000fea0003800000 */
.L_x_108:
[----:B---34-:R-:W-:-:S04]  /*01e0*/  ISETP.NE.U32.AND P0, PT, RZ, c[0x0][0x3c8], PT ;  /* 0x0000f200ff007a0c */ /* 0x018fc80003f05070 */
[----:B------:R-:W-:-:S13]  /*01f0*/  ISETP.NE.AND.EX P0, PT, RZ, c[0x0][0x3cc], PT, P0 ;  /* 0x0000f300ff007a0c */ /* 0x000fda0003f05300 */
[----:B------:R-:W-:Y:S05]  /*0200*/  @!P0 BRA `(.L_x_113) ;  /* 0x0000002000008947 */ /* 0x000fea0003800000 */
[----:B------:R1:W5:Y:S01]  /*0210*/  LDG.E R0, [R2.64] ;  /* 0x0000000a02007981 */ /* 0x000362000c1e1900 */
[----:B------:R-:W-:Y:S05]  /*0220*/  BRA `(.L_x_114) ;  /* 0x0000009000007947 */ /* 0x000fea0003800000 */
.L_x_113:
        /* <DEDUP_REMOVED lines=8> */
.L_x_115:
[----:B------:R-:W-:Y:S02]  /*02b0*/  MOV R0, c[0x0][0x3ac] ;  /* 0x0000eb0000007a02 */ /* 0x000fe40000000f00 */
.L_x_114:
[----:B-1----:R-:W-:-:S05]  /*02c0*/  IMAD.SHL.U32 R2, R28, 0x40, RZ ;  /* 0x000000401c027824 */ /* 0x002fca00078e00ff */
[----:B-----5:R-:W-:-:S04]  /*02d0*/  ISETP.GE.AND P0, PT, R2, R0, PT ;  /* 0x000000000200720c */ /* 0x020fc80003f06270 */
[----:B------:R-:W-:-:S04]  /*02e0*/  SEL R251, R5, 0xffffffff, !P0 ;  /* 0xffffffff05fb7807 */ /* 0x000fc80004000000 */
.L_x_112:
[----:B------:R-:W-:-:S13]  /*02f0*/  ISETP.GE.AND P0, PT, R251, RZ, PT ;  /* 0x000000fffb00720c */ /* 0x000fda0003f06270 */
[----:B------:R-:W-:Y:S05]  /*0300*/  @!P0 EXIT ;  /* 0x000000000000894d */ /* 0x000fea0003800000 */
[----:B------:R-:W-:Y:S01]  /*0310*/  ISETP.NE.U32.AND P0, PT, RZ, c[0x0][0x2d8], PT ;  /* 0x0000b600ff007a0c */ /* 0x000fe20003f05070 */
[----:B------:R-:W-:Y:S01]  /*0320*/  IMAD.WIDE R4, R251, R13, c[0x0][0x2c8] ;  /* 0x0000b200fb047625 */ /* 0x000fe200078e020d */
[----:B------:R-:W-:Y:S02]  /*0330*/  ISETP.NE.U32.AND P2, PT, RZ, c[0x0][0x2c8], PT ;  /* 0x0000b200ff007a0c */ /* 0x000fe40003f45070 */
[----:B------:R-:W-:Y:S02]  /*0340*/  ISETP.NE.AND.EX P0, PT, RZ, c[0x0][0x2dc], PT, P0 ;  /* 0x0000b700ff007a0c */ /* 0x000fe40003f05300 */
[----:B------:R-:W-:Y:S02]  /*0350*/  ISETP.NE.AND.EX P2, PT, RZ, c[0x0][0x2cc], PT, P2 ;  /* 0x0000b300ff007a0c */ /* 0x000fe40003f45320 */
[----:B------:R-:W-:-:S04]  /*0360*/  ISETP.NE.U32.AND P3, PT, RZ, c[0x0][0x2d0], PT ;  /* 0x0000b400ff007a0c */ /* 0x000fc80003f65070 */
[----:B------:R-:W-:-:S05]  /*0370*/  ISETP.NE.AND.EX P3, PT, RZ, c[0x0][0x2d4], PT, P3 ;  /* 0x0000b500ff007a0c */ /* 0x000fca0003f65330 */
[CC--:B------:R-:W-:Y:S02]  /*0380*/  @P0 IMAD.WIDE R2, R251.reuse, R13.reuse, c[0x0][0x2d8] ;  /* 0x0000b600fb020625 */ /* 0x0c0fe400078e020d */
[----:B------:R-:W2:Y:S04]  /*0390*/  @P2 LDG.E R0, [R4.64] ;  /* 0x0000000a04002981 */ /* 0x000ea8000c1e1900 */
[----:B------:R1:W3:Y:S04]  /*03a0*/  @P0 LDG.E R8, [R2.64] ;  /* 0x0000000a02080981 */ /* 0x0002e8000c1e1900 */
[----:B------:R-:W4:Y:S01]  /*03b0*/  @P2 LDG.E R7, [R4.64] ;  /* 0x0000000a04072981 */ /* 0x000f22000c1e1900 */
[----:B-1----:R-:W-:-:S05]  /*03c0*/  IMAD.WIDE R2, R251, R13, c[0x0][0x2d0] ;  /* 0x0000b400fb027625 */ /* 0x002fca00078e020d */
[----:B------:R-:W5:Y:S01]  /*03d0*/  @P3 LDG.E R6, [R2.64] ;  /* 0x0000000a02063981 */ /* 0x000f62000c1e1900 */
[----:B------:R-:W-:Y:S01]  /*03e0*/  ULDC UR8, c[0x0][0x168] ;  /* 0x00005a0000087ab9 */ /* 0x000fe20000000800 */
[----:B------:R-:W-:Y:S01]  /*03f0*/  CS2R R10, SRZ ;  /* 0x00000000000a7805 */ /* 0x000fe2000001ff00 */
[----:B------:R-:W-:Y:S02]  /*0400*/  IMAD.MOV.U32 R12, RZ, RZ, RZ ;  /* 0x000000ffff0c7224 */ /* 0x000fe400078e00ff */
[----:B------:R-:W-:Y:S02]  /*0410*/  IMAD.MOV.U32 R23, RZ, RZ, c[0x0][0x198] ;  /* 0x00006600ff177624 */ /* 0x000fe400078e00ff */
[----:B--2---:R-:W-:Y:S01]  /*0420*/  @P2 IMAD R0, R251, 0x40, R0 ;  /* 0x00000040fb002824 */ /* 0x004fe200078e0200 */
[----:B---3--:R1:W2:Y:S04]  /*0430*/  @P0 R2UR UR8, R8 ;  /* 0x00000000080803c2 */ /* 0x0082a800000e0000 */
[----:B-1----:R-:W-:-:S04]  /*0440*/  @P2 SHF.R.S32.HI R8, RZ, 0x1f, R0 ;  /* 0x0000001fff082819 */ /* 0x002fc80000011400 */
[----:B------:R-:W-:Y:S02]  /*0450*/  @P2 LEA.HI R0, R8, R0, RZ, 0x6 ;  /* 0x0000000008002211 */ /* 0x000fe400078f30ff */
[----:B------:R-:W-:Y:S01]  /*0460*/  CS2R R8, SRZ ;  /* 0x0000000000087805 */ /* 0x000fe2000001ff00 */
[--C-:B-----5:R-:W-:Y:S01]  /*0470*/  @P3 SHF.R.S32.HI R11, RZ, 0x1f, R6.reuse ;  /* 0x0000001fff0b3819 */ /* 0x120fe20000011406 */
[--C-:B----4-:R-:W-:Y:S01]  /*0480*/  @P2 IMAD.MOV.U32 R8, RZ, RZ, R7.reuse ;  /* 0x000000ffff082224 */ /* 0x110fe200078e0007 */
[----:B------:R-:W-:Y:S01]  /*0490*/  @P2 SHF.R.S32.HI R9, RZ, 0x1f, R7 ;  /* 0x0000001fff092819 */ /* 0x000fe20000011407 */
[----:B------:R-:W-:Y:S01]  /*04a0*/  @P3 IMAD.MOV.U32 R10, RZ, RZ, R6 ;  /* 0x000000ffff0a3224 */ /* 0x000fe200078e0006 */
[----:B------:R-:W-:Y:S01]  /*04b0*/  @P2 LOP3.LUT R12, R0, 0xffffffc0, RZ, 0xc0, !PT ;  /* 0xffffffc0000c2812 */ /* 0x000fe200078ec0ff */
[----:B--2---:R-:W-:Y:S05]  /*04c0*/  @P0 BRA `(.L_x_116) ;  /* 0x0000006000000947 */ /* 0x004fea0003800000 */
[----:B------:R-:W-:Y:S05]  /*04d0*/  @!P2 BRA `(.L_x_116) ;  /* 0x000000500000a947 */ /* 0x000fea0003800000 */
[----:B------:R1:W2:Y:S04]  /*04e0*/  LDG.E R0, [R4.64] ;  /* 0x0000000a04007981 */ /* 0x0002a8000c1e1900 */
[----:B-1----:R-:W3:Y:S01]  /*04f0*/  LDG.E R4, [R4.64+0x4] ;  /* 0x0000040a04047981 */ /* 0x002ee2000c1e1900 */
[----:B--2---:R-:W1:Y:S08]  /*0500*/  R2UR UR8, R0 ;  /* 0x00000000000873c2 */ /* 0x004e7000000e0000 */
[----:B---3--:R-:W1:Y:S02]  /*0510*/  R2UR UR4, R4 ;  /* 0x00000000040473c2 */ /* 0x008e6400000e0000 */
[----:B-1----:R-:W-:-:S06]  /*0520*/  UIADD3 UR8, -UR8, UR4, URZ ;  /* 0x0000000408087290 */ /* 0x002fcc000fffe13f */
.L_x_116:
[----:B------:R-:W-:-:S04]  /*0530*/  ISETP.NE.U32.AND P0, PT, RZ, c[0x0][0x2e0], PT ;  /* 0x0000b800ff007a0c */ /* 0x000fc80003f05070 */
[----:B------:R-:W-:-:S13]  /*0540*/  ISETP.NE.AND.EX P0, PT, RZ, c[0x0][0x2e4], PT, P0 ;  /* 0x0000b900ff007a0c */ /* 0x000fda0003f05300 */
[----:B------:R-:W-:Y:S05]  /*0550*/  @!P0 BRA `(.L_x_117) ;  /* 0x0000003000008947 */ /* 0x000fea0003800000 */
[----:B------:R-:W-:-:S05]  /*0560*/  IMAD.WIDE R2, R251, R13, c[0x0][0x2e0] ;  /* 0x0000b800fb027625 */ /* 0x000fca00078e020d */
[----:B------:R1:W5:Y:S01]  /*0570*/  LDG.E R23, [R2.64] ;  /* 0x0000000a02177981 */ /* 0x000362000c1e1900 */
[----:B------:R-:W-:Y:S05]  /*0580*/  BRA `(.L_x_118) ;  /* 0x0000004000007947 */ /* 0x000fea0003800000 */
.L_x_117:
[----:B------:R-:W-:Y:S05]  /*0590*/  @!P3 BRA `(.L_x_118) ;  /* 0x000000300000b947 */ /* 0x000fea0003800000 */
[----:B------:R1:W2:Y:S04]  /*05a0*/  LDG.E R0, [R2.64] ;  /* 0x0000000a02007981 */ /* 0x0002a8000c1e1900 */
[----:B-1----:R-:W2:Y:S02]  /*05b0*/  LDG.E R2, [R2.64+0x4] ;  /* 0x0000040a02027981 */ /* 0x002ea4000c1e1900 */
[----:B--2---:R-:W-:Y:S02]  /*05c0*/  IADD3 R23, -R0, R2, RZ ;  /* 0x0000000200177210 */ /* 0x004fe40007ffe1ff */
.L_x_118:
        /* <DEDUP_REMOVED lines=77> */
[----:B------:R-:W-:Y:S01]  /*0aa0*/  SHF.R.S32.HI R7, RZ, 0x4, R32 ;  /* 0x00000004ff077819 */ /* 0x000fe20000011420 */
[----:B------:R-:W-:Y:S01]  /*0ab0*/  IMAD.SHL.U32 R18, R22, 0x8, RZ ;  /* 0x0000000816127824 */ /* 0x000fe200078e00ff */
[----:B------:R-:W-:Y:S01]  /*0ac0*/  SHF.R.S32.HI R3, RZ, 0x1f, R0 ;  /* 0x0000001fff037819 */ /* 0x000fe20000011400 */
[----:B------:R-:W-:Y:S01]  /*0ad0*/  USHF.L.U32 UR14, UR4, 0x6, URZ ;  /* 0x00000006040e7899 */ /* 0x000fe2000800063f */
[----:B------:R-:W-:Y:S01]  /*0ae0*/  LEA.HI.X.SX32 R27, R2, R5, 0x1, P0 ;  /* 0x00000005021b7211 */ /* 0x000fe200000f0eff */
[----:B------:R-:W-:Y:S01]  /*0af0*/  USHF.L.U64.HI UR9, UR4, UR9, UR5 ;  /* 0x0000000904097299 */ /* 0x000fe20008010205 */
[----:B------:R-:W-:Y:S01]  /*0b00*/  SHF.R.S32.HI R12, RZ, 0x1f, R243 ;  /* 0x0000001fff0c7819 */ /* 0x000fe200000114f3 */
[----:B------:R-:W-:Y:S01]  /*0b10*/  IMAD R2, R3, c[0x0][0x1e0], RZ ;  /* 0x0000780003027a24 */ /* 0x000fe200078e02ff */
[----:B------:R-:W-:Y:S01]  /*0b20*/  IADD3 R20, P0, R243, R8, RZ ;  /* 0x00000008f3147210 */ /* 0x000fe20007f1e0ff */
[----:B------:R-:W-:Y:S01]  /*0b30*/  IMAD R3, R3, c[0x0][0x1b0], RZ ;  /* 0x00006c0003037a24 */ /* 0x000fe200078e02ff */
[----:B------:R-:W-:Y:S01]  /*0b40*/  LEA.HI R6, R32, R7, RZ, 0x1 ;  /* 0x0000000720067211 */ /* 0x000fe200078f08ff */
[----:B------:R-:W-:Y:S01]  /*0b50*/  IMAD R2, R0, c[0x0][0x1e4], R2 ;  /* 0x0000790000027a24 */ /* 0x000fe200078e0202 */
[----:B------:R-:W-:Y:S01]  /*0b60*/  SHF.R.S32.HI R19, RZ, 0x1f, R18 ;  /* 0x0000001fff137819 */ /* 0x000fe20000011412 */
[----:B------:R-:W-:Y:S01]  /*0b70*/  IMAD.X R24, R12, 0x1, R9, P0 ;  /* 0x000000010c187824 */ /* 0x000fe200000e0609 */
[----:B------:R-:W-:Y:S01]  /*0b80*/  LOP3.LUT R6, R6, 0xfffffffe, RZ, 0xc0, !PT ;  /* 0xfffffffe06067812 */ /* 0x000fe200078ec0ff */
[----:B------:R-:W-:Y:S01]  /*0b90*/  IMAD.WIDE.U32 R8, R34, c[0x0][0x270], R14 ;  /* 0x00009c0022087a25 */ /* 0x000fe200078e000e */
[----:B------:R-:W-:Y:S01]  /*0ba0*/  IADD3 R16, P0, R243, R10, RZ ;  /* 0x0000000af3107210 */ /* 0x000fe20007f1e0ff */
[----:B------:R-:W-:Y:S01]  /*0bb0*/  UIADD3 UR5, UR8, 0x3f, URZ ;  /* 0x0000003f08057890 */ /* 0x000fe2000fffe03f */
[----:B------:R-:W-:Y:S01]  /*0bc0*/  SHF.R.S32.HI R35, RZ, 0x1f, R34 ;  /* 0x0000001fff237819 */ /* 0x000fe20000011422 */
[----:B------:R-:W-:Y:S01]  /*0bd0*/  IMAD.WIDE.U32 R4, R0, c[0x0][0x1e0], R18 ;  /* 0x0000780000047a25 */ /* 0x000fe200078e0012 */
[----:B------:R-:W-:Y:S01]  /*0be0*/  SHF.R.S32.HI R21, RZ, 0x1f, R251 ;  /* 0x0000001fff157819 */ /* 0x000fe200000114fb */
[----:B------:R-:W-:Y:S01]  /*0bf0*/  USHF.R.S32.HI UR4, URZ, 0x1f, UR5 ;  /* 0x0000001f3f047899 */ /* 0x000fe20008011405 */
[----:B------:R-:W-:Y:S01]  /*0c00*/  SEL R10, R251, RZ, !P3 ;  /* 0x000000fffb0a7207 */ /* 0x000fe20005800000 */
[----:B------:R-:W-:Y:S01]  /*0c10*/  IMAD.IADD R25, R7, 0x1, -R6 ;  /* 0x0000000107197824 */ /* 0x000fe200078e0a06 */
[----:B------:R-:W-:Y:S01]  /*0c20*/  LOP3.LUT R236, R236, 0xfffffffb, RZ, 0xc0, !PT ;  /* 0xfffffffbecec7812 */ /* 0x000fe200078ec0ff */
[----:B------:R-:W-:Y:S01]  /*0c30*/  IMAD.IADD R5, R5, 0x1, R2 ;  /* 0x0000000105057824 */ /* 0x000fe200078e0202 */
[----:B------:R-:W-:Y:S01]  /*0c40*/  ULEA.HI UR4, UR4, UR5, URZ, 0x6 ;  /* 0x0000000504047291 */ /* 0x000fe2000f8f303f */
[----:B------:R-:W-:Y:S01]  /*0c50*/  IMAD R6, R0, c[0x0][0x1b4], R3 ;  /* 0x00006d0000067a24 */ /* 0x000fe200078e0203 */
[----:B------:R-:W-:Y:S01]  /*0c60*/  CS2R R130, SRZ ;  /* 0x0000000000827805 */ /* 0x000fe2000001ff00 */
[----:B------:R-:W-:Y:S01]  /*0c70*/  IMAD.X R17, R12, 0x1, R11, P0 ;  /* 0x000000010c117824 */ /* 0x000fe200000e060b */
[----:B------:R-:W-:Y:S01]  /*0c80*/  CS2R R128, SRZ ;  /* 0x0000000000807805 */ /* 0x000fe2000001ff00 */
[----:B------:R-:W-:Y:S01]  /*0c90*/  IMAD.WIDE.U32 R2, R0, c[0x0][0x1b0], R18 ;  /* 0x00006c0000027a25 */ /* 0x000fe200078e0012 */
[C---:B------:R-:W-:Y:S01]  /*0ca0*/  SEL R0, R21.reuse, RZ, !P3 ;  /* 0x000000ff15007207 */ /* 0x040fe20005800000 */
[----:B------:R-:W-:Y:S01]  /*0cb0*/  CS2R R126, SRZ ;  /* 0x00000000007e7805 */ /* 0x000fe2000001ff00 */
[----:B------:R-:W-:Y:S01]  /*0cc0*/  SEL R21, R21, RZ, !P2 ;  /* 0x000000ff15157207 */ /* 0x000fe20005000000 */
[----:B------:R-:W-:Y:S01]  /*0cd0*/  IMAD R12, R35, c[0x0][0x270], RZ ;  /* 0x00009c00230c7a24 */ /* 0x000fe200078e02ff */
[----:B------:R-:W-:Y:S01]  /*0ce0*/  CS2R R124, SRZ ;  /* 0x00000000007c7805 */ /* 0x000fe2000001ff00 */
[----:B------:R-:W-:Y:S01]  /*0cf0*/  IMAD.IADD R3, R3, 0x1, R6 ;  /* 0x0000000103037824 */ /* 0x000fe200078e0206 */
[----:B------:R-:W-:Y:S01]  /*0d00*/  CS2R R122, SRZ ;  /* 0x00000000007a7805 */ /* 0x000fe2000001ff00 */
[----:B------:R-:W-:Y:S01]  /*0d10*/  IMAD R12, R34, c[0x0][0x274], R12 ;  /* 0x00009d00220c7a24 */ /* 0x000fe200078e020c */
        /* <DEDUP_REMOVED lines=97> */
[C---:B------:R-:W-:Y:S01]  /*1330*/  IMAD R7, R24.reuse, c[0x0][0x178], RZ ;  /* 0x00005e0018077a24 */ /* 0x040fe200078e02ff */
        /* <DEDUP_REMOVED lines=31> */
[----:B------:R-:W-:Y:S01]  /*1530*/  USHF.R.S32.HI UR13, URZ, 0x6, UR4 ;  /* 0x000000063f0d7899 */ /* 0x000fe20008011404 */
[----:B------:R2:W-:Y:S01]  /*1540*/  LDGSTS.E.BYPASS.LTC128B.128 [R232+0x7080], [R4.64], !P3 ;  /* 0x0708000004e87fae */ /* 0x0005e2000d901d4a */
[----:B------:R-:W-:Y:S01]  /*1550*/  ISETP.LT.OR P3, PT, R0, 0x21, P2 ;  /* 0x000000210000780c */ /* 0x000fe20001761670 */
[----:B------:R-:W-:-:S02]  /*1560*/  UMOV UR12, URZ ;  /* 0x0000003f000c7c82 */ /* 0x000fc40008000000 */
[----:B------:R2:W-:Y:S01]  /*1570*/  LDGSTS.E.BYPASS.LTC128B.128 [R232+0x9080], [R4.64+0x80], !P1 ;  /* 0x0908008004e87fae */ /* 0x0005e2000c901d4a */
[----:B------:R-:W-:Y:S02]  /*1580*/  ISETP.GE.AND P1, PT, R23, c[0x0][0x19c], PT ;  /* 0x0000670017007a0c */ /* 0x000fe40003f26270 */
[----:B------:R-:W-:Y:S01]  /*1590*/  @P6 LOP3.LUT R236, R236, 0x4, RZ, 0xfc, !PT ;  /* 0x00000004ecec6812 */ /* 0x000fe200078efcff */
[----:B------:R2:W-:Y:S01]  /*15a0*/  LDGSTS.E.BYPASS.LTC128B.128 [R232+0xb080], [R4.64+0x100], !P0 ;  /* 0x0b08010004e87fae */ /* 0x0005e2000c101d4a */
[----:B------:R-:W-:Y:S02]  /*15b0*/  ISETP.GE.AND P0, PT, R28, c[0x0][0x19c], PT ;  /* 0x000067001c007a0c */ /* 0x000fe40003f06270 */
[C---:B------:R-:W-:Y:S01]  /*15c0*/  ISETP.LT.OR P4, PT, R0.reuse, 0x1, P1 ;  /* 0x000000010000780c */ /* 0x040fe20000f81670 */
[----:B------:R-:W0:Y:S01]  /*15d0*/  LDGDEPBAR ;  /* 0x00000000000079af */ /* 0x000e220000000000 */
[C---:B------:R-:W-:Y:S02]  /*15e0*/  ISETP.LT.OR P2, PT, R0.reuse, 0x1, P0 ;  /* 0x000000010000780c */ /* 0x040fe40000741670 */
        /* <DEDUP_REMOVED lines=167> */
[C---:B------:R-:W-:Y:S01]  /*2060*/  ISETP.LT.OR P0, PT, R4.reuse, 0x1, P3 ;  /* 0x000000010400780c */ /* 0x040fe20001f01670 */
        /* <DEDUP_REMOVED lines=53> */
[C---:B------:R-:W-:Y:S02]  /*23c0*/  ISETP.GT.AND P5, PT, R11.reuse, 0x21, PT ;  /* 0x000000210b00780c */ /* 0x040fe40003fa4270 */
        /* <DEDUP_REMOVED lines=8> */
.L_x_122:
        /* <DEDUP_REMOVED lines=414> */
.L_x_120:
        /* <DEDUP_REMOVED lines=120> */
.L_x_121:
        /* <DEDUP_REMOVED lines=166> */
.L_x_119:
[----:B------:R-:W-:Y:S05]  /*5010*/  @P0 EXIT ;  /* 0x000000000000094d */ /* 0x000fea0003800000 */
[----:B------:R-:W-:-:S04]  /*5020*/  ISETP.NE.U32.AND P0, PT, RZ, c[0x0][0x360], PT ;  /* 0x0000d800ff007a0c */ /* 0x000fc80003f05070 */
[----:B------:R-:W-:-:S13]  /*5030*/  ISETP.NE.AND.EX P0, PT, RZ, c[0x0][0x364], PT, P0 ;  /* 0x0000d900ff007a0c */ /* 0x000fda0003f05300 */
[----:B-1----:R-:W-:-:S04]  /*5040*/  @P0 IMAD.MOV.U32 R2, RZ, RZ, 0x4 ;  /* 0x00000004ff020424 */ /* 0x002fc800078e00ff */
[----:B------:R-:W-:-:S05]  /*5050*/  @P0 IMAD.WIDE R2, R251, R2, c[0x0][0x360] ;  /* 0x0000d800fb020625 */ /* 0x000fca00078e0202 */
[----:B------:R1:W2:Y:S01]  /*5060*/  @P0 LDG.E R0, [R2.64] ;  /* 0x0000000a02000981 */ /* 0x0002a2000c1e1900 */
[----:B------:R-:W3:Y:S01]  /*5070*/  S2UR UR5, SR_CTAID.X ;  /* 0x00000000000579c3 */ /* 0x000ee20000002500 */
[----:B------:R-:W-:Y:S02]  /*5080*/  MOV R4, c[0x0][0x338] ;  /* 0x0000ce0000047a02 */ /* 0x000fe40000000f00 */
[----:B------:R-:W-:Y:S01]  /*5090*/  SHF.R.S32.HI R6, RZ, 0x1f, R252 ;  /* 0x0000001fff067819 */ /* 0x000fe200000114fc */
[----:B------:R-:W-:Y:S01]  /*50a0*/  BAR.SYNC.DEFER_BLOCKING 0x1, 0x100 ;  /* 0x0044000000007b1d */ /* 0x000fe20000010000 */
[----:B------:R-:W-:-:S05]  /*50b0*/  ISETP.NE.AND P1, PT, R4, 0x1, PT ;  /* 0x000000010400780c */ /* 0x000fca0003f25270 */
[----:B-1----:R-:W1:Y:S01]  /*50c0*/  S2R R3, SR_CTAID.Y ;  /* 0x0000000000037919 */ /* 0x002e620000002600 */
[----:B---3--:R-:W-:-:S04]  /*50d0*/  UIMAD UR5, UR5, 0x3000, URZ ;  /* 0x00003000050578a4 */ /* 0x008fc8000f8e023f */
[----:B------:R-:W-:-:S03]  /*50e0*/  USHF.R.S32.HI UR4, URZ, 0x1f, UR5 ;  /* 0x0000001f3f047899 */ /* 0x000fc60008011405 */
[----:B-1----:R-:W-:-:S04]  /*50f0*/  @P1 IMAD.HI.U32 R4, R3, c[0x0][0x33c], RZ ;  /* 0x0000cf0003041a27 */ /* 0x002fc800078e00ff */
[----:B--2---:R-:W-:-:S05]  /*5100*/  @P0 IMAD R0, R251, 0x40, R0 ;  /* 0x00000040fb000824 */ /* 0x004fca00078e0200 */
[----:B------:R-:W-:-:S04]  /*5110*/  @P0 SHF.R.S32.HI R2, RZ, 0x1f, R0 ;  /* 0x0000001fff020819 */ /* 0x000fc80000011400 */
[----:B------:R-:W-:Y:S01]  /*5120*/  @P0 LEA.HI R2, R2, R0, RZ, 0x6 ;  /* 0x0000000002020211 */ /* 0x000fe200078f30ff */
[----:B------:R-:W-:Y:S01]  /*5130*/  IMAD.MOV.U32 R0, RZ, RZ, R3 ;  /* 0x000000ffff007224 */ /* 0x000fe200078e0003 */
[----:B------:R-:W-:Y:S02]  /*5140*/  @P1 SHF.R.U32.HI R0, RZ, c[0x0][0x340], R4 ;  /* 0x0000d000ff001a19 */ /* 0x000fe40000011604 */
[----:B------:R-:W-:Y:S02]  /*5150*/  @P0 SHF.R.S32.HI R2, RZ, 0x6, R2 ;  /* 0x00000006ff020819 */ /* 0x000fe40000011402 */
[----:B------:R-:W-:-:S03]  /*5160*/  SHF.R.S32.HI R4, RZ, 0x1f, R0 ;  /* 0x0000001fff047819 */ /* 0x000fc60000011400 */
[----:B------:R-:W-:Y:S02]  /*5170*/  @P0 IMAD R2, R2, 0x3000, RZ ;  /* 0x0000300002020824 */ /* 0x000fe400078e02ff */
[C---:B------:R-:W-:Y:S02]  /*5180*/  IMAD R5, R4.reuse, c[0x0][0x328], RZ ;  /* 0x0000ca0004057a24 */ /* 0x040fe400078e02ff */
[----:B------:R-:W-:Y:S01]  /*5190*/  IMAD R4, R4, c[0x0][0x300], RZ ;  /* 0x0000c00004047a24 */ /* 0x000fe200078e02ff */
[----:B------:R-:W-:Y:S01]  /*51a0*/  @P0 SHF.R.S32.HI R3, RZ, 0x1f, R2 ;  /* 0x0000001fff030819 */ /* 0x000fe20000011402 */
[C---:B------:R-:W-:Y:S01]  /*51b0*/  IMAD R7, R0.reuse, c[0x0][0x32c], R5 ;  /* 0x0000cb0000077a24 */ /* 0x040fe200078e0205 */
[----:B------:R-:W-:Y:S01]  /*51c0*/  @!P0 CS2R R2, SRZ ;  /* 0x0000000000028805 */ /* 0x000fe2000001ff00 */
[----:B------:R-:W-:-:S05]  /*51d0*/  IMAD R8, R0, c[0x0][0x304], R4 ;  /* 0x0000c10000087a24 */ /* 0x000fca00078e0204 */
[----:B------:R-:W-:-:S04]  /*51e0*/  IADD3 R2, P2, P1, R2, UR5, R252 ;  /* 0x0000000502027c10 */ /* 0x000fc8000f95e0fc */
[----:B------:R-:W-:Y:S02]  /*51f0*/  IADD3.X R3, R3, UR4, R6, P2, P1 ;  /* 0x0000000403037c10 */ /* 0x000fe400097e2406 */
[----:B------:R-:W-:-:S03]  /*5200*/  SHF.R.S32.HI R6, RZ, 0x1f, R251 ;  /* 0x0000001fff067819 */ /* 0x000fc600000114fb */
[----:B------:R-:W-:-:S04]  /*5210*/  IMAD.WIDE.U32 R4, R0, c[0x0][0x328], R2 ;  /* 0x0000ca0000047a25 */ /* 0x000fc800078e0002 */
[----:B------:R-:W-:Y:S01]  /*5220*/  IMAD.WIDE.U32 R2, R0, c[0x0][0x300], R2 ;  /* 0x0000c00000027a25 */ /* 0x000fe200078e0002 */
[----:B------:R-:W-:Y:S02]  /*5230*/  SEL R0, R6, RZ, !P0 ;  /* 0x000000ff06007207 */ /* 0x000fe40004000000 */
[----:B------:R-:W-:Y:S01]  /*5240*/  SEL R6, R251, RZ, !P0 ;  /* 0x000000fffb067207 */ /* 0x000fe20004000000 */
[----:B------:R-:W-:Y:S01]  /*5250*/  IMAD.IADD R5, R5, 0x1, R7 ;  /* 0x0000000105057824 */ /* 0x000fe200078e0207 */
[----:B------:R-:W-:Y:S01]  /*5260*/  IADD3 R3, R3, R8, RZ ;  /* 0x0000000803037210 */ /* 0x000fe20007ffe0ff */
[C---:B------:R-:W-:Y:S02]  /*5270*/  IMAD R10, R0.reuse, c[0x0][0x330], RZ ;  /* 0x0000cc00000a7a24 */ /* 0x040fe400078e02ff */
[----:B------:R-:W-:Y:S02]  /*5280*/  IMAD R0, R0, c[0x0][0x308], RZ ;  /* 0x0000c20000007a24 */ /* 0x000fe400078e02ff */
[----:B------:R-:W-:-:S02]  /*5290*/  IMAD R10, R6, c[0x0][0x334], R10 ;  /* 0x0000cd00060a7a24 */ /* 0x000fc400078e020a */
[----:B------:R-:W-:-:S04]  /*52a0*/  IMAD.WIDE.U32 R8, R6, c[0x0][0x330], R4 ;  /* 0x0000cc0006087a25 */ /* 0x000fc800078e0004 */
[----:B------:R-:W-:Y:S01]  /*52b0*/  IMAD R0, R6, c[0x0][0x30c], R0 ;  /* 0x0000c30006007a24 */ /* 0x000fe200078e0200 */
[----:B------:R-:W-:Y:S01]  /*52c0*/  LEA R4, P1, R8, c[0x0][0x310], 0x2 ;  /* 0x0000c40008047a11 */ /* 0x000fe200078210ff */
[----:B------:R-:W-:-:S04]  /*52d0*/  IMAD.WIDE.U32 R6, R6, c[0x0][0x308], R2 ;  /* 0x0000c20006067a25 */ /* 0x000fc800078e0002 */
[----:B------:R-:W-:Y:S01]  /*52e0*/  IMAD.IADD R3, R9, 0x1, R10 ;  /* 0x0000000109037824 */ /* 0x000fe200078e020a */
[----:B------:R-:W-:Y:S02]  /*52f0*/  IADD3 R0, R7, R0, RZ ;  /* 0x0000000007007210 */ /* 0x000fe40007ffe0ff */
[----:B------:R-:W-:Y:S02]  /*5300*/  LEA R2, P0, R6, c[0x0][0x2e8], 0x2 ;  /* 0x0000ba0006027a11 */ /* 0x000fe400078010ff */
[----:B------:R-:W-:Y:S02]  /*5310*/  LEA.HI.X R5, R8, c[0x0][0x314], R3, 0x2, P1 ;  /* 0x0000c50008057a11 */ /* 0x000fe400008f1403 */
[----:B------:R-:W-:-:S03]  /*5320*/  LEA.HI.X R3, R6, c[0x0][0x2ec], R0, 0x2, P0 ;  /* 0x0000bb0006037a11 */ /* 0x000fc600000f1400 */
[----:B------:R-:W-:Y:S04]  /*5330*/  RED.E.ADD.F32.FTZ.RN.STRONG.GPU [R4.64], R36 ;  /* 0x000000240400798e */ /* 0x000fe8000c10e78a */
        /* <DEDUP_REMOVED lines=96> */
.L_x_123:
        /* <DEDUP_REMOVED lines=12> */
.L_x_1378:


//--------------------- .text._ZN7cutlass13device_kernelIN5flash19enable_sm80_to_sm89INS1_16FlashAttnBwdSm80INS1_25CollectiveMainloopBwdSm80ILi1ELi1EN4cute5tupleIJNS5_1CILi64EEES8_NS7_ILi192EEEEEENS_6half_tEfNS_4arch4Sm80ELb0ELb0ELb0ELb1ELb1ELb0ELb0ELb0ELi2ELi2ELi2ELi2ELb1EEENS1_24CollectiveEpilogueBwdGQAISA_fSD_Li256ELb1ELb1EEENS1_19SingleTileSchedulerILb1ELb0ELb0ELi64EEEEEEEEEvNT_6ParamsE --------------------------
	.section	.text._ZN7cutlass13device_kernelIN5flash19enable_sm80_to_sm89INS1_16FlashAttnBwdSm80INS1_25CollectiveMainloopBwdSm80ILi1ELi1EN4cute5tupleIJNS5_1CILi64EEES8_NS7_ILi192EEEEEENS_6half_tEfNS_4arch4Sm80ELb0ELb0ELb0ELb1ELb1ELb0ELb0ELb0ELi2ELi2ELi2ELi2ELb1EEENS1_24CollectiveEpilogueBwdGQAISA_fSD_Li256ELb1ELb1EEENS1_19SingleTileSchedulerILb1ELb0ELb0ELi64EEEEEEEEEvNT_6ParamsE,"ax",@progbits
	.sectioninfo	@"SHI_REGISTERS=255"
	.align	128
.text._ZN7cutlass13device_kernelIN5flash19enable_sm80_to_sm89INS1_16FlashAttnBwdSm80INS1_25CollectiveMainloopBwdSm80ILi1ELi1EN4cute5tupleIJNS5_1CILi64EEES8_NS7_ILi192EEEEEENS_6half_tEfNS_4arch4Sm80ELb0ELb0ELb0ELb1ELb1ELb0ELb0ELb0ELi2ELi2ELi2ELi2ELb1EEENS1_24CollectiveEpilogueBwdGQAISA_fSD_Li256ELb1ELb1EEENS1_19SingleTileSchedulerILb1ELb0ELb0ELi64EEEEEEEEEvNT_6ParamsE:
        .type           _ZN7cutlass13device_kernelIN5flash19enable_sm80_to_sm89INS1_16FlashAttnBwdSm80INS1_25CollectiveMainloopBwdSm80ILi1ELi1EN4cute5tupleIJNS5_1CILi64EEES8_NS7_ILi192EEEEEENS_6half_tEfNS_4arch4Sm80ELb0ELb0ELb0ELb1ELb1ELb0ELb0ELb0ELi2ELi2ELi2ELi2ELb1EEENS1_24CollectiveEpilogueBwdGQAISA_fSD_Li256ELb1ELb1EEENS1_19SingleTileSchedulerILb1ELb0ELb0ELi64EEEEEEEEEvNT_6ParamsE,@function
        .size           _ZN7cutlass13device_kernelIN5flash19enable_sm80_to_sm89INS1_16FlashAttnBwdSm80INS1_25CollectiveMainloopBwdSm80ILi1ELi1EN4cute5tupleIJNS5_1CILi64EEES8_NS7_ILi192EEEEEENS_6half_tEfNS_4arch4Sm80ELb0ELb0ELb0ELb1ELb1ELb0ELb0ELb0ELi2ELi2ELi2ELi2ELb1EEENS1_24CollectiveEpilogueBwdGQAISA_fSD_Li256ELb1ELb1EEENS1_19SingleTileSchedulerILb1ELb0ELb0ELi64EEEEEEEEEvNT_6ParamsE,(.L_x_1379 - _ZN7cutlass13device_kernelIN5flash19enable_sm80_to_sm89INS1_16FlashAttnBwdSm80INS1_25CollectiveMainloopBwdSm80ILi1ELi1EN4cute5tupleIJNS5_1CILi64EEES8_NS7_ILi192EEEEEENS_6half_tEfNS_4arch4Sm80ELb0ELb0ELb0ELb1ELb1ELb0ELb0ELb0ELi2ELi2ELi2ELi2ELb1EEENS1_24CollectiveEpilogueBwdGQAISA_fSD_Li256ELb1ELb1EEENS1_19SingleTileSchedulerILb1ELb0ELb0ELi64EEEEEEEEEvNT_6ParamsE)
        .other          _ZN7cutlass13device_kernelIN5flash19enable_sm80_to_sm89INS1_16FlashAttnBwdSm80INS1_25CollectiveMainloopBwdSm80ILi1ELi1EN4cute5tupleIJNS5_1CILi64EEES8_NS7_ILi192EEEEEENS_6half_tEfNS_4arch4Sm80ELb0ELb0ELb0ELb1ELb1ELb0ELb0ELb0ELi2ELi2ELi2ELi2ELb1EEENS1_24CollectiveEpilogueBwdGQAISA_fSD_Li256ELb1ELb1EEENS1_19SingleTileSchedulerILb1ELb0ELb0ELi64EEEEEEEEEvNT_6ParamsE,@"STO_CUDA_ENTRY STV_DEFAULT"
_ZN7cutlass13device_kernelIN5flash19enable_sm80_to_sm89INS1_16FlashAttnBwdSm80INS1_25CollectiveMainloopBwdSm80ILi1ELi1EN4cute5tupleIJNS5_1CILi64EEES8_NS7_ILi192EEEEEENS_6half_tEfNS_4arch4Sm80ELb0ELb0ELb0ELb1ELb1ELb0ELb0ELb0ELi2ELi2ELi2ELi2ELb1EEENS1_24CollectiveEpilogueBwdGQAISA_fSD_Li256ELb1ELb1EEENS1_19SingleTileSchedulerILb1ELb0ELb0ELi64EEEEEEEEEvNT_6ParamsE:
        /* <DEDUP_REMOVED lines=17> */
.L_x_125:
        /* <DEDUP_REMOVED lines=8> */
.L_x_127:
[----:B------:R-:W-:Y:S02]  /*0190*/  MOV R0, c[0x0][0x3ac] ;  /* 0x0000eb0000007a02 */ /* 0x000fe40000000f00 */
.L_x_126:
[----:B-1----:R-:W-:-:S05]  /*01a0*/  IMAD.SHL.U32 R2, R28, 0x40, RZ ;  /* 0x000000401c027824 */ /* 0x002fca00078e00ff */
[----:B-----5:R-:W-:-:S04]  /*01b0*/  ISETP.GE.AND P0, PT, R2, R0, PT ;  /* 0x000000000200720c */ /* 0x020fc80003f06270 */
[----:B------:R-:W-:Y:S01]  /*01c0*/  SEL R251, R5, 0xffffffff, !P0 ;  /* 0xffffffff05fb7807 */ /* 0x000fe20004000000 */
[----:B------:R-:W-:Y:S05]  /*01d0*/  BRA `(.L_x_128) ;  /* 0x0000011000007947 */ /* 0x000fea0003800000 */
.L_x_124:
[----:B---34-:R-:W-:-:S04]  /*01e0*/  ISETP.NE.U32.AND P0, PT, RZ, c[0x0][0x3c8], PT ;  /* 0x0000f200ff007a0c */ /* 0x018fc80003f05070 */
[----:B------:R-:W-:-:S13]  /*01f0*/  ISETP.NE.AND.EX P0, PT, RZ, c[0x0][0x3cc], PT, P0 ;  /* 0x0000f300ff007a0c */ /* 0x000fda0003f05300 */
[----:B------:R-:W-:Y:S05]  /*0200*/  @!P0 BRA `(.L_x_129) ;  /* 0x0000002000008947 */ /* 0x000fea0003800000 */
[----:B------:R1:W5:Y:S01]  /*0210*/  LDG.E R0, [R2.64] ;  /* 0x0000000a02007981 */ /* 0x000362000c1e1900 */
[----:B------:R-:W-:Y:S05]  /*0220*/  BRA `(.L_x_130) ;  /* 0x0000009000007947 */ /* 0x000fea0003800000 */
.L_x_129:
        /* <DEDUP_REMOVED lines=8> */
.L_x_131:
[----:B------:R-:W-:Y:S02]  /*02b0*/  MOV R0, c[0x0][0x3ac] ;  /* 0x0000eb0000007a02 */ /* 0x000fe40000000f00 */
.L_x_130:
[----:B-1----:R-:W-:-:S05]  /*02c0*/  IMAD.SHL.U32 R2, R28, 0x40, RZ ;  /* 0x000000401c027824 */ /* 0x002fca00078e00ff */
[----:B-----5:R-:W-:-:S04]  /*02d0*/  ISETP.GE.AND P0, PT, R2, R0, PT ;  /* 0x000000000200720c */ /* 0x020fc80003f06270 */
[----:B------:R-:W-:-:S04]  /*02e0*/  SEL R251, R5, 0xffffffff, !P0 ;  /* 0xffffffff05fb7807 */ /* 0x000fc80004000000 */
.L_x_128:
        /* <DEDUP_REMOVED lines=36> */
.L_x_132:
[----:B------:R-:W-:-:S04]  /*0530*/  ISETP.NE.U32.AND P0, PT, RZ, c[0x0][0x2e0], PT ;  /* 0x0000b800ff007a0c */ /* 0x000fc80003f05070 */
[----:B------:R-:W-:-:S13]  /*0540*/  ISETP.NE.AND.EX P0, PT, RZ, c[0x0][0x2e4], PT, P0 ;  /* 0x0000b900ff007a0c */ /* 0x000fda0003f05300 */
[----:B------:R-:W-:Y:S05]  /*0550*/  @!P0 BRA `(.L_x_133) ;  /* 0x0000003000008947 */ /* 0x000fea0003800000 */
[----:B------:R-:W-:-:S05]  /*0560*/  IMAD.WIDE R2, R251, R13, c[0x0][0x2e0] ;  /* 0x0000b800fb027625 */ /* 0x000fca00078e020d */
[----:B------:R1:W5:Y:S01]  /*0570*/  LDG.E R23, [R2.64] ;  /* 0x0000000a02177981 */ /* 0x000362000c1e1900 */
[----:B------:R-:W-:Y:S05]  /*0580*/  BRA `(.L_x_134) ;  /* 0x0000004000007947 */ /* 0x000fea0003800000 */
.L_x_133:
[----:B------:R-:W-:Y:S05]  /*0590*/  @!P3 BRA `(.L_x_134) ;  /* 0x000000300000b947 */ /* 0x000fea0003800000 */
[----:B------:R1:W2:Y:S04]  /*05a0*/  LDG.E R0, [R2.64] ;  /* 0x0000000a02007981 */ /* 0x0002a8000c1e1900 */
[----:B-1----:R-:W2:Y:S02]  /*05b0*/  LDG.E R2, [R2.64+0x4] ;  /* 0x0000040a02027981 */ /* 0x002ea4000c1e1900 */
[----:B--2---:R-:W-:Y:S02]  /*05c0*/  IADD3 R23, -R0, R2, RZ ;  /* 0x0000000200177210 */ /* 0x004fe40007ffe1ff */
.L_x_134:
        /* <DEDUP_REMOVED lines=488> */
.L_x_138:
        /* <DEDUP_REMOVED lines=414> */
.L_x_136:
        /* <DEDUP_REMOVED lines=120> */
.L_x_137:
        /* <DEDUP_REMOVED lines=166> */
.L_x_135:
[----:B------:R-:W-:Y:S05]  /*5010*/  @P0 EXIT ;  /* 0x000000000000094d */ /* 0x000fea0003800000 */
[----:B------:R-:W-:-:S04]  /*5020*/  ISETP.NE.U32.AND P0, PT, RZ, c[0x0][0x360], PT ;  /* 0x0000d800ff007a0c */ /* 0x000fc80003f05070 */
[----:B------:R-:W-:-:S13]  /*5030*/  ISETP.NE.AND.EX P0, PT, RZ, c[0x0][0x364], PT, P0 ;  /* 0x0000d900ff007a0c */ /* 0x000fda0003f05300 */
[----:B-1----:R-:W-:-:S04]  /*5040*/  @P0 IMAD.MOV.U32 R2, RZ, RZ, 0x4 ;  /* 0x00000004ff020424 */ /* 0x002fc800078e00ff */
[----:B------:R-:W-:-:S06]  /*5050*/  @P0 IMAD.WIDE R2, R251, R2, c[0x0][0x360] ;  /* 0x0000d800fb020625 */ /* 0x000fcc00078e0202 */
[----:B------:R1:W2:Y:S01]  /*5060*/  @P0 LDG.E R2, [R2.64] ;  /* 0x0000000a02020981 */ /* 0x0002a2000c1e1900 */
[----:B------:R-:W3:Y:S01]  /*5070*/  S2UR UR6, SR_CTAID.X ;  /* 0x00000000000679c3 */ /* 0x000ee20000002500 */
[----:B------:R-:W-:Y:S01]  /*5080*/  IMAD.MOV.U32 R0, RZ, RZ, c[0x0][0x338] ;  /* 0x0000ce00ff007624 */ /* 0x000fe200078e00ff */
[----:B------:R-:W-:Y:S01]  /*5090*/  ULDC UR5, c[0x0][0x358] ;  /* 0x0000d60000057ab9 */ /* 0x000fe20000000800 */
[----:B------:R-:W1:Y:S01]  /*50a0*/  S2R R5, SR_CTAID.Y ;  /* 0x0000000000057919 */ /* 0x000e620000002600 */
[----:B------:R-:W-:Y:S01]  /*50b0*/  ULDC UR4, c[0x0][0x2f4] ;  /* 0x0000bd0000047ab9 */ /* 0x000fe20000000800 */
[----:B------:R-:W-:Y:S01]  /*50c0*/  SHF.R.S32.HI R16, RZ, 0x1f, R251 ;  /* 0x0000001fff107819 */ /* 0x000fe200000114fb */
[----:B------:R-:W-:Y:S01]  /*50d0*/  BSSY B0, `(.L_x_139) ;  /* 0x0000024000007945 */ /* 0x000fe20003800000 */
[----:B------:R-:W-:Y:S01]  /*50e0*/  BAR.SYNC.DEFER_BLOCKING 0x1, 0x100 ;  /* 0x0044000000007b1d */ /* 0x000fe20000010000 */
[----:B------:R-:W-:Y:S01]  /*50f0*/  ISETP.NE.AND P1, PT, R0, 0x1, PT ;  /* 0x000000010000780c */ /* 0x000fe20003f25270 */
[----:B------:R-:W-:Y:S01]  /*5100*/  IMAD R0, R251, c[0x0][0x2f4], RZ ;  /* 0x0000bd00fb007a24 */ /* 0x000fe200078e02ff */
[----:B------:R-:W-:-:S02]  /*5110*/  SEL R16, R16, RZ, !P0 ;  /* 0x000000ff10107207 */ /* 0x000fc40004000000 */
[----:B------:R-:W-:Y:S02]  /*5120*/  SEL R12, R251, RZ, !P0 ;  /* 0x000000fffb0c7207 */ /* 0x000fe40004000000 */
[----:B------:R-:W-:Y:S01]  /*5130*/  SHF.R.S32.HI R15, RZ, 0x1f, R0 ;  /* 0x0000001fff0f7819 */ /* 0x000fe20000011400 */
[----:B---3--:R-:W-:-:S06]  /*5140*/  UIMAD UR5, UR6, UR5, URZ ;  /* 0x00000005060572a4 */ /* 0x008fcc000f8e023f */
[----:B-1----:R-:W-:Y:S01]  /*5150*/  @P1 IMAD.HI.U32 R3, R5, c[0x0][0x33c], RZ ;  /* 0x0000cf0005031a27 */ /* 0x002fe200078e00ff */
[----:B------:R-:W-:-:S03]  /*5160*/  UIMAD UR5, UR5, UR4, URZ ;  /* 0x00000004050572a4 */ /* 0x000fc6000f8e023f */
[----:B------:R-:W-:Y:S01]  /*5170*/  IMAD.MOV.U32 R7, RZ, RZ, R5 ;  /* 0x000000ffff077224 */ /* 0x000fe200078e0005 */
[----:B------:R-:W-:Y:S01]  /*5180*/  @P1 SHF.R.U32.HI R7, RZ, c[0x0][0x340], R3 ;  /* 0x0000d000ff071a19 */ /* 0x000fe20000011603 */
[----:B------:R-:W-:-:S03]  /*5190*/  USHF.R.S32.HI UR4, URZ, 0x1f, UR5 ;  /* 0x0000001f3f047899 */ /* 0x000fc60008011405 */
[--C-:B------:R-:W-:Y:S01]  /*51a0*/  IADD3 R0, P2, P1, R0, UR5, R7.reuse ;  /* 0x0000000500007c10 */ /* 0x100fe2000f95e007 */
[--C-:B------:R-:W-:Y:S01]  /*51b0*/  IMAD.MOV R6, RZ, RZ, -R7.reuse ;  /* 0x000000ffff067224 */ /* 0x100fe200078e0a07 */
[----:B------:R-:W-:-:S03]  /*51c0*/  SHF.R.S32.HI R13, RZ, 0x1f, R7 ;  /* 0x0000001fff0d7819 */ /* 0x000fc60000011407 */
[----:B------:R-:W-:Y:S01]  /*51d0*/  IMAD.SHL.U32 R14, R0, 0x4, RZ ;  /* 0x00000004000e7824 */ /* 0x000fe200078e00ff */
[----:B------:R-:W-:Y:S01]  /*51e0*/  IADD3.X R15, R15, UR4, R13, P2, P1 ;  /* 0x000000040f0f7c10 */ /* 0x000fe200097e240d */
[----:B------:R-:W-:Y:S01]  /*51f0*/  IMAD R6, R6, c[0x0][0x338], R5 ;  /* 0x0000ce0006067a24 */ /* 0x000fe200078e0205 */
[----:B------:R-:W-:Y:S02]  /*5200*/  ISETP.NE.AND P2, PT, R252, RZ, PT ;  /* 0x000000fffc00720c */ /* 0x000fe40003f45270 */
[----:B------:R-:W-:Y:S02]  /*5210*/  SHF.L.U64.HI R15, R0, 0x2, R15 ;  /* 0x00000002000f7819 */ /* 0x000fe4000001020f */
[----:B------:R-:W-:-:S04]  /*5220*/  IADD3 R4, P1, R14, c[0x0][0x350], RZ ;  /* 0x0000d4000e047a10 */ /* 0x000fc80007f3e0ff */
[----:B------:R-:W-:Y:S01]  /*5230*/  IADD3.X R5, R15, c[0x0][0x354], RZ, P1, !PT ;  /* 0x0000d5000f057a10 */ /* 0x000fe20000ffe4ff */
[----:B--2---:R-:W-:-:S05]  /*5240*/  @P0 IMAD R2, R251, 0x40, R2 ;  /* 0x00000040fb020824 */ /* 0x004fca00078e0202 */
[----:B------:R-:W-:-:S04]  /*5250*/  @P0 SHF.R.S32.HI R3, RZ, 0x1f, R2 ;  /* 0x0000001fff030819 */ /* 0x000fc80000011402 */
[----:B------:R-:W-:-:S04]  /*5260*/  @P0 LEA.HI R2, R3, R2, RZ, 0x6 ;  /* 0x0000000203020211 */ /* 0x000fc800078f30ff */
[----:B------:R-:W-:-:S05]  /*5270*/  @P0 SHF.R.S32.HI R2, RZ, 0x6, R2 ;  /* 0x00000006ff020819 */ /* 0x000fca0000011402 */
[----:B------:R-:W-:-:S05]  /*5280*/  @P0 IMAD R2, R2, 0x3000, RZ ;  /* 0x0000300002020824 */ /* 0x000fca00078e02ff */
[----:B------:R-:W-:Y:S02]  /*5290*/  @P0 SHF.R.S32.HI R3, RZ, 0x1f, R2 ;  /* 0x0000001fff030819 */ /* 0x000fe40000011402 */
[----:B------:R-:W-:Y:S01]  /*52a0*/  @!P0 CS2R R2, SRZ ;  /* 0x0000000000028805 */ /* 0x000fe2000001ff00 */
[----:B------:R-:W-:Y:S05]  /*52b0*/  @P2 BRA `(.L_x_140) ;  /* 0x0000005000002947 */ /* 0x000fea0003800000 */
.L_x_141:
[----:B------:R-:W2:Y:S01]  /*52c0*/  LDG.E.STRONG.GPU R0, [R4.64] ;  /* 0x0000000a04007981 */ /* 0x000ea2000c1ef900 */
[----:B------:R-:W-:Y:S01]  /*52d0*/  YIELD ;  /* 0x0000000000007946 */ /* 0x000fe20003800000 */
[----:B--2---:R-:W-:Y:S01]  /*52e0*/  ISETP.NE.AND P0, PT, R0, R6, PT ;  /* 0x000000060000720c */ /* 0x004fe20003f05270 */
[----:B------:R-:W-:-:S12]  /*52f0*/  CCTL.IVALL ;  /* 0x00000000ff00798f */ /* 0x000fd80002000000 */
[----:B------:R-:W-:Y:S05]  /*5300*/  @P0 BRA `(.L_x_141) ;  /* 0xffffffb000000947 */ /* 0x000fea000383ffff */
.L_x_140:
[----:B------:R-:W-:Y:S05]  /*5310*/  BSYNC B0 ;  /* 0x0000000000007941 */ /* 0x000fea0003800000 */
.L_x_139:
[----:B------:R-:W-:Y:S01]  /*5320*/  MOV R17, 0xffffffff ;  /* 0xffffffff00117802 */ /* 0x000fe20000000f00 */
[----:B------:R-:W-:Y:S05]  /*5330*/  BRA.CONV ~URZ, `(.L_x_142) ;  /* 0x000000237f007947 */ /* 0x000fea000b800000 */
[----:B------:R-:W-:Y:S02]  /*5340*/  MOV R8, 0x5360 ;  /* 0x0000536000087802 */ /* 0x000fe40000000f00 */
[----:B-----5:R-:W-:Y:S05]  /*5350*/  CALL.REL.NOINC `($__internal_1_$__cuda_sm70_warpsync) ;  /* 0x00000a9000007944 */ /* 0x020fea0003c00000 */
.L_x_142:
[----:B------:R-:W-:Y:S01]  /*5360*/  UIMAD UR5, UR6, 0x3000, URZ ;  /* 0x00003000060578a4 */ /* 0x000fe2000f8e023f */
[----:B------:R-:W-:Y:S01]  /*5370*/  SHF.R.S32.HI R8, RZ, 0x1f, R252 ;  /* 0x0000001fff087819 */ /* 0x000fe200000114fc */
[----:B------:R-:W-:Y:S01]  /*5380*/  IMAD R0, R13, c[0x0][0x328], RZ ;  /* 0x0000ca000d007a24 */ /* 0x000fe200078e02ff */
[----:B------:R-:W-:-:S06]  /*5390*/  NOP ;  /* 0x0000000000007918 */ /* 0x000fcc0000000000 */
[----:B------:R-:W-:Y:S01]  /*53a0*/  USHF.R.S32.HI UR4, URZ, 0x1f, UR5 ;  /* 0x0000001f3f047899 */ /* 0x000fe20008011405 */
[----:B------:R-:W-:Y:S01]  /*53b0*/  IADD3 R10, P1, P0, R2, UR5, R252 ;  /* 0x00000005020a7c10 */ /* 0x000fe2000f83e0fc */
[----:B------:R-:W-:-:S04]  /*53c0*/  IMAD R0, R7, c[0x0][0x32c], R0 ;  /* 0x0000cb0007007a24 */ /* 0x000fc800078e0200 */
[----:B------:R-:W-:Y:S01]  /*53d0*/  IADD3.X R11, R3, UR4, R8, P1, P0 ;  /* 0x00000004030b7c10 */ /* 0x000fe20008fe0408 */
[----:B------:R-:W-:-:S04]  /*53e0*/  IMAD R8, R16, c[0x0][0x330], RZ ;  /* 0x0000cc0010087a24 */ /* 0x000fc800078e02ff */
[----:B------:R-:W-:-:S05]  /*53f0*/  IMAD.WIDE.U32 R2, R7, c[0x0][0x328], R10 ;  /* 0x0000ca0007027a25 */ /* 0x000fca00078e000a */
[----:B------:R-:W-:Y:S01]  /*5400*/  IADD3 R3, R3, R0, RZ ;  /* 0x0000000003037210 */ /* 0x000fe20007ffe0ff */
[----:B------:R-:W-:-:S04]  /*5410*/  IMAD R0, R12, c[0x0][0x334], R8 ;  /* 0x0000cd000c007a24 */ /* 0x000fc800078e0208 */
[----:B------:R-:W-:-:S05]  /*5420*/  IMAD.WIDE.U32 R8, R12, c[0x0][0x330], R2 ;  /* 0x0000cc000c087a25 */ /* 0x000fca00078e0002 */
[----:B------:R-:W-:Y:S02]  /*5430*/  IADD3 R0, R9, R0, RZ ;  /* 0x0000000009007210 */ /* 0x000fe40007ffe0ff */
        /* <DEDUP_REMOVED lines=52> */
[----:B-1---5:R-:W-:Y:S05]  /*5780*/  CALL.REL.NOINC `($__internal_1_$__cuda_sm70_warpsync) ;  /* 0x0000066000007944 */ /* 0x022fea0003c00000 */
.L_x_143:
        /* <DEDUP_REMOVED lines=12> */
.L_x_145:
[----:B------:R-:W-:Y:S05]  /*5850*/  BSYNC B0 ;  /* 0x0000000000007941 */ /* 0x000fea0003800000 */
.L_x_144:
[----:B--2---:R-:W-:Y:S01]  /*5860*/  IADD3 R4, P0, R14, c[0x0][0x348], RZ ;  /* 0x0000d2000e047a10 */ /* 0x004fe20007f1e0ff */
[----:B------:R-:W-:Y:S03]  /*5870*/  BSSY B0, `(.L_x_146) ;  /* 0x0000008000007945 */ /* 0x000fe60003800000 */
[----:B------:R-:W-:Y:S01]  /*5880*/  IADD3.X R5, R15, c[0x0][0x34c], RZ, P0, !PT ;  /* 0x0000d3000f057a10 */ /* 0x000fe200007fe4ff */
[----:B------:R-:W-:Y:S05]  /*5890*/  @P2 BRA `(.L_x_147) ;  /* 0x0000005000002947 */ /* 0x000fea0003800000 */
.L_x_148:
[----:B------:R-:W2:Y:S01]  /*58a0*/  LDG.E.STRONG.GPU R0, [R4.64] ;  /* 0x0000000a04007981 */ /* 0x000ea2000c1ef900 */
[----:B------:R-:W-:Y:S01]  /*58b0*/  YIELD ;  /* 0x0000000000007946 */ /* 0x000fe20003800000 */
[----:B--2---:R-:W-:Y:S01]  /*58c0*/  ISETP.NE.AND P0, PT, R0, R6, PT ;  /* 0x000000060000720c */ /* 0x004fe20003f05270 */
[----:B------:R-:W-:-:S12]  /*58d0*/  CCTL.IVALL ;  /* 0x00000000ff00798f */ /* 0x000fd80002000000 */
[----:B------:R-:W-:Y:S05]  /*58e0*/  @P0 BRA `(.L_x_148) ;  /* 0xffffffb000000947 */ /* 0x000fea000383ffff */
.L_x_147:
[----:B------:R-:W-:Y:S05]  /*58f0*/  BSYNC B0 ;  /* 0x0000000000007941 */ /* 0x000fea0003800000 */
.L_x_146:
[----:B------:R-:W-:Y:S05]  /*5900*/  BRA.CONV ~URZ, `(.L_x_149) ;  /* 0x000000237f007947 */ /* 0x000fea000b800000 */
[----:B------:R-:W-:Y:S02]  /*5910*/  MOV R8, 0x5930 ;  /* 0x0000593000087802 */ /* 0x000fe40000000f00 */
[----:B-1---5:R-:W-:Y:S05]  /*5920*/  CALL.REL.NOINC `($__internal_1_$__cuda_sm70_warpsync) ;  /* 0x000004c000007944 */ /* 0x022fea0003c00000 */
.L_x_149:
[----:B-1----:R-:W-:Y:S01]  /*5930*/  MOV R2, R10 ;  /* 0x0000000a00027202 */ /* 0x002fe20000000f00 */
[----:B------:R-:W-:Y:S01]  /*5940*/  IMAD R0, R13, c[0x0][0x300], RZ ;  /* 0x0000c0000d007a24 */ /* 0x000fe200078e02ff */
[----:B------:R-:W-:Y:S01]  /*5950*/  MOV R3, R11 ;  /* 0x0000000b00037202 */ /* 0x000fe20000000f00 */
[----:B------:R-:W-:Y:S01]  /*5960*/  IMAD R6, R16, c[0x0][0x308], RZ ;  /* 0x0000c20010067a24 */ /* 0x000fe200078e02ff */
[----:B------:R-:W-:-:S06]  /*5970*/  NOP ;  /* 0x0000000000007918 */ /* 0x000fcc0000000000 */
[----:B------:R-:W-:-:S04]  /*5980*/  IMAD.WIDE.U32 R2, R7, c[0x0][0x300], R2 ;  /* 0x0000c00007027a25 */ /* 0x000fc800078e0002 */
[----:B------:R-:W-:-:S05]  /*5990*/  IMAD R0, R7, c[0x0][0x304], R0 ;  /* 0x0000c10007007a24 */ /* 0x000fca00078e0200 */
        /* <DEDUP_REMOVED lines=57> */
.L_x_150:
        /* <DEDUP_REMOVED lines=12> */
        .weak           $__internal_1_$__cuda_sm70_warpsync
        .type           $__internal_1_$__cuda_sm70_warpsync,@function
        .size           $__internal_1_$__cuda_sm70_warpsync,(.L_x_1379 - $__internal_1_$__cuda_sm70_warpsync)
$__internal_1_$__cuda_sm70_warpsync:
[----:B------:R-:W-:Y:S01]  /*5df0*/  MOV R9, 0x0 ;  /* 0x0000000000097802 */ /* 0x000fe20000000f00 */
[----:B------:R-:W-:Y:S04]  /*5e00*/  WARPSYNC R17 ;  /* 0x0000001100007348 */ /* 0x000fe80003800000 */
[----:B------:R-:W-:Y:S05]  /*5e10*/  RET.REL.NODEC R8 `(_ZN7cutlass13device_kernelIN5flash19enable_sm80_to_sm89INS1_16FlashAttnBwdSm80INS1_25CollectiveMainloopBwdSm80ILi1ELi1EN4cute5tupleIJNS5_1CILi64EEES8_NS7_ILi192EEEEEENS_6half_tEfNS_4arch4Sm80ELb0ELb0ELb0ELb1ELb1ELb0ELb0ELb0ELi2ELi2ELi2ELi2ELb1EEENS1_24CollectiveEpilogueBwdGQAISA_fSD_Li256ELb1ELb1EEENS1_19SingleTileSchedulerILb1ELb0ELb0ELi64EEEEEEEEEvNT_6ParamsE) ;  /* 0xffffa1e008007950 */ /* 0x000fea0003c3ffff */
.L_x_151:
        /* <DEDUP_REMOVED lines=14> */
.L_x_1379:


//--------------------- .text._ZN7cutlass13device_kernelIN5flash19enable_sm80_to_sm89INS1_16FlashAttnBwdSm80INS1_25CollectiveMainloopBwdSm80ILi1ELi1EN4cute5tupleIJNS5_1CILi64EEES8_NS7_ILi192EEEEEENS_6half_tEfNS_4arch4Sm80ELb0ELb1ELb0ELb0ELb0ELb0ELb0ELb0ELi2ELi2ELi2ELi2ELb1EEENS1_21CollectiveEpilogueBwdISA_SB_SD_Li256ELb0ELb0ELi4EEENS1_19SingleTileSchedulerILb0ELb0ELb0ELi64EEEEEEEEEvNT_6ParamsE --------------------------
	.section	.text._ZN7cutlass13device_kernelIN5flash19enable_sm80_to_sm89INS1_16FlashAttnBwdSm80INS1_25CollectiveMainloopBwdSm80ILi1ELi1EN4cute5tupleIJNS5_1CILi64EEES8_NS7_ILi192EEEEEENS_6half_tEfNS_4arch4Sm80ELb0ELb1ELb0ELb0ELb0ELb0ELb0ELb0ELi2ELi2ELi2ELi2ELb1EEENS1_21CollectiveEpilogueBwdISA_SB_SD_Li256ELb0ELb0ELi4EEENS1_19SingleTileSchedulerILb0ELb0ELb0ELi64EEEEEEEEEvNT_6ParamsE,"ax",@progbits
	.sectioninfo	@"SHI_REGISTERS=255"
	.align	128
.text._ZN7cutlass13device_kernelIN5flash19enable_sm80_to_sm89INS1_16FlashAttnBwdSm80INS1_25CollectiveMainloopBwdSm80ILi1ELi1EN4cute5tupleIJNS5_1CILi64EEES8_NS7_ILi192EEEEEENS_6half_tEfNS_4arch4Sm80ELb0ELb1ELb0ELb0ELb0ELb0ELb0ELb0ELi2ELi2ELi2ELi2ELb1EEENS1_21CollectiveEpilogueBwdISA_SB_SD_Li256ELb0ELb0ELi4EEENS1_19SingleTileSchedulerILb0ELb0ELb0ELi64EEEEEEEEEvNT_6ParamsE:
        .type           _ZN7cutlass13device_kernelIN5flash19enable_sm80_to_sm89INS1_16FlashAttnBwdSm80INS1_25CollectiveMainloopBwdSm80ILi1ELi1EN4cute5tupleIJNS5_1CILi64EEES8_NS7_ILi192EEEEEENS_6half_tEfNS_4arch4Sm80ELb0ELb1ELb0ELb0ELb0ELb0ELb0ELb0ELi2ELi2ELi2ELi2ELb1EEENS1_21CollectiveEpilogueBwdISA_SB_SD_Li256ELb0ELb0ELi4EEENS1_19SingleTileSchedulerILb0ELb0ELb0ELi64EEEEEEEEEvNT_6ParamsE,@function
        .size           _ZN7cutlass13device_kernelIN5flash19enable_sm80_to_sm89INS1_16FlashAttnBwdSm80INS1_25CollectiveMainloopBwdSm80ILi1ELi1EN4cute5tupleIJNS5_1CILi64EEES8_NS7_ILi192EEEEEENS_6half_tEfNS_4arch4Sm80ELb0ELb1ELb0ELb0ELb0ELb0ELb0ELb0ELi2ELi2ELi2ELi2ELb1EEENS1_21CollectiveEpilogueBwdISA_SB_SD_Li256ELb0ELb0ELi4EEENS1_19SingleTileSchedulerILb0ELb0ELb0ELi64EEEEEEEEEvNT_6ParamsE,(.L_x_1381 - _ZN7cutlass13device_kernelIN5flash19enable_sm80_to_sm89INS1_16FlashAttnBwdSm80INS1_25CollectiveMainloopBwdSm80ILi1ELi1EN4cute5tupleIJNS5_1CILi64EEES8_NS7_ILi192EEEEEENS_6half_tEfNS_4arch4Sm80ELb0ELb1ELb0ELb0ELb0ELb0ELb0ELb0ELi2ELi2ELi2ELi2ELb1EEENS1_21CollectiveEpilogueBwdISA_SB_SD_Li256ELb0ELb0ELi4EEENS1_19SingleTileSchedulerILb0ELb0ELb0ELi64EEEEEEEEEvNT_6ParamsE)
        .other          _ZN7cutlass13device_kernelIN5flash19enable_sm80_to_sm89INS1_16FlashAttnBwdSm80INS1_25CollectiveMainloopBwdSm80ILi1ELi1EN4cute5tupleIJNS5_1CILi64EEES8_NS7_ILi192EEEEEENS_6half_tEfNS_4arch4Sm80ELb0ELb1ELb0ELb0ELb0ELb0ELb0ELb0ELi2ELi2ELi2ELi2ELb1EEENS1_21CollectiveEpilogueBwdISA_SB_SD_Li256ELb0ELb0ELi4EEENS1_19SingleTileSchedulerILb0ELb0ELb0ELi64EEEEEEEEEvNT_6ParamsE,@"STO_CUDA_ENTRY STV_DEFAULT"
_ZN7cutlass13device_kernelIN5flash19enable_sm80_to_sm89INS1_16FlashAttnBwdSm80INS1_25CollectiveMainloopBwdSm80ILi1ELi1EN4cute5tupleIJNS5_1CILi64EEES8_NS7_ILi192EEEEEENS_6half_tEfNS_4arch4Sm80ELb0ELb1ELb0ELb0ELb0ELb0ELb0ELb0ELi2ELi2ELi2ELi2ELb1EEENS1_21CollectiveEpilogueBwdISA_SB_SD_Li256ELb0ELb0ELi4EEENS1_19SingleTileSchedulerILb0ELb0ELb0ELi64EEEEEEEEEvNT_6ParamsE:
[----:B------:R-:W-:Y:S02]  /*0000*/  MOV R1, c[0x0][0x28] ;  /* 0x00000a0000017a02 */ /* 0x000fe40000000f00 */
[----:B------:R-:W1:Y:S02]  /*0010*/  S2UR UR14, SR_CTAID.Z ;  /* 0x00000000000e79c3 */ /* 0x000e640000002700 */
[----:B-1----:R-:W-:-:S13]  /*0020*/  ISETP.LE.AND P0, PT, RZ, UR14, PT ;  /* 0x0000000eff007c0c */ /* 0x002fda000bf03270 */
[----:B------:R-:W-:Y:S05]  /*0030*/  @!P0 EXIT ;  /* 0x000000000000894d */ /* 0x000fea0003800000 */
[----:B------:R-:W1:Y:S01]  /*0040*/  S2UR UR13, SR_CTAID.X ;  /* 0x00000000000d79c3 */ /* 0x000e620000002500 */
[----:B------:R-:W2:Y:S01]  /*0050*/  S2R R236, SR_TID.X ;  /* 0x0000000000ec7919 */ /* 0x000ea20000002100 */
[----:B------:R-:W-:Y:S02]  /*0060*/  ULDC UR5, c[0x0][0x168] ;  /* 0x00005a0000057ab9 */ /* 0x000fe40000000800 */
[----:B------:R-:W-:Y:S01]  /*0070*/  UIADD3 UR5, UR5, 0x3f, URZ ;  /* 0x0000003f05057890 */ /* 0x000fe2000fffe03f */
[----:B------:R-:W3:Y:S03]  /*0080*/  S2R R31, SR_CTAID.Y ;  /* 0x00000000001f7919 */ /* 0x000ee60000002600 */
[----:B------:R-:W-:-:S04]  /*0090*/  USHF.R.S32.HI UR4, URZ, 0x1f, UR5 ;  /* 0x0000001f3f047899 */ /* 0x000fc80008011405 */
[----:B------:R-:W-:-:S04]  /*00a0*/  ULEA.HI UR4, UR4, UR5, URZ, 0x6 ;  /* 0x0000000504047291 */ /* 0x000fc8000f8f303f */
[----:B------:R-:W-:Y:S01]  /*00b0*/  USHF.R.S32.HI UR17, URZ, 0x6, UR4 ;  /* 0x000000063f117899 */ /* 0x000fe20008011404 */
[----:B-1----:R-:W-:-:S13]  /*00c0*/  ISETP.LE.AND P0, PT, RZ, UR13, PT ;  /* 0x0000000dff007c0c */ /* 0x002fda000bf03270 */
[----:B------:R-:W-:Y:S05]  /*00d0*/  @!P0 BRA `(.L_x_152) ;  /* 0x000000c000008947 */ /* 0x000fea0003800000 */
[----:B--23--:R-:W-:Y:S02]  /*00e0*/  ULDC UR4, c[0x0][0x168] ;  /* 0x00005a0000047ab9 */ /* 0x00cfe40000000800 */
[----:B------:R-:W-:-:S04]  /*00f0*/  ULEA UR4, UR13, UR4, 0x6 ;  /* 0x000000040d047291 */ /* 0x000fc8000f8e303f */
[----:B------:R-:W-:-:S03]  /*0100*/  UIADD3 UR5, UR4, 0x7f, URZ ;  /* 0x0000007f04057890 */ /* 0x000fc6000fffe03f */
[----:B------:R-:W-:Y:S02]  /*0110*/  ULDC UR4, c[0x0][0x198] ;  /* 0x0000660000047ab9 */ /* 0x000fe40000000800 */
[----:B------:R-:W-:-:S03]  /*0120*/  UIADD3 UR4, UR5, -UR4, URZ ;  /* 0x8000000405047290 */ /* 0x000fc6000fffe03f */
[----:B------:R-:W-:Y:S02]  /*0130*/  ULDC UR5, c[0x0][0x2a0] ;  /* 0x0000a80000057ab9 */ /* 0x000fe40000000800 */
[----:B------:R-:W-:-:S04]  /*0140*/  UIADD3 UR5, UR4, UR5, URZ ;  /* 0x0000000504057290 */ /* 0x000fc8000fffe03f */
[----:B------:R-:W-:-:S04]  /*0150*/  USHF.R.S32.HI UR4, URZ, 0x1f, UR5 ;  /* 0x0000001f3f047899 */ /* 0x000fc80008011405 */
[----:B------:R-:W-:-:S04]  /*0160*/  ULEA.HI UR4, UR4, UR5, URZ, 0x6 ;  /* 0x0000000504047291 */ /* 0x000fc8000f8f303f */
[----:B------:R-:W-:-:S04]  /*0170*/  USHF.R.S32.HI UR4, URZ, 0x6, UR4 ;  /* 0x000000063f047899 */ /* 0x000fc80008011404 */
[----:B------:R-:W-:-:S04]  /*0180*/  UISETP.LT.AND UP0, UPT, UR17, UR4, UPT ;  /* 0x000000041100728c */ /* 0x000fc8000bf01270 */
[----:B------:R-:W-:Y:S02]  /*0190*/  USEL UR17, UR17, UR4, UP0 ;  /* 0x0000000411117287 */ /* 0x000fe40008000000 */
.L_x_152:
[----:B--23--:R-:W-:Y:S01]  /*01a0*/  USHF.L.U32 UR16, UR13, 0x6, URZ ;  /* 0x000000060d107899 */ /* 0x00cfe2000800063f */
[----:B------:R-:W-:Y:S01]  /*01b0*/  PLOP3.LUT P1, PT, PT, PT, PT, 0x80, 0x0 ;  /* 0x000000000000781c */ /* 0x000fe20003f2f070 */
[----:B------:R-:W-:Y:S01]  /*01c0*/  ULDC UR6, c[0x0][0x168] ;  /* 0x00005a0000067ab9 */ /* 0x000fe20000000800 */
[----:B------:R-:W-:Y:S01]  /*01d0*/  CS2R R126, SRZ ;  /* 0x00000000007e7805 */ /* 0x000fe2000001ff00 */
[----:B------:R-:W-:Y:S01]  /*01e0*/  UIADD3 UR6, UR16, UR6, URZ ;  /* 0x0000000610067290 */ /* 0x000fe2000fffe03f */
[----:B------:R-:W-:Y:S01]  /*01f0*/  CS2R R124, SRZ ;  /* 0x00000000007c7805 */ /* 0x000fe2000001ff00 */
[----:B------:R-:W-:Y:S01]  /*0200*/  ULDC UR5, c[0x0][0x198] ;  /* 0x0000660000057ab9 */ /* 0x000fe20000000800 */
[----:B------:R-:W-:Y:S01]  /*0210*/  CS2R R130, SRZ ;  /* 0x0000000000827805 */ /* 0x000fe2000001ff00 */
[----:B------:R-:W-:Y:S01]  /*0220*/  UIADD3 UR5, UR6, -UR5, URZ ;  /* 0x8000000506057290 */ /* 0x000fe2000fffe03f */
[----:B------:R-:W-:Y:S01]  /*0230*/  CS2R R128, SRZ ;  /* 0x0000000000807805 */ /* 0x000fe2000001ff00 */
[----:B------:R-:W-:Y:S01]  /*0240*/  ULDC UR4, c[0x0][0x2a4] ;  /* 0x0000a90000047ab9 */ /* 0x000fe20000000800 */
[----:B------:R-:W-:Y:S01]  /*0250*/  CS2R R122, SRZ ;  /* 0x00000000007a7805 */ /* 0x000fe2000001ff00 */
[----:B------:R-:W-:Y:S01]  /*0260*/  UIADD3 UR5, UR5, -UR4, URZ ;  /* 0x8000000405057290 */ /* 0x000fe2000fffe03f */
[----:B------:R-:W-:Y:S01]  /*0270*/  IMAD.MOV.U32 R9, RZ, RZ, RZ ;  /* 0x000000ffff097224 */ /* 0x000fe200078e00ff */
[----:B------:R-:W-:Y:S01]  /*0280*/  ULDC.64 UR22, c[0x0][0x118] ;  /* 0x0000460000167ab9 */ /* 0x000fe20000000a00 */
[----:B------:R-:W-:Y:S01]  /*0290*/  IMAD.MOV.U32 R120, RZ, RZ, RZ ;  /* 0x000000ffff787224 */ /* 0x000fe200078e00ff */
[----:B------:R-:W-:Y:S01]  /*02a0*/  USHF.R.S32.HI UR4, URZ, 0x1f, UR5 ;  /* 0x0000001f3f047899 */ /* 0x000fe20008011405 */
[----:B------:R-:W-:Y:S01]  /*02b0*/  MOV R11, RZ ;  /* 0x000000ff000b7202 */ /* 0x000fe20000000f00 */
[----:B------:R-:W-:Y:S01]  /*02c0*/  IMAD.MOV.U32 R118, RZ, RZ, RZ ;  /* 0x000000ffff767224 */ /* 0x000fe200078e00ff */
[----:B------:R-:W-:Y:S01]  /*02d0*/  CS2R R12, SRZ ;  /* 0x00000000000c7805 */ /* 0x000fe2000001ff00 */
[----:B------:R-:W-:Y:S01]  /*02e0*/  ULEA.HI UR4, UR4, UR5, URZ, 0x6 ;  /* 0x0000000504047291 */ /* 0x000fe2000f8f303f */
[----:B------:R-:W-:Y:S01]  /*02f0*/  MOV R116, RZ ;  /* 0x000000ff00747202 */ /* 0x000fe20000000f00 */
[----:B------:R-:W-:Y:S01]  /*0300*/  IMAD.MOV.U32 R110, RZ, RZ, RZ ;  /* 0x000000ffff6e7224 */ /* 0x000fe200078e00ff */
[----:B------:R-:W-:Y:S01]  /*0310*/  MOV R15, RZ ;  /* 0x000000ff000f7202 */ /* 0x000fe20000000f00 */
[----:B------:R-:W-:Y:S01]  /*0320*/  USHF.R.S32.HI UR15, URZ, 0x6, UR4 ;  /* 0x000000063f0f7899 */ /* 0x000fe20008011404 */
[----:B------:R-:W-:Y:S01]  /*0330*/  IMAD.MOV.U32 R108, RZ, RZ, RZ ;  /* 0x000000ffff6c7224 */ /* 0x000fe200078e00ff */
[----:B------:R-:W-:Y:S01]  /*0340*/  CS2R R16, SRZ ;  /* 0x0000000000107805 */ /* 0x000fe2000001ff00 */
[----:B------:R-:W-:Y:S01]  /*0350*/  MOV R114, RZ ;  /* 0x000000ff00727202 */ /* 0x000fe20000000f00 */
[----:B------:R-:W-:Y:S01]  /*0360*/  UISETP.LT.AND UP0, UPT, URZ, UR15, UPT ;  /* 0x0000000f3f00728c */ /* 0x000fe2000bf01270 */
[----:B------:R-:W-:Y:S01]  /*0370*/  IMAD.MOV.U32 R112, RZ, RZ, RZ ;  /* 0x000000ffff707224 */ /* 0x000fe200078e00ff */
[----:B------:R-:W-:Y:S01]  /*0380*/  CS2R R18, SRZ ;  /* 0x0000000000127805 */ /* 0x000fe2000001ff00 */
[----:B------:R-:W-:Y:S01]  /*0390*/  MOV R106, RZ ;  /* 0x000000ff006a7202 */ /* 0x000fe20000000f00 */
[----:B------:R-:W-:Y:S01]  /*03a0*/  USEL UR15, URZ, UR15, !UP0 ;  /* 0x0000000f3f0f7287 */ /* 0x000fe2000c000000 */
[----:B------:R-:W-:Y:S01]  /*03b0*/  IMAD.MOV.U32 R104, RZ, RZ, RZ ;  /* 0x000000ffff687224 */ /* 0x000fe200078e00ff */
[----:B------:R-:W-:Y:S01]  /*03c0*/  CS2R R20, SRZ ;  /* 0x0000000000147805 */ /* 0x000fe2000001ff00 */
[----:B------:R-:W-:Y:S01]  /*03d0*/  MOV R102, RZ ;  /* 0x000000ff00667202 */ /* 0x000fe20000000f00 */
[----:B------:R-:W-:Y:S01]  /*03e0*/  UISETP.GT.AND UP0, UPT, UR17, UR15, UPT ;  /* 0x0000000f1100728c */ /* 0x000fe2000bf04270 */
[----:B------:R-:W-:Y:S01]  /*03f0*/  IMAD.MOV.U32 R100, RZ, RZ, RZ ;  /* 0x000000ffff647224 */ /* 0x000fe200078e00ff */
[----:B------:R-:W-:Y:S01]  /*0400*/  CS2R R22, SRZ ;  /* 0x0000000000167805 */ /* 0x000fe2000001ff00 */
[----:B------:R-:W-:Y:S01]  /*0410*/  MOV R94, RZ ;  /* 0x000000ff005e7202 */ /* 0x000fe20000000f00 */
[----:B------:R-:W-:Y:S01]  /*0420*/  IMAD.MOV.U32 R92, RZ, RZ, RZ ;  /* 0x000000ffff5c7224 */ /* 0x000fe200078e00ff */
[----:B------:R-:W-:Y:S01]  /*0430*/  CS2R R24, SRZ ;  /* 0x0000000000187805 */ /* 0x000fe2000001ff00 */
[----:B------:R-:W-:Y:S01]  /*0440*/  PLOP3.LUT P0, PT, PT, PT, UP0, 0x80, 0x0 ;  /* 0x000000000000781c */ /* 0x000fe20003f0f008 */
[----:B------:R-:W-:Y:S01]  /*0450*/  IMAD.MOV.U32 R96, RZ, RZ, RZ ;  /* 0x000000ffff607224 */ /* 0x000fe200078e00ff */
[----:B------:R-:W-:Y:S01]  /*0460*/  MOV R98, RZ ;  /* 0x000000ff00627202 */ /* 0x000fe20000000f00 */
[----:B------:R-:W-:Y:S01]  /*0470*/  CS2R R26, SRZ ;  /* 0x00000000001a7805 */ /* 0x000fe2000001ff00 */
[----:B------:R-:W-:Y:S01]  /*0480*/  MOV R90, RZ ;  /* 0x000000ff005a7202 */ /* 0x000fe20000000f00 */
[----:B------:R-:W-:Y:S01]  /*0490*/  IMAD.MOV.U32 R88, RZ, RZ, RZ ;  /* 0x000000ffff587224 */ /* 0x000fe200078e00ff */
[----:B------:R-:W-:Y:S01]  /*04a0*/  CS2R R28, SRZ ;  /* 0x00000000001c7805 */ /* 0x000fe2000001ff00 */
        /* <DEDUP_REMOVED lines=29> */
[C---:B------:R-:W-:Y:S01]  /*0680*/  IMAD.SHL.U32 R242, R236.reuse, 0x4, RZ ;  /* 0x00000004ecf27824 */ /* 0x040fe200078e00ff */
[----:B------:R-:W-:Y:S01]  /*0690*/  ISETP.GT.AND P3, PT, R236, 0xf, PT ;  /* 0x0000000fec00780c */ /* 0x000fe20003f64270 */
[----:B------:R-:W-:Y:S01]  /*06a0*/  USHF.L.U32 UR24, UR15, 0x6, URZ ;  /* 0x000000060f187899 */ /* 0x000fe2000800063f */
[----:B------:R-:W-:Y:S01]  /*06b0*/  ISETP.NE.AND P0, PT, R0, 0x1, PT ;  /* 0x000000010000780c */ /* 0x000fe20003f05270 */
[----:B------:R-:W-:Y:S01]  /*06c0*/  IMAD.MOV.U32 R4, RZ, RZ, R31 ;  /* 0x000000ffff047224 */ /* 0x000fe200078e001f */
[----:B------:R-:W-:Y:S01]  /*06d0*/  SHF.R.S32.HI R243, RZ, 0x1f, R242 ;  /* 0x0000001ffff37819 */ /* 0x000fe200000114f2 */
[----:B------:R-:W-:Y:S01]  /*06e0*/  ULDC.64 UR10, c[0x0][0x278] ;  /* 0x00009e00000a7ab9 */ /* 0x000fe20000000a00 */
[C---:B------:R-:W-:Y:S01]  /*06f0*/  IMAD R6, R32.reuse, c[0x0][0x288], RZ ;  /* 0x0000a20020067a24 */ /* 0x040fe200078e02ff */
[----:B------:R-:W-:Y:S01]  /*0700*/  UIMAD.WIDE.U32 UR20, UR14, UR10, URZ ;  /* 0x0000000a0e1472a5 */ /* 0x000fe2000f8e003f */
[----:B------:R-:W-:Y:S01]  /*0710*/  IMAD.U32 R5, RZ, RZ, UR24 ;  /* 0x00000018ff057e24 */ /* 0x000fe2000f8e00ff */
[----:B------:R-:W-:Y:S01]  /*0720*/  SHF.R.S32.HI R21, RZ, 0x1f, R236 ;  /* 0x0000001fff157819 */ /* 0x000fe200000114ec */
[----:B------:R-:W-:Y:S01]  /*0730*/  IMAD.WIDE.U32 R2, R31, c[0x0][0x270], R242 ;  /* 0x00009c001f027a25 */ /* 0x000fe200078e00f2 */
[----:B------:R-:W-:Y:S01]  /*0740*/  ULDC.64 UR8, c[0x0][0x290] ;  /* 0x0000a40000087ab9 */ /* 0x000fe20000000a00 */
[----:B------:R-:W1:Y:S01]  /*0750*/  S2R R250, SR_CTAID.Z ;  /* 0x0000000000fa7919 */ /* 0x000e620000002700 */
[-C--:B------:R-:W-:Y:S01]  /*0760*/  LEA.HI R22, R21, R236.reuse, RZ, 0x3 ;  /* 0x000000ec15167211 */ /* 0x080fe200078f18ff */
[----:B------:R-:W-:Y:S01]  /*0770*/  UIMAD.WIDE.U32 UR18, UR14, UR8, URZ ;  /* 0x000000080e1272a5 */ /* 0x000fe2000f8e003f */
[----:B------:R-:W-:Y:S01]  /*0780*/  @P0 IMAD.HI.U32 R0, R31, c[0x0][0x24c], RZ ;  /* 0x000093001f000a27 */ /* 0x000fe200078e00ff */
[----:B------:R-:W-:Y:S01]  /*0790*/  @!P3 IADD3 R25, P4, P2, R5, UR20, R2 ;  /* 0x000000140519bc10 */ /* 0x000fe2000fa9e002 */
[----:B------:R-:W-:Y:S01]  /*07a0*/  USHF.R.S32.HI UR12, URZ, 0x1f, UR14 ;  /* 0x0000001f3f0c7899 */ /* 0x000fe2000801140e */
[----:B------:R-:W-:Y:S01]  /*07b0*/  SHF.R.S32.HI R240, RZ, 0x3, R22 ;  /* 0x00000003fff07819 */ /* 0x000fe20000011416 */
[----:B------:R-:W-:Y:S01]  /*07c0*/  ULDC.64 UR6, c[0x0][0x1e8] ;  /* 0x00007a0000067ab9 */ /* 0x000fe20000000a00 */
[----:B------:R-:W-:Y:S01]  /*07d0*/  @P0 SHF.R.U32.HI R4, RZ, c[0x0][0x250], R0 ;  /* 0x00009400ff040a19 */ /* 0x000fe20000011600 */
[----:B------:R-:W-:Y:S01]  /*07e0*/  IMAD R0, R32, c[0x0][0x270], RZ ;  /* 0x00009c0020007a24 */ /* 0x000fe200078e02ff */
[----:B------:R-:W-:Y:S01]  /*07f0*/  LEA.HI R24, R21, R236, RZ, 0x4 ;  /* 0x000000ec15187211 */ /* 0x000fe200078f20ff */
[----:B------:R-:W-:Y:S01]  /*0800*/  ULDC.64 UR4, c[0x0][0x1b8] ;  /* 0x00006e0000047ab9 */ /* 0x000fe20000000a00 */
[----:B------:R-:W-:Y:S01]  /*0810*/  SHF.R.S32.HI R241, RZ, 0x1f, R240 ;  /* 0x0000001ffff17819 */ /* 0x000fe200000114f0 */
[----:B------:R-:W-:Y:S01]  /*0820*/  IMAD R0, R31, c[0x0][0x274], R0 ;  /* 0x00009d001f007a24 */ /* 0x000fe200078e0200 */
[----:B------:R-:W-:Y:S01]  /*0830*/  SHF.R.S32.HI R8, RZ, 0x4, R24 ;  /* 0x00000004ff087819 */ /* 0x000fe20000011418 */
[----:B------:R-:W-:Y:S01]  /*0840*/  UIMAD UR6, UR12, UR6, URZ ;  /* 0x000000060c0672a4 */ /* 0x000fe2000f8e023f */
[----:B------:R-:W-:Y:S01]  /*0850*/  IMAD.MOV.U32 R33, RZ, RZ, 0x40 ;  /* 0x00000040ff217424 */ /* 0x000fe200078e00ff */
[----:B------:R-:W-:Y:S01]  /*0860*/  UIMAD UR4, UR12, UR4, URZ ;  /* 0x000000040c0472a4 */ /* 0x000fe2000f8e023f */
[----:B------:R-:W-:Y:S01]  /*0870*/  IMAD.IADD R18, R3, 0x1, R0 ;  /* 0x0000000103127824 */ /* 0x000fe200078e0200 */
[----:B------:R-:W-:Y:S01]  /*0880*/  UIMAD UR7, UR14, UR7, UR6 ;  /* 0x000000070e0772a4 */ /* 0x000fe2000f8e0206 */
[C---:B------:R-:W-:Y:S01]  /*0890*/  IMAD R0, R31.reuse, c[0x0][0x28c], R6 ;  /* 0x0000a3001f007a24 */ /* 0x040fe200078e0206 */
[----:B------:R-:W-:Y:S01]  /*08a0*/  UIMAD UR10, UR12, UR10, URZ ;  /* 0x0000000a0c0a72a4 */ /* 0x000fe2000f8e023f */
[----:B------:R-:W-:Y:S01]  /*08b0*/  IMAD.WIDE.U32 R2, R31, c[0x0][0x288], R242 ;  /* 0x0000a2001f027a25 */ /* 0x000fe200078e00f2 */
[----:B------:R-:W-:Y:S01]  /*08c0*/  UIMAD UR8, UR12, UR8, URZ ;  /* 0x000000080c0872a4 */ /* 0x000fe2000f8e023f */
[----:B------:R-:W-:Y:S01]  /*08d0*/  SHF.R.S32.HI R237, RZ, 0x1f, R236 ;  /* 0x0000001fffed7819 */ /* 0x000fe200000114ec */
[----:B------:R-:W-:Y:S01]  /*08e0*/  UIMAD UR4, UR14, UR5, UR4 ;  /* 0x000000050e0472a4 */ /* 0x000fe2000f8e0204 */
[----:B------:R-:W-:Y:S01]  /*08f0*/  IMAD.IADD R19, R3, 0x1, R0 ;  /* 0x0000000103137824 */ /* 0x000fe200078e0200 */
[----:B------:R-:W-:Y:S01]  /*0900*/  LOP3.LUT R0, R22, 0xfffffff8, RZ, 0xc0, !PT ;  /* 0xfffffff816007812 */ /* 0x000fe200078ec0ff */
[----:B------:R-:W-:Y:S01]  /*0910*/  IMAD.U32 R6, RZ, RZ, UR13 ;  /* 0x0000000dff067e24 */ /* 0x000fe2000f8e00ff */
[----:B------:R-:W-:Y:S01]  /*0920*/  IADD3 R28, P1, P0, R5, UR18, R2 ;  /* 0x00000012051c7c10 */ /* 0x000fe2000f83e002 */
[----:B------:R-:W-:Y:S01]  /*0930*/  USHF.R.S32.HI UR5, URZ, 0x1f, UR24 ;  /* 0x0000001f3f057899 */ /* 0x000fe20008011418 */
[----:B------:R-:W-:Y:S01]  /*0940*/  LEA.HI R5, R24, R8, RZ, 0x1 ;  /* 0x0000000818057211 */ /* 0x000fe200078f08ff */
[----:B------:R-:W-:Y:S01]  /*0950*/  IMAD.IADD R16, R236, 0x1, -R0 ;  /* 0x00000001ec107824 */ /* 0x000fe200078e0a00 */
[----:B------:R-:W-:Y:S01]  /*0960*/  SHF.R.S32.HI R0, RZ, 0x1f, R4 ;  /* 0x0000001fff007819 */ /* 0x000fe20000011404 */
[----:B------:R-:W-:Y:S01]  /*0970*/  IMAD.WIDE R14, R6, 0x40, R240 ;  /* 0x00000040060e7825 */ /* 0x000fe200078e02f0 */
[----:B------:R-:W-:Y:S01]  /*0980*/  LOP3.LUT R10, R5, 0xfffffffe, RZ, 0xc0, !PT ;  /* 0xfffffffe050a7812 */ /* 0x000fe200078ec0ff */
[----:B------:R-:W-:Y:S01]  /*0990*/  UIMAD UR10, UR14, UR11, UR10 ;  /* 0x0000000b0e0a72a4 */ /* 0x000fe2000f8e020a */
[----:B------:R-:W-:Y:S01]  /*09a0*/  CS2R R130, SRZ ;  /* 0x0000000000827805 */ /* 0x000fe2000001ff00 */
[----:B------:R-:W-:Y:S01]  /*09b0*/  IMAD.SHL.U32 R12, R16, 0x8, RZ ;  /* 0x00000008100c7824 */ /* 0x000fe200078e00ff */
[----:B------:R-:W-:Y:S01]  /*09c0*/  UIMAD UR9, UR14, UR9, UR8 ;  /* 0x000000090e0972a4 */ /* 0x000fe2000f8e0208 */
[C---:B------:R-:W-:Y:S01]  /*09d0*/  IMAD R2, R0.reuse, c[0x0][0x1e0], RZ ;  /* 0x0000780000027a24 */ /* 0x040fe200078e02ff */
[----:B------:R-:W-:Y:S01]  /*09e0*/  UIADD3 UR8, UR21, UR10, URZ ;  /* 0x0000000a15087290 */ /* 0x000fe2000fffe03f */
[----:B------:R-:W-:Y:S01]  /*09f0*/  IMAD R0, R0, c[0x0][0x1b0], RZ ;  /* 0x00006c0000007a24 */ /* 0x000fe200078e02ff */
[----:B------:R-:W-:Y:S01]  /*0a00*/  SHF.R.S32.HI R13, RZ, 0x1f, R12 ;  /* 0x0000001fff0d7819 */ /* 0x000fe2000001140c */
[C---:B------:R-:W-:Y:S01]  /*0a10*/  IMAD R9, R4.reuse, c[0x0][0x1e4], R2 ;  /* 0x0000790004097a24 */ /* 0x040fe200078e0202 */
[----:B------:R-:W-:Y:S01]  /*0a20*/  UIADD3 UR9, UR19, UR9, URZ ;  /* 0x0000000913097290 */ /* 0x000fe2000fffe03f */
[C---:B------:R-:W-:Y:S01]  /*0a30*/  IMAD R0, R4.reuse, c[0x0][0x1b4], R0 ;  /* 0x00006d0004007a24 */ /* 0x040fe200078e0200 */
[----:B------:R-:W-:Y:S01]  /*0a40*/  ULDC UR10, c[0x0][0x198] ;  /* 0x00006600000a7ab9 */ /* 0x000fe20000000800 */
[--C-:B------:R-:W-:Y:S01]  /*0a50*/  IMAD.WIDE.U32 R2, R4, c[0x0][0x1e0], R12.reuse ;  /* 0x0000780004027a25 */ /* 0x100fe200078e000c */
[----:B------:R-:W-:Y:S01]  /*0a60*/  UIADD3 UR10, -UR16, UR10, URZ ;  /* 0x0000000a100a7290 */ /* 0x000fe2000fffe13f */
[----:B------:R-:W-:Y:S01]  /*0a70*/  IADD3 R26, R12, 0x40, RZ ;  /* 0x000000400c1a7810 */ /* 0x000fe20007ffe0ff */
[----:B------:R-:W-:Y:S01]  /*0a80*/  USHF.R.S32.HI UR11, URZ, 0x1f, UR15 ;  /* 0x0000001f3f0b7899 */ /* 0x000fe2000801140f */
[----:B------:R-:W-:Y:S01]  /*0a90*/  IMAD.WIDE.U32 R6, R4, c[0x0][0x1b0], R12 ;  /* 0x00006c0004067a25 */ /* 0x000fe200078e000c */
[----:B------:R-:W-:Y:S01]  /*0aa0*/  IADD3 R27, R12, 0x80, RZ ;  /* 0x000000800c1b7810 */ /* 0x000fe20007ffe0ff */
[----:B------:R-:W-:Y:S01]  /*0ab0*/  CS2R R128, SRZ ;  /* 0x0000000000807805 */ /* 0x000fe2000001ff00 */
[----:B------:R-:W-:Y:S01]  /*0ac0*/  CS2R R126, SRZ ;  /* 0x00000000007e7805 */ /* 0x000fe2000001ff00 */
[----:B------:R-:W-:Y:S01]  /*0ad0*/  IMAD.IADD R5, R3, 0x1, R9 ;  /* 0x0000000103057824 */ /* 0x000fe200078e0209 */
[----:B------:R-:W-:Y:S01]  /*0ae0*/  CS2R R124, SRZ ;  /* 0x00000000007c7805 */ /* 0x000fe2000001ff00 */
[----:B------:R-:W-:Y:S01]  /*0af0*/  IMAD.IADD R3, R7, 0x1, R0 ;  /* 0x0000000107037824 */ /* 0x000fe200078e0200 */
[----:B------:R-:W-:Y:S01]  /*0b00*/  LEA.HI R7, R21, R236, RZ, 0x6 ;  /* 0x000000ec15077211 */ /* 0x000fe200078f30ff */
[----:B------:R-:W-:Y:S01]  /*0b10*/  IMAD.SHL.U32 R0, R240, 0x40, RZ ;  /* 0x00000040f0007824 */ /* 0x000fe200078e00ff */
[----:B------:R-:W-:Y:S01]  /*0b20*/  CS2R R122, SRZ ;  /* 0x00000000007a7805 */ /* 0x000fe2000001ff00 */
[----:B------:R-:W-:Y:S01]  /*0b30*/  IMAD.MOV.U32 R4, RZ, RZ, R2 ;  /* 0x000000ffff047224 */ /* 0x000fe200078e0002 */
[----:B------:R-:W-:Y:S01]  /*0b40*/  SHF.R.S32.HI R20, RZ, 0x6, R7 ;  /* 0x00000006ff147819 */ /* 0x000fe20000011407 */
[----:B------:R-:W-:Y:S01]  /*0b50*/  IMAD.MOV.U32 R2, RZ, RZ, R6 ;  /* 0x000000ffff027224 */ /* 0x000fe200078e0006 */
[----:B------:R-:W-:Y:S01]  /*0b60*/  LOP3.LUT R0, R0, 0x1c0, RZ, 0xc0, !PT ;  /* 0x000001c000007812 */ /* 0x000fe200078ec0ff */
[----:B------:R-:W-:Y:S01]  /*0b70*/  IMAD R6, R241, c[0x0][0x178], RZ ;  /* 0x00005e00f1067a24 */ /* 0x000fe200078e02ff */
[----:B------:R-:W-:Y:S01]  /*0b80*/  CS2R R120, SRZ ;  /* 0x0000000000787805 */ /* 0x000fe2000001ff00 */
[----:B------:R-:W-:Y:S01]  /*0b90*/  IMAD.SHL.U32 R17, R20, 0x200, RZ ;  /* 0x0000020014117824 */ /* 0x000fe200078e00ff */
[----:B------:R-:W-:Y:S01]  /*0ba0*/  LOP3.LUT R11, R0, 0x38, R12, 0xf8, !PT ;  /* 0x00000038000b7812 */ /* 0x000fe200078ef80c */
[----:B-1----:R-:W-:Y:S01]  /*0bb0*/  IMAD.WIDE.U32 R4, R250, c[0x0][0x1e8], R4 ;  /* 0x00007a00fa047a25 */ /* 0x002fe200078e0004 */
[----:B------:R-:W-:Y:S01]  /*0bc0*/  SHF.R.U32.HI R0, RZ, 0x3, R0 ;  /* 0x00000003ff007819 */ /* 0x000fe20000011600 */
[----:B------:R-:W-:Y:S01]  /*0bd0*/  CS2R R118, SRZ ;  /* 0x0000000000767805 */ /* 0x000fe2000001ff00 */
[----:B------:R-:W-:Y:S01]  /*0be0*/  CS2R R116, SRZ ;  /* 0x0000000000747805 */ /* 0x000fe2000001ff00 */
[----:B------:R-:W-:Y:S01]  /*0bf0*/  IMAD.IADD R23, R8, 0x1, -R10 ;  /* 0x0000000108177824 */ /* 0x000fe200078e0a0a */
[----:B------:R-:W-:Y:S01]  /*0c00*/  IADD3 R5, R5, UR7, RZ ;  /* 0x0000000705057c10 */ /* 0x000fe2000fffe0ff */
[C---:B------:R-:W-:Y:S01]  /*0c10*/  IMAD R8, R240.reuse, c[0x0][0x17c], R6 ;  /* 0x00005f00f0087a24 */ /* 0x040fe200078e0206 */
[----:B------:R-:W-:Y:S01]  /*0c20*/  LOP3.LUT R228, R17, R11, R0, 0xf6, !PT ;  /* 0x0000000b11e47212 */ /* 0x000fe200078ef600 */
[----:B------:R-:W-:Y:S01]  /*0c30*/  IMAD.WIDE.U32 R6, R240, c[0x0][0x178], R12 ;  /* 0x00005e00f0067a25 */ /* 0x000fe200078e000c */
[----:B------:R-:W-:Y:S01]  /*0c40*/  CS2R R114, SRZ ;  /* 0x0000000000727805 */ /* 0x000fe2000001ff00 */
[----:B------:R-:W-:Y:S01]  /*0c50*/  CS2R R112, SRZ ;  /* 0x0000000000707805 */ /* 0x000fe2000001ff00 */
[----:B------:R-:W-:Y:S01]  /*0c60*/  CS2R R110, SRZ ;  /* 0x00000000006e7805 */ /* 0x000fe2000001ff00 */
[----:B------:R-:W-:Y:S01]  /*0c70*/  IMAD R0, R15, c[0x0][0x1d8], RZ ;  /* 0x000076000f007a24 */ /* 0x000fe200078e02ff */
[----:B------:R-:W-:Y:S01]  /*0c80*/  CS2R R108, SRZ ;  /* 0x00000000006c7805 */ /* 0x000fe2000001ff00 */
[----:B------:R-:W-:Y:S01]  /*0c90*/  IMAD.U32 R10, RZ, RZ, UR5 ;  /* 0x00000005ff0a7e24 */ /* 0x000fe2000f8e00ff */
[----:B------:R-:W-:Y:S01]  /*0ca0*/  CS2R R106, SRZ ;  /* 0x00000000006a7805 */ /* 0x000fe2000001ff00 */
[----:B------:R-:W-:Y:S01]  /*0cb0*/  IMAD.IADD R9, R7, 0x1, R8 ;  /* 0x0000000107097824 */ /* 0x000fe200078e0208 */
[----:B------:R-:W-:Y:S01]  /*0cc0*/  CS2R R104, SRZ ;  /* 0x0000000000687805 */ /* 0x000fe2000001ff00 */
[----:B------:R-:W-:Y:S01]  /*0cd0*/  IMAD.WIDE.U32 R2, R250, c[0x0][0x1b8], R2 ;  /* 0x00006e00fa027a25 */ /* 0x000fe200078e0002 */
[C---:B------:R-:W-:Y:S01]  /*0ce0*/  @!P3 IADD3.X R29, R10.reuse, UR8, R18, P4, P2 ;  /* 0x000000080a1dbc10 */ /* 0x040fe2000a7e4412 */
[----:B------:R-:W-:Y:S01]  /*0cf0*/  CS2R R102, SRZ ;  /* 0x0000000000667805 */ /* 0x000fe2000001ff00 */
[----:B------:R-:W-:Y:S01]  /*0d00*/  IADD3.X R30, R10, UR9, R19, P1, P0 ;  /* 0x000000090a1e7c10 */ /* 0x000fe20008fe0413 */
[----:B------:R-:W-:Y:S01]  /*0d10*/  IMAD.MOV.U32 R8, RZ, RZ, R6 ;  /* 0x000000ffff087224 */ /* 0x000fe200078e0006 */
[----:B------:R-:W-:Y:S01]  /*0d20*/  IADD3 R3, R3, UR4, RZ ;  /* 0x0000000403037c10 */ /* 0x000fe2000fffe0ff */
[----:B------:R-:W-:Y:S01]  /*0d30*/  IMAD R0, R14, c[0x0][0x1dc], R0 ;  /* 0x000077000e007a24 */ /* 0x000fe200078e0200 */
[----:B------:R-:W-:Y:S01]  /*0d40*/  ISETP.GE.AND P4, PT, R12, c[0x0][0x1cc], PT ;  /* 0x000073000c007a0c */ /* 0x000fe20003f86270 */
[----:B------:R-:W-:Y:S01]  /*0d50*/  IMAD.WIDE.U32 R6, R14, c[0x0][0x1d8], R4 ;  /* 0x000076000e067a25 */ /* 0x000fe200078e0004 */
[----:B------:R-:W-:Y:S01]  /*0d60*/  ULDC.64 UR4, c[0x0][0x178] ;  /* 0x00005e0000047ab9 */ /* 0x000fe20000000a00 */
[----:B------:R-:W-:Y:S01]  /*0d70*/  CS2R R100, SRZ ;  /* 0x0000000000647805 */ /* 0x000fe2000001ff00 */
[----:B------:R-:W-:Y:S01]  /*0d80*/  UIMAD UR6, UR11, UR4, URZ ;  /* 0x000000040b0672a4 */ /* 0x000fe2000f8e023f */
[----:B------:R-:W-:Y:S01]  /*0d90*/  IMAD R10, R15, c[0x0][0x1a8], RZ ;  /* 0x00006a000f0a7a24 */ /* 0x000fe200078e02ff */
[----:B------:R-:W-:Y:S01]  /*0da0*/  LEA R4, P0, R6, c[0x0][0x1c0], 0x1 ;  /* 0x0000700006047a11 */ /* 0x000fe200078008ff */
[----:B------:R-:W-:Y:S01]  /*0db0*/  IMAD.IADD R0, R7, 0x1, R0 ;  /* 0x0000000107007824 */ /* 0x000fe200078e0200 */
[----:B------:R-:W-:Y:S01]  /*0dc0*/  UIMAD.WIDE.U32 UR26, UR15, UR4, URZ ;  /* 0x000000040f1a72a5 */ /* 0x000fe2000f8e003f */
[C---:B------:R-:W-:Y:S01]  /*0dd0*/  IMAD R15, R14.reuse, c[0x0][0x1ac], R10 ;  /* 0x00006b000e0f7a24 */ /* 0x040fe200078e020a */
[----:B------:R-:W-:Y:S01]  /*0de0*/  UIMAD UR6, UR15, UR5, UR6 ;  /* 0x000000050f0672a4 */ /* 0x000fe2000f8e0206 */
[----:B------:R-:W-:Y:S01]  /*0df0*/  IMAD.WIDE.U32 R10, R14, c[0x0][0x1a8], R2 ;  /* 0x00006a000e0a7a25 */ /* 0x000fe200078e0002 */
[----:B------:R-:W-:Y:S01]  /*0e00*/  LEA.HI.X R5, R6, c[0x0][0x1c4], R0, 0x1, P0 ;  /* 0x0000710006057a11 */ /* 0x000fe200000f0c00 */
[----:B------:R-:W-:Y:S01]  /*0e10*/  ULDC.64 UR4, c[0x0][0x188] ;  /* 0x0000620000047ab9 */ /* 0x000fe20000000a00 */
[----:B------:R-:W-:Y:S01]  /*0e20*/  IADD3 R0, -R240, UR10, RZ ;  /* 0x0000000af0007c10 */ /* 0x000fe2000fffe1ff */
[----:B------:R-:W-:Y:S01]  /*0e30*/  IMAD R2, R32, c[0x0][0x180], RZ ;  /* 0x0000600020027a24 */ /* 0x000fe200078e02ff */
[----:B------:R-:W-:Y:S01]  /*0e40*/  UIMAD UR4, UR12, UR4, URZ ;  /* 0x000000040c0472a4 */ /* 0x000fe2000f8e023f */
[----:B------:R-:W-:Y:S01]  /*0e50*/  IMAD.MOV.U32 R7, RZ, RZ, c[0x0][0x1d8] ;  /* 0x00007600ff077624 */ /* 0x000fe200078e00ff */
[C---:B------:R-:W-:Y:S01]  /*0e60*/  ISETP.LT.OR P0, PT, R0.reuse, 0x1, P4 ;  /* 0x000000010000780c */ /* 0x040fe20002701670 */
[C---:B------:R-:W-:Y:S01]  /*0e70*/  IMAD R2, R31.reuse, c[0x0][0x184], R2 ;  /* 0x000061001f027a24 */ /* 0x040fe200078e0202 */
[----:B------:R-:W-:Y:S01]  /*0e80*/  ISETP.LT.OR P4, PT, R0, 0x21, P4 ;  /* 0x000000210000780c */ /* 0x000fe20002781670 */
[----:B------:R-:W-:Y:S01]  /*0e90*/  IMAD.WIDE.U32 R8, R31, c[0x0][0x180], R8 ;  /* 0x000060001f087a25 */ /* 0x000fe200078e0008 */
[----:B------:R-:W-:Y:S01]  /*0ea0*/  LEA R6, P2, R7, R4, 0x6 ;  /* 0x0000000407067211 */ /* 0x000fe200078430ff */
[----:B------:R-:W-:Y:S01]  /*0eb0*/  UIADD3 UR6, UR27, UR6, URZ ;  /* 0x000000061b067290 */ /* 0x000fe2000fffe03f */
[----:B------:R-:W-:Y:S01]  /*0ec0*/  CS2R R98, SRZ ;  /* 0x0000000000627805 */ /* 0x000fe2000001ff00 */
[----:B------:R-:W-:Y:S01]  /*0ed0*/  IMAD.MOV.U32 R14, RZ, RZ, c[0x0][0x1dc] ;  /* 0x00007700ff0e7624 */ /* 0x000fe200078e00ff */
[----:B------:R-:W-:Y:S01]  /*0ee0*/  UIMAD UR4, UR14, UR5, UR4 ;  /* 0x000000050e0472a4 */ /* 0x000fe2000f8e0204 */
[----:B------:R-:W-:Y:S01]  /*0ef0*/  IMAD.IADD R9, R9, 0x1, R2 ;  /* 0x0000000109097824 */ /* 0x000fe200078e0202 */
[----:B------:R-:W-:Y:S01]  /*0f00*/  LEA R2, P1, R10, c[0x0][0x190], 0x1 ;  /* 0x000064000a027a11 */ /* 0x000fe200078208ff */
[----:B------:R-:W-:Y:S01]  /*0f10*/  IMAD.IADD R3, R11, 0x1, R15 ;  /* 0x000000010b037824 */ /* 0x000fe200078e020f */
[----:B------:R-:W-:Y:S01]  /*0f20*/  LEA.HI.X R7, R7, R5, R14, 0x6, P2 ;  /* 0x0000000507077211 */ /* 0x000fe200010f340e */
[----:B------:R-:W-:Y:S01]  /*0f30*/  IMAD.SHL.U32 R228, R228, 0x2, RZ ;  /* 0x00000002e4e47824 */ /* 0x000fe200078e00ff */
[----:B------:R-:W-:Y:S01]  /*0f40*/  ISETP.GE.AND P2, PT, R26, c[0x0][0x1cc], PT ;  /* 0x000073001a007a0c */ /* 0x000fe20003f46270 */
[----:B------:R-:W-:Y:S01]  /*0f50*/  IMAD.MOV.U32 R11, RZ, RZ, c[0x0][0x1a8] ;  /* 0x00006a00ff0b7624 */ /* 0x000fe200078e00ff */
[----:B------:R-:W-:Y:S01]  /*0f60*/  LEA.HI.X R3, R10, c[0x0][0x194], R3, 0x1, P1 ;  /* 0x000065000a037a11 */ /* 0x000fe200008f0c03 */
[----:B------:R-:W-:Y:S01]  /*0f70*/  IMAD.MOV.U32 R14, RZ, RZ, c[0x0][0x1ac] ;  /* 0x00006b00ff0e7624 */ /* 0x000fe200078e00ff */
[----:B------:R-:W-:Y:S01]  /*0f80*/  ISETP.GE.AND P1, PT, R27, c[0x0][0x1cc], PT ;  /* 0x000073001b007a0c */ /* 0x000fe20003f26270 */
[----:B------:R-:W-:Y:S01]  /*0f90*/  @!PT LDS RZ, [RZ] ;  /* 0x00000000fffff984 */ /* 0x000fe20000000800 */
[----:B------:R-:W-:Y:S01]  /*0fa0*/  @!PT LDS RZ, [RZ] ;  /* 0x00000000fffff984 */ /* 0x000fe20000000800 */
[----:B------:R-:W-:Y:S01]  /*0fb0*/  @!PT LDS RZ, [RZ] ;  /* 0x00000000fffff984 */ /* 0x000fe20000000800 */
[----:B------:R1:W-:Y:S01]  /*0fc0*/  LDGSTS.E.BYPASS.LTC128B.128 [R228+0x6080], [R4.64], !P0 ;  /* 0x0608000004e47fae */ /* 0x0003e2000c101d56 */
[----:B------:R-:W-:Y:S01]  /*0fd0*/  ISETP.LT.OR P6, PT, R0, 0x1, P2 ;  /* 0x000000010000780c */ /* 0x000fe200017c1670 */
[----:B------:R-:W-:Y:S01]  /*0fe0*/  IMAD.WIDE.U32 R246, R250, c[0x0][0x188], R8 ;  /* 0x00006200faf67a25 */ /* 0x000fe200078e0008 */
[C---:B------:R-:W-:Y:S01]  /*0ff0*/  ISETP.LT.OR P0, PT, R0.reuse, 0x1, P1 ;  /* 0x000000010000780c */ /* 0x040fe20000f01670 */
[----:B------:R-:W-:Y:S01]  /*1000*/  CS2R R96, SRZ ;  /* 0x0000000000607805 */ /* 0x000fe2000001ff00 */
[C---:B------:R-:W-:Y:S01]  /*1010*/  ISETP.LT.OR P2, PT, R0.reuse, 0x21, P2 ;  /* 0x000000210000780c */ /* 0x040fe20001741670 */
[----:B------:R-:W-:Y:S01]  /*1020*/  CS2R R94, SRZ ;  /* 0x00000000005e7805 */ /* 0x000fe2000001ff00 */
[----:B------:R-:W-:Y:S01]  /*1030*/  ISETP.LT.OR P1, PT, R0, 0x21, P1 ;  /* 0x000000210000780c */ /* 0x000fe20000f21670 */
[----:B------:R-:W-:Y:S01]  /*1040*/  CS2R R92, SRZ ;  /* 0x00000000005c7805 */ /* 0x000fe2000001ff00 */
[----:B------:R-:W-:Y:S01]  /*1050*/  LEA R10, P5, R11, R2, 0x6 ;  /* 0x000000020b0a7211 */ /* 0x000fe200078a30ff */
[----:B------:R-:W-:Y:S01]  /*1060*/  CS2R R90, SRZ ;  /* 0x00000000005a7805 */ /* 0x000fe2000001ff00 */
[----:B------:R-:W-:Y:S01]  /*1070*/  IADD3 R249, R247, UR4, RZ ;  /* 0x00000004f7f97c10 */ /* 0x000fe2000fffe0ff */
[----:B------:R-:W-:Y:S01]  /*1080*/  ULDC.64 UR4, c[0x0][0x218] ;  /* 0x0000860000047ab9 */ /* 0x000fe20000000a00 */
[----:B------:R-:W-:Y:S01]  /*1090*/  LEA.HI.X R11, R11, R3, R14, 0x6, P5 ;  /* 0x000000030b0b7211 */ /* 0x000fe200028f340e */
[----:B------:R1:W-:Y:S01]  /*10a0*/  LDGSTS.E.BYPASS.LTC128B.128 [R228+0x8080], [R4.64+0x80], !P6 ;  /* 0x0808008004e47fae */ /* 0x0003e2000f101d56 */
[----:B------:R-:W-:Y:S01]  /*10b0*/  ISETP.GE.AND P6, PT, R12, c[0x0][0x19c], PT ;  /* 0x000067000c007a0c */ /* 0x000fe20003fc6270 */
[----:B------:R-:W-:Y:S01]  /*10c0*/  UIMAD UR4, UR12, UR4, URZ ;  /* 0x000000040c0472a4 */ /* 0x000fe2000f8e023f */
[----:B------:R-:W-:Y:S01]  /*10d0*/  ISETP.GE.AND P5, PT, R26, c[0x0][0x19c], PT ;  /* 0x000067001a007a0c */ /* 0x000fe20003fa6270 */
[----:B------:R1:W-:Y:S01]  /*10e0*/  LDGSTS.E.BYPASS.LTC128B.128 [R228+0xa080], [R4.64+0x100], !P0 ;  /* 0x0a08010004e47fae */ /* 0x0003e2000c101d56 */
[C---:B------:R-:W-:Y:S01]  /*10f0*/  ISETP.LT.OR P0, PT, R0.reuse, 0x1, P6 ;  /* 0x000000010000780c */ /* 0x040fe20003701670 */
[----:B------:R-:W-:Y:S01]  /*1100*/  UIMAD UR4, UR14, UR5, UR4 ;  /* 0x000000050e0472a4 */ /* 0x000fe2000f8e0204 */
[C---:B------:R-:W-:Y:S01]  /*1110*/  ISETP.LT.OR P6, PT, R0.reuse, 0x21, P6 ;  /* 0x000000210000780c */ /* 0x040fe200037c1670 */
[----:B------:R2:W-:Y:S01]  /*1120*/  LDGSTS.E.BYPASS.LTC128B.128 [R228+0x7080], [R6.64], !P4 ;  /* 0x0708000006e47fae */ /* 0x0005e2000e101d56 */
[----:B------:R-:W-:Y:S01]  /*1130*/  ISETP.GE.AND P4, PT, R27, c[0x0][0x19c], PT ;  /* 0x000067001b007a0c */ /* 0x000fe20003f86270 */
[----:B------:R-:W-:Y:S01]  /*1140*/  CS2R R88, SRZ ;  /* 0x0000000000587805 */ /* 0x000fe2000001ff00 */
[----:B------:R-:W-:Y:S01]  /*1150*/  CS2R R86, SRZ ;  /* 0x0000000000567805 */ /* 0x000fe2000001ff00 */
[----:B------:R2:W-:Y:S01]  /*1160*/  LDGSTS.E.BYPASS.LTC128B.128 [R228+0x9080], [R6.64+0x80], !P2 ;  /* 0x0908008006e47fae */ /* 0x0005e2000d101d56 */
[C---:B------:R-:W-:Y:S01]  /*1170*/  ISETP.LT.OR P2, PT, R0.reuse, 0x1, P5 ;  /* 0x000000010000780c */ /* 0x040fe20002f41670 */
[----:B------:R-:W-:Y:S01]  /*1180*/  CS2R R84, SRZ ;  /* 0x0000000000547805 */ /* 0x000fe2000001ff00 */
[C---:B------:R-:W-:Y:S01]  /*1190*/  ISETP.LT.OR P5, PT, R0.reuse, 0x21, P5 ;  /* 0x000000210000780c */ /* 0x040fe20002fa1670 */
[----:B------:R2:W-:Y:S01]  /*11a0*/  LDGSTS.E.BYPASS.LTC128B.128 [R228+0xb080], [R6.64+0x100], !P1 ;  /* 0x0b08010006e47fae */ /* 0x0005e2000c901d56 */
[C---:B------:R-:W-:Y:S01]  /*11b0*/  ISETP.LT.OR P1, PT, R0.reuse, 0x1, P4 ;  /* 0x000000010000780c */ /* 0x040fe20002721670 */
[----:B------:R-:W-:Y:S01]  /*11c0*/  CS2R R82, SRZ ;  /* 0x0000000000527805 */ /* 0x000fe2000001ff00 */
[----:B------:R-:W-:Y:S01]  /*11d0*/  ISETP.LT.OR P4, PT, R0, 0x21, P4 ;  /* 0x000000210000780c */ /* 0x000fe20002781670 */
[----:B------:R-:W0:Y:S01]  /*11e0*/  LDGDEPBAR ;  /* 0x00000000000079af */ /* 0x000e220000000000 */
[----:B------:R-:W-:Y:S01]  /*11f0*/  IMAD R0, R23, 0x800, R17 ;  /* 0x0000080017007824 */ /* 0x000fe200078e0211 */
[----:B------:R-:W-:Y:S01]  /*1200*/  CS2R R80, SRZ ;  /* 0x0000000000507805 */ /* 0x000fe2000001ff00 */
[----:B------:R-:W-:Y:S01]  /*1210*/  IMAD.MOV.U32 R17, RZ, RZ, 0x20 ;  /* 0x00000020ff117424 */ /* 0x000fe200078e00ff */
[----:B------:R3:W-:Y:S01]  /*1220*/  LDGSTS.E.BYPASS.LTC128B.128 [R228+0x80], [R2.64], !P0 ;  /* 0x0008000002e47fae */ /* 0x0007e2000c101d56 */
[----:B------:R-:W-:Y:S01]  /*1230*/  CS2R R78, SRZ ;  /* 0x00000000004e7805 */ /* 0x000fe2000001ff00 */
[----:B------:R-:W-:Y:S01]  /*1240*/  CS2R R76, SRZ ;  /* 0x00000000004c7805 */ /* 0x000fe2000001ff00 */
[----:B------:R-:W-:Y:S01]  /*1250*/  CS2R R74, SRZ ;  /* 0x00000000004a7805 */ /* 0x000fe2000001ff00 */
[----:B------:R3:W-:Y:S01]  /*1260*/  LDGSTS.E.BYPASS.LTC128B.128 [R228+0x2080], [R2.64+0x80], !P2 ;  /* 0x0208008002e47fae */ /* 0x0007e2000d101d56 */
[----:B------:R-:W-:Y:S01]  /*1270*/  LOP3.LUT P2, RZ, R16, 0x2, RZ, 0xc0, !PT ;  /* 0x0000000210ff7812 */ /* 0x000fe2000784c0ff */
[----:B------:R-:W-:Y:S01]  /*1280*/  CS2R R72, SRZ ;  /* 0x0000000000487805 */ /* 0x000fe2000001ff00 */
[----:B-1----:R-:W-:Y:S01]  /*1290*/  IMAD.U32 R4, RZ, RZ, UR26 ;  /* 0x0000001aff047e24 */ /* 0x002fe2000f8e00ff */
[----:B------:R3:W-:Y:S01]  /*12a0*/  LDGSTS.E.BYPASS.LTC128B.128 [R228+0x4080], [R2.64+0x100], !P1 ;  /* 0x0408010002e47fae */ /* 0x0007e2000c901d56 */
[----:B------:R-:W-:Y:S01]  /*12b0*/  IMAD.U32 R5, RZ, RZ, UR27 ;  /* 0x0000001bff057e24 */ /* 0x000fe2000f8e00ff */
[----:B------:R-:W-:Y:S01]  /*12c0*/  CS2R R70, SRZ ;  /* 0x0000000000467805 */ /* 0x000fe2000001ff00 */
[----:B------:R-:W-:Y:S01]  /*12d0*/  CS2R R68, SRZ ;  /* 0x0000000000447805 */ /* 0x000fe2000001ff00 */
[----:B------:R1:W-:Y:S01]  /*12e0*/  LDGSTS.E.BYPASS.LTC128B.128 [R228+0x1080], [R10.64], !P6 ;  /* 0x010800000ae47fae */ /* 0x0003e2000f101d56 */
[----:B------:R-:W-:Y:S01]  /*12f0*/  LEA R5, P0, R4, R246, 0x6 ;  /* 0x000000f604057211 */ /* 0x000fe200078030ff */
[----:B------:R-:W-:Y:S01]  /*1300*/  CS2R R66, SRZ ;  /* 0x0000000000427805 */ /* 0x000fe2000001ff00 */
[----:B------:R-:W-:Y:S01]  /*1310*/  CS2R R64, SRZ ;  /* 0x0000000000407805 */ /* 0x000fe2000001ff00 */
[----:B------:R1:W-:Y:S01]  /*1320*/  LDGSTS.E.BYPASS.LTC128B.128 [R228+0x3080], [R10.64+0x80], !P5 ;  /* 0x030800800ae47fae */ /* 0x0003e2000e901d56 */
[----:B------:R-:W-:Y:S01]  /*1330*/  LEA R8, P1, R5, c[0x0][0x160], 0x1 ;  /* 0x0000580005087a11 */ /* 0x000fe200078208ff */
[----:B------:R-:W-:Y:S01]  /*1340*/  CS2R R62, SRZ ;  /* 0x00000000003e7805 */ /* 0x000fe2000001ff00 */
[----:B--2---:R-:W-:Y:S01]  /*1350*/  IMAD.SHL.U32 R6, R16, 0x40, RZ ;  /* 0x0000004010067824 */ /* 0x004fe200078e00ff */
[----:B------:R1:W-:Y:S01]  /*1360*/  LDGSTS.E.BYPASS.LTC128B.128 [R228+0x5080], [R10.64+0x100], !P4 ;  /* 0x050801000ae47fae */ /* 0x0003e2000e101d56 */
[----:B------:R-:W-:Y:S01]  /*1370*/  ISETP.GE.AND P4, PT, R12, c[0x0][0x16c], PT ;  /* 0x00005b000c007a0c */ /* 0x000fe20003f86270 */
[----:B------:R-:W-:Y:S01]  /*1380*/  IMAD.MOV.U32 R7, RZ, RZ, c[0x0][0x178] ;  /* 0x00005e00ff077624 */ /* 0x000fe200078e00ff */
[----:B------:R-:W-:Y:S01]  /*1390*/  ISETP.GE.AND P5, PT, R27, c[0x0][0x16c], PT ;  /* 0x00005b001b007a0c */ /* 0x000fe20003fa6270 */
[----:B------:R-:W0:Y:S01]  /*13a0*/  LDGDEPBAR ;  /* 0x00000000000079af */ /* 0x000e220000000000 */
[----:B------:R-:W-:Y:S01]  /*13b0*/  LOP3.LUT R18, R6, 0x1c0, RZ, 0xc0, !PT ;  /* 0x000001c006127812 */ /* 0x000fe200078ec0ff */
[----:B------:R-:W-:Y:S01]  /*13c0*/  IMAD.U32 R6, RZ, RZ, UR6 ;  /* 0x00000006ff067e24 */ /* 0x000fe2000f8e00ff */
[----:B------:R-:W-:Y:S01]  /*13d0*/  SEL R239, RZ, 0x1, P4 ;  /* 0x00000001ffef7807 */ /* 0x000fe20002000000 */
[----:B------:R-:W-:Y:S01]  /*13e0*/  ULDC.64 UR6, c[0x0][0x208] ;  /* 0x0000820000067ab9 */ /* 0x000fe20000000a00 */
[----:B------:R-:W-:Y:S01]  /*13f0*/  SHF.R.U32.HI R19, RZ, 0x3, R18 ;  /* 0x00000003ff137819 */ /* 0x000fe20000011612 */
[----:B------:R-:W-:Y:S01]  /*1400*/  UIMAD UR11, UR11, UR6, URZ ;  /* 0x000000060b0b72a4 */ /* 0x000fe2000f8e023f */
[----:B------:R-:W-:Y:S01]  /*1410*/  LEA.HI.X R6, R4, R249, R6, 0x6, P0 ;  /* 0x000000f904067211 */ /* 0x000fe200000f3406 */
[----:B------:R-:W-:Y:S01]  /*1420*/  CS2R R60, SRZ ;  /* 0x00000000003c7805 */ /* 0x000fe2000001ff00 */
[----:B------:R-:W-:Y:S01]  /*1430*/  LOP3.LUT R4, R18, 0x8, R22, 0xf8, !PT ;  /* 0x0000000812047812 */ /* 0x000fe200078ef816 */
[----:B------:R-:W-:Y:S01]  /*1440*/  UIMAD UR11, UR15, UR7, UR11 ;  /* 0x000000070f0b72a4 */ /* 0x000fe2000f8e020b */
[----:B------:R-:W-:Y:S01]  /*1450*/  LEA.HI.X R9, R5, c[0x0][0x164], R6, 0x1, P1 ;  /* 0x0000590005097a11 */ /* 0x000fe200008f0c06 */
[----:B------:R-:W-:Y:S01]  /*1460*/  CS2R R58, SRZ ;  /* 0x00000000003a7805 */ /* 0x000fe2000001ff00 */
[----:B---3--:R-:W-:Y:S01]  /*1470*/  LOP3.LUT R2, R4, R19, RZ, 0x3c, !PT ;  /* 0x0000001304027212 */ /* 0x008fe200078e3cff */
[----:B------:R-:W-:Y:S01]  /*1480*/  IMAD.WIDE.U32 R4, R240, c[0x0][0x208], R12 ;  /* 0x00008200f0047a25 */ /* 0x000fe200078e000c */
[----:B------:R-:W-:Y:S01]  /*1490*/  LOP3.LUT P0, RZ, R16, 0x4, RZ, 0xc0, !PT ;  /* 0x0000000410ff7812 */ /* 0x000fe2000780c0ff */
[----:B------:R-:W-:Y:S01]  /*14a0*/  CS2R R56, SRZ ;  /* 0x0000000000387805 */ /* 0x000fe2000001ff00 */
[----:B------:R-:W-:Y:S01]  /*14b0*/  ISETP.GE.AND P1, PT, R26, c[0x0][0x16c], PT ;  /* 0x00005b001a007a0c */ /* 0x000fe20003f26270 */
[----:B------:R-:W-:Y:S01]  /*14c0*/  IMAD.IADD R2, R0, 0x1, R2 ;  /* 0x0000000100027824 */ /* 0x000fe200078e0202 */
[----:B------:R-:W-:Y:S01]  /*14d0*/  SEL R222, R33, 0xffffffc0, !P0 ;  /* 0xffffffc021de7807 */ /* 0x000fe20004000000 */
[----:B------:R-:W-:Y:S01]  /*14e0*/  IMAD R0, R241, c[0x0][0x208], RZ ;  /* 0x00008200f1007a24 */ /* 0x000fe200078e02ff */
[----:B------:R-:W-:Y:S01]  /*14f0*/  SEL R6, RZ, 0x2, P1 ;  /* 0x00000002ff067807 */ /* 0x000fe20000800000 */
[----:B------:R-:W-:Y:S01]  /*1500*/  IMAD.SHL.U32 R224, R2, 0x2, RZ ;  /* 0x0000000202e07824 */ /* 0x000fe200078e00ff */
[----:B-1----:R-:W-:Y:S01]  /*1510*/  LEA R10, P4, R7, R8, 0x6 ;  /* 0x00000008070a7211 */ /* 0x002fe200078830ff */
[----:B------:R-:W-:Y:S01]  /*1520*/  IMAD R0, R240, c[0x0][0x20c], R0 ;  /* 0x00008300f0007a24 */ /* 0x000fe200078e0200 */
[----:B------:R-:W-:-:S04]  /*1530*/  DEPBAR.LE SB0, 0x1 ;  /* 0x000080400000791a */ /* 0x000fc80000000000 */
[----:B------:R-:W-:Y:S01]  /*1540*/  BAR.SYNC.DEFER_BLOCKING 0x0 ;  /* 0x0000000000007b1d */ /* 0x000fe20000010000 */
[----:B------:R-:W-:Y:S01]  /*1550*/  IMAD.IADD R5, R5, 0x1, R0 ;  /* 0x0000000105057824 */ /* 0x000fe200078e0200 */
[----:B------:R-:W-:Y:S01]  /*1560*/  SEL R3, RZ, 0x4, P5 ;  /* 0x00000004ff037807 */ /* 0x000fe20002800000 */
[----:B------:R-:W-:Y:S01]  /*1570*/  IMAD.MOV.U32 R0, RZ, RZ, c[0x0][0x17c] ;  /* 0x00005f00ff007624 */ /* 0x000fe200078e00ff */
[----:B------:R-:W-:Y:S01]  /*1580*/  CS2R R54, SRZ ;  /* 0x0000000000367805 */ /* 0x000fe2000001ff00 */
[----:B------:R-:W-:Y:S01]  /*1590*/  IMAD.IADD R227, R224, 0x1, R222 ;  /* 0x00000001e0e37824 */ /* 0x000fe200078e02de */
[----:B------:R-:W-:Y:S01]  /*15a0*/  IADD3 R6, R3, R6, R239 ;  /* 0x0000000603067210 */ /* 0x000fe20007ffe0ef */
[----:B------:R-:W-:Y:S01]  /*15b0*/  IMAD.U32 R16, RZ, RZ, UR24 ;  /* 0x00000018ff107e24 */ /* 0x000fe2000f8e00ff */
[----:B------:R-:W-:Y:S01]  /*15c0*/  LEA.HI.X R11, R7, R9, R0, 0x6, P4 ;  /* 0x00000009070b7211 */ /* 0x000fe200020f3400 */
[----:B------:R-:W-:Y:S01]  /*15d0*/  IMAD R7, R32, c[0x0][0x210], RZ ;  /* 0x0000840020077a24 */ /* 0x000fe200078e02ff */
[----:B------:R-:W-:Y:S01]  /*15e0*/  SEL R0, R17, 0xffffffe0, !P2 ;  /* 0xffffffe011007807 */ /* 0x000fe20005000000 */
[C---:B------:R-:W-:Y:S01]  /*15f0*/  IMAD.WIDE.U32 R4, R31.reuse, c[0x0][0x210], R4 ;  /* 0x000084001f047a25 */ /* 0x040fe200078e0004 */
[----:B------:R-:W-:Y:S01]  /*1600*/  IADD3 R3, -R240, c[0x0][0x168], -R16 ;  /* 0x00005a00f0037a10 */ /* 0x000fe20007ffe910 */
[----:B------:R-:W-:Y:S01]  /*1610*/  UIMAD.WIDE.U32 UR24, UR15, UR6, URZ ;  /* 0x000000060f1872a5 */ /* 0x000fe2000f8e003f */
[----:B------:R-:W-:Y:S01]  /*1620*/  LOP3.LUT P6, RZ, R6, 0x1, RZ, 0xc0, !PT ;  /* 0x0000000106ff7812 */ /* 0x000fe200078cc0ff */
[----:B------:R-:W-:Y:S01]  /*1630*/  IMAD.IADD R225, R224, 0x1, R0 ;  /* 0x00000001e0e17824 */ /* 0x000fe200078e0200 */
[----:B------:R-:W-:Y:S01]  /*1640*/  LOP3.LUT P4, RZ, R6, 0x2, RZ, 0xc0, !PT ;  /* 0x0000000206ff7812 */ /* 0x000fe2000788c0ff */
[----:B------:R-:W-:Y:S01]  /*1650*/  IMAD R0, R31, c[0x0][0x214], R7 ;  /* 0x000085001f007a24 */ /* 0x000fe200078e0207 */
[C---:B------:R-:W-:Y:S01]  /*1660*/  ISETP.LT.OR P2, PT, R3.reuse, 0x1, !P6 ;  /* 0x000000010300780c */ /* 0x040fe20007741670 */
[----:B------:R-:W-:Y:S01]  /*1670*/  IMAD.IADD R226, R222, 0x1, R225 ;  /* 0x00000001dee27824 */ /* 0x000fe200078e02e1 */
[----:B------:R-:W-:Y:S01]  /*1680*/  ISETP.LT.OR P0, PT, R3, 0x1, !P4 ;  /* 0x000000010300780c */ /* 0x000fe20006701670 */
[----:B------:R-:W-:Y:S01]  /*1690*/  IMAD.IADD R5, R5, 0x1, R0 ;  /* 0x0000000105057824 */ /* 0x000fe200078e0200 */
[----:B------:R-:W-:Y:S01]  /*16a0*/  UIADD3 UR11, UR25, UR11, URZ ;  /* 0x0000000b190b7290 */ /* 0x000fe2000fffe03f */
[C---:B------:R-:W-:Y:S01]  /*16b0*/  ISETP.LT.OR P6, PT, R3.reuse, 0x21, !P6 ;  /* 0x000000210300780c */ /* 0x040fe200077c1670 */
[----:B------:R1:W2:Y:S01]  /*16c0*/  LDSM.16.M88.4 R148, [R224+0x6080] ;  /* 0x00608000e094783b */ /* 0x0002a20000000200 */
[----:B------:R-:W-:Y:S01]  /*16d0*/  IMAD.WIDE.U32 R244, R250, c[0x0][0x218], R4 ;  /* 0x00008600faf47a25 */ /* 0x000fe200078e0004 */
[----:B------:R-:W-:Y:S01]  /*16e0*/  ISETP.LT.OR P4, PT, R3, 0x21, !P4 ;  /* 0x000000210300780c */ /* 0x000fe20006781670 */
[----:B------:R-:W-:Y:S01]  /*16f0*/  CS2R R52, SRZ ;  /* 0x0000000000347805 */ /* 0x000fe2000001ff00 */
[----:B------:R1:W3:Y:S01]  /*1700*/  LDSM.16.M88.4 R152, [R225+0x6080] ;  /* 0x00608000e198783b */ /* 0x0002e20000000200 */
[----:B------:R-:W-:Y:S01]  /*1710*/  IMAD.U32 R4, RZ, RZ, UR24 ;  /* 0x00000018ff047e24 */ /* 0x000fe2000f8e00ff */
[----:B------:R-:W-:Y:S01]  /*1720*/  IADD3 R248, R245, UR4, RZ ;  /* 0x00000004f5f87c10 */ /* 0x000fe2000fffe0ff */
[----:B------:R-:W-:Y:S01]  /*1730*/  IMAD.U32 R2, RZ, RZ, UR11 ;  /* 0x0000000bff027e24 */ /* 0x000fe2000f8e00ff */
[----:B------:R1:W4:Y:S01]  /*1740*/  LDSM.16.M88.4 R156, [R227+0x6080] ;  /* 0x00608000e39c783b */ /* 0x0003220000000200 */
[----:B------:R-:W-:Y:S01]  /*1750*/  IMAD.U32 R5, RZ, RZ, UR25 ;  /* 0x00000019ff057e24 */ /* 0x000fe2000f8e00ff */
[----:B------:R-:W-:Y:S01]  /*1760*/  ULDC.64 UR4, c[0x0][0x240] ;  /* 0x0000900000047ab9 */ /* 0x000fe20000000a00 */
[----:B------:R-:W-:Y:S01]  /*1770*/  IMAD.U32 R5, RZ, RZ, UR6 ;  /* 0x00000006ff057e24 */ /* 0x000fe2000f8e00ff */
[----:B------:R1:W5:Y:S01]  /*1780*/  LDSM.16.M88.4 R168, [R224+0x8080] ;  /* 0x00808000e0a8783b */ /* 0x0003620000000200 */
[----:B------:R-:W-:Y:S01]  /*1790*/  IMAD R13, R32, c[0x0][0x238], RZ ;  /* 0x00008e00200d7a24 */ /* 0x000fe200078e02ff */
[----:B------:R-:W-:Y:S01]  /*17a0*/  UIMAD UR4, UR12, UR4, URZ ;  /* 0x000000040c0472a4 */ /* 0x000fe2000f8e023f */
[----:B------:R-:W-:Y:S01]  /*17b0*/  CS2R R50, SRZ ;  /* 0x0000000000327805 */ /* 0x000fe2000001ff00 */
[----:B------:R1:W1:Y:S01]  /*17c0*/  LDSM.16.M88.4 R172, [R225+0x8080] ;  /* 0x00808000e1ac783b */ /* 0x0002620000000200 */
[----:B------:R-:W-:Y:S01]  /*17d0*/  IMAD R13, R31, c[0x0][0x23c], R13 ;  /* 0x00008f001f0d7a24 */ /* 0x000fe200078e020d */
[----:B------:R-:W-:Y:S01]  /*17e0*/  UMOV UR12, 0x1 ;  /* 0x00000001000c7882 */ /* 0x000fe20000000000 */
[----:B------:R-:W-:Y:S01]  /*17f0*/  CS2R R48, SRZ ;  /* 0x0000000000307805 */ /* 0x000fe2000001ff00 */
[----:B------:R1:W1:Y:S01]  /*1800*/  LDSM.16.M88.4 R176, [R227+0x8080] ;  /* 0x00808000e3b0783b */ /* 0x0002620000000200 */
[----:B------:R-:W-:Y:S01]  /*1810*/  ULDC UR11, c[0x0][0x198] ;  /* 0x00006600000b7ab9 */ /* 0x000fe20000000800 */
[----:B------:R-:W-:Y:S01]  /*1820*/  CS2R R46, SRZ ;  /* 0x00000000002e7805 */ /* 0x000fe2000001ff00 */
[----:B------:R-:W-:Y:S01]  /*1830*/  UIADD3 UR11, -UR16, UR11, UR12 ;  /* 0x0000000b100b7290 */ /* 0x000fe2000fffe10c */
[----:B------:R1:W1:Y:S01]  /*1840*/  LDSM.16.M88.4 R184, [R224+0xa080] ;  /* 0x00a08000e0b8783b */ /* 0x0002620000000200 */
[----:B------:R-:W-:Y:S01]  /*1850*/  UIMAD UR14, UR14, UR5, UR4 ;  /* 0x000000050e0e72a4 */ /* 0x000fe2000f8e0204 */
[----:B------:R-:W-:Y:S01]  /*1860*/  CS2R R44, SRZ ;  /* 0x00000000002c7805 */ /* 0x000fe2000001ff00 */
[----:B------:R-:W-:Y:S01]  /*1870*/  CS2R R42, SRZ ;  /* 0x00000000002a7805 */ /* 0x000fe2000001ff00 */
[----:B------:R1:W1:Y:S01]  /*1880*/  LDSM.16.M88.4 R188, [R225+0xa080] ;  /* 0x00a08000e1bc783b */ /* 0x0002620000000200 */
[----:B------:R-:W-:Y:S01]  /*1890*/  IMAD.U32 R234, RZ, RZ, UR11 ;  /* 0x0000000bffea7e24 */ /* 0x000fe2000f8e00ff */
[----:B------:R-:W-:Y:S01]  /*18a0*/  ULDC UR5, c[0x0][0x2a0] ;  /* 0x0000a80000057ab9 */ /* 0x000fe20000000800 */
[----:B------:R-:W-:Y:S01]  /*18b0*/  CS2R R40, SRZ ;  /* 0x0000000000287805 */ /* 0x000fe2000001ff00 */
[----:B------:R1:W1:Y:S01]  /*18c0*/  LDSM.16.M88.4 R192, [R227+0xa080] ;  /* 0x00a08000e3c0783b */ /* 0x0002620000000200 */
[----:B------:R-:W-:Y:S01]  /*18d0*/  ULOP3.LUT UR5, URZ, UR5, URZ, 0x33, !UPT ;  /* 0x000000053f057292 */ /* 0x000fe2000f8e333f */
[----:B------:R-:W-:Y:S01]  /*18e0*/  CS2R R38, SRZ ;  /* 0x0000000000267805 */ /* 0x000fe2000001ff00 */
[----:B------:R-:W-:Y:S01]  /*18f0*/  CS2R R36, SRZ ;  /* 0x0000000000247805 */ /* 0x000fe2000001ff00 */
[----:B------:R1:W1:Y:S01]  /*1900*/  LDSM.16.M88.4 R160, [R226+0x6080] ;  /* 0x00608000e2a0783b */ /* 0x0002620000000200 */
[----:B------:R-:W-:-:S02]  /*1910*/  ULDC UR4, c[0x0][0x2a8] ;  /* 0x0000aa0000047ab9 */ /* 0x000fc40000000800 */
[----:B------:R-:W-:Y:S01]  /*1920*/  UISETP.GT.AND UP2, UPT, UR13, -0x1, UPT ;  /* 0xffffffff0d00788c */ /* 0x000fe2000bf44270 */
[----:B------:R1:W1:Y:S01]  /*1930*/  LDSM.16.M88.4 R180, [R226+0x8080] ;  /* 0x00808000e2b4783b */ /* 0x0002620000000200 */
[----:B------:R-:W-:-:S03]  /*1940*/  UISETP.LE.AND UP1, UPT, UR12, UR4, UPT ;  /* 0x000000040c00728c */ /* 0x000fc6000bf23270 */
[----:B------:R1:W1:Y:S04]  /*1950*/  LDSM.16.M88.4 R196, [R226+0xa080] ;  /* 0x00a08000e2c4783b */ /* 0x0002680000000200 */
[----:B------:R-:W-:Y:S06]  /*1960*/  BAR.SYNC.DEFER_BLOCKING 0x0 ;  /* 0x0000000000007b1d */ /* 0x000fec0000010000 */
[----:B------:R-:W-:Y:S01]  /*1970*/  @!PT LDS RZ, [RZ] ;  /* 0x00000000fffff984 */ /* 0x000fe20000000800 */
[----:B------:R-:W-:Y:S01]  /*1980*/  @!PT LDS RZ, [RZ] ;  /* 0x00000000fffff984 */ /* 0x000fe20000000800 */
[----:B------:R-:W-:Y:S01]  /*1990*/  @!PT LDS RZ, [RZ] ;  /* 0x00000000fffff984 */ /* 0x000fe20000000800 */
[----:B------:R1:W-:Y:S01]  /*19a0*/  LDGSTS.E.BYPASS.LTC128B.128 [R228+0x6080], [R8.64], !P2 ;  /* 0x0608000008e47fae */ /* 0x0003e2000d101d56 */
[----:B------:R-:W-:Y:S01]  /*19b0*/  LOP3.LUT P2, RZ, R6, 0x4, RZ, 0xc0, !PT ;  /* 0x0000000406ff7812 */ /* 0x000fe2000784c0ff */
[----:B------:R-:W-:-:S02]  /*19c0*/  IMAD.WIDE.U32 R6, R31, c[0x0][0x238], R236 ;  /* 0x00008e001f067a25 */ /* 0x000fc400078e00ec */
[----:B------:R1:W-:Y:S01]  /*19d0*/  LDGSTS.E.BYPASS.LTC128B.128 [R228+0x8080], [R8.64+0x80], !P0 ;  /* 0x0808008008e47fae */ /* 0x0003e2000c101d56 */
[----:B------:R-:W-:Y:S01]  /*19e0*/  ISETP.LT.OR P0, PT, R3, 0x1, !P2 ;  /* 0x000000010300780c */ /* 0x000fe20005701670 */
[----:B------:R-:W-:Y:S01]  /*19f0*/  IMAD.IADD R7, R7, 0x1, R13 ;  /* 0x0000000107077824 */ /* 0x000fe200078e020d */
[----:B------:R-:W-:-:S03]  /*1a00*/  ISETP.LT.OR P2, PT, R3, 0x21, !P2 ;  /* 0x000000210300780c */ /* 0x000fc60005741670 */
[----:B------:R-:W-:Y:S01]  /*1a10*/  IMAD.WIDE.U32 R250, R250, c[0x0][0x240], R6 ;  /* 0x00009000fafa7a25 */ /* 0x000fe200078e0006 */
[----:B------:R-:W-:-:S04]  /*1a20*/  LOP3.LUT R7, R24, 0xfffffff0, RZ, 0xc0, !PT ;  /* 0xfffffff018077812 */ /* 0x000fc800078ec0ff */
[----:B------:R-:W-:-:S03]  /*1a30*/  IADD3 R252, R251, UR14, RZ ;  /* 0x0000000efbfc7c10 */ /* 0x000fc6000fffe0ff */
[----:B------:R1:W-:Y:S01]  /*1a40*/  LDGSTS.E.BYPASS.LTC128B.128 [R228+0xa080], [R8.64+0x100], !P0 ;  /* 0x0a08010008e47fae */ /* 0x0003e2000c101d56 */
[----:B------:R-:W-:-:S03]  /*1a50*/  LEA R0, P0, R4, R244, 0x6 ;  /* 0x000000f404007211 */ /* 0x000fc600078030ff */
[----:B------:R2:W-:Y:S01]  /*1a60*/  LDGSTS.E.BYPASS.LTC128B.128 [R228+0x7080], [R10.64], !P6 ;  /* 0x070800000ae47fae */ /* 0x0005e2000f101d56 */
[----:B------:R-:W-:Y:S02]  /*1a70*/  LEA.HI.X R4, R4, R248, R2, 0x6, P0 ;  /* 0x000000f804047211 */ /* 0x000fe400000f3402 */
[----:B------:R-:W-:Y:S01]  /*1a80*/  LEA R2, P0, R0, c[0x0][0x1f0], 0x1 ;  /* 0x00007c0000027a11 */ /* 0x000fe200078008ff */
[----:B------:R2:W-:Y:S01]  /*1a90*/  LDGSTS.E.BYPASS.LTC128B.128 [R228+0x9080], [R10.64+0x80], !P4 ;  /* 0x090800800ae47fae */ /* 0x0005e2000e101d56 */
[----:B------:R-:W-:Y:S02]  /*1aa0*/  ISETP.GE.AND P6, PT, R12, c[0x0][0x1fc], PT ;  /* 0x00007f000c007a0c */ /* 0x000fe40003fc6270 */
[----:B------:R-:W-:Y:S01]  /*1ab0*/  LEA.HI.X R3, R0, c[0x0][0x1f4], R4, 0x1, P0 ;  /* 0x00007d0000037a11 */ /* 0x000fe200000f0c04 */
[----:B------:R-:W-:Y:S01]  /*1ac0*/  IMAD.U32 R0, RZ, RZ, UR7 ;  /* 0x00000007ff007e24 */ /* 0x000fe2000f8e00ff */
[C---:B------:R-:W-:Y:S01]  /*1ad0*/  LEA R4, P0, R5.reuse, R2, 0x6 ;  /* 0x0000000205047211 */ /* 0x040fe200078030ff */
[----:B------:R2:W-:Y:S01]  /*1ae0*/  LDGSTS.E.BYPASS.LTC128B.128 [R228+0xb080], [R10.64+0x100], !P2 ;  /* 0x0b0801000ae47fae */ /* 0x0005e2000d101d56 */
[----:B------:R-:W-:Y:S01]  /*1af0*/  ISETP.GE.AND P4, PT, R12, c[0x0][0x1fc], PT ;  /* 0x00007f000c007a0c */ /* 0x000fe20003f86270 */
[----:B------:R-:W-:Y:S01]  /*1b00*/  USHF.L.U64.HI UR7, UR6, 0x5, UR7 ;  /* 0x0000000506077899 */ /* 0x000fe20008010207 */
[----:B------:R-:W-:Y:S01]  /*1b10*/  LEA.HI.X R5, R5, R3, R0, 0x6, P0 ;  /* 0x0000000305057211 */ /* 0x000fe200000f3400 */
[----:B------:R-:W-:Y:S01]  /*1b20*/  USHF.L.U32 UR6, UR6, 0x5, URZ ;  /* 0x0000000506067899 */ /* 0x000fe2000800063f */
[----:B------:R-:W-:-:S02]  /*1b30*/  @!P3 LEA R14, P0, R25, c[0x0][0x258], 0x2 ;  /* 0x00009600190eba11 */ /* 0x000fc400078010ff */
[----:B------:R-:W-:Y:S02]  /*1b40*/  IADD3 R0, -R16, c[0x0][0x168], -R240 ;  /* 0x00005a0010007a10 */ /* 0x000fe40007ffe9f0 */
[----:B------:R-:W-:Y:S02]  /*1b50*/  @!P3 LEA.HI.X R15, R25, c[0x0][0x25c], R29, 0x2, P0 ;  /* 0x00009700190fba11 */ /* 0x000fe400000f141d */
[----:B------:R-:W-:Y:S02]  /*1b60*/  ISETP.LT.OR P0, PT, R0, 0x1, P6 ;  /* 0x000000010000780c */ /* 0x000fe40003701670 */
[CC--:B-1----:R-:W-:Y:S02]  /*1b70*/  LEA.HI R8, R21.reuse, R236.reuse, RZ, 0x5 ;  /* 0x000000ec15087211 */ /* 0x0c2fe400078f28ff */
[----:B------:R-:W-:Y:S02]  /*1b80*/  LEA.HI R9, R21, R236, RZ, 0x2 ;  /* 0x000000ec15097211 */ /* 0x000fe400078f10ff */
[----:B------:R-:W-:-:S02]  /*1b90*/  ISETP.GE.AND P2, PT, R26, c[0x0][0x1fc], PT ;  /* 0x00007f001a007a0c */ /* 0x000fc40003f46270 */
[--C-:B------:R-:W-:Y:S02]  /*1ba0*/  SHF.R.S32.HI R12, RZ, 0x1f, R9.reuse ;  /* 0x0000001fff0c7819 */ /* 0x100fe40000011409 */
[----:B------:R-:W-:Y:S01]  /*1bb0*/  ISETP.LT.OR P6, PT, R0, 0x21, P6 ;  /* 0x000000210000780c */ /* 0x000fe200037c1670 */
[----:B--2---:R-:W-:Y:S01]  /*1bc0*/  @!P3 IMAD.SHL.U32 R10, R236, 0x10, RZ ;  /* 0x00000010ec0ab824 */ /* 0x004fe200078e00ff */
[----:B------:R-:W-:Y:S02]  /*1bd0*/  SHF.R.S32.HI R11, RZ, 0x2, R9 ;  /* 0x00000002ff0b7819 */ /* 0x000fe40000011409 */
[----:B------:R-:W-:Y:S02]  /*1be0*/  LOP3.LUT R9, R9, 0x3ffffffc, RZ, 0xc0, !PT ;  /* 0x3ffffffc09097812 */ /* 0x000fe400078ec0ff */
[----:B------:R1:W-:Y:S01]  /*1bf0*/  @!P3 LDGSTS.E.BYPASS.LTC128B.128 [R10+0x12080], [R14.64] ;  /* 0x120800000e0abfae */ /* 0x0003e2000b901d56 */
[----:B------:R-:W-:Y:S02]  /*1c00*/  LEA.HI R12, R12, R11, RZ, 0x3 ;  /* 0x0000000b0c0c7211 */ /* 0x000fe400078f18ff */
[----:B------:R-:W-:Y:S01]  /*1c10*/  IMAD.IADD R9, R236, 0x1, -R9 ;  /* 0x00000001ec097824 */ /* 0x000fe200078e0a09 */
[----:B------:R-:W0:Y:S01]  /*1c20*/  LDGDEPBAR ;  /* 0x00000000000079af */ /* 0x000e220000000000 */
[----:B------:R-:W-:-:S03]  /*1c30*/  LOP3.LUT R12, R12, 0xfffffff8, RZ, 0xc0, !PT ;  /* 0xfffffff80c0c7812 */ /* 0x000fc600078ec0ff */
[----:B------:R2:W-:Y:S01]  /*1c40*/  LDGSTS.E.BYPASS.LTC128B.128 [R228+0xc080], [R2.64], !P0 ;  /* 0x0c08000002e47fae */ /* 0x0005e2000c101d56 */
[----:B-1----:R-:W-:Y:S02]  /*1c50*/  SHF.R.S32.HI R10, RZ, 0x5, R8 ;  /* 0x00000005ff0a7819 */ /* 0x002fe40000011408 */
[----:B------:R-:W-:Y:S02]  /*1c60*/  SEL R14, RZ, 0xffffffff, P1 ;  /* 0xffffffffff0e7807 */ /* 0x000fe40000800000 */
[----:B------:R-:W-:Y:S02]  /*1c70*/  LEA.HI R220, R8, R10, RZ, 0x1 ;  /* 0x0000000a08dc7211 */ /* 0x000fe400078f08ff */
[----:B------:R-:W-:Y:S02]  /*1c80*/  ISETP.GE.AND P1, PT, R27, c[0x0][0x1fc], PT ;  /* 0x00007f001b007a0c */ /* 0x000fe40003f26270 */
[----:B------:R-:W-:Y:S02]  /*1c90*/  LOP3.LUT R220, R220, 0xfffffffe, RZ, 0xc0, !PT ;  /* 0xfffffffedcdc7812 */ /* 0x000fe400078ec0ff */
[----:B------:R-:W-:-:S02]  /*1ca0*/  SEL R15, RZ, 0x1, P4 ;  /* 0x00000001ff0f7807 */ /* 0x000fc40002000000 */
[----:B------:R-:W-:Y:S01]  /*1cb0*/  ISETP.LT.OR P4, PT, R0, 0x1, P2 ;  /* 0x000000010000780c */ /* 0x000fe20001781670 */
[----:B------:R-:W-:Y:S01]  /*1cc0*/  IMAD.IADD R220, R10, 0x1, -R220 ;  /* 0x000000010adc7824 */ /* 0x000fe200078e0adc */
[----:B------:R-:W-:Y:S01]  /*1cd0*/  LOP3.LUT R10, R8, 0xffffffe0, RZ, 0xc0, !PT ;  /* 0xffffffe0080a7812 */ /* 0x000fe200078ec0ff */
[----:B------:R-:W-:Y:S01]  /*1ce0*/  IMAD.IADD R8, R11, 0x1, -R12 ;  /* 0x000000010b087824 */ /* 0x000fe200078e0a0c */
[----:B------:R-:W-:Y:S02]  /*1cf0*/  ISETP.LT.OR P0, PT, R0, 0x1, P1 ;  /* 0x000000010000780c */ /* 0x000fe40000f01670 */
[----:B------:R-:W-:Y:S01]  /*1d00*/  SHF.R.S32.HI R12, RZ, 0x1f, R20 ;  /* 0x0000001fff0c7819 */ /* 0x000fe20000011414 */
[----:B------:R-:W-:Y:S01]  /*1d10*/  IMAD.IADD R6, R236, 0x1, -R10 ;  /* 0x00000001ec067824 */ /* 0x000fe200078e0a0a */
[C---:B------:R-:W-:Y:S02]  /*1d20*/  ISETP.LT.OR P2, PT, R0.reuse, 0x21, P2 ;  /* 0x000000210000780c */ /* 0x040fe40001741670 */
[----:B------:R-:W-:-:S02]  /*1d30*/  ISETP.LT.OR P1, PT, R0, 0x21, P1 ;  /* 0x000000210000780c */ /* 0x000fc40000f21670 */
[----:B------:R-:W-:Y:S01]  /*1d40*/  SHF.R.S32.HI R229, RZ, 0x1f, R6 ;  /* 0x0000001fffe57819 */ /* 0x000fe20000011406 */
[----:B------:R2:W-:Y:S01]  /*1d50*/  LDGSTS.E.BYPASS.LTC128B.128 [R228+0xe080], [R2.64+0x80], !P4 ;  /* 0x0e08008002e47fae */ /* 0x0005e2000e101d56 */
[----:B------:R-:W-:Y:S02]  /*1d60*/  ISETP.GE.AND P4, PT, R26, c[0x0][0x1fc], PT ;  /* 0x00007f001a007a0c */ /* 0x000fe40003f86270 */
[----:B------:R-:W-:Y:S01]  /*1d70*/  LEA.HI R229, R229, R6, RZ, 0x2 ;  /* 0x00000006e5e57211 */ /* 0x000fe200078f10ff */
[----:B------:R2:W-:Y:S01]  /*1d80*/  LDGSTS.E.BYPASS.LTC128B.128 [R228+0x10080], [R2.64+0x100], !P0 ;  /* 0x1008010002e47fae */ /* 0x0005e2000c101d56 */
[C---:B------:R-:W-:Y:S02]  /*1d90*/  LEA R10, P0, R28.reuse, c[0x0][0x280], 0x2 ;  /* 0x0000a0001c0a7a11 */ /* 0x040fe400078010ff */
[----:B------:R-:W-:Y:S01]  /*1da0*/  LOP3.LUT R13, R229, 0x7ffffffc, RZ, 0xc0, !PT ;  /* 0x7ffffffce50d7812 */ /* 0x000fe200078ec0ff */
[----:B------:R1:W-:Y:S01]  /*1db0*/  LDGSTS.E.BYPASS.LTC128B.128 [R228+0xd080], [R4.64], !P6 ;  /* 0x0d08000004e47fae */ /* 0x0003e2000f101d56 */
[----:B------:R-:W-:-:S02]  /*1dc0*/  LEA.HI.X R11, R28, c[0x0][0x284], R30, 0x2, P0 ;  /* 0x0000a1001c0b7a11 */ /* 0x000fc400000f141e */
[----:B------:R-:W-:Y:S01]  /*1dd0*/  LOP3.LUT P0, RZ, R8, 0x4, RZ, 0xc0, !PT ;  /* 0x0000000408ff7812 */ /* 0x000fe2000780c0ff */
[----:B------:R-:W-:Y:S01]  /*1de0*/  IMAD.IADD R13, R6, 0x1, -R13 ;  /* 0x00000001060d7824 */ /* 0x000fe200078e0a0d */
[----:B------:R-:W-:Y:S01]  /*1df0*/  LEA.HI R6, R12, R20, RZ, 0x2 ;  /* 0x000000140c067211 */ /* 0x000fe200078f10ff */
[----:B------:R-:W-:Y:S01]  /*1e00*/  IMAD.SHL.U32 R8, R8, 0x40, RZ ;  /* 0x0000004008087824 */ /* 0x000fe200078e00ff */
[----:B------:R-:W-:Y:S01]  /*1e10*/  SEL R238, RZ, 0xffffffff, P4 ;  /* 0xffffffffffee7807 */ /* 0x000fe20002000000 */
[----:B------:R1:W-:Y:S01]  /*1e20*/  LDGSTS.E.BYPASS.LTC128B.128 [R228+0xf080], [R4.64+0x80], !P2 ;  /* 0x0f08008004e47fae */ /* 0x0003e2000d101d56 */
[----:B------:R-:W-:Y:S02]  /*1e30*/  LOP3.LUT R6, R6, 0x1ffffffc, RZ, 0xc0, !PT ;  /* 0x1ffffffc06067812 */ /* 0x000fe400078ec0ff */
[----:B------:R-:W-:Y:S01]  /*1e40*/  ISETP.GE.AND P4, PT, R27, c[0x0][0x1fc], PT ;  /* 0x00007f001b007a0c */ /* 0x000fe20003f86270 */
[----:B------:R1:W-:Y:S01]  /*1e50*/  LDGSTS.E.BYPASS.LTC128B.128 [R228+0x11080], [R4.64+0x100], !P1 ;  /* 0x1108010004e47fae */ /* 0x0003e2000c901d56 */
[----:B------:R-:W-:Y:S01]  /*1e60*/  ISETP.GE.AND P1, PT, R236, 0x10, PT ;  /* 0x00000010ec00780c */ /* 0x000fe20003f26270 */
[----:B------:R-:W-:-:S02]  /*1e70*/  IMAD.IADD R0, R20, 0x1, -R6 ;  /* 0x0000000114007824 */ /* 0x000fc400078e0a06 */
[----:B------:R-:W-:Y:S02]  /*1e80*/  IMAD.SHL.U32 R20, R20, 0x8, RZ ;  /* 0x0000000814147824 */ /* 0x000fe400078e00ff */
[----:B------:R-:W-:Y:S01]  /*1e90*/  IMAD R13, R0, 0x4, R13 ;  /* 0x00000004000d7824 */ /* 0x000fe200078e020d */
[----:B------:R-:W-:Y:S01]  /*1ea0*/  LOP3.LUT R0, R8, 0x1c0, RZ, 0xc0, !PT ;  /* 0x000001c008007812 */ /* 0x000fe200078ec0ff */
[----:B------:R-:W-:Y:S01]  /*1eb0*/  IMAD.SHL.U32 R6, R23, 0x20, RZ ;  /* 0x0000002017067824 */ /* 0x000fe200078e00ff */
[----:B------:R-:W-:Y:S01]  /*1ec0*/  LOP3.LUT R20, R20, 0x18, RZ, 0xc0, !PT ;  /* 0x0000001814147812 */ /* 0x000fe200078ec0ff */
[----:B------:R-:W-:Y:S02]  /*1ed0*/  IMAD.SHL.U32 R233, R13, 0x2, RZ ;  /* 0x000000020de97824 */ /* 0x000fe400078e00ff */
[----:B--2---:R-:W-:Y:S01]  /*1ee0*/  IMAD.IADD R3, R236, 0x1, -R7 ;  /* 0x00000001ec037824 */ /* 0x004fe200078e0a07 */
[----:B------:R-:W-:Y:S01]  /*1ef0*/  LOP3.LUT R6, R20, 0x20, R6, 0xf8, !PT ;  /* 0x0000002014067812 */ /* 0x000fe200078ef806 */
[----:B------:R-:W-:Y:S01]  /*1f00*/  IMAD.SHL.U32 R2, R220, 0x10, RZ ;  /* 0x00000010dc027824 */ /* 0x000fe200078e00ff */
[----:B------:R-:W-:Y:S01]  /*1f10*/  IADD3 R234, R234, -c[0x0][0x168], -R233 ;  /* 0x80005a00eaea7a10 */ /* 0x000fe20007ffe8e9 */
[----:B------:R-:W-:Y:S01]  /*1f20*/  IMAD.SHL.U32 R220, R220, 0x400, RZ ;  /* 0x00000400dcdc7824 */ /* 0x000fe200078e00ff */
[----:B------:R-:W-:Y:S01]  /*1f30*/  SHF.R.S32.HI R7, RZ, 0x1f, R3 ;  /* 0x0000001fff077819 */ /* 0x000fe20000011403 */
[----:B------:R-:W-:Y:S01]  /*1f40*/  IMAD.SHL.U32 R238, R238, 0x2, RZ ;  /* 0x00000002eeee7824 */ /* 0x000fe200078e00ff */
[----:B------:R-:W-:Y:S01]  /*1f50*/  LEA.HI.SX32 R229, R229, R2, 0x1e ;  /* 0x00000002e5e57211 */ /* 0x000fe200078ff2ff */
[----:B------:R-:W-:Y:S01]  /*1f60*/  IMAD.SHL.U32 R8, R14, 0x2, RZ ;  /* 0x000000020e087824 */ /* 0x000fe200078e00ff */
[----:B------:R-:W-:-:S02]  /*1f70*/  LEA.HI R7, R7, R3, RZ, 0x3 ;  /* 0x0000000307077211 */ /* 0x000fc400078f18ff */
[----:B------:R-:W-:Y:S02]  /*1f80*/  LOP3.LUT R223, R18, 0x10, R2, 0xf8, !PT ;  /* 0x0000001012df7812 */ /* 0x000fe400078ef802 */
[----:B------:R-:W-:Y:S02]  /*1f90*/  LOP3.LUT R12, R7, 0xfffffff8, RZ, 0xc0, !PT ;  /* 0xfffffff8070c7812 */ /* 0x000fe400078ec0ff */
[----:B-1----:R-:W-:Y:S02]  /*1fa0*/  SEL R5, RZ, 0xffffffff, P4 ;  /* 0xffffffffff057807 */ /* 0x002fe40002000000 */
[----:B------:R-:W-:Y:S01]  /*1fb0*/  LOP3.LUT R223, R223, 0x8, R22, 0xf8, !PT ;  /* 0x00000008dfdf7812 */ /* 0x000fe200078ef816 */
[----:B------:R-:W-:Y:S01]  /*1fc0*/  IMAD.IADD R2, R3, 0x1, -R12 ;  /* 0x0000000103027824 */ /* 0x000fe200078e0a0c */
[----:B------:R-:W-:Y:S01]  /*1fd0*/  SHF.R.U32.HI R3, RZ, 0x3, R0 ;  /* 0x00000003ff037819 */ /* 0x000fe20000011600 */
[----:B------:R-:W-:Y:S01]  /*1fe0*/  IMAD.SHL.U32 R5, R5, 0x4, RZ ;  /* 0x0000000405057824 */ /* 0x000fe200078e00ff */
[----:B------:R-:W-:-:S02]  /*1ff0*/  LOP3.LUT R223, R223, R19, RZ, 0x3c, !PT ;  /* 0x00000013dfdf7212 */ /* 0x000fc400078e3cff */
[----:B------:R-:W-:Y:S01]  /*2000*/  LOP3.LUT R0, R3, R0, R20, 0x1e, !PT ;  /* 0x0000000003007212 */ /* 0x000fe200078e1e14 */
[----:B------:R-:W-:Y:S01]  /*2010*/  IMAD R3, R9, 0x2, R220 ;  /* 0x0000000209037824 */ /* 0x000fe200078e02dc */
[C---:B------:R-:W-:Y:S01]  /*2020*/  LOP3.LUT P4, RZ, R2.reuse, 0x2, RZ, 0xc0, !PT ;  /* 0x0000000202ff7812 */ /* 0x040fe2000788c0ff */
[----:B------:R-:W-:Y:S01]  /*2030*/  IMAD R223, R23, 0x200, R223 ;  /* 0x0000020017df7824 */ /* 0x000fe200078e02df */
[----:B------:R-:W-:Y:S01]  /*2040*/  LOP3.LUT P2, RZ, R2, 0x4, RZ, 0xc0, !PT ;  /* 0x0000000402ff7812 */ /* 0x000fe2000784c0ff */
[----:B------:R-:W-:Y:S01]  /*2050*/  IMAD.IADD R230, R3, 0x1, R0 ;  /* 0x0000000103e67824 */ /* 0x000fe200078e0200 */
[----:B------:R-:W-:Y:S01]  /*2060*/  LOP3.LUT R238, R238, 0x2, R15, 0xe2, !PT ;  /* 0x00000002eeee7812 */ /* 0x000fe200078ee20f */
[----:B------:R-:W-:Y:S01]  /*2070*/  IMAD.SHL.U32 R0, R2, 0x40, RZ ;  /* 0x0000004002007824 */ /* 0x000fe200078e00ff */
[----:B------:R-:W-:Y:S01]  /*2080*/  IADD3 R232, R234, c[0x0][0x2a4], RZ ;  /* 0x0000a900eae87a10 */ /* 0x000fe20007ffe0ff */
[----:B------:R-:W-:Y:S01]  /*2090*/  IMAD.SHL.U32 R2, R23, 0x8, RZ ;  /* 0x0000000817027824 */ /* 0x000fe200078e00ff */
[----:B------:R-:W-:Y:S01]  /*20a0*/  LEA R230, R230, 0x12280, 0x1 ;  /* 0x00012280e6e67811 */ /* 0x000fe200078e08ff */
[----:B------:R-:W-:Y:S01]  /*20b0*/  IMAD.SHL.U32 R3, R7, 0x40, RZ ;  /* 0x0000004007037824 */ /* 0x000fe200078e00ff */
[----:B------:R-:W-:Y:S01]  /*20c0*/  LOP3.LUT R0, R0, 0x1c0, RZ, 0xc0, !PT ;  /* 0x000001c000007812 */ /* 0x000fe200078ec0ff */
[C---:B------:R-:W-:Y:S01]  /*20d0*/  IMAD R222, R223.reuse, 0x2, R222 ;  /* 0x00000002dfde7824 */ /* 0x040fe200078e02de */
[----:B------:R-:W-:Y:S01]  /*20e0*/  IADD3 R231, R230, 0x40, RZ ;  /* 0x00000040e6e77810 */ /* 0x000fe20007ffe0ff */
[----:B------:R-:W-:Y:S01]  /*20f0*/  IMAD.SHL.U32 R223, R223, 0x2, RZ ;  /* 0x00000002dfdf7824 */ /* 0x000fe200078e00ff */
[----:B------:R-:W-:-:S02]  /*2100*/  LOP3.LUT R4, R0, 0x8, R2, 0xf8, !PT ;  /* 0x0000000800047812 */ /* 0x000fc400078ef802 */
[--C-:B------:R-:W-:Y:S02]  /*2110*/  SHF.R.U32.HI R2, RZ, 0x3, R0.reuse ;  /* 0x00000003ff027819 */ /* 0x100fe40000011600 */
[----:B------:R-:W-:Y:S02]  /*2120*/  LOP3.LUT R3, R3, 0xfffffe00, RZ, 0xc0, !PT ;  /* 0xfffffe0003037812 */ /* 0x000fe400078ec0ff */
[----:B------:R-:W-:Y:S02]  /*2130*/  LOP3.LUT R4, R4, R2, RZ, 0x3c, !PT ;  /* 0x0000000204047212 */ /* 0x000fe400078e3cff */
[----:B------:R-:W-:Y:S01]  /*2140*/  LOP3.LUT R0, R2, R6, R0, 0x1e, !PT ;  /* 0x0000000602007212 */ /* 0x000fe200078e1e00 */
[----:B------:R-:W-:Y:S01]  /*2150*/  @!P1 IMAD.SHL.U32 R2, R236, 0x10, RZ ;  /* 0x00000010ec029824 */ /* 0x000fe200078e00ff */
[-C--:B------:R-:W-:Y:S02]  /*2160*/  IADD3 R220, R4, R3.reuse, R220 ;  /* 0x0000000304dc7210 */ /* 0x080fe40007ffe0dc */
[----:B------:R-:W-:-:S02]  /*2170*/  LOP3.LUT R0, R0, R3, RZ, 0xfc, !PT ;  /* 0x0000000300007212 */ /* 0x000fc400078efcff */
[----:B------:R1:W-:Y:S01]  /*2180*/  @!P1 LDGSTS.E.BYPASS.LTC128B.128 [R2+0x12180], [R10.64] ;  /* 0x121800000a029fae */ /* 0x0003e2000b901d56 */
[----:B------:R-:W-:Y:S01]  /*2190*/  SEL R3, R33, 0xffffffc0, !P2 ;  /* 0xffffffc021037807 */ /* 0x000fe20005000000 */
[----:B------:R-:W-:Y:S01]  /*21a0*/  IMAD.SHL.U32 R221, R220, 0x2, RZ ;  /* 0x00000002dcdd7824 */ /* 0x000fe200078e00ff */
[----:B------:R-:W-:Y:S01]  /*21b0*/  LOP3.LUT R239, R8, 0x2, R239, 0xe2, !PT ;  /* 0x0000000208ef7812 */ /* 0x000fe200078ee2ef */
[----:B------:R-:W0:Y:S01]  /*21c0*/  LDGDEPBAR ;  /* 0x00000000000079af */ /* 0x000e220000000000 */
[----:B------:R-:W-:Y:S01]  /*21d0*/  LOP3.LUT R238, R5, 0x4, R238, 0xe2, !PT ;  /* 0x0000000405ee7812 */ /* 0x000fe200078ee2ee */
[----:B------:R-:W-:Y:S01]  /*21e0*/  IMAD.SHL.U32 R0, R0, 0x2, RZ ;  /* 0x0000000200007824 */ /* 0x000fe200078e00ff */
[----:B------:R-:W-:Y:S02]  /*21f0*/  IADD3 R235, -R233, UR10, RZ ;  /* 0x0000000ae9eb7c10 */ /* 0x000fe4000fffe1ff */
[----:B------:R-:W-:Y:S02]  /*2200*/  IADD3 R234, R234, UR5, RZ ;  /* 0x00000005eaea7c10 */ /* 0x000fe4000fffe0ff */
[----:B------:R-:W-:-:S02]  /*2210*/  @P0 IADD3 R231, R230, -0x40, RZ ;  /* 0xffffffc0e6e70810 */ /* 0x000fc40007ffe0ff */
[----:B-1----:R-:W-:-:S05]  /*2220*/  SEL R2, R17, 0xffffffe0, !P4 ;  /* 0xffffffe011027807 */ /* 0x002fca0006000000 */
[C---:B------:R-:W-:Y:S02]  /*2230*/  IMAD R2, R220.reuse, 0x2, R2 ;  /* 0x00000002dc027824 */ /* 0x040fe400078e0202 */
[----:B------:R-:W-:Y:S02]  /*2240*/  IMAD R220, R220, 0x2, R3 ;  /* 0x00000002dcdc7824 */ /* 0x000fe400078e0203 */
[----:B---345:R-:W-:Y:S02]  /*2250*/  IMAD.IADD R3, R3, 0x1, R2 ;  /* 0x0000000103037824 */ /* 0x038fe400078e0202 */
.L_x_172:
[----:B------:R-:W-:Y:S04]  /*2260*/  DEPBAR.LE SB0, 0x0 ;  /* 0x000080000000791a */ /* 0x000fe80000000000 */
[----:B------:R-:W-:Y:S01]  /*2270*/  BAR.SYNC.DEFER_BLOCKING 0x0 ;  /* 0x0000000000007b1d */ /* 0x000fe20000010000 */
[----:B------:R-:W-:Y:S05]  /*2280*/  PLOP3.LUT P0, PT, PT, PT, UP1, 0x40, 0x0 ;  /* 0x000000000000781c */ /* 0x000fea0003f0e818 */
[----:B-1----:R-:W-:Y:S01]  /*2290*/  LDSM.16.M88.4 R16, [R221+0x6080] ;  /* 0x00608000dd10783b */ /* 0x002fe20000000200 */
[----:B------:R-:W-:Y:S03]  /*22a0*/  UMOV UR10, UR15 ;  /* 0x0000000f000a7c82 */ /* 0x000fe60008000000 */
[----:B------:R-:W1:Y:S04]  /*22b0*/  LDSM.16.M88.4 R20, [R224+0x80] ;  /* 0x00008000e014783b */ /* 0x000e680000000200 */
[----:B------:R-:W2:Y:S04]  /*22c0*/  LDSM.16.M88.4 R12, [R221+0x7080] ;  /* 0x00708000dd0c783b */ /* 0x000ea80000000200 */
[----:B------:R-:W-:Y:S04]  /*22d0*/  LDSM.16.M88.4 R24, [R2+0x6080] ;  /* 0x006080000218783b */ /* 0x000fe80000000200 */
[----:B------:R-:W3:Y:S04]  /*22e0*/  LDSM.16.M88.4 R28, [R225+0x80] ;  /* 0x00008000e11c783b */ /* 0x000ee80000000200 */
[----:B------:R-:W4:Y:S04]  /*22f0*/  LDSM.16.M88.4 R32, [R2+0x7080] ;  /* 0x007080000220783b */ /* 0x000f280000000200 */
[----:B------:R-:W-:Y:S04]  /*2300*/  LDSM.16.M88.4 R132, [R227+0x80] ;  /* 0x00008000e384783b */ /* 0x000fe80000000200 */
[----:B------:R-:W-:Y:S04]  /*2310*/  LDSM.16.M88.4 R136, [R220+0x7080] ;  /* 0x00708000dc88783b */ /* 0x000fe80000000200 */
[----:B------:R-:W-:Y:S04]  /*2320*/  LDS R208, [R229.X4+0x12080] ;  /* 0x01208000e5d07984 */ /* 0x000fe80000004800 */
[----:B------:R-:W-:Y:S04]  /*2330*/  LDS R209, [R229.X4+0x120a0] ;  /* 0x0120a000e5d17984 */ /* 0x000fe80000004800 */
[----:B------:R-:W-:Y:S01]  /*2340*/  LDS R210, [R229.X4+0x12100] ;  /* 0x01210000e5d27984 */ /* 0x000fe20000004800 */
[-C--:B-1----:R-:W-:Y:S03]  /*2350*/  HMMA.16816.F32 R4, R16, R20.reuse, RZ ;  /* 0x000000141004723c */ /* 0x082fe600000018ff */
[----:B------:R-:W-:Y:S05]  /*2360*/  LDS R211, [R229.X4+0x12120] ;  /* 0x01212000e5d37984 */ /* 0x000fea0000004800 */
[C---:B--2---:R-:W-:Y:S08]  /*2370*/  HMMA.16816.F32 R8, R12.reuse, R20, RZ ;  /* 0x000000140c08723c */ /* 0x044ff000000018ff */
        /* <DEDUP_REMOVED lines=8> */
[----:B------:R-:W-:Y:S04]  /*2400*/  LDSM.16.M88.4 R24, [R3+0x6080] ;  /* 0x006080000318783b */ /* 0x000fe80000000200 */
[----:B------:R-:W2:Y:S03]  /*2410*/  LDSM.16.M88.4 R28, [R226+0x80] ;  /* 0x00008000e21c783b */ /* 0x000ea60000000200 */
[-C--:B-1----:R-:W-:Y:S08]  /*2420*/  HMMA.16816.F32 R4, R20, R132.reuse, R4 ;  /* 0x000000841404723c */ /* 0x082ff00000001804 */
[C---:B------:R-:W-:Y:S08]  /*2430*/  HMMA.16816.F32 R8, R136.reuse, R132, R8 ;  /* 0x000000848808723c */ /* 0x040ff00000001808 */
[-C--:B------:R-:W-:Y:S01]  /*2440*/  HMMA.16816.F32 R12, R136, R134.reuse, R12 ;  /* 0x00000086880c723c */ /* 0x080fe2000000180c */
[----:B------:R-:W-:Y:S07]  /*2450*/  LDSM.16.M88.4 R136, [R221+0x9080] ;  /* 0x00908000dd88783b */ /* 0x000fee0000000200 */
[----:B------:R-:W-:Y:S01]  /*2460*/  HMMA.16816.F32 R16, R20, R134, R16 ;  /* 0x000000861410723c */ /* 0x000fe20000001810 */
[----:B------:R-:W-:Y:S04]  /*2470*/  LDSM.16.M88.4 R20, [R221+0x8080] ;  /* 0x00808000dd14783b */ /* 0x000fe80000000200 */
[----:B------:R-:W1:Y:S03]  /*2480*/  LDSM.16.M88.4 R132, [R224+0x2080] ;  /* 0x00208000e084783b */ /* 0x000e660000000200 */
[-C--:B--2---:R-:W-:Y:S08]  /*2490*/  HMMA.16816.F32 R4, R24, R28.reuse, R4 ;  /* 0x0000001c1804723c */ /* 0x084ff00000001804 */
[C---:B------:R-:W-:Y:S08]  /*24a0*/  HMMA.16816.F32 R8, R32.reuse, R28, R8 ;  /* 0x0000001c2008723c */ /* 0x040ff00000001808 */
        /* <DEDUP_REMOVED lines=49> */
[-C--:B------:R-:W-:Y:S08]  /*27c0*/  HMMA.16816.F32 R12, R136, R134.reuse, R12 ;  /* 0x00000086880c723c */ /* 0x080ff0000000180c */
[----:B------:R-:W-:Y:S07]  /*27d0*/  HMMA.16816.F32 R16, R20, R134, R16 ;  /* 0x000000861410723c */ /* 0x000fee0000001810 */
[----:B------:R-:W-:Y:S01]  /*27e0*/  IMAD.U32 R20, RZ, RZ, UR15 ;  /* 0x0000000fff147e24 */ /* 0x000fe2000f8e00ff */
[-C--:B--2---:R-:W-:Y:S05]  /*27f0*/  HMMA.16816.F32 R4, R24, R28.reuse, R4 ;  /* 0x0000001c1804723c */ /* 0x084fea0000001804 */
[----:B------:R-:W-:Y:S03]  /*2800*/  IMAD R20, R20, 0x40, R229 ;  /* 0x0000004014147824 */ /* 0x000fe600078e02e5 */
[C---:B------:R-:W-:Y:S04]  /*2810*/  HMMA.16816.F32 R8, R32.reuse, R28, R8 ;  /* 0x0000001c2008723c */ /* 0x040fe80000001808 */
[C---:B------:R-:W-:Y:S01]  /*2820*/  IADD3 R201, R20.reuse, R232, RZ ;  /* 0x000000e814c97210 */ /* 0x040fe20007ffe0ff */
[----:B------:R-:W-:Y:S03]  /*2830*/  IMAD.IADD R200, R20, 0x1, R234 ;  /* 0x0000000114c87824 */ /* 0x000fe600078e02ea */
[-C--:B------:R-:W-:Y:S04]  /*2840*/  HMMA.16816.F32 R12, R32, R30.reuse, R12 ;  /* 0x0000001e200c723c */ /* 0x080fe8000000180c */
[----:B------:R-:W-:Y:S04]  /*2850*/  IMNMX R201, R235, R201, PT ;  /* 0x000000c9ebc97217 */ /* 0x000fe80003800200 */
[----:B------:R-:W-:Y:S01]  /*2860*/  HMMA.16816.F32 R16, R24, R30, R16 ;  /* 0x0000001e1810723c */ /* 0x000fe20000001810 */
[----:B------:R-:W-:-:S07]  /*2870*/  @P0 BRA `(.L_x_154) ;  /* 0x000001a000000947 */ /* 0x000fce0003800000 */
[----:B------:R-:W-:Y:S01]  /*2880*/  IMAD.MOV.U32 R21, RZ, RZ, c[0x0][0x168] ;  /* 0x00005a00ff157624 */ /* 0x000fe200078e00ff */
[----:B------:R-:W-:Y:S04]  /*2890*/  BSSY B0, `(.L_x_155) ;  /* 0x0000012000007945 */ /* 0x000fe80003800000 */
[----:B------:R-:W-:Y:S04]  /*28a0*/  IADD3 R21, R20, c[0x0][0x198], -R21 ;  /* 0x0000660014157a10 */ /* 0x000fe80007ffe815 */
[----:B------:R-:W-:Y:S11]  /*28b0*/  ISETP.GT.AND P0, PT, R21, -0x1, PT ;  /* 0xffffffff1500780c */ /* 0x000ff60003f04270 */
[----:B------:R-:W-:Y:S02]  /*28c0*/  @!UPT UIADD3 URZ, URZ, URZ, URZ ;  /* 0x0000003f3f3ff290 */ /* 0x000fe4000fffe03f */
[----:B------:R-:W-:-:S05]  /*28d0*/  @P0 BRA `(.L_x_156) ;  /* 0x0000008000000947 */ /* 0x000fca0003800000 */
[----:B------:R-:W-:Y:S01]  /*28e0*/  LOP3.LUT R21, RZ, R21, RZ, 0x33, !PT ;  /* 0x00000015ff157212 */ /* 0x000fe200078e33ff */
[----:B------:R-:W-:Y:S05]  /*28f0*/  IMAD.MOV.U32 R22, RZ, RZ, 0x1 ;  /* 0x00000001ff167424 */ /* 0x000fea00078e00ff */
[----:B------:R-:W-:Y:S11]  /*2900*/  ISETP.NE.AND P0, PT, R22, c[0x0][0x2a8], PT ;  /* 0x0000aa0016007a0c */ /* 0x000ff60003f05270 */
[----:B------:R-:W-:Y:S02]  /*2910*/  @!UPT UIADD3 URZ, URZ, URZ, URZ ;  /* 0x0000003f3f3ff290 */ /* 0x000fe4000fffe03f */
[----:B------:R-:W-:Y:S05]  /*2920*/  @P0 IMAD.HI.U32 R22, R21, c[0x0][0x2ac], RZ ;  /* 0x0000ab0015160a27 */ /* 0x000fea00078e00ff */
[----:B------:R-:W-:Y:S04]  /*2930*/  @P0 SHF.R.U32.HI R21, RZ, c[0x0][0x2b0], R22 ;  /* 0x0000ac00ff150a19 */ /* 0x000fe80000011616 */
[----:B------:R-:W-:Y:S01]  /*2940*/  LOP3.LUT R21, RZ, R21, RZ, 0x33, !PT ;  /* 0x00000015ff157212 */ /* 0x000fe200078e33ff */
[----:B------:R-:W-:-:S05]  /*2950*/  BRA `(.L_x_157) ;  /* 0x0000005000007947 */ /* 0x000fca0003800000 */
.L_x_156:
[----:B------:R-:W-:Y:S04]  /*2960*/  MOV R22, 0x1 ;  /* 0x0000000100167802 */ /* 0x000fe80000000f00 */
[----:B------:R-:W-:Y:S11]  /*2970*/  ISETP.NE.AND P0, PT, R22, c[0x0][0x2a8], PT ;  /* 0x0000aa0016007a0c */ /* 0x000ff60003f05270 */
[----:B------:R-:W-:Y:S02]  /*2980*/  @!UPT UIADD3 URZ, URZ, URZ, URZ ;  /* 0x0000003f3f3ff290 */ /* 0x000fe4000fffe03f */
[----:B------:R-:W-:Y:S05]  /*2990*/  @P0 IMAD.HI.U32 R22, R21, c[0x0][0x2ac], RZ ;  /* 0x0000ab0015160a27 */ /* 0x000fea00078e00ff */
[----:B------:R-:W-:Y:S02]  /*29a0*/  @P0 SHF.R.U32.HI R21, RZ, c[0x0][0x2b0], R22 ;  /* 0x0000ac00ff150a19 */ /* 0x000fe40000011616 */
.L_x_157:
[----:B------:R-:W-:Y:S05]  /*29b0*/  BSYNC B0 ;  /* 0x0000000000007941 */ /* 0x000fea0003800000 */
.L_x_155:
[----:B------:R-:W-:Y:S04]  /*29c0*/  IMAD.MOV.U32 R22, RZ, RZ, c[0x0][0x2a8] ;  /* 0x0000aa00ff167624 */ /* 0x000fe800078e00ff */
[----:B------:R-:W-:Y:S04]  /*29d0*/  IMAD R21, R21, R22, -UR16 ;  /* 0x8000001015157e24 */ /* 0x000fe8000f8e0216 */
[----:B------:R-:W-:Y:S05]  /*29e0*/  IMAD.IADD R21, R21, 0x1, -R233 ;  /* 0x0000000115157824 */ /* 0x000fea00078e0ae9 */
[----:B------:R-:W-:Y:S02]  /*29f0*/  IADD3 R22, R21, c[0x0][0x2a8], RZ ;  /* 0x0000aa0015167a10 */ /* 0x000fe40007ffe0ff */
[----:B------:R-:W-:Y:S02]  /*2a00*/  IMNMX R200, R200, R21, !PT ;  /* 0x00000015c8c87217 */ /* 0x000fe40007800200 */
[----:B------:R-:W-:Y:S02]  /*2a10*/  IMNMX R201, R201, R22, PT ;  /* 0x00000016c9c97217 */ /* 0x000fe40003800200 */
.L_x_154:
[----:B------:R-:W-:Y:S02]  /*2a20*/  PLOP3.LUT P0, PT, PT, PT, UP1, 0x40, 0x0 ;  /* 0x000000000000781c */ /* 0x000fe40003f0e818 */
[----:B------:R-:W-:Y:S05]  /*2a30*/  IADD3 R21, R20, 0x8, RZ ;  /* 0x0000000814157810 */ /* 0x000fea0007ffe0ff */
[--C-:B------:R-:W-:Y:S02]  /*2a40*/  IMAD.IADD R203, R232, 0x1, R21.reuse ;  /* 0x00000001e8cb7824 */ /* 0x100fe400078e0215 */
[----:B------:R-:W-:Y:S03]  /*2a50*/  IMAD.IADD R202, R234, 0x1, R21 ;  /* 0x00000001eaca7824 */ /* 0x000fe600078e0215 */
[----:B------:R-:W-:Y:S01]  /*2a60*/  IMNMX R203, R235, R203, PT ;  /* 0x000000cbebcb7217 */ /* 0x000fe20003800200 */
[----:B------:R-:W-:-:S05]  /*2a70*/  @P0 BRA `(.L_x_158) ;  /* 0x000001a000000947 */ /* 0x000fca0003800000 */
        /* <DEDUP_REMOVED lines=14> */
.L_x_160:
[----:B------:R-:W-:Y:S04]  /*2b60*/  MOV R22, 0x1 ;  /* 0x0000000100167802 */ /* 0x000fe80000000f00 */
[----:B------:R-:W-:Y:S11]  /*2b70*/  ISETP.NE.AND P0, PT, R22, c[0x0][0x2a8], PT ;  /* 0x0000aa0016007a0c */ /* 0x000ff60003f05270 */
[----:B------:R-:W-:Y:S02]  /*2b80*/  @!UPT UIADD3 URZ, URZ, URZ, URZ ;  /* 0x0000003f3f3ff290 */ /* 0x000fe4000fffe03f */
[----:B------:R-:W-:Y:S05]  /*2b90*/  @P0 IMAD.HI.U32 R22, R21, c[0x0][0x2ac], RZ ;  /* 0x0000ab0015160a27 */ /* 0x000fea00078e00ff */
[----:B------:R-:W-:Y:S02]  /*2ba0*/  @P0 SHF.R.U32.HI R21, RZ, c[0x0][0x2b0], R22 ;  /* 0x0000ac00ff150a19 */ /* 0x000fe40000011616 */
.L_x_161:
[----:B------:R-:W-:Y:S05]  /*2bb0*/  BSYNC B0 ;  /* 0x0000000000007941 */ /* 0x000fea0003800000 */
.L_x_159:
[----:B------:R-:W-:Y:S04]  /*2bc0*/  IMAD.MOV.U32 R22, RZ, RZ, c[0x0][0x2a8] ;  /* 0x0000aa00ff167624 */ /* 0x000fe800078e00ff */
[----:B------:R-:W-:Y:S04]  /*2bd0*/  IMAD R21, R21, R22, -UR16 ;  /* 0x8000001015157e24 */ /* 0x000fe8000f8e0216 */
[----:B------:R-:W-:Y:S05]  /*2be0*/  IMAD.IADD R21, R21, 0x1, -R233 ;  /* 0x0000000115157824 */ /* 0x000fea00078e0ae9 */
[----:B------:R-:W-:Y:S02]  /*2bf0*/  IADD3 R22, R21, c[0x0][0x2a8], RZ ;  /* 0x0000aa0015167a10 */ /* 0x000fe40007ffe0ff */
[----:B------:R-:W-:Y:S02]  /*2c00*/  IMNMX R202, R202, R21, !PT ;  /* 0x00000015caca7217 */ /* 0x000fe40007800200 */
[----:B------:R-:W-:Y:S02]  /*2c10*/  IMNMX R203, R203, R22, PT ;  /* 0x00000016cbcb7217 */ /* 0x000fe40003800200 */
.L_x_158:
        /* <DEDUP_REMOVED lines=20> */
.L_x_164:
[----:B------:R-:W-:Y:S04]  /*2d60*/  MOV R22, 0x1 ;  /* 0x0000000100167802 */ /* 0x000fe80000000f00 */
[----:B------:R-:W-:Y:S11]  /*2d70*/  ISETP.NE.AND P0, PT, R22, c[0x0][0x2a8], PT ;  /* 0x0000aa0016007a0c */ /* 0x000ff60003f05270 */
[----:B------:R-:W-:Y:S02]  /*2d80*/  @!UPT UIADD3 URZ, URZ, URZ, URZ ;  /* 0x0000003f3f3ff290 */ /* 0x000fe4000fffe03f */
[----:B------:R-:W-:Y:S05]  /*2d90*/  @P0 IMAD.HI.U32 R22, R21, c[0x0][0x2ac], RZ ;  /* 0x0000ab0015160a27 */ /* 0x000fea00078e00ff */
[----:B------:R-:W-:Y:S02]  /*2da0*/  @P0 SHF.R.U32.HI R21, RZ, c[0x0][0x2b0], R22 ;  /* 0x0000ac00ff150a19 */ /* 0x000fe40000011616 */
.L_x_165:
[----:B------:R-:W-:Y:S05]  /*2db0*/  BSYNC B0 ;  /* 0x0000000000007941 */ /* 0x000fea0003800000 */
.L_x_163:
[----:B------:R-:W-:Y:S04]  /*2dc0*/  IMAD.MOV.U32 R22, RZ, RZ, c[0x0][0x2a8] ;  /* 0x0000aa00ff167624 */ /* 0x000fe800078e00ff */
[----:B------:R-:W-:Y:S04]  /*2dd0*/  IMAD R21, R21, R22, -UR16 ;  /* 0x8000001015157e24 */ /* 0x000fe8000f8e0216 */
[----:B------:R-:W-:Y:S05]  /*2de0*/  IMAD.IADD R21, R21, 0x1, -R233 ;  /* 0x0000000115157824 */ /* 0x000fea00078e0ae9 */
[----:B------:R-:W-:Y:S02]  /*2df0*/  IADD3 R22, R21, c[0x0][0x2a8], RZ ;  /* 0x0000aa0015167a10 */ /* 0x000fe40007ffe0ff */
[----:B------:R-:W-:Y:S02]  /*2e00*/  IMNMX R204, R204, R21, !PT ;  /* 0x00000015cccc7217 */ /* 0x000fe40007800200 */
[----:B------:R-:W-:Y:S02]  /*2e10*/  IMNMX R205, R205, R22, PT ;  /* 0x00000016cdcd7217 */ /* 0x000fe40003800200 */
.L_x_162:
        /* <DEDUP_REMOVED lines=20> */
.L_x_168:
[----:B------:R-:W-:Y:S04]  /*2f60*/  MOV R21, 0x1 ;  /* 0x0000000100157802 */ /* 0x000fe80000000f00 */
[----:B------:R-:W-:Y:S11]  /*2f70*/  ISETP.NE.AND P0, PT, R21, c[0x0][0x2a8], PT ;  /* 0x0000aa0015007a0c */ /* 0x000ff60003f05270 */
[----:B------:R-:W-:Y:S02]  /*2f80*/  @!UPT UIADD3 URZ, URZ, URZ, URZ ;  /* 0x0000003f3f3ff290 */ /* 0x000fe4000fffe03f */
[----:B------:R-:W-:Y:S05]  /*2f90*/  @P0 IMAD.HI.U32 R21, R20, c[0x0][0x2ac], RZ ;  /* 0x0000ab0014150a27 */ /* 0x000fea00078e00ff */
[----:B------:R-:W-:Y:S02]  /*2fa0*/  @P0 SHF.R.U32.HI R20, RZ, c[0x0][0x2b0], R21 ;  /* 0x0000ac00ff140a19 */ /* 0x000fe40000011615 */
.L_x_169:
[----:B------:R-:W-:Y:S05]  /*2fb0*/  BSYNC B0 ;  /* 0x0000000000007941 */ /* 0x000fea0003800000 */
.L_x_167:
[----:B------:R-:W-:Y:S04]  /*2fc0*/  IMAD.MOV.U32 R21, RZ, RZ, c[0x0][0x2a8] ;  /* 0x0000aa00ff157624 */ /* 0x000fe800078e00ff */
[----:B------:R-:W-:Y:S04]  /*2fd0*/  IMAD R20, R20, R21, -UR16 ;  /* 0x8000001014147e24 */ /* 0x000fe8000f8e0215 */
[----:B------:R-:W-:Y:S05]  /*2fe0*/  IMAD.IADD R20, R20, 0x1, -R233 ;  /* 0x0000000114147824 */ /* 0x000fea00078e0ae9 */
[----:B------:R-:W-:Y:S02]  /*2ff0*/  IADD3 R21, R20, c[0x0][0x2a8], RZ ;  /* 0x0000aa0014157a10 */ /* 0x000fe40007ffe0ff */
[----:B------:R-:W-:Y:S02]  /*3000*/  IMNMX R206, R206, R20, !PT ;  /* 0x00000014cece7217 */ /* 0x000fe40007800200 */
[----:B------:R-:W-:Y:S02]  /*3010*/  IMNMX R207, R207, R21, PT ;  /* 0x00000015cfcf7217 */ /* 0x000fe40003800200 */
.L_x_166:
[----:B------:R-:W-:Y:S04]  /*3020*/  DEPBAR.LE SB0, 0x0 ;  /* 0x000080000000791a */ /* 0x000fe80000000000 */
[----:B------:R-:W-:Y:S01]  /*3030*/  BAR.SYNC.DEFER_BLOCKING 0x0 ;  /* 0x0000000000007b1d */ /* 0x000fe20000010000 */
[----:B------:R-:W-:Y:S01]  /*3040*/  PLOP3.LUT P0, PT, PT, PT, UP2, 0x80, 0x0 ;  /* 0x000000000000781c */ /* 0x000fe20003f0f028 */
[----:B------:R-:W-:Y:S03]  /*3050*/  UIADD3 UR15, UR15, 0x1, URZ ;  /* 0x000000010f0f7890 */ /* 0x000fe6000fffe03f */
[C---:B------:R-:W-:Y:S01]  /*3060*/  ISETP.GT.AND P1, PT, R200.reuse, RZ, P0 ;  /* 0x000000ffc800720c */ /* 0x040fe20000724270 */
[----:B------:R-:W-:Y:S01]  /*3070*/  UISETP.GE.AND UP0, UPT, UR15, UR17, UPT ;  /* 0x000000110f00728c */ /* 0x000fe2000bf06270 */
[----:B------:R-:W-:Y:S02]  /*3080*/  ISETP.GT.AND P2, PT, R200, 0x20, P0 ;  /* 0x00000020c800780c */ /* 0x000fe40000744270 */
[C---:B------:R-:W-:Y:S02]  /*3090*/  ISETP.LT.OR P1, PT, R201.reuse, 0x1, P1 ;  /* 0x00000001c900780c */ /* 0x040fe40000f21670 */
[C---:B------:R-:W-:Y:S02]  /*30a0*/  ISETP.LT.OR P2, PT, R201.reuse, 0x21, P2 ;  /* 0x00000021c900780c */ /* 0x040fe40001741670 */
[----:B------:R-:W-:Y:S02]  /*30b0*/  FSEL R4, R4, -INF , !P1 ;  /* 0xff80000004047808 */ /* 0x000fe40004800000 */
[----:B------:R-:W-:Y:S02]  /*30c0*/  ISETP.GT.AND P1, PT, R200, 0x1, P0 ;  /* 0x00000001c800780c */ /* 0x000fe40000724270 */
[----:B------:R-:W-:Y:S01]  /*30d0*/  FSEL R16, R16, -INF , !P2 ;  /* 0xff80000010107808 */ /* 0x000fe20005000000 */
[--C-:B------:R-:W-:Y:S01]  /*30e0*/  FFMA.FTZ R4, R4, c[0x0][0x29c], -R208.reuse ;  /* 0x0000a70004047a23 */ /* 0x100fe200000108d0 */
[----:B------:R-:W-:Y:S02]  /*30f0*/  ISETP.LT.OR P1, PT, R201, 0x2, P1 ;  /* 0x00000002c900780c */ /* 0x000fe40000f21670 */
[----:B------:R-:W-:Y:S01]  /*3100*/  ISETP.GT.AND P2, PT, R202, RZ, P0 ;  /* 0x000000ffca00720c */ /* 0x000fe20000744270 */
[--C-:B------:R-:W-:Y:S01]  /*3110*/  FFMA.FTZ R16, R16, c[0x0][0x29c], -R208.reuse ;  /* 0x0000a70010107a23 */ /* 0x100fe200000108d0 */
[----:B------:R-:W-:Y:S01]  /*3120*/  FSEL R5, R5, -INF , !P1 ;  /* 0xff80000005057808 */ /* 0x000fe20004800000 */
[----:B------:R-:W1:Y:S01]  /*3130*/  LDSM.16.M88.4 R32, [R221+0xc080] ;  /* 0x00c08000dd20783b */ /* 0x000e620000000200 */
[----:B------:R-:W-:Y:S02]  /*3140*/  ISETP.GT.AND P1, PT, R200, 0x21, P0 ;  /* 0x00000021c800780c */ /* 0x000fe40000724270 */
[----:B------:R-:W-:Y:S01]  /*3150*/  ISETP.LT.OR P2, PT, R203, 0x1, P2 ;  /* 0x00000001cb00780c */ /* 0x000fe20001741670 */
[--C-:B------:R-:W-:Y:S01]  /*3160*/  FFMA.FTZ R5, R5, c[0x0][0x29c], -R208.reuse ;  /* 0x0000a70005057a23 */ /* 0x100fe200000108d0 */
[----:B------:R-:W2:Y:S01]  /*3170*/  LDSM.16.M88.4 R28, [R221+0xd080] ;  /* 0x00d08000dd1c783b */ /* 0x000ea20000000200 */
[----:B------:R-:W-:Y:S04]  /*3180*/  ISETP.LT.OR P1, PT, R201, 0x22, P1 ;  /* 0x00000022c900780c */ /* 0x000fe80000f21670 */
[----:B------:R-:W3:Y:S01]  /*3190*/  LDSM.16.M88.4 R132, [R2+0xc080] ;  /* 0x00c080000284783b */ /* 0x000ee20000000200 */
[----:B------:R-:W-:Y:S02]  /*31a0*/  FSEL R17, R17, -INF , !P1 ;  /* 0xff80000011117808 */ /* 0x000fe40004800000 */
[----:B------:R-:W-:Y:S02]  /*31b0*/  ISETP.GT.AND P1, PT, R202, 0x1, P0 ;  /* 0x00000001ca00780c */ /* 0x000fe40000724270 */
[----:B------:R-:W4:Y:S01]  /*31c0*/  LDSM.16.M88.4 R136, [R2+0xd080] ;  /* 0x00d080000288783b */ /* 0x000f220000000200 */
[----:B------:R-:W-:Y:S01]  /*31d0*/  FFMA.FTZ R208, R17, c[0x0][0x29c], -R208 ;  /* 0x0000a70011d07a23 */ /* 0x000fe200000108d0 */
[C---:B------:R-:W-:Y:S03]  /*31e0*/  ISETP.LT.OR P1, PT, R203.reuse, 0x2, P1 ;  /* 0x00000002cb00780c */ /* 0x040fe60000f21670 */
[----:B------:R-:W5:Y:S02]  /*31f0*/  LDSM.16.M88.4 R140, [R220+0xc080] ;  /* 0x00c08000dc8c783b */ /* 0x000f640000000200 */
[----:B------:R-:W-:Y:S03]  /*3200*/  MUFU.EX2 R208, R208 ;  /* 0x000000d000d07308 */ /* 0x000fe60000000800 */
[----:B------:R-:W3:Y:S05]  /*3210*/  LDSM.16.M88.4 R144, [R220+0xd080] ;  /* 0x00d08000dc90783b */ /* 0x000eea0000000200 */
[----:B------:R-:W-:Y:S01]  /*3220*/  LDSM.16.M88.4 R164, [R3+0xd080] ;  /* 0x00d0800003a4783b */ /* 0x000fe20000000200 */
[-C--:B-1----:R-:W-:Y:S08]  /*3230*/  HMMA.16816.F32 R20, R32, R148.reuse, RZ ;  /* 0x000000942014723c */ /* 0x082ff000000018ff */
[C---:B--2---:R-:W-:Y:S08]  /*3240*/  HMMA.16816.F32 R24, R28.reuse, R148, RZ ;  /* 0x000000941c18723c */ /* 0x044ff000000018ff */
[-C--:B------:R-:W-:Y:S08]  /*3250*/  HMMA.16816.F32 R28, R28, R150.reuse, RZ ;  /* 0x000000961c1c723c */ /* 0x080ff000000018ff */
[----:B------:R-:W-:Y:S08]  /*3260*/  HMMA.16816.F32 R32, R32, R150, RZ ;  /* 0x000000962020723c */ /* 0x000ff000000018ff */
[-C--:B---3--:R-:W-:Y:S08]  /*3270*/  HMMA.16816.F32 R20, R132, R152.reuse, R20 ;  /* 0x000000988414723c */ /* 0x088ff00000001814 */
[C---:B----4-:R-:W-:Y:S08]  /*3280*/  HMMA.16816.F32 R24, R136.reuse, R152, R24 ;  /* 0x000000988818723c */ /* 0x050ff00000001818 */
[-C--:B------:R-:W-:Y:S01]  /*3290*/  HMMA.16816.F32 R28, R136, R154.reuse, R28 ;  /* 0x0000009a881c723c */ /* 0x080fe2000000181c */
[----:B------:R-:W1:Y:S07]  /*32a0*/  LDSM.16.M88.4 R136, [R3+0xc080] ;  /* 0x00c080000388783b */ /* 0x000e6e0000000200 */
[----:B------:R-:W-:Y:S01]  /*32b0*/  HMMA.16816.F32 R32, R132, R154, R32 ;  /* 0x0000009a8420723c */ /* 0x000fe20000001820 */
[----:B------:R-:W2:Y:S07]  /*32c0*/  LDSM.16.M88.4 R132, [R221+0xe080] ;  /* 0x00e08000dd84783b */ /* 0x000eae0000000200 */
[-C--:B-----5:R-:W-:Y:S08]  /*32d0*/  HMMA.16816.F32 R20, R140, R156.reuse, R20 ;  /* 0x0000009c8c14723c */ /* 0x0a0ff00000001814 */
[C---:B------:R-:W-:Y:S08]  /*32e0*/  HMMA.16816.F32 R24, R144.reuse, R156, R24 ;  /* 0x0000009c9018723c */ /* 0x040ff00000001818 */
[-C--:B------:R-:W-:Y:S01]  /*32f0*/  HMMA.16816.F32 R28, R144, R158.reuse, R28 ;  /* 0x0000009e901c723c */ /* 0x080fe2000000181c */
[----:B------:R-:W3:Y:S07]  /*3300*/  LDSM.16.M88.4 R144, [R221+0xf080] ;  /* 0x00f08000dd90783b */ /* 0x000eee0000000200 */
[----:B------:R-:W-:Y:S01]  /*3310*/  HMMA.16816.F32 R32, R140, R158, R32 ;  /* 0x0000009e8c20723c */ /* 0x000fe20000001820 */
[----:B------:R-:W4:Y:S07]  /*3320*/  LDSM.16.M88.4 R140, [R2+0xe080] ;  /* 0x00e08000028c783b */ /* 0x000f2e0000000200 */
[-C--:B-1----:R-:W-:Y:S08]  /*3330*/  HMMA.16816.F32 R20, R136, R160.reuse, R20 ;  /* 0x000000a08814723c */ /* 0x082ff00000001814 */
[C---:B------:R-:W-:Y:S08]  /*3340*/  HMMA.16816.F32 R24, R164.reuse, R160, R24 ;  /* 0x000000a0a418723c */ /* 0x040ff00000001818 */
[-C--:B------:R-:W-:Y:S01]  /*3350*/  HMMA.16816.F32 R28, R164, R162.reuse, R28 ;  /* 0x000000a2a41c723c */ /* 0x080fe2000000181c */
[----:B------:R-:W1:Y:S07]  /*3360*/  LDSM.16.M88.4 R164, [R2+0xf080] ;  /* 0x00f0800002a4783b */ /* 0x000e6e0000000200 */
[----:B------:R-:W-:Y:S01]  /*3370*/  HMMA.16816.F32 R32, R136, R162, R32 ;  /* 0x000000a28820723c */ /* 0x000fe20000001820 */
[----:B------:R-:W5:Y:S07]  /*3380*/  LDSM.16.M88.4 R136, [R220+0xe080] ;  /* 0x00e08000dc88783b */ /* 0x000f6e0000000200 */
[-C--:B--2---:R-:W-:Y:S08]  /*3390*/  HMMA.16816.F32 R20, R132, R168.reuse, R20 ;  /* 0x000000a88414723c */ /* 0x084ff00000001814 */
[C---:B---3--:R-:W-:Y:S08]  /*33a0*/  HMMA.16816.F32 R24, R144.reuse, R168, R24 ;  /* 0x000000a89018723c */ /* 0x048ff00000001818 */
[-C--:B------:R-:W-:Y:S01]  /*33b0*/  HMMA.16816.F32 R28, R144, R170.reuse, R28 ;  /* 0x000000aa901c723c */ /* 0x080fe2000000181c */
[----:B------:R-:W2:Y:S07]  /*33c0*/  LDSM.16.M88.4 R144, [R220+0xf080] ;  /* 0x00f08000dc90783b */ /* 0x000eae0000000200 */
[----:B------:R-:W-:Y:S01]  /*33d0*/  HMMA.16816.F32 R32, R132, R170, R32 ;  /* 0x000000aa8420723c */ /* 0x000fe20000001820 */
[----:B------:R-:W3:Y:S07]  /*33e0*/  LDSM.16.M88.4 R132, [R3+0xe080] ;  /* 0x00e080000384783b */ /* 0x000eee0000000200 */
[-C--:B----4-:R-:W-:Y:S08]  /*33f0*/  HMMA.16816.F32 R20, R140, R172.reuse, R20 ;  /* 0x000000ac8c14723c */ /* 0x090ff00000001814 */
[C---:B-1----:R-:W-:Y:S08]  /*3400*/  HMMA.16816.F32 R24, R164.reuse, R172, R24 ;  /* 0x000000aca418723c */ /* 0x042ff00000001818 */
[-C--:B------:R-:W-:Y:S01]  /*3410*/  HMMA.16816.F32 R28, R164, R174.reuse, R28 ;  /* 0x000000aea41c723c */ /* 0x080fe2000000181c */
[----:B------:R1:W-:Y:S07]  /*3420*/  MUFU.EX2 R166, R4 ;  /* 0x0000000400a67308 */ /* 0x0003ee0000000800 */
[----:B------:R-:W-:Y:S01]  /*3430*/  HMMA.16816.F32 R32, R140, R174, R32 ;  /* 0x000000ae8c20723c */ /* 0x000fe20000001820 */
[----:B------:R-:W4:Y:S02]  /*3440*/  LDSM.16.M88.4 R140, [R3+0xf080] ;  /* 0x00f08000038c783b */ /* 0x000f240000000200 */
[----:B------:R3:W-:Y:S05]  /*3450*/  MUFU.EX2 R164, R16 ;  /* 0x0000001000a47308 */ /* 0x0007ea0000000800 */
[-C--:B-----5:R-:W-:Y:S05]  /*3460*/  HMMA.16816.F32 R20, R136, R176.reuse, R20 ;  /* 0x000000b08814723c */ /* 0x0a0fea0000001814 */
[----:B------:R-:W5:Y:S03]  /*3470*/  MUFU.EX2 R165, R5 ;  /* 0x0000000500a57308 */ /* 0x000f660000000800 */
[C---:B--2---:R-:W-:Y:S04]  /*3480*/  HMMA.16816.F32 R24, R144.reuse, R176, R24 ;  /* 0x000000b09018723c */ /* 0x044fe80000001818 */
[----:B-1----:R-:W-:Y:S02]  /*3490*/  FSEL R4, R6, -INF , !P2 ;  /* 0xff80000006047808 */ /* 0x002fe40005000000 */
[----:B------:R-:W-:Y:S02]  /*34a0*/  ISETP.GT.AND P2, PT, R202, 0x20, P0 ;  /* 0x00000020ca00780c */ /* 0x000fe40000744270 */
[-C--:B------:R-:W-:Y:S01]  /*34b0*/  HMMA.16816.F32 R28, R144, R178.reuse, R28 ;  /* 0x000000b2901c723c */ /* 0x080fe2000000181c */
[----:B------:R-:W1:Y:S02]  /*34c0*/  LDSM.16.M88.4 R144, [R221+0x10080] ;  /* 0x01008000dd90783b */ /* 0x000e640000000200 */
[----:B------:R-:W-:Y:S01]  /*34d0*/  ISETP.LT.OR P2, PT, R203, 0x21, P2 ;  /* 0x00000021cb00780c */ /* 0x000fe20001741670 */
[--C-:B------:R-:W-:Y:S01]  /*34e0*/  FFMA.FTZ R4, R4, c[0x0][0x29c], -R209.reuse ;  /* 0x0000a70004047a23 */ /* 0x100fe200000108d1 */
[----:B---3--:R-:W-:Y:S02]  /*34f0*/  FSEL R16, R7, -INF , !P1 ;  /* 0xff80000007107808 */ /* 0x008fe40004800000 */
[----:B------:R-:W-:Y:S01]  /*3500*/  ISETP.GT.AND P1, PT, R202, 0x21, P0 ;  /* 0x00000021ca00780c */ /* 0x000fe20000724270 */
[----:B------:R-:W-:Y:S01]  /*3510*/  HMMA.16816.F32 R32, R136, R178, R32 ;  /* 0x000000b28820723c */ /* 0x000fe20000001820 */
[----:B------:R-:W2:Y:S03]  /*3520*/  LDSM.16.M88.4 R136, [R221+0x11080] ;  /* 0x01108000dd88783b */ /* 0x000ea60000000200 */
[----:B------:R-:W-:Y:S01]  /*3530*/  ISETP.LT.OR P1, PT, R203, 0x22, P1 ;  /* 0x00000022cb00780c */ /* 0x000fe20000f21670 */
[--C-:B------:R-:W-:Y:S01]  /*3540*/  FFMA.FTZ R16, R16, c[0x0][0x29c], -R209.reuse ;  /* 0x0000a70010107a23 */ /* 0x100fe200000108d1 */
[----:B-----5:R-:W-:Y:S02]  /*3550*/  F2FP.PACK_AB R17, R165, R166 ;  /* 0x000000a6a511723e */ /* 0x020fe400000000ff */
[-C--:B------:R-:W-:Y:S05]  /*3560*/  HMMA.16816.F32 R20, R132, R180.reuse, R20 ;  /* 0x000000b48414723c */ /* 0x080fea0000001814 */
[----:B------:R-:W-:Y:S02]  /*3570*/  FSEL R19, R19, -INF , !P1 ;  /* 0xff80000013137808 */ /* 0x000fe40004800000 */
[----:B------:R-:W-:Y:S01]  /*3580*/  ISETP.GT.AND P1, PT, R204, RZ, P0 ;  /* 0x000000ffcc00720c */ /* 0x000fe20000724270 */
[C---:B----4-:R-:W-:Y:S04]  /*3590*/  HMMA.16816.F32 R24, R140.reuse, R180, R24 ;  /* 0x000000b48c18723c */ /* 0x050fe80000001818 */
[----:B------:R-:W-:Y:S01]  /*35a0*/  ISETP.LT.OR P1, PT, R205, 0x1, P1 ;  /* 0x00000001cd00780c */ /* 0x000fe20000f21670 */
[--C-:B------:R-:W-:Y:S01]  /*35b0*/  FFMA.FTZ R19, R19, c[0x0][0x29c], -R209.reuse ;  /* 0x0000a70013137a23 */ /* 0x100fe200000108d1 */
[----:B------:R-:W-:Y:S02]  /*35c0*/  FSEL R18, R18, -INF , !P2 ;  /* 0xff80000012127808 */ /* 0x000fe40005000000 */
[-C--:B------:R-:W-:Y:S01]  /*35d0*/  HMMA.16816.F32 R28, R140, R182.reuse, R28 ;  /* 0x000000b68c1c723c */ /* 0x080fe2000000181c */
[----:B------:R-:W-:Y:S02]  /*35e0*/  LDSM.16.M88.4 R140, [R2+0x11080] ;  /* 0x01108000028c783b */ /* 0x000fe40000000200 */
[----:B------:R-:W-:Y:S01]  /*35f0*/  ISETP.GT.AND P2, PT, R204, 0x1, P0 ;  /* 0x00000001cc00780c */ /* 0x000fe20000744270 */
[----:B------:R-:W-:Y:S01]  /*3600*/  FFMA.FTZ R18, R18, c[0x0][0x29c], -R209 ;  /* 0x0000a70012127a23 */ /* 0x000fe200000108d1 */
[----:B------:R-:W-:Y:S02]  /*3610*/  FSEL R8, R8, -INF , !P1 ;  /* 0xff80000008087808 */ /* 0x000fe40004800000 */
[C---:B------:R-:W-:Y:S01]  /*3620*/  ISETP.LT.OR P2, PT, R205.reuse, 0x2, P2 ;  /* 0x00000002cd00780c */ /* 0x040fe20001741670 */
[----:B------:R-:W-:Y:S01]  /*3630*/  HMMA.16816.F32 R32, R132, R182, R32 ;  /* 0x000000b68420723c */ /* 0x000fe20000001820 */
[----:B------:R-:W3:Y:S03]  /*3640*/  LDSM.16.M88.4 R132, [R2+0x10080] ;  /* 0x010080000284783b */ /* 0x000ee60000000200 */
[----:B------:R-:W-:Y:S01]  /*3650*/  ISETP.GT.AND P1, PT, R204, 0x20, P0 ;  /* 0x00000020cc00780c */ /* 0x000fe20000724270 */
[--C-:B------:R-:W-:Y:S03]  /*3660*/  FFMA.FTZ R8, R8, c[0x0][0x29c], -R210.reuse ;  /* 0x0000a70008087a23 */ /* 0x100fe600000108d2 */
[-C--:B-1----:R-:W-:Y:S05]  /*3670*/  HMMA.16816.F32 R20, R144, R184.reuse, R20 ;  /* 0x000000b89014723c */ /* 0x082fea0000001814 */
[----:B------:R-:W-:Y:S03]  /*3680*/  ISETP.LT.OR P1, PT, R205, 0x21, P1 ;  /* 0x00000021cd00780c */ /* 0x000fe60000f21670 */
[C---:B--2---:R-:W-:Y:S08]  /*3690*/  HMMA.16816.F32 R24, R136.reuse, R184, R24 ;  /* 0x000000b88818723c */ /* 0x044ff00000001818 */
[-C--:B------:R-:W-:Y:S01]  /*36a0*/  HMMA.16816.F32 R28, R136, R186.reuse, R28 ;  /* 0x000000ba881c723c */ /* 0x080fe2000000181c */
[----:B------:R-:W1:Y:S07]  /*36b0*/  LDSM.16.M88.4 R136, [R220+0x10080] ;  /* 0x01008000dc88783b */ /* 0x000e6e0000000200 */
[----:B------:R-:W-:Y:S01]  /*36c0*/  HMMA.16816.F32 R32, R144, R186, R32 ;  /* 0x000000ba9020723c */ /* 0x000fe20000001820 */
[----:B------:R-:W2:Y:S07]  /*36d0*/  LDSM.16.M88.4 R144, [R220+0x11080] ;  /* 0x01108000dc90783b */ /* 0x000eae0000000200 */
[-C--:B---3--:R-:W-:Y:S08]  /*36e0*/  HMMA.16816.F32 R20, R132, R188.reuse, R20 ;  /* 0x000000bc8414723c */ /* 0x088ff00000001814 */
[C---:B------:R-:W-:Y:S08]  /*36f0*/  HMMA.16816.F32 R24, R140.reuse, R188, R24 ;  /* 0x000000bc8c18723c */ /* 0x040ff00000001818 */
[-C--:B------:R-:W-:Y:S01]  /*3700*/  HMMA.16816.F32 R28, R140, R190.reuse, R28 ;  /* 0x000000be8c1c723c */ /* 0x080fe2000000181c */
[----:B------:R3:W-:Y:S07]  /*3710*/  MUFU.EX2 R142, R4 ;  /* 0x00000004008e7308 */ /* 0x0007ee0000000800 */
[----:B------:R-:W-:Y:S01]  /*3720*/  HMMA.16816.F32 R32, R132, R190, R32 ;  /* 0x000000be8420723c */ /* 0x000fe20000001820 */
[----:B------:R-:W-:Y:S02]  /*3730*/  LDSM.16.M88.4 R132, [R3+0x11080] ;  /* 0x011080000384783b */ /* 0x000fe40000000200 */
[----:B------:R-:W-:Y:S05]  /*3740*/  MUFU.EX2 R141, R16 ;  /* 0x00000010008d7308 */ /* 0x000fea0000000800 */
[-C--:B-1----:R-:W-:Y:S05]  /*3750*/  HMMA.16816.F32 R20, R136, R192.reuse, R20 ;  /* 0x000000c08814723c */ /* 0x082fea0000001814 */
[----:B------:R-:W-:Y:S03]  /*3760*/  MUFU.EX2 R140, R18 ;  /* 0x00000012008c7308 */ /* 0x000fe60000000800 */
[C---:B--2---:R-:W-:Y:S01]  /*3770*/  HMMA.16816.F32 R24, R144.reuse, R192, R24 ;  /* 0x000000c09018723c */ /* 0x044fe20000001818 */
[----:B---3--:R-:W1:Y:S06]  /*3780*/  LDSM.16.M88.4 R4, [R3+0x10080] ;  /* 0x010080000304783b */ /* 0x008e6c0000000200 */
[----:B------:R-:W2:Y:S01]  /*3790*/  MUFU.EX2 R18, R19 ;  /* 0x0000001300127308 */ /* 0x000ea20000000800 */
[-C--:B------:R-:W-:Y:S08]  /*37a0*/  HMMA.16816.F32 R28, R144, R194.reuse, R28 ;  /* 0x000000c2901c723c */ /* 0x080ff0000000181c */
[----:B------:R-:W-:Y:S01]  /*37b0*/  HMMA.16816.F32 R32, R136, R194, R32 ;  /* 0x000000c28820723c */ /* 0x000fe20000001820 */
[----:B------:R3:W-:Y:S07]  /*37c0*/  MUFU.EX2 R137, R8 ;  /* 0x0000000800897308 */ /* 0x0007ee0000000800 */
[-C--:B-1----:R-:W-:Y:S05]  /*37d0*/  HMMA.16816.F32 R20, R4, R196.reuse, R20 ;  /* 0x000000c40414723c */ /* 0x082fea0000001814 */
[----:B---3--:R-:W-:Y:S02]  /*37e0*/  FSEL R8, R9, -INF , !P2 ;  /* 0xff80000009087808 */ /* 0x008fe40005000000 */
[----:B------:R-:W1:Y:S01]  /*37f0*/  LDS R9, [R229.X4+0x12180] ;  /* 0x01218000e5097984 */ /* 0x000e620000004800 */
[C---:B------:R-:W-:Y:S04]  /*3800*/  HMMA.16816.F32 R24, R132.reuse, R196, R24 ;  /* 0x000000c48418723c */ /* 0x040fe80000001818 */
[--C-:B------:R-:W-:Y:S01]  /*3810*/  FFMA.FTZ R8, R8, c[0x0][0x29c], -R210.reuse ;  /* 0x0000a70008087a23 */ /* 0x100fe200000108d2 */
[----:B------:R-:W-:Y:S03]  /*3820*/  ISETP.GT.AND P2, PT, R206, 0x1, P0 ;  /* 0x00000001ce00780c */ /* 0x000fe60000744270 */
[-C--:B------:R-:W-:Y:S01]  /*3830*/  HMMA.16816.F32 R28, R132, R198.reuse, R28 ;  /* 0x000000c6841c723c */ /* 0x080fe2000000181c */
[----:B------:R3:W-:Y:S02]  /*3840*/  MUFU.EX2 R136, R8 ;  /* 0x0000000800887308 */ /* 0x0007e40000000800 */
[----:B------:R-:W-:Y:S04]  /*3850*/  ISETP.LT.OR P2, PT, R207, 0x2, P2 ;  /* 0x00000002cf00780c */ /* 0x000fe80001741670 */
[----:B------:R-:W-:Y:S01]  /*3860*/  FSEL R11, R11, -INF , !P2 ;  /* 0xff8000000b0b7808 */ /* 0x000fe20005000000 */
[----:B------:R-:W-:Y:S01]  /*3870*/  HMMA.16816.F32 R32, R4, R198, R32 ;  /* 0x000000c60420723c */ /* 0x000fe20000001820 */
[----:B------:R-:W4:Y:S03]  /*3880*/  LDS R5, [R229.X4+0x12200] ;  /* 0x01220000e5057984 */ /* 0x000f260000004800 */
[----:B---3--:R-:W-:Y:S02]  /*3890*/  FSEL R8, R12, -INF , !P1 ;  /* 0xff8000000c087808 */ /* 0x008fe40004800000 */
[----:B------:R-:W-:Y:S03]  /*38a0*/  ISETP.GT.AND P1, PT, R204, 0x21, P0 ;  /* 0x00000021cc00780c */ /* 0x000fe60000724270 */
[--C-:B------:R-:W-:Y:S01]  /*38b0*/  FFMA.FTZ R8, R8, c[0x0][0x29c], -R210.reuse ;  /* 0x0000a70008087a23 */ /* 0x100fe200000108d2 */
[----:B------:R-:W-:Y:S02]  /*38c0*/  ISETP.LT.OR P1, PT, R205, 0x22, P1 ;  /* 0x00000022cd00780c */ /* 0x000fe40000f21670 */
[--C-:B-1----:R-:W-:Y:S01]  /*38d0*/  FADD.FTZ R21, R21, -R9.reuse ;  /* 0x8000000915157221 */ /* 0x102fe20000010000 */
[----:B------:R1:W-:Y:S01]  /*38e0*/  MUFU.EX2 R135, R8 ;  /* 0x0000000800877308 */ /* 0x0003e20000000800 */
[----:B------:R-:W-:Y:S01]  /*38f0*/  FSEL R13, R13, -INF , !P1 ;  /* 0xff8000000d0d7808 */ /* 0x000fe20004800000 */
[--C-:B------:R-:W-:Y:S01]  /*3900*/  FADD.FTZ R20, R20, -R9.reuse ;  /* 0x8000000914147221 */ /* 0x100fe20000010000 */
[----:B------:R-:W-:Y:S01]  /*3910*/  ISETP.GT.AND P1, PT, R206, RZ, P0 ;  /* 0x000000ffce00720c */ /* 0x000fe20000724270 */
[----:B------:R-:W-:Y:S02]  /*3920*/  FMUL.FTZ R16, R165, R21 ;  /* 0x00000015a5107220 */ /* 0x000fe40000410000 */
[----:B------:R-:W-:Y:S01]  /*3930*/  FFMA.FTZ R13, R13, c[0x0][0x29c], -R210 ;  /* 0x0000a7000d0d7a23 */ /* 0x000fe200000108d2 */
[----:B------:R-:W-:Y:S01]  /*3940*/  ISETP.LT.OR P1, PT, R207, 0x1, P1 ;  /* 0x00000001cf00780c */ /* 0x000fe20000f21670 */
[----:B------:R-:W-:Y:S02]  /*3950*/  FMUL.FTZ R20, R166, R20 ;  /* 0x00000014a6147220 */ /* 0x000fe40000410000 */
[----:B------:R2:W3:Y:S01]  /*3960*/  MUFU.EX2 R133, R13 ;  /* 0x0000000d00857308 */ /* 0x0004e20000000800 */
[----:B------:R-:W-:Y:S01]  /*3970*/  FSEL R4, R10, -INF , !P1 ;  /* 0xff8000000a047808 */ /* 0x000fe20004800000 */
[--C-:B------:R-:W-:Y:S01]  /*3980*/  FADD.FTZ R33, R33, -R9.reuse ;  /* 0x8000000921217221 */ /* 0x100fe20000010000 */
[----:B------:R-:W-:Y:S01]  /*3990*/  ISETP.GT.AND P1, PT, R206, 0x20, P0 ;  /* 0x00000020ce00780c */ /* 0x000fe20000724270 */
[----:B------:R-:W-:Y:S01]  /*39a0*/  FADD.FTZ R32, R32, -R9 ;  /* 0x8000000920207221 */ /* 0x000fe20000010000 */
[----:B------:R-:W-:Y:S01]  /*39b0*/  ISETP.GT.AND P0, PT, R206, 0x21, P0 ;  /* 0x00000021ce00780c */ /* 0x000fe20000704270 */
[----:B------:R-:W-:Y:S01]  /*39c0*/  FFMA.FTZ R4, R4, c[0x0][0x29c], -R211 ;  /* 0x0000a70004047a23 */ /* 0x000fe200000108d3 */
[----:B------:R-:W-:Y:S01]  /*39d0*/  ISETP.LT.OR P1, PT, R207, 0x21, P1 ;  /* 0x00000021cf00780c */ /* 0x000fe20000f21670 */
[--C-:B----4-:R-:W-:Y:S01]  /*39e0*/  FADD.FTZ R25, R25, -R5.reuse ;  /* 0x8000000519197221 */ /* 0x110fe20000010000 */
[----:B------:R-:W-:Y:S01]  /*39f0*/  ISETP.LT.OR P0, PT, R207, 0x22, P0 ;  /* 0x00000022cf00780c */ /* 0x000fe20000701670 */
[----:B------:R4:W-:Y:S01]  /*3a00*/  MUFU.EX2 R134, R4 ;  /* 0x0000000400867308 */ /* 0x0009e20000000800 */
[----:B------:R-:W-:Y:S01]  /*3a10*/  FSEL R14, R14, -INF , !P1 ;  /* 0xff8000000e0e7808 */ /* 0x000fe20004800000 */
[--C-:B------:R-:W-:Y:S01]  /*3a20*/  FADD.FTZ R29, R29, -R5.reuse ;  /* 0x800000051d1d7221 */ /* 0x100fe20000010000 */
[----:B------:R-:W-:Y:S01]  /*3a30*/  FSEL R15, R15, -INF , !P0 ;  /* 0xff8000000f0f7808 */ /* 0x000fe20004000000 */
[----:B-1----:R-:W1:Y:S01]  /*3a40*/  LDS R8, [R229.X4+0x121a0] ;  /* 0x0121a000e5087984 */ /* 0x002e620000004800 */
[----:B------:R-:W-:Y:S01]  /*3a50*/  FADD.FTZ R24, R24, -R5 ;  /* 0x8000000518187221 */ /* 0x000fe20000010000 */
[----:B------:R-:W-:Y:S01]  /*3a60*/  F2FP.PACK_AB R16, R16, R20 ;  /* 0x000000141010723e */ /* 0x000fe200000000ff */
[--C-:B------:R-:W-:Y:S01]  /*3a70*/  FFMA.FTZ R14, R14, c[0x0][0x29c], -R211.reuse ;  /* 0x0000a7000e0e7a23 */ /* 0x100fe200000108d3 */
[----:B------:R-:W-:Y:S01]  /*3a80*/  PLOP3.LUT P0, PT, PT, PT, UP0, 0x80, 0x0 ;  /* 0x000000000000781c */ /* 0x000fe20003f0f008 */
[----:B------:R-:W-:Y:S01]  /*3a90*/  FFMA.FTZ R6, R15, c[0x0][0x29c], -R211 ;  /* 0x0000a7000f067a23 */ /* 0x000fe200000108d3 */
[----:B------:R-:W-:Y:S01]  /*3aa0*/  F2FP.PACK_AB R15, R208, R164 ;  /* 0x000000a4d00f723e */ /* 0x000fe200000000ff */
[----:B------:R5:W-:Y:S01]  /*3ab0*/  MUFU.EX2 R19, R14 ;  /* 0x0000000e00137308 */ /* 0x000be20000000800 */
[----:B------:R-:W-:Y:S01]  /*3ac0*/  FADD.FTZ R28, R28, -R5 ;  /* 0x800000051c1c7221 */ /* 0x000fe20000010000 */
[----:B--2---:R-:W-:Y:S01]  /*3ad0*/  F2FP.PACK_AB R13, R18, R140 ;  /* 0x0000008c120d723e */ /* 0x004fe200000000ff */
[----:B------:R-:W-:Y:S01]  /*3ae0*/  FMUL.FTZ R32, R164, R32 ;  /* 0x00000020a4207220 */ /* 0x000fe20000410000 */
[----:B---3--:R-:W-:Y:S01]  /*3af0*/  F2FP.PACK_AB R7, R133, R135 ;  /* 0x000000878507723e */ /* 0x008fe200000000ff */
[----:B------:R-:W-:Y:S02]  /*3b00*/  FMUL.FTZ R24, R137, R24 ;  /* 0x0000001889187220 */ /* 0x000fe40000410000 */
[----:B------:R-:W-:Y:S02]  /*3b10*/  FMUL.FTZ R12, R136, R25 ;  /* 0x00000019880c7220 */ /* 0x000fe40000410000 */
[----:B------:R-:W-:Y:S02]  /*3b20*/  FMUL.FTZ R28, R135, R28 ;  /* 0x0000001c871c7220 */ /* 0x000fe40000410000 */
[----:B------:R-:W-:Y:S01]  /*3b30*/  FMUL.FTZ R9, R133, R29 ;  /* 0x0000001d85097220 */ /* 0x000fe20000410000 */
[----:B------:R-:W-:Y:S01]  /*3b40*/  F2FP.PACK_AB R12, R12, R24 ;  /* 0x000000180c0c723e */ /* 0x000fe200000000ff */
[----:B----4-:R-:W-:Y:S02]  /*3b50*/  FFMA.FTZ R4, R11, c[0x0][0x29c], -R211 ;  /* 0x0000a7000b047a23 */ /* 0x010fe400000108d3 */
[----:B------:R-:W-:Y:S01]  /*3b60*/  FMUL.FTZ R11, R208, R33 ;  /* 0x00000021d00b7220 */ /* 0x000fe20000410000 */
[----:B------:R-:W-:Y:S01]  /*3b70*/  F2FP.PACK_AB R9, R9, R28 ;  /* 0x0000001c0909723e */ /* 0x000fe200000000ff */
[----:B------:R2:W3:Y:S03]  /*3b80*/  MUFU.EX2 R132, R4 ;  /* 0x0000000400847308 */ /* 0x0004e60000000800 */
[----:B------:R-:W-:Y:S02]  /*3b90*/  F2FP.PACK_AB R11, R11, R32 ;  /* 0x000000200b0b723e */ /* 0x000fe400000000ff */
[----:B-----5:R-:W-:Y:S01]  /*3ba0*/  F2FP.PACK_AB R14, R141, R142 ;  /* 0x0000008e8d0e723e */ /* 0x020fe200000000ff */
[--C-:B-1----:R-:W-:Y:S02]  /*3bb0*/  FADD.FTZ R35, R35, -R8.reuse ;  /* 0x8000000823237221 */ /* 0x102fe40000010000 */
[--C-:B------:R-:W-:Y:S02]  /*3bc0*/  FADD.FTZ R23, R23, -R8.reuse ;  /* 0x8000000817177221 */ /* 0x100fe40000010000 */
[----:B------:R-:W-:Y:S02]  /*3bd0*/  FMUL.FTZ R10, R18, R35 ;  /* 0x00000023120a7220 */ /* 0x000fe40000410000 */
[----:B------:R1:W4:Y:S01]  /*3be0*/  MUFU.EX2 R18, R6 ;  /* 0x0000000600127308 */ /* 0x0003220000000800 */
[--C-:B------:R-:W-:Y:S01]  /*3bf0*/  FADD.FTZ R22, R22, -R8.reuse ;  /* 0x8000000816167221 */ /* 0x100fe20000010000 */
[----:B--2---:R-:W2:Y:S01]  /*3c00*/  LDS R4, [R229.X4+0x12220] ;  /* 0x01222000e5047984 */ /* 0x004ea20000004800 */
[----:B---3--:R-:W-:Y:S02]  /*3c10*/  F2FP.PACK_AB R5, R132, R134 ;  /* 0x000000868405723e */ /* 0x008fe400000000ff */
[----:B------:R-:W-:Y:S02]  /*3c20*/  FMUL.FTZ R22, R142, R22 ;  /* 0x000000168e167220 */ /* 0x000fe40000410000 */
[----:B------:R-:W-:Y:S01]  /*3c30*/  FADD.FTZ R34, R34, -R8 ;  /* 0x8000000822227221 */ /* 0x000fe20000010000 */
[----:B------:R-:W-:Y:S01]  /*3c40*/  STS [R230], R17 ;  /* 0x00000011e6007388 */ /* 0x000fe20000000800 */
[----:B------:R-:W-:Y:S02]  /*3c50*/  FMUL.FTZ R8, R141, R23 ;  /* 0x000000178d087220 */ /* 0x000fe40000410000 */
[----:B------:R-:W-:Y:S02]  /*3c60*/  FMUL.FTZ R34, R140, R34 ;  /* 0x000000228c227220 */ /* 0x000fe40000410000 */
[----:B------:R-:W-:Y:S01]  /*3c70*/  STS [R230+0x400], R14 ;  /* 0x0004000ee6007388 */ /* 0x000fe20000000800 */
[----:B------:R-:W-:Y:S02]  /*3c80*/  F2FP.PACK_AB R8, R8, R22 ;  /* 0x000000160808723e */ /* 0x000fe400000000ff */
[----:B------:R-:W-:Y:S02]  /*3c90*/  F2FP.PACK_AB R10, R10, R34 ;  /* 0x000000220a0a723e */ /* 0x000fe400000000ff */
[----:B------:R-:W-:Y:S05]  /*3ca0*/  STS [R231], R15 ;  /* 0x0000000fe7007388 */ /* 0x000fea0000000800 */
[----:B------:R-:W-:Y:S01]  /*3cb0*/  STS [R231+0x400], R13 ;  /* 0x0004000de7007388 */ /* 0x000fe20000000800 */
[----:B-1----:R-:W-:Y:S04]  /*3cc0*/  F2FP.PACK_AB R6, R136, R137 ;  /* 0x000000898806723e */ /* 0x002fe800000000ff */
[----:B------:R4:W-:Y:S05]  /*3cd0*/  STS [R230+0x1400], R5 ;  /* 0x00140005e6007388 */ /* 0x0009ea0000000800 */
[----:B------:R-:W-:Y:S05]  /*3ce0*/  STS [R230+0x1000], R6 ;  /* 0x00100006e6007388 */ /* 0x000fea0000000800 */
[----:B------:R-:W-:Y:S01]  /*3cf0*/  STS [R231+0x1000], R7 ;  /* 0x00100007e7007388 */ /* 0x000fe20000000800 */
[--C-:B--2---:R-:W-:Y:S02]  /*3d00*/  FADD.FTZ R26, R26, -R4.reuse ;  /* 0x800000041a1a7221 */ /* 0x104fe40000010000 */
[--C-:B------:R-:W-:Y:S02]  /*3d10*/  FADD.FTZ R27, R27, -R4.reuse ;  /* 0x800000041b1b7221 */ /* 0x100fe40000010000 */
[----:B------:R-:W-:Y:S02]  /*3d20*/  FMUL.FTZ R26, R134, R26 ;  /* 0x0000001a861a7220 */ /* 0x000fe40000410000 */
[----:B------:R-:W-:Y:S02]  /*3d30*/  FMUL.FTZ R27, R132, R27 ;  /* 0x0000001b841b7220 */ /* 0x000fe40000410000 */
[--C-:B------:R-:W-:Y:S01]  /*3d40*/  FADD.FTZ R31, R31, -R4.reuse ;  /* 0x800000041f1f7221 */ /* 0x100fe20000010000 */
[----:B----4-:R-:W-:Y:S01]  /*3d50*/  F2FP.PACK_AB R5, R18, R19 ;  /* 0x000000131205723e */ /* 0x010fe200000000ff */
        /* <DEDUP_REMOVED lines=95> */
[----:B---345:R-:W-:Y:S01]  /*4350*/  LOP3.LUT P4, RZ, R238, 0x1, RZ, 0xc0, !PT ;  /* 0x00000001eeff7812 */ /* 0x038fe2000788c0ff */
[----:B------:R-:W1:Y:S01]  /*4360*/  S2R R11, SR_CTAID.Y ;  /* 0x00000000000b7919 */ /* 0x000e620000002600 */
[----:B------:R-:W-:Y:S01]  /*4370*/  ULDC.64 UR4, c[0x0][0x208] ;  /* 0x0000820000047ab9 */ /* 0x000fe20000000a00 */
[----:B------:R-:W-:Y:S01]  /*4380*/  IMAD.U32 R132, RZ, RZ, UR7 ;  /* 0x00000007ff847e24 */ /* 0x000fe2000f8e00ff */
[----:B------:R-:W-:Y:S01]  /*4390*/  USHF.L.U32 UR14, UR15, 0x6, URZ ;  /* 0x000000060f0e7899 */ /* 0x000fe2000800063f */
[----:B------:R-:W-:Y:S01]  /*43a0*/  IMAD.MOV.U32 R8, RZ, RZ, R242 ;  /* 0x000000ffff087224 */ /* 0x000fe200078e00f2 */
[----:B------:R-:W-:Y:S01]  /*43b0*/  UIMAD.WIDE.U32 UR24, UR15, UR4, URZ ;  /* 0x000000040f1872a5 */ /* 0x000fe2000f8e003f */
[----:B------:R-:W-:Y:S01]  /*43c0*/  IMAD.MOV.U32 R9, RZ, RZ, R243 ;  /* 0x000000ffff097224 */ /* 0x000fe200078e00f3 */
[----:B------:R-:W-:Y:S02]  /*43d0*/  USHF.R.S32.HI UR12, URZ, 0x1f, UR14 ;  /* 0x0000001f3f0c7899 */ /* 0x000fe4000801140e */
[----:B------:R-:W-:Y:S01]  /*43e0*/  IMAD.U32 R19, RZ, RZ, UR14 ;  /* 0x0000000eff137e24 */ /* 0x000fe2000f8e00ff */
[----:B------:R-:W-:Y:S03]  /*43f0*/  USHF.R.S32.HI UR11, URZ, 0x1f, UR15 ;  /* 0x0000001f3f0b7899 */ /* 0x000fe6000801140f */
[----:B------:R-:W-:Y:S01]  /*4400*/  IMAD.U32 R133, RZ, RZ, UR12 ;  /* 0x0000000cff857e24 */ /* 0x000fe2000f8e00ff */
[----:B------:R-:W-:Y:S02]  /*4410*/  UIMAD UR11, UR11, UR4, URZ ;  /* 0x000000040b0b72a4 */ /* 0x000fe4000f8e023f */
[----:B------:R-:W-:Y:S02]  /*4420*/  USHF.L.U32 UR4, UR24, 0x6, URZ ;  /* 0x0000000618047899 */ /* 0x000fe4000800063f */
[----:B------:R-:W-:Y:S04]  /*4430*/  UIMAD UR11, UR15, UR5, UR11 ;  /* 0x000000050f0b72a4 */ /* 0x000fe8000f8e020b */
[----:B------:R-:W-:Y:S01]  /*4440*/  UIADD3 UR11, UR25, UR11, URZ ;  /* 0x0000000b190b7290 */ /* 0x000fe2000fffe03f */
[----:B-1----:R-:W-:Y:S01]  /*4450*/  SHF.R.S32.HI R10, RZ, 0x1f, R11 ;  /* 0x0000001fff0a7819 */ /* 0x002fe2000001140b */
[----:B------:R-:W-:Y:S02]  /*4460*/  IMAD.WIDE.U32 R8, R11, c[0x0][0x288], R8 ;  /* 0x0000a2000b087a25 */ /* 0x000fe400078e0008 */
[----:B------:R-:W-:Y:S02]  /*4470*/  USHF.L.U64.HI UR11, UR24, 0x6, UR11 ;  /* 0x00000006180b7899 */ /* 0x000fe4000801020b */
[----:B------:R-:W-:Y:S01]  /*4480*/  IMAD R10, R10, c[0x0][0x288], RZ ;  /* 0x0000a2000a0a7a24 */ /* 0x000fe200078e02ff */
[----:B------:R-:W-:Y:S03]  /*4490*/  IADD3 R19, P1, P0, R19, UR18, R8 ;  /* 0x0000001213137c10 */ /* 0x000fe6000f83e008 */
[----:B------:R-:W-:Y:S02]  /*44a0*/  IMAD R10, R11, c[0x0][0x28c], R10 ;  /* 0x0000a3000b0a7a24 */ /* 0x000fe400078e020a */
[----:B------:R-:W-:Y:S02]  /*44b0*/  IMAD.U32 R11, RZ, RZ, UR6 ;  /* 0x00000006ff0b7e24 */ /* 0x000fe4000f8e00ff */
[----:B------:R-:W-:Y:S01]  /*44c0*/  IMAD.IADD R8, R9, 0x1, R10 ;  /* 0x0000000109087824 */ /* 0x000fe200078e020a */
[C---:B------:R-:W-:Y:S04]  /*44d0*/  IADD3 R9, P2, R244.reuse, UR4, RZ ;  /* 0x00000004f4097c10 */ /* 0x040fe8000ff5e0ff */
[----:B------:R-:W-:Y:S01]  /*44e0*/  IADD3.X R133, R133, UR9, R8, P1, P0 ;  /* 0x0000000985857c10 */ /* 0x000fe20008fe0408 */
[----:B------:R-:W-:Y:S01]  /*44f0*/  IMAD.U32 R8, RZ, RZ, UR14 ;  /* 0x0000000eff087e24 */ /* 0x000fe2000f8e00ff */
[----:B------:R-:W-:Y:S02]  /*4500*/  IADD3 R11, P1, P0, R244, UR4, R11 ;  /* 0x00000004f40b7c10 */ /* 0x000fe4000f83e00b */
[----:B------:R-:W-:Y:S02]  /*4510*/  IADD3.X R17, R248, UR11, RZ, P2, !PT ;  /* 0x0000000bf8117c10 */ /* 0x000fe400097fe4ff */
[----:B------:R-:W-:Y:S02]  /*4520*/  IADD3 R8, -R240, c[0x0][0x168], -R8 ;  /* 0x00005a00f0087a10 */ /* 0x000fe40007ffe908 */
[C---:B------:R-:W-:Y:S02]  /*4530*/  LEA R16, P2, R9.reuse, c[0x0][0x1f0], 0x1 ;  /* 0x00007c0009107a11 */ /* 0x040fe400078408ff */
[----:B------:R-:W-:Y:S02]  /*4540*/  ISETP.LT.OR P6, PT, R8, 0x1, !P4 ;  /* 0x000000010800780c */ /* 0x000fe400067c1670 */
[----:B------:R-:W-:Y:S02]  /*4550*/  LEA.HI.X R17, R9, c[0x0][0x1f4], R17, 0x1, P2 ;  /* 0x00007d0009117a11 */ /* 0x000fe400010f0c11 */
[----:B------:R-:W-:Y:S02]  /*4560*/  IADD3.X R132, R248, UR11, R132, P1, P0 ;  /* 0x0000000bf8847c10 */ /* 0x000fe40008fe0484 */
[----:B------:R-:W-:Y:S02]  /*4570*/  LEA R10, P1, R11, c[0x0][0x1f0], 0x1 ;  /* 0x00007c000b0a7a11 */ /* 0x000fe400078208ff */
[----:B------:R-:W-:Y:S02]  /*4580*/  LEA R18, P0, R19, c[0x0][0x280], 0x2 ;  /* 0x0000a00013127a11 */ /* 0x000fe400078010ff */
[----:B------:R-:W-:Y:S02]  /*4590*/  LOP3.LUT P2, RZ, R238, 0x2, RZ, 0xc0, !PT ;  /* 0x00000002eeff7812 */ /* 0x000fe4000784c0ff */
[----:B------:R-:W-:Y:S01]  /*45a0*/  LEA.HI.X R11, R11, c[0x0][0x1f4], R132, 0x1, P1 ;  /* 0x00007d000b0b7a11 */ /* 0x000fe200008f0c84 */
[----:B------:R-:W-:Y:S01]  /*45b0*/  @!PT LDS RZ, [RZ] ;  /* 0x00000000fffff984 */ /* 0x000fe20000000800 */
[----:B------:R-:W-:Y:S01]  /*45c0*/  @!PT LDS RZ, [RZ] ;  /* 0x00000000fffff984 */ /* 0x000fe20000000800 */
[----:B------:R-:W-:Y:S01]  /*45d0*/  @!PT LDS RZ, [RZ] ;  /* 0x00000000fffff984 */ /* 0x000fe20000000800 */
[----:B------:R1:W-:Y:S01]  /*45e0*/  LDGSTS.E.BYPASS.LTC128B.128 [R228+0xc080], [R16.64], !P6 ;  /* 0x0c08000010e47fae */ /* 0x0003e2000f101d56 */
[----:B------:R-:W-:Y:S02]  /*45f0*/  LEA.HI.X R19, R19, c[0x0][0x284], R133, 0x2, P0 ;  /* 0x0000a10013137a11 */ /* 0x000fe400000f1485 */
[----:B------:R-:W-:Y:S02]  /*4600*/  ISETP.LT.OR P1, PT, R8, 0x1, !P2 ;  /* 0x000000010800780c */ /* 0x000fe40005721670 */
[----:B------:R-:W-:Y:S02]  /*4610*/  LOP3.LUT P0, RZ, R238, 0x4, RZ, 0xc0, !PT ;  /* 0x00000004eeff7812 */ /* 0x000fe4000780c0ff */
[C---:B------:R-:W-:Y:S02]  /*4620*/  ISETP.LT.OR P4, PT, R8.reuse, 0x21, !P4 ;  /* 0x000000210800780c */ /* 0x040fe40006781670 */
[C---:B------:R-:W-:Y:S02]  /*4630*/  ISETP.LT.OR P6, PT, R8.reuse, 0x1, !P0 ;  /* 0x000000010800780c */ /* 0x040fe400047c1670 */
[C---:B------:R-:W-:Y:S02]  /*4640*/  ISETP.LT.OR P2, PT, R8.reuse, 0x21, !P2 ;  /* 0x000000210800780c */ /* 0x040fe40005741670 */
[----:B------:R-:W-:Y:S01]  /*4650*/  ISETP.LT.OR P0, PT, R8, 0x21, !P0 ;  /* 0x000000210800780c */ /* 0x000fe20004701670 */
[----:B------:R-:W-:Y:S02]  /*4660*/  @!P3 IMAD.SHL.U32 R8, R236, 0x10, RZ ;  /* 0x00000010ec08b824 */ /* 0x000fe400078e00ff */
[----:B------:R1:W-:Y:S06]  /*4670*/  LDGSTS.E.BYPASS.LTC128B.128 [R228+0xe080], [R16.64+0x80], !P1 ;  /* 0x0e08008010e47fae */ /* 0x0003ec000c901d56 */
[----:B------:R1:W-:Y:S04]  /*4680*/  LDGSTS.E.BYPASS.LTC128B.128 [R228+0x10080], [R16.64+0x100], !P6 ;  /* 0x1008010010e47fae */ /* 0x0003e8000f101d56 */
[----:B------:R1:W-:Y:S04]  /*4690*/  LDGSTS.E.BYPASS.LTC128B.128 [R228+0xd080], [R10.64], !P4 ;  /* 0x0d0800000ae47fae */ /* 0x0003e8000e101d56 */
[----:B------:R1:W-:Y:S04]  /*46a0*/  LDGSTS.E.BYPASS.LTC128B.128 [R228+0xf080], [R10.64+0x80], !P2 ;  /* 0x0f0800800ae47fae */ /* 0x0003e8000d101d56 */
[----:B------:R1:W-:Y:S04]  /*46b0*/  LDGSTS.E.BYPASS.LTC128B.128 [R228+0x11080], [R10.64+0x100], !P0 ;  /* 0x110801000ae47fae */ /* 0x0003e8000c101d56 */
[----:B------:R1:W-:Y:S02]  /*46c0*/  @!P3 LDGSTS.E.BYPASS.LTC128B.128 [R8+0x12180], [R18.64] ;  /* 0x121800001208bfae */ /* 0x0003e4000b901d56 */
.L_x_170:
[-C--:B---345:R-:W-:Y:S01]  /*46d0*/  HMMA.16816.F32 R84, R4, R12.reuse, R84 ;  /* 0x0000000c0454723c */ /* 0x0b8fe20000001854 */
[----:B-1----:R-:W-:Y:S01]  /*46e0*/  LDSM.16.MT88.4 R8, [R223+0x15280] ;  /* 0x01528000df08783b */ /* 0x002fe20000004200 */
        /* <DEDUP_REMOVED lines=43> */
[----:B------:R2:W5:Y:S07]  /*49a0*/  LDSM.16.M88.4 R144, [R221+0x14280] ;  /* 0x01428000dd90783b */ /* 0x00056e0000000200 */
        /* <DEDUP_REMOVED lines=27> */
[----:B------:R-:W1:Y:S01]  /*4b60*/  S2R R7, SR_CTAID.Y ;  /* 0x0000000000077919 */ /* 0x000e620000002600 */
[----:B------:R-:W-:Y:S01]  /*4b70*/  ULDC.64 UR4, c[0x0][0x178] ;  /* 0x00005e0000047ab9 */ /* 0x000fe20000000a00 */
[----:B------:R-:W-:Y:S01]  /*4b80*/  IMAD.MOV.U32 R4, RZ, RZ, R242 ;  /* 0x000000ffff047224 */ /* 0x000fe200078e00f2 */
[----:B------:R-:W-:Y:S01]  /*4b90*/  USHF.L.U32 UR12, UR15, 0x6, URZ ;  /* 0x000000060f0c7899 */ /* 0x000fe2000800063f */
[----:B------:R-:W-:Y:S01]  /*4ba0*/  IMAD.MOV.U32 R5, RZ, RZ, R243 ;  /* 0x000000ffff057224 */ /* 0x000fe200078e00f3 */
[----:B------:R-:W-:Y:S02]  /*4bb0*/  UIMAD.WIDE.U32 UR26, UR15, UR4, URZ ;  /* 0x000000040f1a72a5 */ /* 0x000fe4000f8e003f */
[----:B------:R-:W-:Y:S02]  /*4bc0*/  USHF.R.S32.HI UR11, URZ, 0x1f, UR12 ;  /* 0x0000001f3f0b7899 */ /* 0x000fe4000801140c */
[----:B------:R-:W-:Y:S01]  /*4bd0*/  IMAD.U32 R11, RZ, RZ, UR12 ;  /* 0x0000000cff0b7e24 */ /* 0x000fe2000f8e00ff */
[----:B------:R-:W-:Y:S02]  /*4be0*/  USHF.L.U32 UR24, UR26, 0x6, URZ ;  /* 0x000000061a187899 */ /* 0x000fe4000800063f */
[----:B------:R-:W-:Y:S01]  /*4bf0*/  USHF.R.S32.HI UR14, URZ, 0x1f, UR15 ;  /* 0x0000001f3f0e7899 */ /* 0x000fe2000801140f */
[----:B------:R-:W-:Y:S03]  /*4c00*/  IMAD.U32 R12, RZ, RZ, UR11 ;  /* 0x0000000bff0c7e24 */ /* 0x000fe6000f8e00ff */
[----:B------:R-:W-:Y:S04]  /*4c10*/  UIMAD UR14, UR14, UR4, URZ ;  /* 0x000000040e0e72a4 */ /* 0x000fe8000f8e023f */
[----:B------:R-:W-:Y:S01]  /*4c20*/  UIMAD UR14, UR15, UR5, UR14 ;  /* 0x000000050f0e72a4 */ /* 0x000fe2000f8e020e */
[----:B-1----:R-:W-:Y:S01]  /*4c30*/  SHF.R.S32.HI R6, RZ, 0x1f, R7 ;  /* 0x0000001fff067819 */ /* 0x002fe20000011407 */
[----:B------:R-:W-:Y:S02]  /*4c40*/  IMAD.WIDE.U32 R4, R7, c[0x0][0x270], R4 ;  /* 0x00009c0007047a25 */ /* 0x000fe400078e0004 */
[----:B------:R-:W-:Y:S02]  /*4c50*/  UIADD3 UR14, UR27, UR14, URZ ;  /* 0x0000000e1b0e7290 */ /* 0x000fe4000fffe03f */
[----:B------:R-:W-:Y:S01]  /*4c60*/  IMAD R6, R6, c[0x0][0x270], RZ ;  /* 0x00009c0006067a24 */ /* 0x000fe200078e02ff */
[----:B------:R-:W-:Y:S01]  /*4c70*/  IADD3 R11, P2, P0, R11, UR20, R4 ;  /* 0x000000140b0b7c10 */ /* 0x000fe2000f85e004 */
[----:B------:R-:W-:Y:S02]  /*4c80*/  USHF.L.U64.HI UR14, UR26, 0x6, UR14 ;  /* 0x000000061a0e7899 */ /* 0x000fe4000801020e */
[----:B------:R-:W-:Y:S04]  /*4c90*/  IMAD R6, R7, c[0x0][0x274], R6 ;  /* 0x00009d0007067a24 */ /* 0x000fe800078e0206 */
[----:B------:R-:W-:Y:S01]  /*4ca0*/  IMAD.IADD R4, R5, 0x1, R6 ;  /* 0x0000000105047824 */ /* 0x000fe200078e0206 */
[----:B------:R-:W-:Y:S01]  /*4cb0*/  IADD3 R5, P1, R246, UR24, RZ ;  /* 0x00000018f6057c10 */ /* 0x000fe2000ff3e0ff */
[----:B------:R-:W-:Y:S03]  /*4cc0*/  ULEA UR24, UP0, UR4, UR24, 0x5 ;  /* 0x0000001804187291 */ /* 0x000fe6000f80283f */
[----:B------:R-:W-:Y:S01]  /*4cd0*/  IADD3.X R12, R12, UR8, R4, P2, P0 ;  /* 0x000000080c0c7c10 */ /* 0x000fe200097e0404 */
[----:B------:R-:W-:Y:S01]  /*4ce0*/  IMAD.U32 R4, RZ, RZ, UR12 ;  /* 0x0000000cff047e24 */ /* 0x000fe2000f8e00ff */
[----:B------:R-:W-:Y:S01]  /*4cf0*/  LEA R8, P0, R5, c[0x0][0x160], 0x1 ;  /* 0x0000580005087a11 */ /* 0x000fe200078008ff */
[----:B------:R-:W-:Y:S01]  /*4d00*/  ULEA.HI.X UR4, UR4, UR14, UR5, 0x5, UP0 ;  /* 0x0000000e04047291 */ /* 0x000fe200080f2c05 */
[----:B------:R-:W-:Y:S02]  /*4d10*/  IADD3.X R6, R249, UR14, RZ, P1, !PT ;  /* 0x0000000ef9067c10 */ /* 0x000fe40008ffe4ff */
[----:B------:R-:W-:Y:S02]  /*4d20*/  IADD3 R4, -R240, c[0x0][0x168], -R4 ;  /* 0x00005a00f0047a10 */ /* 0x000fe40007ffe904 */
[----:B------:R-:W-:Y:S02]  /*4d30*/  IADD3 R7, P2, R246, UR24, RZ ;  /* 0x00000018f6077c10 */ /* 0x000fe4000ff5e0ff */
[----:B------:R-:W-:Y:S02]  /*4d40*/  LEA.HI.X R9, R5, c[0x0][0x164], R6, 0x1, P0 ;  /* 0x0000590005097a11 */ /* 0x000fe400000f0c06 */
[C---:B------:R-:W-:Y:S02]  /*4d50*/  ISETP.LT.OR P6, PT, R4.reuse, 0x1, !P4 ;  /* 0x000000010400780c */ /* 0x040fe400067c1670 */
[----:B------:R-:W-:Y:S02]  /*4d60*/  LEA R6, P1, R7, c[0x0][0x160], 0x1 ;  /* 0x0000580007067a11 */ /* 0x000fe400078208ff */
[----:B------:R-:W-:Y:S02]  /*4d70*/  IADD3.X R5, R249, UR4, RZ, P2, !PT ;  /* 0x00000004f9057c10 */ /* 0x000fe400097fe4ff */
[----:B------:R-:W-:Y:S02]  /*4d80*/  LOP3.LUT P2, RZ, R239, 0x2, RZ, 0xc0, !PT ;  /* 0x00000002efff7812 */ /* 0x000fe4000784c0ff */
[----:B------:R-:W-:Y:S02]  /*4d90*/  LEA R10, P0, R11, c[0x0][0x258], 0x2 ;  /* 0x000096000b0a7a11 */ /* 0x000fe400078010ff */
[----:B------:R-:W-:Y:S02]  /*4da0*/  LEA.HI.X R7, R7, c[0x0][0x164], R5, 0x1, P1 ;  /* 0x0000590007077a11 */ /* 0x000fe400008f0c05 */
[C---:B------:R-:W-:Y:S01]  /*4db0*/  ISETP.LT.OR P1, PT, R4.reuse, 0x1, !P2 ;  /* 0x000000010400780c */ /* 0x040fe20005721670 */
[----:B------:R-:W-:Y:S01]  /*4dc0*/  @!PT LDS RZ, [RZ] ;  /* 0x00000000fffff984 */ /* 0x000fe20000000800 */
[----:B------:R-:W-:Y:S01]  /*4dd0*/  @!PT LDS RZ, [RZ] ;  /* 0x00000000fffff984 */ /* 0x000fe20000000800 */
[----:B------:R-:W-:Y:S01]  /*4de0*/  @!PT LDS RZ, [RZ] ;  /* 0x00000000fffff984 */ /* 0x000fe20000000800 */
[----:B------:R1:W-:Y:S01]  /*4df0*/  LDGSTS.E.BYPASS.LTC128B.128 [R228+0x6080], [R8.64], !P6 ;  /* 0x0608000008e47fae */ /* 0x0003e2000f101d56 */
[----:B------:R-:W-:Y:S02]  /*4e00*/  LEA.HI.X R11, R11, c[0x0][0x25c], R12, 0x2, P0 ;  /* 0x000097000b0b7a11 */ /* 0x000fe400000f140c */
[C---:B------:R-:W-:Y:S02]  /*4e10*/  ISETP.LT.OR P0, PT, R4.reuse, 0x1, P5 ;  /* 0x000000010400780c */ /* 0x040fe40002f01670 */
[C---:B------:R-:W-:Y:S02]  /*4e20*/  ISETP.LT.OR P4, PT, R4.reuse, 0x21, !P4 ;  /* 0x000000210400780c */ /* 0x040fe40006781670 */
[C---:B------:R-:W-:Y:S02]  /*4e30*/  ISETP.LT.OR P2, PT, R4.reuse, 0x21, !P2 ;  /* 0x000000210400780c */ /* 0x040fe40005741670 */
[----:B------:R-:W-:Y:S01]  /*4e40*/  ISETP.LT.OR P6, PT, R4, 0x21, P5 ;  /* 0x000000210400780c */ /* 0x000fe20002fc1670 */
[----:B------:R-:W-:Y:S02]  /*4e50*/  @!P3 IMAD.SHL.U32 R4, R236, 0x10, RZ ;  /* 0x00000010ec04b824 */ /* 0x000fe400078e00ff */
[----:B------:R1:W-:Y:S04]  /*4e60*/  LDGSTS.E.BYPASS.LTC128B.128 [R228+0x8080], [R8.64+0x80], !P1 ;  /* 0x0808008008e47fae */ /* 0x0003e8000c901d56 */
[----:B------:R1:W-:Y:S04]  /*4e70*/  LDGSTS.E.BYPASS.LTC128B.128 [R228+0xa080], [R8.64+0x100], !P0 ;  /* 0x0a08010008e47fae */ /* 0x0003e8000c101d56 */
[----:B------:R1:W-:Y:S04]  /*4e80*/  LDGSTS.E.BYPASS.LTC128B.128 [R228+0x7080], [R6.64], !P4 ;  /* 0x0708000006e47fae */ /* 0x0003e8000e101d56 */
[----:B------:R1:W-:Y:S04]  /*4e90*/  LDGSTS.E.BYPASS.LTC128B.128 [R228+0x9080], [R6.64+0x80], !P2 ;  /* 0x0908008006e47fae */ /* 0x0003e8000d101d56 */
[----:B------:R1:W-:Y:S04]  /*4ea0*/  LDGSTS.E.BYPASS.LTC128B.128 [R228+0xb080], [R6.64+0x100], !P6 ;  /* 0x0b08010006e47fae */ /* 0x0003e8000f101d56 */
[----:B------:R1:W-:Y:S02]  /*4eb0*/  @!P3 LDGSTS.E.BYPASS.LTC128B.128 [R4+0x12080], [R10.64] ;  /* 0x120800000a04bfae */ /* 0x0003e4000b901d56 */
.L_x_171:
[-C--:B-12345:R-:W-:Y:S01]  /*4ec0*/  HMMA.16816.F32 R4, R144, R16.reuse, RZ ;  /* 0x000000109004723c */ /* 0x0befe200000018ff */
[----:B------:R-:W0:Y:S01]  /*4ed0*/  LDGDEPBAR ;  /* 0x00000000000079af */ /* 0x000e220000000000 */
[----:B------:R-:W-:Y:S02]  /*4ee0*/  UIMAD UR10, UR10, 0x3000, URZ ;  /* 0x000030000a0a78a4 */ /* 0x000fe4000f8e023f */
[----:B------:R-:W-:Y:S04]  /*4ef0*/  UISETP.GE.AND UP0, UPT, UR15, UR17, UPT ;  /* 0x000000110f00728c */ /* 0x000fe8000bf06270 */
        /* <DEDUP_REMOVED lines=40> */
[C---:B------:R-:W-:Y:S07]  /*5180*/  HMMA.16816.F32 R136, R208.reuse, R200, R136 ;  /* 0x000000c8d088723c */ /* 0x040fee0000001888 */
[----:B------:R-:W-:Y:S01]  /*5190*/  IADD3 R201, P0, R250, UR10, RZ ;  /* 0x0000000afac97c10 */ /* 0x000fe2000ff1e0ff */
[-C--:B------:R-:W-:Y:S01]  /*51a0*/  HMMA.16816.F32 R140, R208, R202.reuse, R140 ;  /* 0x000000cad08c723c */ /* 0x080fe2000000188c */
[----:B------:R-:W2:Y:S07]  /*51b0*/  LDSM.16.MT88.4 R208, [R0+0x3880] ;  /* 0x0038800000d0783b */ /* 0x000eae0000004200 */
[----:B------:R-:W-:Y:S01]  /*51c0*/  HMMA.16816.F32 R144, R164, R202, R144 ;  /* 0x000000caa490723c */ /* 0x000fe20000001890 */
[----:B------:R-:W3:Y:S06]  /*51d0*/  LDSM.16.MT88.4 R164, [R0+0x5880] ;  /* 0x0058800000a4783b */ /* 0x000eec0000004200 */
[----:B------:R-:W-:Y:S01]  /*51e0*/  IMAD.U32 R202, RZ, RZ, UR10 ;  /* 0x0000000affca7e24 */ /* 0x000fe2000f8e00ff */
[-C--:B-1----:R-:W-:Y:S05]  /*51f0*/  HMMA.16816.F32 R4, R204, R212.reuse, R4 ;  /* 0x000000d4cc04723c */ /* 0x082fea0000001804 */
[----:B------:R-:W-:Y:S02]  /*5200*/  LEA.HI.X.SX32 R202, R202, R252, 0x1, P0 ;  /* 0x000000fccaca7211 */ /* 0x000fe400000f0eff */
[C---:B------:R-:W-:Y:S01]  /*5210*/  LEA R200, P0, R201.reuse, c[0x0][0x220], 0x2 ;  /* 0x00008800c9c87a11 */ /* 0x040fe200078010ff */
[C---:B------:R-:W-:Y:S04]  /*5220*/  HMMA.16816.F32 R8, R216.reuse, R212, R8 ;  /* 0x000000d4d808723c */ /* 0x040fe80000001808 */
[----:B------:R-:W-:Y:S02]  /*5230*/  LEA.HI.X R201, R201, c[0x0][0x224], R202, 0x2, P0 ;  /* 0x00008900c9c97a11 */ /* 0x000fe400000f14ca */
[----:B------:R-:W-:Y:S02]  /*5240*/  PLOP3.LUT P0, PT, PT, PT, UP0, 0x80, 0x0 ;  /* 0x000000000000781c */ /* 0x000fe40003f0f008 */
        /* <DEDUP_REMOVED lines=108> */
.L_x_153:
[----:B------:R-:W-:Y:S05]  /*5910*/  @P1 BRA `(.L_x_173) ;  /* 0x00000ff000001947 */ /* 0x000fea0003800000 */
[----:B------:R-:W-:Y:S01]  /*5920*/  SHF.R.S32.HI R7, RZ, 0x1f, R236 ;  /* 0x0000001fff077819 */ /* 0x000fe200000114ec */
[----:B------:R-:W-:Y:S01]  /*5930*/  BAR.SYNC.DEFER_BLOCKING 0x1, 0x100 ;  /* 0x0044000000007b1d */ /* 0x000fe20000010000 */
[----:B------:R-:W-:Y:S02]  /*5940*/  F2FP.PACK_AB R36, R37, R36 ;  /* 0x000000242524723e */ /* 0x000fe400000000ff */
[----:B------:R-:W-:-:S02]  /*5950*/  LEA.HI R3, R7, R236, RZ, 0x2 ;  /* 0x000000ec07037211 */ /* 0x000fc400078f10ff */
[----:B------:R-:W-:Y:S01]  /*5960*/  LEA.HI R0, R7, R236, RZ, 0x5 ;  /* 0x000000ec07007211 */ /* 0x000fe200078f28ff */
[----:B------:R-:W-:Y:S01]  /*5970*/  ULDC UR4, c[0x0][0x2f0] ;  /* 0x0000bc0000047ab9 */ /* 0x000fe20000000800 */
[--C-:B------:R-:W-:Y:S01]  /*5980*/  SHF.R.S32.HI R5, RZ, 0x2, R3.reuse ;  /* 0x00000002ff057819 */ /* 0x100fe20000011403 */
[----:B------:R-:W-:Y:S01]  /*5990*/  UIADD3 UR4, -UR16, UR4, URZ ;  /* 0x0000000410047290 */ /* 0x000fe2000fffe13f */
[----:B------:R-:W-:Y:S01]  /*59a0*/  SHF.R.S32.HI R2, RZ, 0x1f, R3 ;  /* 0x0000001fff027819 */ /* 0x000fe20000011403 */
[----:B------:R-:W-:Y:S01]  /*59b0*/  BSSY B0, `(.L_x_174) ;  /* 0x00000b3000007945 */ /* 0x000fe20003800000 */
[----:B------:R-:W-:Y:S01]  /*59c0*/  SHF.R.S32.HI R4, RZ, 0x5, R0 ;  /* 0x00000005ff047819 */ /* 0x000fe20000011400 */
[----:B------:R-:W-:Y:S01]  /*59d0*/  UISETP.LT.AND UP0, UPT, UR4, 0x40, UPT ;  /* 0x000000400400788c */ /* 0x000fe2000bf01270 */
[----:B------:R-:W-:Y:S02]  /*59e0*/  LEA.HI R2, R2, R5, RZ, 0x3 ;  /* 0x0000000502027211 */ /* 0x000fe400078f18ff */
[----:B------:R-:W-:Y:S01]  /*59f0*/  LEA.HI R0, R0, R4, RZ, 0x1 ;  /* 0x0000000400007211 */ /* 0x000fe200078f08ff */
[----:B------:R-:W-:Y:S01]  /*5a00*/  USEL UR4, UR4, 0x40, UP0 ;  /* 0x0000004004047887 */ /* 0x000fe20008000000 */
[----:B------:R-:W-:-:S02]  /*5a10*/  LOP3.LUT R6, R2, 0xfffffff8, RZ, 0xc0, !PT ;  /* 0xfffffff802067812 */ /* 0x000fc400078ec0ff */
[----:B------:R-:W-:Y:S02]  /*5a20*/  LOP3.LUT R2, R0, 0x1ffffe, RZ, 0xc0, !PT ;  /* 0x001ffffe00027812 */ /* 0x000fe400078ec0ff */
[-C--:B------:R-:W-:Y:S01]  /*5a30*/  LEA.HI R0, R7, R236.reuse, RZ, 0x6 ;  /* 0x000000ec07007211 */ /* 0x080fe200078f30ff */
[----:B------:R-:W-:Y:S01]  /*5a40*/  IMAD.IADD R6, R5, 0x1, -R6 ;  /* 0x0000000105067824 */ /* 0x000fe200078e0a06 */
[----:B------:R-:W-:Y:S01]  /*5a50*/  LOP3.LUT R3, R3, 0x3ffffffc, RZ, 0xc0, !PT ;  /* 0x3ffffffc03037812 */ /* 0x000fe200078ec0ff */
[----:B------:R-:W-:Y:S01]  /*5a60*/  IMAD.IADD R5, R4, 0x1, -R2 ;  /* 0x0000000104057824 */ /* 0x000fe200078e0a02 */
[----:B------:R-:W-:Y:S01]  /*5a70*/  SHF.R.S32.HI R10, RZ, 0x6, R0 ;  /* 0x00000006ff0a7819 */ /* 0x000fe20000011400 */
[----:B------:R-:W-:Y:S01]  /*5a80*/  IMAD.SHL.U32 R2, R6, 0x40, RZ ;  /* 0x0000004006027824 */ /* 0x000fe200078e00ff */
[----:B------:R-:W-:Y:S01]  /*5a90*/  LEA.HI R0, R7, R236, RZ, 0x3 ;  /* 0x000000ec07007211 */ /* 0x000fe200078f18ff */
[----:B------:R-:W-:Y:S01]  /*5aa0*/  IMAD.IADD R3, R236, 0x1, -R3 ;  /* 0x00000001ec037824 */ /* 0x000fe200078e0a03 */
[----:B------:R-:W-:Y:S01]  /*5ab0*/  LOP3.LUT P0, RZ, R6, 0x4, RZ, 0xc0, !PT ;  /* 0x0000000406ff7812 */ /* 0x000fe2000780c0ff */
[----:B------:R-:W-:Y:S01]  /*5ac0*/  IMAD.SHL.U32 R4, R10, 0x8, RZ ;  /* 0x000000080a047824 */ /* 0x000fe200078e00ff */
[----:B------:R-:W-:Y:S01]  /*5ad0*/  LOP3.LUT R2, R2, 0x1c0, RZ, 0xc0, !PT ;  /* 0x000001c002027812 */ /* 0x000fe200078ec0ff */
[----:B------:R-:W-:Y:S01]  /*5ae0*/  IMAD R3, R5, 0x200, R3 ;  /* 0x0000020005037824 */ /* 0x000fe200078e0203 */
[----:B------:R-:W-:-:S02]  /*5af0*/  LOP3.LUT R8, R0, 0x1ffffff8, RZ, 0xc0, !PT ;  /* 0x1ffffff800087812 */ /* 0x000fc400078ec0ff */
[----:B------:R-:W-:Y:S02]  /*5b00*/  SHF.R.S32.HI R14, RZ, 0x3, R0 ;  /* 0x00000003ff0e7819 */ /* 0x000fe40000011400 */
[----:B------:R-:W-:Y:S01]  /*5b10*/  LOP3.LUT R4, R2, 0x18, R4, 0xf8, !PT ;  /* 0x0000001802047812 */ /* 0x000fe200078ef804 */
[----:B------:R-:W-:Y:S01]  /*5b20*/  IMAD.IADD R8, R236, 0x1, -R8 ;  /* 0x00000001ec087824 */ /* 0x000fe200078e0a08 */
[----:B------:R-:W-:Y:S01]  /*5b30*/  SHF.R.U32.HI R0, RZ, 0x3, R2 ;  /* 0x00000003ff007819 */ /* 0x000fe20000011602 */
[----:B------:R-:W-:Y:S01]  /*5b40*/  IMAD.SHL.U32 R2, R14, 0x40, RZ ;  /* 0x000000400e027824 */ /* 0x000fe200078e00ff */
[----:B------:R-:W-:Y:S01]  /*5b50*/  F2FP.PACK_AB R38, R39, R38 ;  /* 0x000000262726723e */ /* 0x000fe200000000ff */
[----:B------:R-:W-:Y:S01]  /*5b60*/  IMAD.SHL.U32 R8, R8, 0x8, RZ ;  /* 0x0000000808087824 */ /* 0x000fe200078e00ff */
[----:B------:R-:W-:Y:S02]  /*5b70*/  LOP3.LUT R0, R4, R0, RZ, 0x3c, !PT ;  /* 0x0000000004007212 */ /* 0x000fe400078e3cff */
[----:B------:R-:W-:-:S02]  /*5b80*/  LOP3.LUT R2, R2, 0x1c0, RZ, 0xc0, !PT ;  /* 0x000001c002027812 */ /* 0x000fc400078ec0ff */
[----:B------:R-:W-:Y:S01]  /*5b90*/  F2FP.PACK_AB R48, R49, R48 ;  /* 0x000000303130723e */ /* 0x000fe200000000ff */
[----:B------:R-:W-:Y:S01]  /*5ba0*/  IMAD.U32 R0, R3, 0x2, R0 ;  /* 0x0000000203007824 */ /* 0x000fe200078e0000 */
[----:B------:R-:W-:Y:S02]  /*5bb0*/  LOP3.LUT R5, R2, 0x38, R8, 0xf8, !PT ;  /* 0x0000003802057812 */ /* 0x000fe400078ef808 */
[----:B------:R-:W-:Y:S01]  /*5bc0*/  SHF.R.U32.HI R30, RZ, 0x3, R2 ;  /* 0x00000003ff1e7819 */ /* 0x000fe20000011602 */
[----:B------:R-:W-:Y:S01]  /*5bd0*/  IMAD.SHL.U32 R0, R0, 0x2, RZ ;  /* 0x0000000200007824 */ /* 0x000fe200078e00ff */
[----:B------:R-:W-:Y:S02]  /*5be0*/  F2FP.PACK_AB R50, R51, R50 ;  /* 0x000000323332723e */ /* 0x000fe400000000ff */
[----:B------:R-:W-:Y:S02]  /*5bf0*/  F2FP.PACK_AB R40, R41, R40 ;  /* 0x000000282928723e */ /* 0x000fe400000000ff */
[C---:B------:R-:W-:Y:S01]  /*5c00*/  IADD3 R2, R0.reuse, 0x40, RZ ;  /* 0x0000004000027810 */ /* 0x040fe20007ffe0ff */
[----:B------:R-:W-:Y:S01]  /*5c10*/  STS [R0+0x6080], R36 ;  /* 0x0060802400007388 */ /* 0x000fe20000000800 */
[----:B------:R-:W-:-:S02]  /*5c20*/  @P0 IADD3 R2, R0, -0x40, RZ ;  /* 0xffffffc000020810 */ /* 0x000fc40007ffe0ff */
        /* <DEDUP_REMOVED lines=62> */
[----:B------:R-:W-:-:S02]  /*6010*/  LOP3.LUT R30, R5, R30, RZ, 0x3c, !PT ;  /* 0x0000001e051e7212 */ /* 0x000fc400078e3cff */
[----:B------:R-:W-:Y:S01]  /*6020*/  F2FP.PACK_AB R6, R125, R124 ;  /* 0x0000007c7d06723e */ /* 0x000fe200000000ff */
[----:B------:R-:W-:Y:S01]  /*6030*/  STS [R2+0xb080], R76 ;  /* 0x00b0804c02007388 */ /* 0x000fe20000000800 */
[----:B------:R-:W-:Y:S01]  /*6040*/  F2FP.PACK_AB R5, R127, R126 ;  /* 0x0000007e7f05723e */ /* 0x000fe200000000ff */
[----:B------:R-:W-:Y:S01]  /*6050*/  IMAD R10, R10, 0x200, R30 ;  /* 0x000002000a0a7824 */ /* 0x000fe200078e021e */
[----:B------:R-:W-:Y:S01]  /*6060*/  ISETP.GE.AND P5, PT, R14, UR4, PT ;  /* 0x000000040e007c0c */ /* 0x000fe2000bfa6270 */
[----:B------:R-:W-:Y:S04]  /*6070*/  STS [R2+0xb480], R78 ;  /* 0x00b4804e02007388 */ /* 0x000fe80000000800 */
[----:B------:R-:W-:Y:S04]  /*6080*/  STS [R0+0x80], R29 ;  /* 0x0000801d00007388 */ /* 0x000fe80000000800 */
[----:B------:R1:W-:Y:S04]  /*6090*/  STS [R0+0x480], R28 ;  /* 0x0004801c00007388 */ /* 0x0003e80000000800 */
[----:B------:R-:W-:Y:S04]  /*60a0*/  STS [R2+0x80], R25 ;  /* 0x0000801902007388 */ /* 0x000fe80000000800 */
[----:B------:R-:W-:Y:S04]  /*60b0*/  STS [R2+0x480], R24 ;  /* 0x0004801802007388 */ /* 0x000fe80000000800 */
[----:B------:R-:W-:Y:S04]  /*60c0*/  STS [R0+0x1080], R27 ;  /* 0x0010801b00007388 */ /* 0x000fe80000000800 */
[----:B------:R-:W-:Y:S04]  /*60d0*/  STS [R0+0x1480], R26 ;  /* 0x0014801a00007388 */ /* 0x000fe80000000800 */
[----:B------:R-:W-:Y:S04]  /*60e0*/  STS [R2+0x1080], R23 ;  /* 0x0010801702007388 */ /* 0x000fe80000000800 */
[----:B------:R-:W-:Y:S01]  /*60f0*/  STS [R2+0x1480], R22 ;  /* 0x0014801602007388 */ /* 0x000fe20000000800 */
[----:B-1----:R-:W-:-:S03]  /*6100*/  IADD3 R28, R8, 0x40, RZ ;  /* 0x00000040081c7810 */ /* 0x002fc60007ffe0ff */
        /* <DEDUP_REMOVED lines=12> */
[----:B------:R2:W-:Y:S01]  /*61d0*/  STS [R0+0x5080], R9 ;  /* 0x0050800900007388 */ /* 0x0005e20000000800 */
[----:B-1----:R-:W-:-:S03]  /*61e0*/  SHF.R.S32.HI R15, RZ, 0x1f, R14 ;  /* 0x0000001fff0f7819 */ /* 0x002fc6000001140e */
[----:B------:R1:W-:Y:S04]  /*61f0*/  STS [R0+0x5480], R7 ;  /* 0x0054800700007388 */ /* 0x0003e80000000800 */
[----:B------:R3:W-:Y:S04]  /*6200*/  STS [R2+0x5080], R6 ;  /* 0x0050800602007388 */ /* 0x0007e80000000800 */
[----:B------:R4:W-:Y:S04]  /*6210*/  STS [R2+0x5480], R5 ;  /* 0x0054800502007388 */ /* 0x0009e80000000800 */
[----:B------:R-:W5:Y:S04]  /*6220*/  S2R R30, SR_CTAID.Y ;  /* 0x00000000001e7919 */ /* 0x000f680000002600 */
[----:B------:R-:W4:Y:S01]  /*6230*/  S2R R29, SR_CTAID.Z ;  /* 0x00000000001d7919 */ /* 0x000f220000002700 */
[----:B--2---:R-:W-:Y:S01]  /*6240*/  SHF.R.S32.HI R9, RZ, 0x1f, R8 ;  /* 0x0000001fff097819 */ /* 0x004fe20000011408 */
[----:B-1----:R-:W-:-:S02]  /*6250*/  IMAD.SHL.U32 R0, R10, 0x2, RZ ;  /* 0x000000020a007824 */ /* 0x002fc400078e00ff */
[----:B------:R-:W-:Y:S01]  /*6260*/  BAR.SYNC.DEFER_BLOCKING 0x1, 0x100 ;  /* 0x0044000000007b1d */ /* 0x000fe20000010000 */
[----:B---3--:R-:W-:-:S04]  /*6270*/  IMAD.U32 R6, RZ, RZ, UR13 ;  /* 0x0000000dff067e24 */ /* 0x008fc8000f8e00ff */
[----:B------:R-:W-:Y:S01]  /*6280*/  IMAD.WIDE R6, R6, 0x40, R14 ;  /* 0x0000004006067825 */ /* 0x000fe200078e020e */
[----:B-----5:R-:W-:-:S03]  /*6290*/  SHF.R.S32.HI R31, RZ, 0x1f, R30 ;  /* 0x0000001fff1f7819 */ /* 0x020fc6000001141e */
[----:B----4-:R-:W-:Y:S01]  /*62a0*/  IMAD.WIDE.U32 R2, R30, c[0x0][0x338], R8 ;  /* 0x0000ce001e027a25 */ /* 0x010fe200078e0008 */
[----:B------:R-:W-:-:S03]  /*62b0*/  SHF.R.S32.HI R68, RZ, 0x1f, R29 ;  /* 0x0000001fff447819 */ /* 0x000fc6000001141d */
[----:B------:R-:W-:-:S04]  /*62c0*/  IMAD R4, R31, c[0x0][0x338], RZ ;  /* 0x0000ce001f047a24 */ /* 0x000fc800078e02ff */
[----:B------:R-:W-:-:S04]  /*62d0*/  IMAD R4, R30, c[0x0][0x33c], R4 ;  /* 0x0000cf001e047a24 */ /* 0x000fc800078e0204 */
[----:B------:R-:W-:Y:S01]  /*62e0*/  IMAD.IADD R3, R3, 0x1, R4 ;  /* 0x0000000103037824 */ /* 0x000fe200078e0204 */
[----:B------:R1:W2:Y:S01]  /*62f0*/  LDS.128 R40, [R0+0x7080] ;  /* 0x0070800000287984 */ /* 0x0002a20000000c00 */
[----:B------:R-:W-:Y:S02]  /*6300*/  IMAD R4, R68, c[0x0][0x340], RZ ;  /* 0x0000d00044047a24 */ /* 0x000fe400078e02ff */
[C---:B------:R-:W-:Y:S01]  /*6310*/  IMAD.WIDE.U32 R12, R29.reuse, c[0x0][0x340], R2 ;  /* 0x0000d0001d0c7a25 */ /* 0x040fe200078e0002 */
[----:B------:R1:W3:Y:S03]  /*6320*/  LDS.128 R36, [R0+0x9080] ;  /* 0x0090800000247984 */ /* 0x0002e60000000c00 */
[----:B------:R-:W-:Y:S01]  /*6330*/  IMAD R4, R29, c[0x0][0x344], R4 ;  /* 0x0000d1001d047a24 */ /* 0x000fe200078e0204 */
[----:B------:R1:W4:Y:S03]  /*6340*/  LDS.128 R32, [R0+0xb080] ;  /* 0x00b0800000207984 */ /* 0x0003260000000c00 */
[----:B------:R-:W-:Y:S01]  /*6350*/  IMAD.IADD R5, R13, 0x1, R4 ;  /* 0x000000010d057824 */ /* 0x000fe200078e0204 */
[----:B------:R1:W5:Y:S04]  /*6360*/  LDS.128 R52, [R0+0x80] ;  /* 0x0000800000347984 */ /* 0x0003680000000c00 */
        /* <DEDUP_REMOVED lines=23> */
.L_x_175:
[----:B------:R-:W-:Y:S05]  /*64e0*/  BSYNC B0 ;  /* 0x0000000000007941 */ /* 0x000fea0003800000 */
.L_x_174:
[----:B-1----:R-:W-:Y:S01]  /*64f0*/  IADD3 R0, R14, 0x20, RZ ;  /* 0x000000200e007810 */ /* 0x002fe20007ffe0ff */
[----:B------:R-:W-:Y:S03]  /*6500*/  BSSY B0, `(.L_x_176) ;  /* 0x0000014000007945 */ /* 0x000fe60003800000 */
[----:B------:R-:W-:-:S13]  /*6510*/  ISETP.GE.AND P4, PT, R0, UR4, PT ;  /* 0x0000000400007c0c */ /* 0x000fda000bf86270 */
[----:B------:R-:W-:Y:S05]  /*6520*/  @P4 BRA `(.L_x_177) ;  /* 0x0000011000004947 */ /* 0x000fea0003800000 */
[----:B------:R-:W-:Y:S01]  /*6530*/  IADD3 R0, P0, R6, 0x20, RZ ;  /* 0x0000002006007810 */ /* 0x000fe20007f1e0ff */
        /* <DEDUP_REMOVED lines=16> */
.L_x_177:
[----:B------:R-:W-:Y:S05]  /*6640*/  BSYNC B0 ;  /* 0x0000000000007941 */ /* 0x000fea0003800000 */
.L_x_176:
        /* <DEDUP_REMOVED lines=21> */
[----:B-----5:R1:W-:Y:S04]  /*67a0*/  @!P3 STG.E.128 [R4.64], R52 ;  /* 0x000000340400b986 */ /* 0x0203e8000c101d16 */
[----:B------:R1:W-:Y:S04]  /*67b0*/  @!P2 STG.E.128 [R4.64+0x80], R48 ;  /* 0x000080300400a986 */ /* 0x0003e8000c101d16 */
[----:B------:R1:W-:Y:S02]  /*67c0*/  @!P1 STG.E.128 [R4.64+0x100], R44 ;  /* 0x0001002c04009986 */ /* 0x0003e4000c101d16 */
.L_x_179:
[----:B------:R-:W-:Y:S05]  /*67d0*/  BSYNC B0 ;  /* 0x0000000000007941 */ /* 0x000fea0003800000 */
.L_x_178:
        /* <DEDUP_REMOVED lines=11> */
[----:B------:R-:W-:Y:S02]  /*6890*/  LEA.HI.X R3, R4, c[0x0][0x2ec], R0, 0x1, P2 ;  /* 0x0000bb0004037a11 */ /* 0x000fe400010f0c00 */
[----:B------:R-:W-:-:S03]  /*68a0*/  IADD3 R0, R8, 0x80, RZ ;  /* 0x0000008008007810 */ /* 0x000fc60007ffe0ff */
[----:B------:R1:W-:Y:S01]  /*68b0*/  @!P0 STG.E.128 [R2.64+0x80], R56 ;  /* 0x0000803802008986 */ /* 0x0003e2000c101d16 */
[----:B------:R-:W-:-:S03]  /*68c0*/  ISETP.GE.AND P0, PT, R0, c[0x0][0x2f4], PT ;  /* 0x0000bd0000007a0c */ /* 0x000fc60003f06270 */
[----:B------:R1:W-:Y:S10]  /*68d0*/  @!P1 STG.E.128 [R2.64], R60 ;  /* 0x0000003c02009986 */ /* 0x0003f4000c101d16 */
[----:B------:R-:W-:Y:S05]  /*68e0*/  @P0 EXIT ;  /* 0x000000000000094d */ /* 0x000fea0003800000 */
[----:B------:R-:W-:Y:S01]  /*68f0*/  STG.E.128 [R2.64+0x100], R64 ;  /* 0x0001004002007986 */ /* 0x000fe2000c101d16 */
[----:B------:R-:W-:Y:S05]  /*6900*/  EXIT ;  /* 0x000000000000794d */ /* 0x000fea0003800000 */
.L_x_173:
[----:B------:R-:W1:Y:S01]  /*6910*/  S2R R18, SR_CTAID.Y ;  /* 0x0000000000127919 */ /* 0x000e620000002600 */
[----:B------:R-:W-:Y:S01]  /*6920*/  SHF.R.S32.HI R0, RZ, 0x1f, R236 ;  /* 0x0000001fff007819 */ /* 0x000fe200000114ec */
[----:B------:R-:W-:Y:S01]  /*6930*/  ULDC UR4, c[0x0][0x2f0] ;  /* 0x0000bc0000047ab9 */ /* 0x000fe20000000800 */
[----:B------:R-:W-:Y:S01]  /*6940*/  IMAD.U32 R6, RZ, RZ, UR13 ;  /* 0x0000000dff067e24 */ /* 0x000fe2000f8e00ff */
[----:B------:R-:W2:Y:S01]  /*6950*/  S2R R19, SR_CTAID.Z ;  /* 0x0000000000137919 */ /* 0x000ea20000002700 */
[----:B------:R-:W-:Y:S01]  /*6960*/  LEA.HI R8, R0, R236, RZ, 0x3 ;  /* 0x000000ec00087211 */ /* 0x000fe200078f18ff */
[----:B------:R-:W-:Y:S01]  /*6970*/  UIADD3 UR4, -UR16, UR4, URZ ;  /* 0x0000000410047290 */ /* 0x000fe2000fffe13f */
[----:B------:R-:W-:Y:S02]  /*6980*/  BSSY B0, `(.L_x_180) ;  /* 0x0000023000007945 */ /* 0x000fe40003800000 */
[----:B------:R-:W-:-:S02]  /*6990*/  LOP3.LUT R0, R8, 0x1ffffff8, RZ, 0xc0, !PT ;  /* 0x1ffffff808007812 */ /* 0x000fc400078ec0ff */
[----:B------:R-:W-:-:S03]  /*69a0*/  SHF.R.S32.HI R8, RZ, 0x3, R8 ;  /* 0x00000003ff087819 */ /* 0x000fc60000011408 */
[----:B------:R-:W-:Y:S01]  /*69b0*/  IMAD.IADD R0, R236, 0x1, -R0 ;  /* 0x00000001ec007824 */ /* 0x000fe200078e0a00 */
[----:B------:R-:W-:Y:S02]  /*69c0*/  ISETP.GE.AND P5, PT, R8, UR4, PT ;  /* 0x0000000408007c0c */ /* 0x000fe4000bfa6270 */
[----:B------:R-:W-:Y:S01]  /*69d0*/  SHF.R.S32.HI R9, RZ, 0x1f, R8 ;  /* 0x0000001fff097819 */ /* 0x000fe20000011408 */
[----:B------:R-:W-:-:S04]  /*69e0*/  IMAD.SHL.U32 R12, R0, 0x8, RZ ;  /* 0x00000008000c7824 */ /* 0x000fc800078e00ff */
[----:B------:R-:W-:Y:S01]  /*69f0*/  IMAD.WIDE R6, R6, 0x40, R8 ;  /* 0x0000004006067825 */ /* 0x000fe200078e0208 */
[----:B------:R-:W-:Y:S02]  /*6a00*/  SHF.R.S32.HI R13, RZ, 0x1f, R12 ;  /* 0x0000001fff0d7819 */ /* 0x000fe4000001140c */
[----:B-1----:R-:W-:Y:S02]  /*6a10*/  SHF.R.S32.HI R20, RZ, 0x1f, R18 ;  /* 0x0000001fff147819 */ /* 0x002fe40000011412 */
[----:B------:R-:W-:Y:S01]  /*6a20*/  IADD3 R16, R12, 0x40, RZ ;  /* 0x000000400c107810 */ /* 0x000fe20007ffe0ff */
[----:B------:R-:W-:Y:S01]  /*6a30*/  IMAD.WIDE.U32 R2, R18, c[0x0][0x308], R12 ;  /* 0x0000c20012027a25 */ /* 0x000fe200078e000c */
[----:B--2---:R-:W-:Y:S02]  /*6a40*/  SHF.R.S32.HI R21, RZ, 0x1f, R19 ;  /* 0x0000001fff157819 */ /* 0x004fe40000011413 */
[----:B------:R-:W-:Y:S01]  /*6a50*/  IADD3 R17, R12, 0x80, RZ ;  /* 0x000000800c117810 */ /* 0x000fe20007ffe0ff */
[----:B------:R-:W-:-:S04]  /*6a60*/  IMAD R0, R20, c[0x0][0x308], RZ ;  /* 0x0000c20014007a24 */ /* 0x000fc800078e02ff */
[----:B------:R-:W-:-:S05]  /*6a70*/  IMAD R0, R18, c[0x0][0x30c], R0 ;  /* 0x0000c30012007a24 */ /* 0x000fca00078e0200 */
[----:B------:R-:W-:Y:S01]  /*6a80*/  IADD3 R3, R3, R0, RZ ;  /* 0x0000000003037210 */ /* 0x000fe20007ffe0ff */
[----:B------:R-:W-:-:S04]  /*6a90*/  IMAD R0, R21, c[0x0][0x310], RZ ;  /* 0x0000c40015007a24 */ /* 0x000fc800078e02ff */
[C---:B------:R-:W-:Y:S02]  /*6aa0*/  IMAD R0, R19.reuse, c[0x0][0x314], R0 ;  /* 0x0000c50013007a24 */ /* 0x040fe400078e0200 */
[----:B------:R-:W-:-:S05]  /*6ab0*/  IMAD.WIDE.U32 R14, R19, c[0x0][0x310], R2 ;  /* 0x0000c400130e7a25 */ /* 0x000fca00078e0002 */
[----:B------:R-:W-:Y:S01]  /*6ac0*/  IADD3 R3, R15, R0, RZ ;  /* 0x000000000f037210 */ /* 0x000fe20007ffe0ff */
[----:B------:R-:W-:Y:S05]  /*6ad0*/  @P5 BRA `(.L_x_181) ;  /* 0x000000d000005947 */ /* 0x000fea0003800000 */
[----:B------:R-:W-:Y:S01]  /*6ae0*/  IMAD R0, R7, c[0x0][0x300], RZ ;  /* 0x0000c00007007a24 */ /* 0x000fe200078e02ff */
[----:B------:R-:W-:Y:S01]  /*6af0*/  ISETP.GE.AND P3, PT, R12, c[0x0][0x2f4], PT ;  /* 0x0000bd000c007a0c */ /* 0x000fe20003f66270 */
[----:B------:R-:W-:Y:S01]  /*6b00*/  IMAD.MOV.U32 R2, RZ, RZ, R14 ;  /* 0x000000ffff027224 */ /* 0x000fe200078e000e */
[----:B------:R-:W-:Y:S01]  /*6b10*/  ISETP.GE.AND P1, PT, R16, c[0x0][0x2f4], PT ;  /* 0x0000bd0010007a0c */ /* 0x000fe20003f26270 */
[C---:B------:R-:W-:Y:S01]  /*6b20*/  IMAD R0, R6.reuse, c[0x0][0x304], R0 ;  /* 0x0000c10006007a24 */ /* 0x040fe200078e0200 */
        /* <DEDUP_REMOVED lines=8> */
.L_x_181:
[----:B------:R-:W-:Y:S05]  /*6bb0*/  BSYNC B0 ;  /* 0x0000000000007941 */ /* 0x000fea0003800000 */
.L_x_180:
        /* <DEDUP_REMOVED lines=19> */
.L_x_183:
[----:B------:R-:W-:Y:S05]  /*6cf0*/  BSYNC B0 ;  /* 0x0000000000007941 */ /* 0x000fea0003800000 */
.L_x_182:
        /* <DEDUP_REMOVED lines=23> */
.L_x_185:
[----:B------:R-:W-:Y:S05]  /*6e70*/  BSYNC B0 ;  /* 0x0000000000007941 */ /* 0x000fea0003800000 */
.L_x_184:
        /* <DEDUP_REMOVED lines=18> */
.L_x_186:
        /* <DEDUP_REMOVED lines=14> */
.L_x_1381:


//--------------------- .text._ZN7cutlass13device_kernelIN5flash19enable_sm80_to_sm89INS1_16FlashAttnBwdSm80INS1_25CollectiveMainloopBwdSm80ILi1ELi1EN4cute5tupleIJNS5_1CILi64EEES8_NS7_ILi192EEEEEENS_6half_tEfNS_4arch4Sm80ELb0ELb1ELb0ELb0ELb1ELb0ELb0ELb0ELi2ELi2ELi2ELi2ELb1EEENS1_21CollectiveEpilogueBwdISA_SB_SD_Li256ELb0ELb0ELi4EEENS1_19SingleTileSchedulerILb0ELb0ELb0ELi64EEEEEEEEEvNT_6ParamsE --------------------------
	.section	.text._ZN7cutlass13device_kernelIN5flash19enable_sm80_to_sm89INS1_16FlashAttnBwdSm80INS1_25CollectiveMainloopBwdSm80ILi1ELi1EN4cute5tupleIJNS5_1CILi64EEES8_NS7_ILi192EEEEEENS_6half_tEfNS_4arch4Sm80ELb0ELb1ELb0ELb0ELb1ELb0ELb0ELb0ELi2ELi2ELi2ELi2ELb1EEENS1_21CollectiveEpilogueBwdISA_SB_SD_Li256ELb0ELb0ELi4EEENS1_19SingleTileSchedulerILb0ELb0ELb0ELi64EEEEEEEEEvNT_6ParamsE,"ax",@progbits
	.sectioninfo	@"SHI_REGISTERS=255"
	.align	128
.text._ZN7cutlass13device_kernelIN5flash19enable_sm80_to_sm89INS1_16FlashAttnBwdSm80INS1_25CollectiveMainloopBwdSm80ILi1ELi1EN4cute5tupleIJNS5_1CILi64EEES8_NS7_ILi192EEEEEENS_6half_tEfNS_4arch4Sm80ELb0ELb1ELb0ELb0ELb1ELb0ELb0ELb0ELi2ELi2ELi2ELi2ELb1EEENS1_21CollectiveEpilogueBwdISA_SB_SD_Li256ELb0ELb0ELi4EEENS1_19SingleTileSchedulerILb0ELb0ELb0ELi64EEEEEEEEEvNT_6ParamsE:
        .type           _ZN7cutlass13device_kernelIN5flash19enable_sm80_to_sm89INS1_16FlashAttnBwdSm80INS1_25CollectiveMainloopBwdSm80ILi1ELi1EN4cute5tupleIJNS5_1CILi64EEES8_NS7_ILi192EEEEEENS_6half_tEfNS_4arch4Sm80ELb0ELb1ELb0ELb0ELb1ELb0ELb0ELb0ELi2ELi2ELi2ELi2ELb1EEENS1_21CollectiveEpilogueBwdISA_SB_SD_Li256ELb0ELb0ELi4EEENS1_19SingleTileSchedulerILb0ELb0ELb0ELi64EEEEEEEEEvNT_6ParamsE,@function
        .size           _ZN7cutlass13device_kernelIN5flash19enable_sm80_to_sm89INS1_16FlashAttnBwdSm80INS1_25CollectiveMainloopBwdSm80ILi1ELi1EN4cute5tupleIJNS5_1CILi64EEES8_NS7_ILi192EEEEEENS_6half_tEfNS_4arch4Sm80ELb0ELb1ELb0ELb0ELb1ELb0ELb0ELb0ELi2ELi2ELi2ELi2ELb1EEENS1_21CollectiveEpilogueBwdISA_SB_SD_Li256ELb0ELb0ELi4EEENS1_19SingleTileSchedulerILb0ELb0ELb0ELi64EEEEEEEEEvNT_6ParamsE,(.L_x_1382 - _ZN7cutlass13device_kernelIN5flash19enable_sm80_to_sm89INS1_16FlashAttnBwdSm80INS1_25CollectiveMainloopBwdSm80ILi1ELi1EN4cute5tupleIJNS5_1CILi64EEES8_NS7_ILi192EEEEEENS_6half_tEfNS_4arch4Sm80ELb0ELb1ELb0ELb0ELb1ELb0ELb0ELb0ELi2ELi2ELi2ELi2ELb1EEENS1_21CollectiveEpilogueBwdISA_SB_SD_Li256ELb0ELb0ELi4EEENS1_19SingleTileSchedulerILb0ELb0ELb0ELi64EEEEEEEEEvNT_6ParamsE)
        .other          _ZN7cutlass13device_kernelIN5flash19enable_sm80_to_sm89INS1_16FlashAttnBwdSm80INS1_25CollectiveMainloopBwdSm80ILi1ELi1EN4cute5tupleIJNS5_1CILi64EEES8_NS7_ILi192EEEEEENS_6half_tEfNS_4arch4Sm80ELb0ELb1ELb0ELb0ELb1ELb0ELb0ELb0ELi2ELi2ELi2ELi2ELb1EEENS1_21CollectiveEpilogueBwdISA_SB_SD_Li256ELb0ELb0ELi4EEENS1_19SingleTileSchedulerILb0ELb0ELb0ELi64EEEEEEEEEvNT_6ParamsE,@"STO_CUDA_ENTRY STV_DEFAULT"
_ZN7cutlass13device_kernelIN5flash19enable_sm80_to_sm89INS1_16FlashAttnBwdSm80INS1_25CollectiveMainloopBwdSm80ILi1ELi1EN4cute5tupleIJNS5_1CILi64EEES8_NS7_ILi192EEEEEENS_6half_tEfNS_4arch4Sm80ELb0ELb1ELb0ELb0ELb1ELb0ELb0ELb0ELi2ELi2ELi2ELi2ELb1EEENS1_21CollectiveEpilogueBwdISA_SB_SD_Li256ELb0ELb0ELi4EEENS1_19SingleTileSchedulerILb0ELb0ELb0ELi64EEEEEEEEEvNT_6ParamsE:
        /* <DEDUP_REMOVED lines=26> */
.L_x_187:
        /* <DEDUP_REMOVED lines=524> */
.L_x_207:
        /* <DEDUP_REMOVED lines=112> */
.L_x_191:
[----:B------:R-:W-:Y:S04]  /*2960*/  MOV R22, 0x1 ;  /* 0x0000000100167802 */ /* 0x000fe80000000f00 */
[----:B------:R-:W-:Y:S11]  /*2970*/  ISETP.NE.AND P0, PT, R22, c[0x0][0x2a8], PT ;  /* 0x0000aa0016007a0c */ /* 0x000ff60003f05270 */
[----:B------:R-:W-:Y:S02]  /*2980*/  @!UPT UIADD3 URZ, URZ, URZ, URZ ;  /* 0x0000003f3f3ff290 */ /* 0x000fe4000fffe03f */
[----:B------:R-:W-:Y:S05]  /*2990*/  @P0 IMAD.HI.U32 R22, R21, c[0x0][0x2ac], RZ ;  /* 0x0000ab0015160a27 */ /* 0x000fea00078e00ff */
[----:B------:R-:W-:Y:S02]  /*29a0*/  @P0 SHF.R.U32.HI R21, RZ, c[0x0][0x2b0], R22 ;  /* 0x0000ac00ff150a19 */ /* 0x000fe40000011616 */
.L_x_192:
[----:B------:R-:W-:Y:S05]  /*29b0*/  BSYNC B0 ;  /* 0x0000000000007941 */ /* 0x000fea0003800000 */
.L_x_190:
[----:B------:R-:W-:Y:S04]  /*29c0*/  IMAD.MOV.U32 R22, RZ, RZ, c[0x0][0x2a8] ;  /* 0x0000aa00ff167624 */ /* 0x000fe800078e00ff */
[----:B------:R-:W-:Y:S04]  /*29d0*/  IMAD R21, R21, R22, -UR16 ;  /* 0x8000001015157e24 */ /* 0x000fe8000f8e0216 */
[----:B------:R-:W-:Y:S05]  /*29e0*/  IMAD.IADD R21, R21, 0x1, -R233 ;  /* 0x0000000115157824 */ /* 0x000fea00078e0ae9 */
[----:B------:R-:W-:Y:S02]  /*29f0*/  IADD3 R22, R21, c[0x0][0x2a8], RZ ;  /* 0x0000aa0015167a10 */ /* 0x000fe40007ffe0ff */
[----:B------:R-:W-:Y:S02]  /*2a00*/  IMNMX R200, R200, R21, !PT ;  /* 0x00000015c8c87217 */ /* 0x000fe40007800200 */
[----:B------:R-:W-:Y:S02]  /*2a10*/  IMNMX R201, R201, R22, PT ;  /* 0x00000016c9c97217 */ /* 0x000fe40003800200 */
.L_x_189:
        /* <DEDUP_REMOVED lines=20> */
.L_x_195:
[----:B------:R-:W-:Y:S04]  /*2b60*/  MOV R22, 0x1 ;  /* 0x0000000100167802 */ /* 0x000fe80000000f00 */
[----:B------:R-:W-:Y:S11]  /*2b70*/  ISETP.NE.AND P0, PT, R22, c[0x0][0x2a8], PT ;  /* 0x0000aa0016007a0c */ /* 0x000ff60003f05270 */
[----:B------:R-:W-:Y:S02]  /*2b80*/  @!UPT UIADD3 URZ, URZ, URZ, URZ ;  /* 0x0000003f3f3ff290 */ /* 0x000fe4000fffe03f */
[----:B------:R-:W-:Y:S05]  /*2b90*/  @P0 IMAD.HI.U32 R22, R21, c[0x0][0x2ac], RZ ;  /* 0x0000ab0015160a27 */ /* 0x000fea00078e00ff */
[----:B------:R-:W-:Y:S02]  /*2ba0*/  @P0 SHF.R.U32.HI R21, RZ, c[0x0][0x2b0], R22 ;  /* 0x0000ac00ff150a19 */ /* 0x000fe40000011616 */
.L_x_196:
[----:B------:R-:W-:Y:S05]  /*2bb0*/  BSYNC B0 ;  /* 0x0000000000007941 */ /* 0x000fea0003800000 */
.L_x_194:
[----:B------:R-:W-:Y:S04]  /*2bc0*/  IMAD.MOV.U32 R22, RZ, RZ, c[0x0][0x2a8] ;  /* 0x0000aa00ff167624 */ /* 0x000fe800078e00ff */
[----:B------:R-:W-:Y:S04]  /*2bd0*/  IMAD R21, R21, R22, -UR16 ;  /* 0x8000001015157e24 */ /* 0x000fe8000f8e0216 */
[----:B------:R-:W-:Y:S05]  /*2be0*/  IMAD.IADD R21, R21, 0x1, -R233 ;  /* 0x0000000115157824 */ /* 0x000fea00078e0ae9 */
[----:B------:R-:W-:Y:S02]  /*2bf0*/  IADD3 R22, R21, c[0x0][0x2a8], RZ ;  /* 0x0000aa0015167a10 */ /* 0x000fe40007ffe0ff */
[----:B------:R-:W-:Y:S02]  /*2c00*/  IMNMX R202, R202, R21, !PT ;  /* 0x00000015caca7217 */ /* 0x000fe40007800200 */
[----:B------:R-:W-:Y:S02]  /*2c10*/  IMNMX R203, R203, R22, PT ;  /* 0x00000016cbcb7217 */ /* 0x000fe40003800200 */
.L_x_193:
        /* <DEDUP_REMOVED lines=20> */
.L_x_199:
[----:B------:R-:W-:Y:S04]  /*2d60*/  MOV R22, 0x1 ;  /* 0x0000000100167802 */ /* 0x000fe80000000f00 */
[----:B------:R-:W-:Y:S11]  /*2d70*/  ISETP.NE.AND P0, PT, R22, c[0x0][0x2a8], PT ;  /* 0x0000aa0016007a0c */ /* 0x000ff60003f05270 */
[----:B------:R-:W-:Y:S02]  /*2d80*/  @!UPT UIADD3 URZ, URZ, URZ, URZ ;  /* 0x0000003f3f3ff290 */ /* 0x000fe4000fffe03f */
[----:B------:R-:W-:Y:S05]  /*2d90*/  @P0 IMAD.HI.U32 R22, R21, c[0x0][0x2ac], RZ ;  /* 0x0000ab0015160a27 */ /* 0x000fea00078e00ff */
[----:B------:R-:W-:Y:S02]  /*2da0*/  @P0 SHF.R.U32.HI R21, RZ, c[0x0][0x2b0], R22 ;  /* 0x0000ac00ff150a19 */ /* 0x000fe40000011616 */
.L_x_200:
[----:B------:R-:W-:Y:S05]  /*2db0*/  BSYNC B0 ;  /* 0x0000000000007941 */ /* 0x000fea0003800000 */
.L_x_198:
[----:B------:R-:W-:Y:S04]  /*2dc0*/  IMAD.MOV.U32 R22, RZ, RZ, c[0x0][0x2a8] ;  /* 0x0000aa00ff167624 */ /* 0x000fe800078e00ff */
[----:B------:R-:W-:Y:S04]  /*2dd0*/  IMAD R21, R21, R22, -UR16 ;  /* 0x8000001015157e24 */ /* 0x000fe8000f8e0216 */
[----:B------:R-:W-:Y:S05]  /*2de0*/  IMAD.IADD R21, R21, 0x1, -R233 ;  /* 0x0000000115157824 */ /* 0x000fea00078e0ae9 */
[----:B------:R-:W-:Y:S02]  /*2df0*/  IADD3 R22, R21, c[0x0][0x2a8], RZ ;  /* 0x0000aa0015167a10 */ /* 0x000fe40007ffe0ff */
[----:B------:R-:W-:Y:S02]  /*2e00*/  IMNMX R204, R204, R21, !PT ;  /* 0x00000015cccc7217 */ /* 0x000fe40007800200 */
[----:B------:R-:W-:Y:S02]  /*2e10*/  IMNMX R205, R205, R22, PT ;  /* 0x00000016cdcd7217 */ /* 0x000fe40003800200 */
.L_x_197:
        /* <DEDUP_REMOVED lines=20> */
.L_x_203:
[----:B------:R-:W-:Y:S04]  /*2f60*/  MOV R21, 0x1 ;  /* 0x0000000100157802 */ /* 0x000fe80000000f00 */
[----:B------:R-:W-:Y:S11]  /*2f70*/  ISETP.NE.AND P0, PT, R21, c[0x0][0x2a8], PT ;  /* 0x0000aa0015007a0c */ /* 0x000ff60003f05270 */
[----:B------:R-:W-:Y:S02]  /*2f80*/  @!UPT UIADD3 URZ, URZ, URZ, URZ ;  /* 0x0000003f3f3ff290 */ /* 0x000fe4000fffe03f */
[----:B------:R-:W-:Y:S05]  /*2f90*/  @P0 IMAD.HI.U32 R21, R20, c[0x0][0x2ac], RZ ;  /* 0x0000ab0014150a27 */ /* 0x000fea00078e00ff */
[----:B------:R-:W-:Y:S02]  /*2fa0*/  @P0 SHF.R.U32.HI R20, RZ, c[0x0][0x2b0], R21 ;  /* 0x0000ac00ff140a19 */ /* 0x000fe40000011615 */
.L_x_204:
[----:B------:R-:W-:Y:S05]  /*2fb0*/  BSYNC B0 ;  /* 0x0000000000007941 */ /* 0x000fea0003800000 */
.L_x_202:
[----:B------:R-:W-:Y:S04]  /*2fc0*/  IMAD.MOV.U32 R21, RZ, RZ, c[0x0][0x2a8] ;  /* 0x0000aa00ff157624 */ /* 0x000fe800078e00ff */
[----:B------:R-:W-:Y:S04]  /*2fd0*/  IMAD R20, R20, R21, -UR16 ;  /* 0x8000001014147e24 */ /* 0x000fe8000f8e0215 */
[----:B------:R-:W-:Y:S05]  /*2fe0*/  IMAD.IADD R20, R20, 0x1, -R233 ;  /* 0x0000000114147824 */ /* 0x000fea00078e0ae9 */
[----:B------:R-:W-:Y:S02]  /*2ff0*/  IADD3 R21, R20, c[0x0][0x2a8], RZ ;  /* 0x0000aa0014157a10 */ /* 0x000fe40007ffe0ff */
[----:B------:R-:W-:Y:S02]  /*3000*/  IMNMX R206, R206, R20, !PT ;  /* 0x00000014cece7217 */ /* 0x000fe40007800200 */
[----:B------:R-:W-:Y:S02]  /*3010*/  IMNMX R207, R207, R21, PT ;  /* 0x00000015cfcf7217 */ /* 0x000fe40003800200 */
.L_x_201:
        /* <DEDUP_REMOVED lines=363> */
.L_x_205:
        /* <DEDUP_REMOVED lines=127> */
.L_x_206:
        /* <DEDUP_REMOVED lines=165> */
.L_x_188:
        /* <DEDUP_REMOVED lines=189> */
.L_x_210:
[----:B------:R-:W-:Y:S05]  /*64e0*/  BSYNC B0 ;  /* 0x0000000000007941 */ /* 0x000fea0003800000 */
.L_x_209:
        /* <DEDUP_REMOVED lines=21> */
.L_x_212:
[----:B------:R-:W-:Y:S05]  /*6640*/  BSYNC B0 ;  /* 0x0000000000007941 */ /* 0x000fea0003800000 */
.L_x_211:
        /* <DEDUP_REMOVED lines=24> */
.L_x_214:
[----:B------:R-:W-:Y:S05]  /*67d0*/  BSYNC B0 ;  /* 0x0000000000007941 */ /* 0x000fea0003800000 */
.L_x_213:
        /* <DEDUP_REMOVED lines=19> */
.L_x_208:
        /* <DEDUP_REMOVED lines=42> */
.L_x_216:
[----:B------:R-:W-:Y:S05]  /*6bb0*/  BSYNC B0 ;  /* 0x0000000000007941 */ /* 0x000fea0003800000 */
.L_x_215:
        /* <DEDUP_REMOVED lines=19> */
.L_x_218:
[----:B------:R-:W-:Y:S05]  /*6cf0*/  BSYNC B0 ;  /* 0x0000000000007941 */ /* 0x000fea0003800000 */
.L_x_217:
        /* <DEDUP_REMOVED lines=23> */
.L_x_220:
[----:B------:R-:W-:Y:S05]  /*6e70*/  BSYNC B0 ;  /* 0x0000000000007941 */ /* 0x000fea0003800000 */
.L_x_219:
        /* <DEDUP_REMOVED lines=18> */
.L_x_221:
        /* <DEDUP_REMOVED lines=14> */
.L_x_1382:


//--------------------- .text._ZN7cutlass13device_kernelIN5flash19enable_sm80_to_sm89INS1_16FlashAttnBwdSm80INS1_25CollectiveMainloopBwdSm80ILi1ELi1EN4cute5tupleIJNS5_1CILi64EEES8_NS7_ILi192EEEEEENS_6half_tEfNS_4arch4Sm80ELb0ELb1ELb0ELb0ELb0ELb0ELb0ELb0ELi2ELi2ELi2ELi2ELb1EEENS1_24CollectiveEpilogueBwdGQAISA_fSD_Li256ELb0ELb0EEENS1_19SingleTileSchedulerILb0ELb0ELb0ELi64EEEEEEEEEvNT_6ParamsE --------------------------
	.section	.text._ZN7cutlass13device_kernelIN5flash19enable_sm80_to_sm89INS1_16FlashAttnBwdSm80INS1_25CollectiveMainloopBwdSm80ILi1ELi1EN4cute5tupleIJNS5_1CILi64EEES8_NS7_ILi192EEEEEENS_6half_tEfNS_4arch4Sm80ELb0ELb1ELb0ELb0ELb0ELb0ELb0ELb0ELi2ELi2ELi2ELi2ELb1EEENS1_24CollectiveEpilogueBwdGQAISA_fSD_Li256ELb0ELb0EEENS1_19SingleTileSchedulerILb0ELb0ELb0ELi64EEEEEEEEEvNT_6ParamsE,"ax",@progbits
	.sectioninfo	@"SHI_REGISTERS=255"
	.align	128
.text._ZN7cutlass13device_kernelIN5flash19enable_sm80_to_sm89INS1_16FlashAttnBwdSm80INS1_25CollectiveMainloopBwdSm80ILi1ELi1EN4cute5tupleIJNS5_1CILi64EEES8_NS7_ILi192EEEEEENS_6half_tEfNS_4arch4Sm80ELb0ELb1ELb0ELb0ELb0ELb0ELb0ELb0ELi2ELi2ELi2ELi2ELb1EEENS1_24CollectiveEpilogueBwdGQAISA_fSD_Li256ELb0ELb0EEENS1_19SingleTileSchedulerILb0ELb0ELb0ELi64EEEEEEEEEvNT_6ParamsE:
        .type           _ZN7cutlass13device_kernelIN5flash19enable_sm80_to_sm89INS1_16FlashAttnBwdSm80INS1_25CollectiveMainloopBwdSm80ILi1ELi1EN4cute5tupleIJNS5_1CILi64EEES8_NS7_ILi192EEEEEENS_6half_tEfNS_4arch4Sm80ELb0ELb1ELb0ELb0ELb0ELb0ELb0ELb0ELi2ELi2ELi2ELi2ELb1EEENS1_24CollectiveEpilogueBwdGQAISA_fSD_Li256ELb0ELb0EEENS1_19SingleTileSchedulerILb0ELb0ELb0ELi64EEEEEEEEEvNT_6ParamsE,@function
        .size           _ZN7cutlass13device_kernelIN5flash19enable_sm80_to_sm89INS1_16FlashAttnBwdSm80INS1_25CollectiveMainloopBwdSm80ILi1ELi1EN4cute5tupleIJNS5_1CILi64EEES8_NS7_ILi192EEEEEENS_6half_tEfNS_4arch4Sm80ELb0ELb1ELb0ELb0ELb0ELb0ELb0ELb0ELi2ELi2ELi2ELi2ELb1EEENS1_24CollectiveEpilogueBwdGQAISA_fSD_Li256ELb0ELb0EEENS1_19SingleTileSchedulerILb0ELb0ELb0ELi64EEEEEEEEEvNT_6ParamsE,(.L_x_1383 - _ZN7cutlass13device_kernelIN5flash19enable_sm80_to_sm89INS1_16FlashAttnBwdSm80INS1_25CollectiveMainloopBwdSm80ILi1ELi1EN4cute5tupleIJNS5_1CILi64EEES8_NS7_ILi192EEEEEENS_6half_tEfNS_4arch4Sm80ELb0ELb1ELb0ELb0ELb0ELb0ELb0ELb0ELi2ELi2ELi2ELi2ELb1EEENS1_24CollectiveEpilogueBwdGQAISA_fSD_Li256ELb0ELb0EEENS1_19SingleTileSchedulerILb0ELb0ELb0ELi64EEEEEEEEEvNT_6ParamsE)
        .other          _ZN7cutlass13device_kernelIN5flash19enable_sm80_to_sm89INS1_16FlashAttnBwdSm80INS1_25CollectiveMainloopBwdSm80ILi1ELi1EN4cute5tupleIJNS5_1CILi64EEES8_NS7_ILi192EEEEEENS_6half_tEfNS_4arch4Sm80ELb0ELb1ELb0ELb0ELb0ELb0ELb0ELb0ELi2ELi2ELi2ELi2ELb1EEENS1_24CollectiveEpilogueBwdGQAISA_fSD_Li256ELb0ELb0EEENS1_19SingleTileSchedulerILb0ELb0ELb0ELi64EEEEEEEEEvNT_6ParamsE,@"STO_CUDA_ENTRY STV_DEFAULT"
_ZN7cutlass13device_kernelIN5flash19enable_sm80_to_sm89INS1_16FlashAttnBwdSm80INS1_25CollectiveMainloopBwdSm80ILi1ELi1EN4cute5tupleIJNS5_1CILi64EEES8_NS7_ILi192EEEEEENS_6half_tEfNS_4arch4Sm80ELb0ELb1ELb0ELb0ELb0ELb0ELb0ELb0ELi2ELi2ELi2ELi2ELb1EEENS1_24CollectiveEpilogueBwdGQAISA_fSD_Li256ELb0ELb0EEENS1_19SingleTileSchedulerILb0ELb0ELb0ELi64EEEEEEEEEvNT_6ParamsE:
        /* <DEDUP_REMOVED lines=26> */
.L_x_222:
        /* <DEDUP_REMOVED lines=13> */
[----:B------:R-:W-:Y:S01]  /*0270*/  CS2R R120, SRZ ;  /* 0x0000000000787805 */ /* 0x000fe2000001ff00 */
[----:B------:R-:W-:Y:S01]  /*0280*/  ULDC.64 UR22, c[0x0][0x118] ;  /* 0x0000460000167ab9 */ /* 0x000fe20000000a00 */
[----:B------:R-:W-:Y:S01]  /*0290*/  CS2R R118, SRZ ;  /* 0x0000000000767805 */ /* 0x000fe2000001ff00 */
[----:B------:R-:W-:Y:S01]  /*02a0*/  USHF.R.S32.HI UR4, URZ, 0x1f, UR5 ;  /* 0x0000001f3f047899 */ /* 0x000fe20008011405 */
[----:B------:R-:W-:Y:S01]  /*02b0*/  CS2R R116, SRZ ;  /* 0x0000000000747805 */ /* 0x000fe2000001ff00 */
[----:B------:R-:W-:Y:S01]  /*02c0*/  CS2R R110, SRZ ;  /* 0x00000000006e7805 */ /* 0x000fe2000001ff00 */
[----:B------:R-:W-:Y:S01]  /*02d0*/  CS2R R108, SRZ ;  /* 0x00000000006c7805 */ /* 0x000fe2000001ff00 */
[----:B------:R-:W-:Y:S01]  /*02e0*/  ULEA.HI UR4, UR4, UR5, URZ, 0x6 ;  /* 0x0000000504047291 */ /* 0x000fe2000f8f303f */
[----:B------:R-:W-:Y:S01]  /*02f0*/  CS2R R114, SRZ ;  /* 0x0000000000727805 */ /* 0x000fe2000001ff00 */
[----:B------:R-:W-:Y:S01]  /*0300*/  CS2R R112, SRZ ;  /* 0x0000000000707805 */ /* 0x000fe2000001ff00 */
[----:B------:R-:W-:Y:S01]  /*0310*/  CS2R R106, SRZ ;  /* 0x00000000006a7805 */ /* 0x000fe2000001ff00 */
[----:B------:R-:W-:Y:S01]  /*0320*/  USHF.R.S32.HI UR15, URZ, 0x6, UR4 ;  /* 0x000000063f0f7899 */ /* 0x000fe20008011404 */
[----:B------:R-:W-:Y:S01]  /*0330*/  CS2R R104, SRZ ;  /* 0x0000000000687805 */ /* 0x000fe2000001ff00 */
[----:B------:R-:W-:Y:S01]  /*0340*/  CS2R R102, SRZ ;  /* 0x0000000000667805 */ /* 0x000fe2000001ff00 */
[----:B------:R-:W-:Y:S01]  /*0350*/  CS2R R100, SRZ ;  /* 0x0000000000647805 */ /* 0x000fe2000001ff00 */
[----:B------:R-:W-:Y:S01]  /*0360*/  UISETP.LT.AND UP0, UPT, URZ, UR15, UPT ;  /* 0x0000000f3f00728c */ /* 0x000fe2000bf01270 */
[----:B------:R-:W-:Y:S01]  /*0370*/  CS2R R94, SRZ ;  /* 0x00000000005e7805 */ /* 0x000fe2000001ff00 */
[----:B------:R-:W-:Y:S01]  /*0380*/  CS2R R92, SRZ ;  /* 0x00000000005c7805 */ /* 0x000fe2000001ff00 */
[----:B------:R-:W-:Y:S01]  /*0390*/  CS2R R98, SRZ ;  /* 0x0000000000627805 */ /* 0x000fe2000001ff00 */
[----:B------:R-:W-:Y:S01]  /*03a0*/  USEL UR15, URZ, UR15, !UP0 ;  /* 0x0000000f3f0f7287 */ /* 0x000fe2000c000000 */
[----:B------:R-:W-:Y:S01]  /*03b0*/  CS2R R96, SRZ ;  /* 0x0000000000607805 */ /* 0x000fe2000001ff00 */
[----:B------:R-:W-:Y:S01]  /*03c0*/  CS2R R90, SRZ ;  /* 0x00000000005a7805 */ /* 0x000fe2000001ff00 */
[----:B------:R-:W-:Y:S01]  /*03d0*/  CS2R R88, SRZ ;  /* 0x0000000000587805 */ /* 0x000fe2000001ff00 */
[----:B------:R-:W-:Y:S01]  /*03e0*/  UISETP.GT.AND UP0, UPT, UR17, UR15, UPT ;  /* 0x0000000f1100728c */ /* 0x000fe2000bf04270 */
[----:B------:R-:W-:Y:S01]  /*03f0*/  CS2R R86, SRZ ;  /* 0x0000000000567805 */ /* 0x000fe2000001ff00 */
        /* <DEDUP_REMOVED lines=406> */
[----:B------:R1:W-:Y:S01]  /*1d60*/  LDGSTS.E.BYPASS.LTC128B.128 [R228+0xf080], [R4.64+0x80], !P2 ;  /* 0x0f08008004e47fae */ /* 0x0003e2000d101d56 */
[----:B------:R-:W-:Y:S02]  /*1d70*/  SEL R236, RZ, 0xffffffff, P4 ;  /* 0xffffffffffec7807 */ /* 0x000fe40002000000 */
[----:B------:R-:W-:Y:S01]  /*1d80*/  LOP3.LUT R6, R6, 0x1ffffffc, RZ, 0xc0, !PT ;  /* 0x1ffffffc06067812 */ /* 0x000fe200078ec0ff */
[----:B------:R1:W-:Y:S01]  /*1d90*/  LDGSTS.E.BYPASS.LTC128B.128 [R228+0x11080], [R4.64+0x100], !P1 ;  /* 0x1108010004e47fae */ /* 0x0003e2000c901d56 */
[----:B------:R-:W-:Y:S01]  /*1da0*/  ISETP.GE.AND P1, PT, R238, 0x10, PT ;  /* 0x00000010ee00780c */ /* 0x000fe20003f26270 */
[----:B------:R-:W-:Y:S01]  /*1db0*/  IMAD.SHL.U32 R236, R236, 0x2, RZ ;  /* 0x00000002ecec7824 */ /* 0x000fe200078e00ff */
[----:B------:R-:W-:Y:S01]  /*1dc0*/  ISETP.GE.AND P4, PT, R27, c[0x0][0x1fc], PT ;  /* 0x00007f001b007a0c */ /* 0x000fe20003f86270 */
[----:B------:R-:W-:-:S02]  /*1dd0*/  IMAD.IADD R0, R20, 0x1, -R6 ;  /* 0x0000000114007824 */ /* 0x000fc400078e0a06 */
[----:B------:R-:W-:Y:S01]  /*1de0*/  IMAD.SHL.U32 R20, R20, 0x8, RZ ;  /* 0x0000000814147824 */ /* 0x000fe200078e00ff */
[----:B------:R-:W-:Y:S01]  /*1df0*/  LOP3.LUT R236, R236, 0x2, R15, 0xe2, !PT ;  /* 0x00000002ecec7812 */ /* 0x000fe200078ee20f */
[----:B------:R-:W-:Y:S01]  /*1e00*/  IMAD R13, R0, 0x4, R13 ;  /* 0x00000004000d7824 */ /* 0x000fe200078e020d */
[----:B------:R-:W-:Y:S01]  /*1e10*/  LOP3.LUT R0, R8, 0x1c0, RZ, 0xc0, !PT ;  /* 0x000001c008007812 */ /* 0x000fe200078ec0ff */
[----:B------:R-:W-:Y:S01]  /*1e20*/  IMAD.SHL.U32 R6, R23, 0x20, RZ ;  /* 0x0000002017067824 */ /* 0x000fe200078e00ff */
[----:B------:R-:W-:Y:S01]  /*1e30*/  LOP3.LUT R20, R20, 0x18, RZ, 0xc0, !PT ;  /* 0x0000001814147812 */ /* 0x000fe200078ec0ff */
[----:B--2---:R-:W-:Y:S02]  /*1e40*/  IMAD.IADD R3, R238, 0x1, -R7 ;  /* 0x00000001ee037824 */ /* 0x004fe400078e0a07 */
[----:B------:R-:W-:Y:S01]  /*1e50*/  IMAD.SHL.U32 R2, R220, 0x10, RZ ;  /* 0x00000010dc027824 */ /* 0x000fe200078e00ff */
[----:B------:R-:W-:Y:S01]  /*1e60*/  LOP3.LUT R6, R20, 0x20, R6, 0xf8, !PT ;  /* 0x0000002014067812 */ /* 0x000fe200078ef806 */
[----:B------:R-:W-:Y:S01]  /*1e70*/  IMAD.SHL.U32 R220, R220, 0x400, RZ ;  /* 0x00000400dcdc7824 */ /* 0x000fe200078e00ff */
[----:B------:R-:W-:Y:S01]  /*1e80*/  SHF.R.S32.HI R7, RZ, 0x1f, R3 ;  /* 0x0000001fff077819 */ /* 0x000fe20000011403 */
[----:B------:R-:W-:Y:S01]  /*1e90*/  IMAD.SHL.U32 R233, R13, 0x2, RZ ;  /* 0x000000020de97824 */ /* 0x000fe200078e00ff */
[----:B------:R-:W-:Y:S01]  /*1ea0*/  LEA.HI.SX32 R229, R229, R2, 0x1e ;  /* 0x00000002e5e57211 */ /* 0x000fe200078ff2ff */
[----:B------:R-:W-:Y:S01]  /*1eb0*/  IMAD.SHL.U32 R8, R14, 0x2, RZ ;  /* 0x000000020e087824 */ /* 0x000fe200078e00ff */
[----:B------:R-:W-:-:S02]  /*1ec0*/  LEA.HI R7, R7, R3, RZ, 0x3 ;  /* 0x0000000307077211 */ /* 0x000fc400078f18ff */
[----:B------:R-:W-:Y:S02]  /*1ed0*/  LOP3.LUT R223, R18, 0x10, R2, 0xf8, !PT ;  /* 0x0000001012df7812 */ /* 0x000fe400078ef802 */
[----:B------:R-:W-:Y:S01]  /*1ee0*/  LOP3.LUT R12, R7, 0xfffffff8, RZ, 0xc0, !PT ;  /* 0xfffffff8070c7812 */ /* 0x000fe200078ec0ff */
[----:B-1----:R-:W-:Y:S01]  /*1ef0*/  IMAD.SHL.U32 R4, R23, 0x8, RZ ;  /* 0x0000000817047824 */ /* 0x002fe200078e00ff */
[----:B------:R-:W-:-:S03]  /*1f00*/  SEL R5, RZ, 0xffffffff, P4 ;  /* 0xffffffffff057807 */ /* 0x000fc60002000000 */
[----:B------:R-:W-:Y:S01]  /*1f10*/  IMAD.IADD R2, R3, 0x1, -R12 ;  /* 0x0000000103027824 */ /* 0x000fe200078e0a0c */
[----:B------:R-:W-:Y:S02]  /*1f20*/  SHF.R.U32.HI R3, RZ, 0x3, R0 ;  /* 0x00000003ff037819 */ /* 0x000fe40000011600 */
[----:B------:R-:W-:Y:S01]  /*1f30*/  LOP3.LUT R223, R223, 0x8, R22, 0xf8, !PT ;  /* 0x00000008dfdf7812 */ /* 0x000fe200078ef816 */
[----:B------:R-:W-:Y:S01]  /*1f40*/  IMAD.SHL.U32 R5, R5, 0x4, RZ ;  /* 0x0000000405057824 */ /* 0x000fe200078e00ff */
[----:B------:R-:W-:Y:S01]  /*1f50*/  LOP3.LUT R0, R3, R0, R20, 0x1e, !PT ;  /* 0x0000000003007212 */ /* 0x000fe200078e1e14 */
[----:B------:R-:W-:Y:S01]  /*1f60*/  IMAD R3, R9, 0x2, R220 ;  /* 0x0000000209037824 */ /* 0x000fe200078e02dc */
[C---:B------:R-:W-:Y:S02]  /*1f70*/  LOP3.LUT P4, RZ, R2.reuse, 0x2, RZ, 0xc0, !PT ;  /* 0x0000000202ff7812 */ /* 0x040fe4000788c0ff */
[C---:B------:R-:W-:Y:S01]  /*1f80*/  LOP3.LUT P2, RZ, R2.reuse, 0x4, RZ, 0xc0, !PT ;  /* 0x0000000402ff7812 */ /* 0x040fe2000784c0ff */
[----:B------:R-:W-:Y:S01]  /*1f90*/  IMAD.IADD R230, R3, 0x1, R0 ;  /* 0x0000000103e67824 */ /* 0x000fe200078e0200 */
[----:B------:R-:W-:Y:S01]  /*1fa0*/  LOP3.LUT R223, R223, R19, RZ, 0x3c, !PT ;  /* 0x00000013dfdf7212 */ /* 0x000fe200078e3cff */
[----:B------:R-:W-:Y:S01]  /*1fb0*/  IMAD.SHL.U32 R0, R2, 0x40, RZ ;  /* 0x0000004002007824 */ /* 0x000fe200078e00ff */
[----:B------:R-:W-:Y:S01]  /*1fc0*/  IADD3 R234, R234, -c[0x0][0x168], -R233 ;  /* 0x80005a00eaea7a10 */ /* 0x000fe20007ffe8e9 */
[----:B------:R-:W-:Y:S01]  /*1fd0*/  IMAD.SHL.U32 R3, R7, 0x40, RZ ;  /* 0x0000004007037824 */ /* 0x000fe200078e00ff */
[----:B------:R-:W-:Y:S01]  /*1fe0*/  LEA R230, R230, 0x12280, 0x1 ;  /* 0x00012280e6e67811 */ /* 0x000fe200078e08ff */
[----:B------:R-:W-:Y:S01]  /*1ff0*/  IMAD R223, R23, 0x200, R223 ;  /* 0x0000020017df7824 */ /* 0x000fe200078e02df */
[----:B------:R-:W-:-:S02]  /*2000*/  LOP3.LUT R0, R0, 0x1c0, RZ, 0xc0, !PT ;  /* 0x000001c000007812 */ /* 0x000fc400078ec0ff */
[----:B------:R-:W-:Y:S01]  /*2010*/  LOP3.LUT R3, R3, 0xfffffe00, RZ, 0xc0, !PT ;  /* 0xfffffe0003037812 */ /* 0x000fe200078ec0ff */
[C---:B------:R-:W-:Y:S01]  /*2020*/  IMAD R222, R223.reuse, 0x2, R222 ;  /* 0x00000002dfde7824 */ /* 0x040fe200078e02de */
[----:B------:R-:W-:Y:S01]  /*2030*/  LOP3.LUT R4, R0, 0x8, R4, 0xf8, !PT ;  /* 0x0000000800047812 */ /* 0x000fe200078ef804 */
[----:B------:R-:W-:Y:S01]  /*2040*/  IMAD.SHL.U32 R223, R223, 0x2, RZ ;  /* 0x00000002dfdf7824 */ /* 0x000fe200078e00ff */
[--C-:B------:R-:W-:Y:S02]  /*2050*/  SHF.R.U32.HI R2, RZ, 0x3, R0.reuse ;  /* 0x00000003ff027819 */ /* 0x100fe40000011600 */
[----:B------:R-:W-:Y:S02]  /*2060*/  IADD3 R232, R234, c[0x0][0x2a4], RZ ;  /* 0x0000a900eae87a10 */ /* 0x000fe40007ffe0ff */
[----:B------:R-:W-:Y:S02]  /*2070*/  LOP3.LUT R4, R4, R2, RZ, 0x3c, !PT ;  /* 0x0000000204047212 */ /* 0x000fe400078e3cff */
[----:B------:R-:W-:Y:S01]  /*2080*/  LOP3.LUT R0, R2, R6, R0, 0x1e, !PT ;  /* 0x0000000602007212 */ /* 0x000fe200078e1e00 */
[----:B------:R-:W-:Y:S01]  /*2090*/  @!P1 IMAD.SHL.U32 R2, R238, 0x10, RZ ;  /* 0x00000010ee029824 */ /* 0x000fe200078e00ff */
[----:B------:R-:W-:-:S02]  /*20a0*/  IADD3 R220, R4, R3, R220 ;  /* 0x0000000304dc7210 */ /* 0x000fc40007ffe0dc */
[----:B------:R-:W-:Y:S02]  /*20b0*/  LOP3.LUT R0, R0, R3, RZ, 0xfc, !PT ;  /* 0x0000000300007212 */ /* 0x000fe400078efcff */
[----:B------:R1:W-:Y:S01]  /*20c0*/  @!P1 LDGSTS.E.BYPASS.LTC128B.128 [R2+0x12180], [R10.64] ;  /* 0x121800000a029fae */ /* 0x0003e2000b901d56 */
[----:B------:R-:W-:Y:S01]  /*20d0*/  SEL R3, R33, 0xffffffc0, !P2 ;  /* 0xffffffc021037807 */ /* 0x000fe20005000000 */
[----:B------:R-:W-:Y:S01]  /*20e0*/  IMAD.SHL.U32 R221, R220, 0x2, RZ ;  /* 0x00000002dcdd7824 */ /* 0x000fe200078e00ff */
[----:B------:R-:W-:Y:S01]  /*20f0*/  IADD3 R231, R230, 0x40, RZ ;  /* 0x00000040e6e77810 */ /* 0x000fe20007ffe0ff */
[----:B------:R-:W0:Y:S01]  /*2100*/  LDGDEPBAR ;  /* 0x00000000000079af */ /* 0x000e220000000000 */
[----:B------:R-:W-:Y:S01]  /*2110*/  LOP3.LUT R237, R8, 0x2, R237, 0xe2, !PT ;  /* 0x0000000208ed7812 */ /* 0x000fe200078ee2ed */
[----:B------:R-:W-:Y:S01]  /*2120*/  IMAD.SHL.U32 R0, R0, 0x2, RZ ;  /* 0x0000000200007824 */ /* 0x000fe200078e00ff */
[----:B------:R-:W-:Y:S02]  /*2130*/  LOP3.LUT R236, R5, 0x4, R236, 0xe2, !PT ;  /* 0x0000000405ec7812 */ /* 0x000fe400078ee2ec */
[----:B------:R-:W-:-:S02]  /*2140*/  IADD3 R235, -R233, UR10, RZ ;  /* 0x0000000ae9eb7c10 */ /* 0x000fc4000fffe1ff */
[----:B------:R-:W-:Y:S02]  /*2150*/  IADD3 R234, R234, UR5, RZ ;  /* 0x00000005eaea7c10 */ /* 0x000fe4000fffe0ff */
[----:B------:R-:W-:Y:S02]  /*2160*/  @P0 IADD3 R231, R230, -0x40, RZ ;  /* 0xffffffc0e6e70810 */ /* 0x000fe40007ffe0ff */
[----:B-1----:R-:W-:-:S05]  /*2170*/  SEL R2, R17, 0xffffffe0, !P4 ;  /* 0xffffffe011027807 */ /* 0x002fca0006000000 */
[C---:B------:R-:W-:Y:S02]  /*2180*/  IMAD R2, R220.reuse, 0x2, R2 ;  /* 0x00000002dc027824 */ /* 0x040fe400078e0202 */
[----:B------:R-:W-:Y:S02]  /*2190*/  IMAD R220, R220, 0x2, R3 ;  /* 0x00000002dcdc7824 */ /* 0x000fe400078e0203 */
[----:B---345:R-:W-:Y:S02]  /*21a0*/  IMAD.IADD R3, R3, 0x1, R2 ;  /* 0x0000000103037824 */ /* 0x038fe400078e0202 */
.L_x_242:
        /* <DEDUP_REMOVED lines=112> */
.L_x_226:
[----:B------:R-:W-:Y:S04]  /*28b0*/  MOV R22, 0x1 ;  /* 0x0000000100167802 */ /* 0x000fe80000000f00 */
[----:B------:R-:W-:Y:S11]  /*28c0*/  ISETP.NE.AND P0, PT, R22, c[0x0][0x2a8], PT ;  /* 0x0000aa0016007a0c */ /* 0x000ff60003f05270 */
[----:B------:R-:W-:Y:S02]  /*28d0*/  @!UPT UIADD3 URZ, URZ, URZ, URZ ;  /* 0x0000003f3f3ff290 */ /* 0x000fe4000fffe03f */
[----:B------:R-:W-:Y:S05]  /*28e0*/  @P0 IMAD.HI.U32 R22, R21, c[0x0][0x2ac], RZ ;  /* 0x0000ab0015160a27 */ /* 0x000fea00078e00ff */
[----:B------:R-:W-:Y:S02]  /*28f0*/  @P0 SHF.R.U32.HI R21, RZ, c[0x0][0x2b0], R22 ;  /* 0x0000ac00ff150a19 */ /* 0x000fe40000011616 */
.L_x_227:
[----:B------:R-:W-:Y:S05]  /*2900*/  BSYNC B0 ;  /* 0x0000000000007941 */ /* 0x000fea0003800000 */
.L_x_225:
[----:B------:R-:W-:Y:S04]  /*2910*/  IMAD.MOV.U32 R22, RZ, RZ, c[0x0][0x2a8] ;  /* 0x0000aa00ff167624 */ /* 0x000fe800078e00ff */
[----:B------:R-:W-:Y:S04]  /*2920*/  IMAD R21, R21, R22, -UR16 ;  /* 0x8000001015157e24 */ /* 0x000fe8000f8e0216 */
[----:B------:R-:W-:Y:S05]  /*2930*/  IMAD.IADD R21, R21, 0x1, -R233 ;  /* 0x0000000115157824 */ /* 0x000fea00078e0ae9 */
[----:B------:R-:W-:Y:S02]  /*2940*/  IADD3 R22, R21, c[0x0][0x2a8], RZ ;  /* 0x0000aa0015167a10 */ /* 0x000fe40007ffe0ff */
[----:B------:R-:W-:Y:S02]  /*2950*/  IMNMX R200, R200, R21, !PT ;  /* 0x00000015c8c87217 */ /* 0x000fe40007800200 */
[----:B------:R-:W-:Y:S02]  /*2960*/  IMNMX R201, R201, R22, PT ;  /* 0x00000016c9c97217 */ /* 0x000fe40003800200 */
.L_x_224:
        /* <DEDUP_REMOVED lines=20> */
.L_x_230:
[----:B------:R-:W-:Y:S04]  /*2ab0*/  MOV R22, 0x1 ;  /* 0x0000000100167802 */ /* 0x000fe80000000f00 */
[----:B------:R-:W-:Y:S11]  /*2ac0*/  ISETP.NE.AND P0, PT, R22, c[0x0][0x2a8], PT ;  /* 0x0000aa0016007a0c */ /* 0x000ff60003f05270 */
[----:B------:R-:W-:Y:S02]  /*2ad0*/  @!UPT UIADD3 URZ, URZ, URZ, URZ ;  /* 0x0000003f3f3ff290 */ /* 0x000fe4000fffe03f */
[----:B------:R-:W-:Y:S05]  /*2ae0*/  @P0 IMAD.HI.U32 R22, R21, c[0x0][0x2ac], RZ ;  /* 0x0000ab0015160a27 */ /* 0x000fea00078e00ff */
[----:B------:R-:W-:Y:S02]  /*2af0*/  @P0 SHF.R.U32.HI R21, RZ, c[0x0][0x2b0], R22 ;  /* 0x0000ac00ff150a19 */ /* 0x000fe40000011616 */
.L_x_231:
[----:B------:R-:W-:Y:S05]  /*2b00*/  BSYNC B0 ;  /* 0x0000000000007941 */ /* 0x000fea0003800000 */
.L_x_229:
[----:B------:R-:W-:Y:S04]  /*2b10*/  IMAD.MOV.U32 R22, RZ, RZ, c[0x0][0x2a8] ;  /* 0x0000aa00ff167624 */ /* 0x000fe800078e00ff */
[----:B------:R-:W-:Y:S04]  /*2b20*/  IMAD R21, R21, R22, -UR16 ;  /* 0x8000001015157e24 */ /* 0x000fe8000f8e0216 */
[----:B------:R-:W-:Y:S05]  /*2b30*/  IMAD.IADD R21, R21, 0x1, -R233 ;  /* 0x0000000115157824 */ /* 0x000fea00078e0ae9 */
[----:B------:R-:W-:Y:S02]  /*2b40*/  IADD3 R22, R21, c[0x0][0x2a8], RZ ;  /* 0x0000aa0015167a10 */ /* 0x000fe40007ffe0ff */
[----:B------:R-:W-:Y:S02]  /*2b50*/  IMNMX R202, R202, R21, !PT ;  /* 0x00000015caca7217 */ /* 0x000fe40007800200 */
[----:B------:R-:W-:Y:S02]  /*2b60*/  IMNMX R203, R203, R22, PT ;  /* 0x00000016cbcb7217 */ /* 0x000fe40003800200 */
.L_x_228:
        /* <DEDUP_REMOVED lines=20> */
.L_x_234:
[----:B------:R-:W-:Y:S04]  /*2cb0*/  MOV R22, 0x1 ;  /* 0x0000000100167802 */ /* 0x000fe80000000f00 */
[----:B------:R-:W-:Y:S11]  /*2cc0*/  ISETP.NE.AND P0, PT, R22, c[0x0][0x2a8], PT ;  /* 0x0000aa0016007a0c */ /* 0x000ff60003f05270 */
[----:B------:R-:W-:Y:S02]  /*2cd0*/  @!UPT UIADD3 URZ, URZ, URZ, URZ ;  /* 0x0000003f3f3ff290 */ /* 0x000fe4000fffe03f */
[----:B------:R-:W-:Y:S05]  /*2ce0*/  @P0 IMAD.HI.U32 R22, R21, c[0x0][0x2ac], RZ ;  /* 0x0000ab0015160a27 */ /* 0x000fea00078e00ff */
[----:B------:R-:W-:Y:S02]  /*2cf0*/  @P0 SHF.R.U32.HI R21, RZ, c[0x0][0x2b0], R22 ;  /* 0x0000ac00ff150a19 */ /* 0x000fe40000011616 */
.L_x_235:
[----:B------:R-:W-:Y:S05]  /*2d00*/  BSYNC B0 ;  /* 0x0000000000007941 */ /* 0x000fea0003800000 */
.L_x_233:
[----:B------:R-:W-:Y:S04]  /*2d10*/  IMAD.MOV.U32 R22, RZ, RZ, c[0x0][0x2a8] ;  /* 0x0000aa00ff167624 */ /* 0x000fe800078e00ff */
[----:B------:R-:W-:Y:S04]  /*2d20*/  IMAD R21, R21, R22, -UR16 ;  /* 0x8000001015157e24 */ /* 0x000fe8000f8e0216 */
[----:B------:R-:W-:Y:S05]  /*2d30*/  IMAD.IADD R21, R21, 0x1, -R233 ;  /* 0x0000000115157824 */ /* 0x000fea00078e0ae9 */
[----:B------:R-:W-:Y:S02]  /*2d40*/  IADD3 R22, R21, c[0x0][0x2a8], RZ ;  /* 0x0000aa0015167a10 */ /* 0x000fe40007ffe0ff */
[----:B------:R-:W-:Y:S02]  /*2d50*/  IMNMX R204, R204, R21, !PT ;  /* 0x00000015cccc7217 */ /* 0x000fe40007800200 */
[----:B------:R-:W-:Y:S02]  /*2d60*/  IMNMX R205, R205, R22, PT ;  /* 0x00000016cdcd7217 */ /* 0x000fe40003800200 */
.L_x_232:
        /* <DEDUP_REMOVED lines=20> */
.L_x_238:
[----:B------:R-:W-:Y:S04]  /*2eb0*/  MOV R21, 0x1 ;  /* 0x0000000100157802 */ /* 0x000fe80000000f00 */
[----:B------:R-:W-:Y:S11]  /*2ec0*/  ISETP.NE.AND P0, PT, R21, c[0x0][0x2a8], PT ;  /* 0x0000aa0015007a0c */ /* 0x000ff60003f05270 */
[----:B------:R-:W-:Y:S02]  /*2ed0*/  @!UPT UIADD3 URZ, URZ, URZ, URZ ;  /* 0x0000003f3f3ff290 */ /* 0x000fe4000fffe03f */
[----:B------:R-:W-:Y:S05]  /*2ee0*/  @P0 IMAD.HI.U32 R21, R20, c[0x0][0x2ac], RZ ;  /* 0x0000ab0014150a27 */ /* 0x000fea00078e00ff */
[----:B------:R-:W-:Y:S02]  /*2ef0*/  @P0 SHF.R.U32.HI R20, RZ, c[0x0][0x2b0], R21 ;  /* 0x0000ac00ff140a19 */ /* 0x000fe40000011615 */
.L_x_239:
[----:B------:R-:W-:Y:S05]  /*2f00*/  BSYNC B0 ;  /* 0x0000000000007941 */ /* 0x000fea0003800000 */
.L_x_237:
[----:B------:R-:W-:Y:S04]  /*2f10*/  IMAD.MOV.U32 R21, RZ, RZ, c[0x0][0x2a8] ;  /* 0x0000aa00ff157624 */ /* 0x000fe800078e00ff */
[----:B------:R-:W-:Y:S04]  /*2f20*/  IMAD R20, R20, R21, -UR16 ;  /* 0x8000001014147e24 */ /* 0x000fe8000f8e0215 */
[----:B------:R-:W-:Y:S05]  /*2f30*/  IMAD.IADD R20, R20, 0x1, -R233 ;  /* 0x0000000114147824 */ /* 0x000fea00078e0ae9 */
[----:B------:R-:W-:Y:S02]  /*2f40*/  IADD3 R21, R20, c[0x0][0x2a8], RZ ;  /* 0x0000aa0014157a10 */ /* 0x000fe40007ffe0ff */
[----:B------:R-:W-:Y:S02]  /*2f50*/  IMNMX R206, R206, R20, !PT ;  /* 0x00000014cece7217 */ /* 0x000fe40007800200 */
[----:B------:R-:W-:Y:S02]  /*2f60*/  IMNMX R207, R207, R21, PT ;  /* 0x00000015cfcf7217 */ /* 0x000fe40003800200 */
.L_x_236:
        /* <DEDUP_REMOVED lines=363> */
.L_x_240:
        /* <DEDUP_REMOVED lines=127> */
.L_x_241:
        /* <DEDUP_REMOVED lines=165> */
.L_x_223:
[----:B------:R-:W-:Y:S05]  /*5860*/  @P1 EXIT ;  /* 0x000000000000194d */ /* 0x000fea0003800000 */
[----:B------:R-:W2:Y:S01]  /*5870*/  S2R R0, SR_CTAID.Y ;  /* 0x0000000000007919 */ /* 0x000ea20000002600 */
[----:B------:R-:W-:Y:S01]  /*5880*/  MOV R2, 0x1 ;  /* 0x0000000100027802 */ /* 0x000fe20000000f00 */
[----:B------:R-:W-:Y:S02]  /*5890*/  UIMAD UR5, UR13, 0x3000, URZ ;  /* 0x000030000d0578a4 */ /* 0x000fe4000f8e023f */
[----:B-1----:R-:W1:Y:S04]  /*58a0*/  S2R R11, SR_CTAID.Z ;  /* 0x00000000000b7919 */ /* 0x002e680000002700 */
[----:B------:R-:W-:Y:S01]  /*58b0*/  BAR.SYNC.DEFER_BLOCKING 0x1, 0x100 ;  /* 0x0044000000007b1d */ /* 0x000fe20000010000 */
[----:B------:R-:W-:Y:S01]  /*58c0*/  ISETP.NE.AND P1, PT, R2, c[0x0][0x338], PT ;  /* 0x0000ce0002007a0c */ /* 0x000fe20003f25270 */
[----:B------:R-:W-:Y:S01]  /*58d0*/  USHF.R.S32.HI UR4, URZ, 0x1f, UR5 ;  /* 0x0000001f3f047899 */ /* 0x000fe20008011405 */
[----:B------:R-:W-:-:S11]  /*58e0*/  IADD3 R2, P0, R238, UR5, RZ ;  /* 0x00000005ee027c10 */ /* 0x000fd6000ff1e0ff */
[----:B--2---:R-:W-:-:S05]  /*58f0*/  @P1 IMAD.HI.U32 R3, R0, c[0x0][0x33c], RZ ;  /* 0x0000cf0000031a27 */ /* 0x004fca00078e00ff */
[----:B------:R-:W-:Y:S02]  /*5900*/  @P1 SHF.R.U32.HI R0, RZ, c[0x0][0x340], R3 ;  /* 0x0000d000ff001a19 */ /* 0x000fe40000011603 */
[----:B------:R-:W-:Y:S02]  /*5910*/  LEA.HI.X.SX32 R3, R238, UR4, 0x1, P0 ;  /* 0x00000004ee037c11 */ /* 0x000fe400080f0eff */
[----:B------:R-:W-:-:S05]  /*5920*/  SHF.R.S32.HI R4, RZ, 0x1f, R0 ;  /* 0x0000001fff047819 */ /* 0x000fca0000011400 */
[C---:B------:R-:W-:Y:S02]  /*5930*/  IMAD R6, R4.reuse, c[0x0][0x328], RZ ;  /* 0x0000ca0004067a24 */ /* 0x040fe400078e02ff */
[----:B------:R-:W-:Y:S02]  /*5940*/  IMAD R7, R4, c[0x0][0x300], RZ ;  /* 0x0000c00004077a24 */ /* 0x000fe400078e02ff */
[----:B------:R-:W-:-:S04]  /*5950*/  IMAD.WIDE.U32 R4, R0, c[0x0][0x328], R2 ;  /* 0x0000ca0000047a25 */ /* 0x000fc800078e0002 */
[----:B------:R-:W-:-:S04]  /*5960*/  IMAD.WIDE.U32 R2, R0, c[0x0][0x300], R2 ;  /* 0x0000c00000027a25 */ /* 0x000fc800078e0002 */
[C---:B------:R-:W-:Y:S02]  /*5970*/  IMAD R6, R0.reuse, c[0x0][0x32c], R6 ;  /* 0x0000cb0000067a24 */ /* 0x040fe400078e0206 */
[----:B------:R-:W-:Y:S01]  /*5980*/  IMAD R0, R0, c[0x0][0x304], R7 ;  /* 0x0000c10000007a24 */ /* 0x000fe200078e0207 */
[----:B-1----:R-:W-:Y:S02]  /*5990*/  SHF.R.S32.HI R7, RZ, 0x1f, R11 ;  /* 0x0000001fff077819 */ /* 0x002fe4000001140b */
[----:B------:R-:W-:Y:S02]  /*59a0*/  IADD3 R5, R5, R6, RZ ;  /* 0x0000000605057210 */ /* 0x000fe40007ffe0ff */
[----:B------:R-:W-:Y:S01]  /*59b0*/  IADD3 R3, R3, R0, RZ ;  /* 0x0000000003037210 */ /* 0x000fe20007ffe0ff */
[----:B------:R-:W-:Y:S02]  /*59c0*/  IMAD R10, R7, c[0x0][0x330], RZ ;  /* 0x0000cc00070a7a24 */ /* 0x000fe400078e02ff */
[----:B------:R-:W-:-:S04]  /*59d0*/  IMAD.WIDE.U32 R8, R11, c[0x0][0x330], R4 ;  /* 0x0000cc000b087a25 */ /* 0x000fc800078e0004 */
[----:B------:R-:W-:Y:S01]  /*59e0*/  IMAD R10, R11, c[0x0][0x334], R10 ;  /* 0x0000cd000b0a7a24 */ /* 0x000fe200078e020a */
[----:B------:R-:W-:Y:S01]  /*59f0*/  LEA R4, P1, R8, c[0x0][0x310], 0x2 ;  /* 0x0000c40008047a11 */ /* 0x000fe200078210ff */
[----:B------:R-:W-:Y:S02]  /*5a00*/  IMAD R0, R7, c[0x0][0x308], RZ ;  /* 0x0000c20007007a24 */ /* 0x000fe400078e02ff */
[----:B------:R-:W-:Y:S01]  /*5a10*/  IMAD.WIDE.U32 R6, R11, c[0x0][0x308], R2 ;  /* 0x0000c2000b067a25 */ /* 0x000fe200078e0002 */
[----:B------:R-:W-:-:S03]  /*5a20*/  IADD3 R10, R9, R10, RZ ;  /* 0x0000000a090a7210 */ /* 0x000fc60007ffe0ff */
[----:B------:R-:W-:Y:S01]  /*5a30*/  IMAD R0, R11, c[0x0][0x30c], R0 ;  /* 0x0000c3000b007a24 */ /* 0x000fe200078e0200 */
[----:B------:R-:W-:Y:S02]  /*5a40*/  LEA.HI.X R5, R8, c[0x0][0x314], R10, 0x2, P1 ;  /* 0x0000c50008057a11 */ /* 0x000fe400008f140a */
[C---:B------:R-:W-:Y:S02]  /*5a50*/  LEA R2, P0, R6.reuse, c[0x0][0x2e8], 0x2 ;  /* 0x0000ba0006027a11 */ /* 0x040fe400078010ff */
[----:B------:R-:W-:Y:S01]  /*5a60*/  IADD3 R0, R7, R0, RZ ;  /* 0x0000000007007210 */ /* 0x000fe20007ffe0ff */
[----:B------:R-:W-:Y:S03]  /*5a70*/  RED.E.ADD.F32.FTZ.RN.STRONG.GPU [R4.64], R36 ;  /* 0x000000240400798e */ /* 0x000fe6000c10e796 */
[----:B------:R-:W-:Y:S01]  /*5a80*/  LEA.HI.X R3, R6, c[0x0][0x2ec], R0, 0x2, P0 ;  /* 0x0000bb0006037a11 */ /* 0x000fe200000f1400 */
        /* <DEDUP_REMOVED lines=96> */
.L_x_243:
        /* <DEDUP_REMOVED lines=15> */
.L_x_1383:


//--------------------- .text._ZN7cutlass13device_kernelIN5flash19enable_sm80_to_sm89INS1_16FlashAttnBwdSm80INS1_25CollectiveMainloopBwdSm80ILi1ELi1EN4cute5tupleIJNS5_1CILi64EEES8_NS7_ILi192EEEEEENS_6half_tEfNS_4arch4Sm80ELb0ELb1ELb0ELb0ELb1ELb0ELb0ELb0ELi2ELi2ELi2ELi2ELb1EEENS1_24CollectiveEpilogueBwdGQAISA_fSD_Li256ELb0ELb1EEENS1_19SingleTileSchedulerILb0ELb0ELb0ELi64EEEEEEEEEvNT_6ParamsE --------------------------
	.section	.text._ZN7cutlass13device_kernelIN5flash19enable_sm80_to_sm89INS1_16FlashAttnBwdSm80INS1_25CollectiveMainloopBwdSm80ILi1ELi1EN4cute5tupleIJNS5_1CILi64EEES8_NS7_ILi192EEEEEENS_6half_tEfNS_4arch4Sm80ELb0ELb1ELb0ELb0ELb1ELb0ELb0ELb0ELi2ELi2ELi2ELi2ELb1EEENS1_24CollectiveEpilogueBwdGQAISA_fSD_Li256ELb0ELb1EEENS1_19SingleTileSchedulerILb0ELb0ELb0ELi64EEEEEEEEEvNT_6ParamsE,"ax",@progbits
	.sectioninfo	@"SHI_REGISTERS=255"
	.align	128
.text._ZN7cutlass13device_kernelIN5flash19enable_sm80_to_sm89INS1_16FlashAttnBwdSm80INS1_25CollectiveMainloopBwdSm80ILi1ELi1EN4cute5tupleIJNS5_1CILi64EEES8_NS7_ILi192EEEEEENS_6half_tEfNS_4arch4Sm80ELb0ELb1ELb0ELb0ELb1ELb0ELb0ELb0ELi2ELi2ELi2ELi2ELb1EEENS1_24CollectiveEpilogueBwdGQAISA_fSD_Li256ELb0ELb1EEENS1_19SingleTileSchedulerILb0ELb0ELb0ELi64EEEEEEEEEvNT_6ParamsE:
        .type           _ZN7cutlass13device_kernelIN5flash19enable_sm80_to_sm89INS1_16FlashAttnBwdSm80INS1_25CollectiveMainloopBwdSm80ILi1ELi1EN4cute5tupleIJNS5_1CILi64EEES8_NS7_ILi192EEEEEENS_6half_tEfNS_4arch4Sm80ELb0ELb1ELb0ELb0ELb1ELb0ELb0ELb0ELi2ELi2ELi2ELi2ELb1EEENS1_24CollectiveEpilogueBwdGQAISA_fSD_Li256ELb0ELb1EEENS1_19SingleTileSchedulerILb0ELb0ELb0ELi64EEEEEEEEEvNT_6ParamsE,@function
        .size           _ZN7cutlass13device_kernelIN5flash19enable_sm80_to_sm89INS1_16FlashAttnBwdSm80INS1_25CollectiveMainloopBwdSm80ILi1ELi1EN4cute5tupleIJNS5_1CILi64EEES8_NS7_ILi192EEEEEENS_6half_tEfNS_4arch4Sm80ELb0ELb1ELb0ELb0ELb1ELb0ELb0ELb0ELi2ELi2ELi2ELi2ELb1EEENS1_24CollectiveEpilogueBwdGQAISA_fSD_Li256ELb0ELb1EEENS1_19SingleTileSchedulerILb0ELb0ELb0ELi64EEEEEEEEEvNT_6ParamsE,(.L_x_1384 - _ZN7cutlass13device_kernelIN5flash19enable_sm80_to_sm89INS1_16FlashAttnBwdSm80INS1_25CollectiveMainloopBwdSm80ILi1ELi1EN4cute5tupleIJNS5_1CILi64EEES8_NS7_ILi192EEEEEENS_6half_tEfNS_4arch4Sm80ELb0ELb1ELb0ELb0ELb1ELb0ELb0ELb0ELi2ELi2ELi2ELi2ELb1EEENS1_24CollectiveEpilogueBwdGQAISA_fSD_Li256ELb0ELb1EEENS1_19SingleTileSchedulerILb0ELb0ELb0ELi64EEEEEEEEEvNT_6ParamsE)
        .other          _ZN7cutlass13device_kernelIN5flash19enable_sm80_to_sm89INS1_16FlashAttnBwdSm80INS1_25CollectiveMainloopBwdSm80ILi1ELi1EN4cute5tupleIJNS5_1CILi64EEES8_NS7_ILi192EEEEEENS_6half_tEfNS_4arch4Sm80ELb0ELb1ELb0ELb0ELb1ELb0ELb0ELb0ELi2ELi2ELi2ELi2ELb1EEENS1_24CollectiveEpilogueBwdGQAISA_fSD_Li256ELb0ELb1EEENS1_19SingleTileSchedulerILb0ELb0ELb0ELi64EEEEEEEEEvNT_6ParamsE,@"STO_CUDA_ENTRY STV_DEFAULT"
_ZN7cutlass13device_kernelIN5flash19enable_sm80_to_sm89INS1_16FlashAttnBwdSm80INS1_25CollectiveMainloopBwdSm80ILi1ELi1EN4cute5tupleIJNS5_1CILi64EEES8_NS7_ILi192EEEEEENS_6half_tEfNS_4arch4Sm80ELb0ELb1ELb0ELb0ELb1ELb0ELb0ELb0ELi2ELi2ELi2ELi2ELb1EEENS1_24CollectiveEpilogueBwdGQAISA_fSD_Li256ELb0ELb1EEENS1_19SingleTileSchedulerILb0ELb0ELb0ELi64EEEEEEEEEvNT_6ParamsE:
        /* <DEDUP_REMOVED lines=26> */
.L_x_244:
        /* <DEDUP_REMOVED lines=339> */
[----:B------:R1:W1:Y:S01]  /*16d0*/  LDSM.16.M88.4 R168, [R224+0x8080] ;  /* 0x00808000e0a8783b */ /* 0x0002620000000200 */
        /* <DEDUP_REMOVED lines=62> */
[CC--:B-----5:R-:W-:Y:S02]  /*1ac0*/  LEA.HI R8, R21.reuse, R238.reuse, RZ, 0x5 ;  /* 0x000000ee15087211 */ /* 0x0e0fe400078f28ff */
[----:B------:R-:W-:Y:S02]  /*1ad0*/  LEA.HI R9, R21, R238, RZ, 0x2 ;  /* 0x000000ee15097211 */ /* 0x000fe400078f10ff */
[----:B------:R-:W-:-:S02]  /*1ae0*/  ISETP.GE.AND P2, PT, R26, c[0x0][0x1fc], PT ;  /* 0x00007f001a007a0c */ /* 0x000fc40003f46270 */
[--C-:B------:R-:W-:Y:S02]  /*1af0*/  SHF.R.S32.HI R12, RZ, 0x1f, R9.reuse ;  /* 0x0000001fff0c7819 */ /* 0x100fe40000011409 */
[----:B------:R-:W-:Y:S01]  /*1b00*/  ISETP.LT.OR P6, PT, R0, 0x21, P6 ;  /* 0x000000210000780c */ /* 0x000fe200037c1670 */
[----:B-1----:R-:W-:Y:S01]  /*1b10*/  @!P3 IMAD.SHL.U32 R10, R238, 0x10, RZ ;  /* 0x00000010ee0ab824 */ /* 0x002fe200078e00ff */
        /* <DEDUP_REMOVED lines=49> */
[----:B-----5:R-:W-:Y:S01]  /*1e30*/  IMAD.IADD R3, R238, 0x1, -R7 ;  /* 0x00000001ee037824 */ /* 0x020fe200078e0a07 */
        /* <DEDUP_REMOVED lines=54> */
[----:B--234-:R-:W-:Y:S02]  /*21a0*/  IMAD.IADD R3, R3, 0x1, R2 ;  /* 0x0000000103037824 */ /* 0x01cfe400078e0202 */
.L_x_264:
        /* <DEDUP_REMOVED lines=112> */
.L_x_248:
[----:B------:R-:W-:Y:S04]  /*28b0*/  MOV R22, 0x1 ;  /* 0x0000000100167802 */ /* 0x000fe80000000f00 */
[----:B------:R-:W-:Y:S11]  /*28c0*/  ISETP.NE.AND P0, PT, R22, c[0x0][0x2a8], PT ;  /* 0x0000aa0016007a0c */ /* 0x000ff60003f05270 */
[----:B------:R-:W-:Y:S02]  /*28d0*/  @!UPT UIADD3 URZ, URZ, URZ, URZ ;  /* 0x0000003f3f3ff290 */ /* 0x000fe4000fffe03f */
[----:B------:R-:W-:Y:S05]  /*28e0*/  @P0 IMAD.HI.U32 R22, R21, c[0x0][0x2ac], RZ ;  /* 0x0000ab0015160a27 */ /* 0x000fea00078e00ff */
[----:B------:R-:W-:Y:S02]  /*28f0*/  @P0 SHF.R.U32.HI R21, RZ, c[0x0][0x2b0], R22 ;  /* 0x0000ac00ff150a19 */ /* 0x000fe40000011616 */
.L_x_249:
[----:B------:R-:W-:Y:S05]  /*2900*/  BSYNC B0 ;  /* 0x0000000000007941 */ /* 0x000fea0003800000 */
.L_x_247:
[----:B------:R-:W-:Y:S04]  /*2910*/  IMAD.MOV.U32 R22, RZ, RZ, c[0x0][0x2a8] ;  /* 0x0000aa00ff167624 */ /* 0x000fe800078e00ff */
[----:B------:R-:W-:Y:S04]  /*2920*/  IMAD R21, R21, R22, -UR16 ;  /* 0x8000001015157e24 */ /* 0x000fe8000f8e0216 */
[----:B------:R-:W-:Y:S05]  /*2930*/  IMAD.IADD R21, R21, 0x1, -R233 ;  /* 0x0000000115157824 */ /* 0x000fea00078e0ae9 */
[----:B------:R-:W-:Y:S02]  /*2940*/  IADD3 R22, R21, c[0x0][0x2a8], RZ ;  /* 0x0000aa0015167a10 */ /* 0x000fe40007ffe0ff */
[----:B------:R-:W-:Y:S02]  /*2950*/  IMNMX R200, R200, R21, !PT ;  /* 0x00000015c8c87217 */ /* 0x000fe40007800200 */
[----:B------:R-:W-:Y:S02]  /*2960*/  IMNMX R201, R201, R22, PT ;  /* 0x00000016c9c97217 */ /* 0x000fe40003800200 */
.L_x_246:
        /* <DEDUP_REMOVED lines=20> */
.L_x_252:
[----:B------:R-:W-:Y:S04]  /*2ab0*/  MOV R22, 0x1 ;  /* 0x0000000100167802 */ /* 0x000fe80000000f00 */
[----:B------:R-:W-:Y:S11]  /*2ac0*/  ISETP.NE.AND P0, PT, R22, c[0x0][0x2a8], PT ;  /* 0x0000aa0016007a0c */ /* 0x000ff60003f05270 */
[----:B------:R-:W-:Y:S02]  /*2ad0*/  @!UPT UIADD3 URZ, URZ, URZ, URZ ;  /* 0x0000003f3f3ff290 */ /* 0x000fe4000fffe03f */
[----:B------:R-:W-:Y:S05]  /*2ae0*/  @P0 IMAD.HI.U32 R22, R21, c[0x0][0x2ac], RZ ;  /* 0x0000ab0015160a27 */ /* 0x000fea00078e00ff */
[----:B------:R-:W-:Y:S02]  /*2af0*/  @P0 SHF.R.U32.HI R21, RZ, c[0x0][0x2b0], R22 ;  /* 0x0000ac00ff150a19 */ /* 0x000fe40000011616 */
.L_x_253:
[----:B------:R-:W-:Y:S05]  /*2b00*/  BSYNC B0 ;  /* 0x0000000000007941 */ /* 0x000fea0003800000 */
.L_x_251:
[----:B------:R-:W-:Y:S04]  /*2b10*/  IMAD.MOV.U32 R22, RZ, RZ, c[0x0][0x2a8] ;  /* 0x0000aa00ff167624 */ /* 0x000fe800078e00ff */
[----:B------:R-:W-:Y:S04]  /*2b20*/  IMAD R21, R21, R22, -UR16 ;  /* 0x8000001015157e24 */ /* 0x000fe8000f8e0216 */
[----:B------:R-:W-:Y:S05]  /*2b30*/  IMAD.IADD R21, R21, 0x1, -R233 ;  /* 0x0000000115157824 */ /* 0x000fea00078e0ae9 */
[----:B------:R-:W-:Y:S02]  /*2b40*/  IADD3 R22, R21, c[0x0][0x2a8], RZ ;  /* 0x0000aa0015167a10 */ /* 0x000fe40007ffe0ff */
[----:B------:R-:W-:Y:S02]  /*2b50*/  IMNMX R202, R202, R21, !PT ;  /* 0x00000015caca7217 */ /* 0x000fe40007800200 */
[----:B------:R-:W-:Y:S02]  /*2b60*/  IMNMX R203, R203, R22, PT ;  /* 0x00000016cbcb7217 */ /* 0x000fe40003800200 */
.L_x_250:
        /* <DEDUP_REMOVED lines=20> */
.L_x_256:
[----:B------:R-:W-:Y:S04]  /*2cb0*/  MOV R22, 0x1 ;  /* 0x0000000100167802 */ /* 0x000fe80000000f00 */
[----:B------:R-:W-:Y:S11]  /*2cc0*/  ISETP.NE.AND P0, PT, R22, c[0x0][0x2a8], PT ;  /* 0x0000aa0016007a0c */ /* 0x000ff60003f05270 */
[----:B------:R-:W-:Y:S02]  /*2cd0*/  @!UPT UIADD3 URZ, URZ, URZ, URZ ;  /* 0x0000003f3f3ff290 */ /* 0x000fe4000fffe03f */
[----:B------:R-:W-:Y:S05]  /*2ce0*/  @P0 IMAD.HI.U32 R22, R21, c[0x0][0x2ac], RZ ;  /* 0x0000ab0015160a27 */ /* 0x000fea00078e00ff */
[----:B------:R-:W-:Y:S02]  /*2cf0*/  @P0 SHF.R.U32.HI R21, RZ, c[0x0][0x2b0], R22 ;  /* 0x0000ac00ff150a19 */ /* 0x000fe40000011616 */
.L_x_257:
[----:B------:R-:W-:Y:S05]  /*2d00*/  BSYNC B0 ;  /* 0x0000000000007941 */ /* 0x000fea0003800000 */
.L_x_255:
[----:B------:R-:W-:Y:S04]  /*2d10*/  IMAD.MOV.U32 R22, RZ, RZ, c[0x0][0x2a8] ;  /* 0x0000aa00ff167624 */ /* 0x000fe800078e00ff */
[----:B------:R-:W-:Y:S04]  /*2d20*/  IMAD R21, R21, R22, -UR16 ;  /* 0x8000001015157e24 */ /* 0x000fe8000f8e0216 */
[----:B------:R-:W-:Y:S05]  /*2d30*/  IMAD.IADD R21, R21, 0x1, -R233 ;  /* 0x0000000115157824 */ /* 0x000fea00078e0ae9 */
[----:B------:R-:W-:Y:S02]  /*2d40*/  IADD3 R22, R21, c[0x0][0x2a8], RZ ;  /* 0x0000aa0015167a10 */ /* 0x000fe40007ffe0ff */
[----:B------:R-:W-:Y:S02]  /*2d50*/  IMNMX R204, R204, R21, !PT ;  /* 0x00000015cccc7217 */ /* 0x000fe40007800200 */
[----:B------:R-:W-:Y:S02]  /*2d60*/  IMNMX R205, R205, R22, PT ;  /* 0x00000016cdcd7217 */ /* 0x000fe40003800200 */
.L_x_254:
        /* <DEDUP_REMOVED lines=20> */
.L_x_260:
[----:B------:R-:W-:Y:S04]  /*2eb0*/  MOV R21, 0x1 ;  /* 0x0000000100157802 */ /* 0x000fe80000000f00 */
[----:B------:R-:W-:Y:S11]  /*2ec0*/  ISETP.NE.AND P0, PT, R21, c[0x0][0x2a8], PT ;  /* 0x0000aa0015007a0c */ /* 0x000ff60003f05270 */
[----:B------:R-:W-:Y:S02]  /*2ed0*/  @!UPT UIADD3 URZ, URZ, URZ, URZ ;  /* 0x0000003f3f3ff290 */ /* 0x000fe4000fffe03f */
[----:B------:R-:W-:Y:S05]  /*2ee0*/  @P0 IMAD.HI.U32 R21, R20, c[0x0][0x2ac], RZ ;  /* 0x0000ab0014150a27 */ /* 0x000fea00078e00ff */
[----:B------:R-:W-:Y:S02]  /*2ef0*/  @P0 SHF.R.U32.HI R20, RZ, c[0x0][0x2b0], R21 ;  /* 0x0000ac00ff140a19 */ /* 0x000fe40000011615 */
.L_x_261:
[----:B------:R-:W-:Y:S05]  /*2f00*/  BSYNC B0 ;  /* 0x0000000000007941 */ /* 0x000fea0003800000 */
.L_x_259:
[----:B------:R-:W-:Y:S04]  /*2f10*/  IMAD.MOV.U32 R21, RZ, RZ, c[0x0][0x2a8] ;  /* 0x0000aa00ff157624 */ /* 0x000fe800078e00ff */
[----:B------:R-:W-:Y:S04]  /*2f20*/  IMAD R20, R20, R21, -UR16 ;  /* 0x8000001014147e24 */ /* 0x000fe8000f8e0215 */
[----:B------:R-:W-:Y:S05]  /*2f30*/  IMAD.IADD R20, R20, 0x1, -R233 ;  /* 0x0000000114147824 */ /* 0x000fea00078e0ae9 */
[----:B------:R-:W-:Y:S02]  /*2f40*/  IADD3 R21, R20, c[0x0][0x2a8], RZ ;  /* 0x0000aa0014157a10 */ /* 0x000fe40007ffe0ff */
[----:B------:R-:W-:Y:S02]  /*2f50*/  IMNMX R206, R206, R20, !PT ;  /* 0x00000014cece7217 */ /* 0x000fe40007800200 */
[----:B------:R-:W-:Y:S02]  /*2f60*/  IMNMX R207, R207, R21, PT ;  /* 0x00000015cfcf7217 */ /* 0x000fe40003800200 */
.L_x_258:
        /* <DEDUP_REMOVED lines=307> */
[----:B---34-:R-:W-:Y:S01]  /*42a0*/  LOP3.LUT P4, RZ, R236, 0x1, RZ, 0xc0, !PT ;  /* 0x00000001ecff7812 */ /* 0x018fe2000788c0ff */
        /* <DEDUP_REMOVED lines=55> */
.L_x_262:
[-C--:B---34-:R-:W-:Y:S01]  /*4620*/  HMMA.16816.F32 R84, R4, R12.reuse, R84 ;  /* 0x0000000c0454723c */ /* 0x098fe20000001854 */
        /* <DEDUP_REMOVED lines=126> */
.L_x_263:
[-C--:B-1234-:R-:W-:Y:S01]  /*4e10*/  HMMA.16816.F32 R4, R144, R16.reuse, RZ ;  /* 0x000000109004723c */ /* 0x09efe200000018ff */
        /* <DEDUP_REMOVED lines=164> */
.L_x_245:
[----:B------:R-:W-:Y:S05]  /*5860*/  @P1 EXIT ;  /* 0x000000000000194d */ /* 0x000fea0003800000 */
[----:B------:R-:W2:Y:S01]  /*5870*/  S2R R2, SR_CTAID.Y ;  /* 0x0000000000027919 */ /* 0x000ea20000002600 */
[----:B------:R-:W-:Y:S01]  /*5880*/  IMAD.MOV.U32 R0, RZ, RZ, 0x1 ;  /* 0x00000001ff007424 */ /* 0x000fe200078e00ff */
[----:B------:R-:W-:Y:S01]  /*5890*/  ULDC UR5, c[0x0][0x358] ;  /* 0x0000d60000057ab9 */ /* 0x000fe20000000800 */
[----:B------:R-:W-:Y:S01]  /*58a0*/  BSSY B0, `(.L_x_265) ;  /* 0x000001e000007945 */ /* 0x000fe20003800000 */
[----:B-1----:R-:W1:Y:S01]  /*58b0*/  S2R R15, SR_CTAID.Z ;  /* 0x00000000000f7919 */ /* 0x002e620000002700 */
[----:B------:R-:W-:-:S03]  /*58c0*/  UIMAD UR5, UR13, UR5, URZ ;  /* 0x000000050d0572a4 */ /* 0x000fc6000f8e023f */
[----:B------:R-:W-:Y:S01]  /*58d0*/  BAR.SYNC.DEFER_BLOCKING 0x1, 0x100 ;  /* 0x0044000000007b1d */ /* 0x000fe20000010000 */
[----:B------:R-:W-:-:S05]  /*58e0*/  ISETP.NE.AND P0, PT, R0, c[0x0][0x338], PT ;  /* 0x0000ce0000007a0c */ /* 0x000fca0003f05270 */
[----:B------:R-:W-:Y:S02]  /*58f0*/  ULDC UR4, c[0x0][0x2f4] ;  /* 0x0000bd0000047ab9 */ /* 0x000fe40000000800 */
[----:B------:R-:W-:-:S04]  /*5900*/  UIMAD UR5, UR5, UR4, URZ ;  /* 0x00000004050572a4 */ /* 0x000fc8000f8e023f */
[----:B------:R-:W-:Y:S02]  /*5910*/  USHF.R.S32.HI UR4, URZ, 0x1f, UR5 ;  /* 0x0000001f3f047899 */ /* 0x000fe40008011405 */
[----:B--2---:R-:W-:-:S04]  /*5920*/  @P0 IMAD.HI.U32 R0, R2, c[0x0][0x33c], RZ ;  /* 0x0000cf0002000a27 */ /* 0x004fc800078e00ff */
[----:B------:R-:W-:Y:S01]  /*5930*/  IMAD.MOV.U32 R7, RZ, RZ, R2 ;  /* 0x000000ffff077224 */ /* 0x000fe200078e0002 */
[----:B------:R-:W-:Y:S01]  /*5940*/  @P0 SHF.R.U32.HI R7, RZ, c[0x0][0x340], R0 ;  /* 0x0000d000ff070a19 */ /* 0x000fe20000011600 */
[----:B-1----:R-:W-:Y:S01]  /*5950*/  IMAD R3, R15, c[0x0][0x2f4], RZ ;  /* 0x0000bd000f037a24 */ /* 0x002fe200078e02ff */
[----:B------:R-:W-:Y:S02]  /*5960*/  SHF.R.S32.HI R16, RZ, 0x1f, R15 ;  /* 0x0000001fff107819 */ /* 0x000fe4000001140f */
[--C-:B------:R-:W-:Y:S01]  /*5970*/  SHF.R.S32.HI R10, RZ, 0x1f, R7.reuse ;  /* 0x0000001fff0a7819 */ /* 0x100fe20000011407 */
[----:B------:R-:W-:Y:S01]  /*5980*/  IMAD.MOV R6, RZ, RZ, -R7 ;  /* 0x000000ffff067224 */ /* 0x000fe200078e0a07 */
[----:B------:R-:W-:Y:S02]  /*5990*/  SHF.R.S32.HI R14, RZ, 0x1f, R3 ;  /* 0x0000001fff0e7819 */ /* 0x000fe40000011403 */
[----:B------:R-:W-:Y:S01]  /*59a0*/  IADD3 R0, P1, P0, R3, UR5, R7 ;  /* 0x0000000503007c10 */ /* 0x000fe2000f83e007 */
[----:B------:R-:W-:-:S03]  /*59b0*/  IMAD R6, R6, c[0x0][0x338], R2 ;  /* 0x0000ce0006067a24 */ /* 0x000fc600078e0202 */
[----:B------:R-:W-:Y:S01]  /*59c0*/  IADD3.X R14, R14, UR4, R10, P1, P0 ;  /* 0x000000040e0e7c10 */ /* 0x000fe20008fe040a */
[----:B------:R-:W-:Y:S01]  /*59d0*/  IMAD.SHL.U32 R11, R0, 0x4, RZ ;  /* 0x00000004000b7824 */ /* 0x000fe200078e00ff */
[----:B------:R-:W-:Y:S02]  /*59e0*/  ISETP.NE.AND P1, PT, R238, RZ, PT ;  /* 0x000000ffee00720c */ /* 0x000fe40003f25270 */
[----:B------:R-:W-:Y:S02]  /*59f0*/  SHF.L.U64.HI R14, R0, 0x2, R14 ;  /* 0x00000002000e7819 */ /* 0x000fe4000001020e */
[----:B------:R-:W-:-:S04]  /*5a00*/  IADD3 R4, P0, R11, c[0x0][0x350], RZ ;  /* 0x0000d4000b047a10 */ /* 0x000fc80007f1e0ff */
[----:B------:R-:W-:-:S05]  /*5a10*/  IADD3.X R5, R14, c[0x0][0x354], RZ, P0, !PT ;  /* 0x0000d5000e057a10 */ /* 0x000fca00007fe4ff */
[----:B------:R-:W-:Y:S05]  /*5a20*/  @P1 BRA `(.L_x_266) ;  /* 0x0000005000001947 */ /* 0x000fea0003800000 */
.L_x_267:
[----:B------:R-:W2:Y:S01]  /*5a30*/  LDG.E.STRONG.GPU R0, [R4.64] ;  /* 0x0000001604007981 */ /* 0x000ea2000c1ef900 */
[----:B------:R-:W-:Y:S01]  /*5a40*/  YIELD ;  /* 0x0000000000007946 */ /* 0x000fe20003800000 */
[----:B--2---:R-:W-:Y:S01]  /*5a50*/  ISETP.NE.AND P0, PT, R0, R6, PT ;  /* 0x000000060000720c */ /* 0x004fe20003f05270 */
[----:B------:R-:W-:-:S12]  /*5a60*/  CCTL.IVALL ;  /* 0x00000000ff00798f */ /* 0x000fd80002000000 */
[----:B------:R-:W-:Y:S05]  /*5a70*/  @P0 BRA `(.L_x_267) ;  /* 0xffffffb000000947 */ /* 0x000fea000383ffff */
.L_x_266:
[----:B------:R-:W-:Y:S05]  /*5a80*/  BSYNC B0 ;  /* 0x0000000000007941 */ /* 0x000fea0003800000 */
.L_x_265:
[----:B------:R-:W-:Y:S01]  /*5a90*/  MOV R17, 0xffffffff ;  /* 0xffffffff00117802 */ /* 0x000fe20000000f00 */
[----:B------:R-:W-:Y:S05]  /*5aa0*/  BRA.CONV ~URZ, `(.L_x_268) ;  /* 0x000000237f007947 */ /* 0x000fea000b800000 */
[----:B------:R-:W-:Y:S02]  /*5ab0*/  MOV R2, 0x5ad0 ;  /* 0x00005ad000027802 */ /* 0x000fe40000000f00 */
[----:B------:R-:W-:Y:S05]  /*5ac0*/  CALL.REL.NOINC `($__internal_2_$__cuda_sm70_warpsync) ;  /* 0x00000a8000007944 */ /* 0x000fea0003c00000 */
.L_x_268:
[----:B------:R-:W-:Y:S01]  /*5ad0*/  UIMAD UR5, UR13, 0x3000, URZ ;  /* 0x000030000d0578a4 */ /* 0x000fe2000f8e023f */
[----:B------:R-:W-:Y:S01]  /*5ae0*/  IMAD R0, R10, c[0x0][0x328], RZ ;  /* 0x0000ca000a007a24 */ /* 0x000fe200078e02ff */
[----:B------:R-:W-:-:S06]  /*5af0*/  NOP ;  /* 0x0000000000007918 */ /* 0x000fcc0000000000 */
[----:B------:R-:W-:Y:S01]  /*5b00*/  USHF.R.S32.HI UR4, URZ, 0x1f, UR5 ;  /* 0x0000001f3f047899 */ /* 0x000fe20008011405 */
[----:B------:R-:W-:Y:S01]  /*5b10*/  IADD3 R8, P0, R238, UR5, RZ ;  /* 0x00000005ee087c10 */ /* 0x000fe2000ff1e0ff */
[----:B------:R-:W-:Y:S02]  /*5b20*/  IMAD R0, R7, c[0x0][0x32c], R0 ;  /* 0x0000cb0007007a24 */ /* 0x000fe400078e0200 */
[----:B------:R-:W-:Y:S02]  /*5b30*/  IMAD R12, R16, c[0x0][0x330], RZ ;  /* 0x0000cc00100c7a24 */ /* 0x000fe400078e02ff */
[----:B------:R-:W-:-:S05]  /*5b40*/  LEA.HI.X.SX32 R9, R238, UR4, 0x1, P0 ;  /* 0x00000004ee097c11 */ /* 0x000fca00080f0eff */
        /* <DEDUP_REMOVED lines=56> */
[----:B-1----:R-:W-:Y:S02]  /*5ed0*/  MOV R2, 0x5ef0 ;  /* 0x00005ef000027802 */ /* 0x002fe40000000f00 */
[----:B------:R-:W-:Y:S05]  /*5ee0*/  CALL.REL.NOINC `($__internal_2_$__cuda_sm70_warpsync) ;  /* 0x0000066000007944 */ /* 0x000fea0003c00000 */
.L_x_269:
        /* <DEDUP_REMOVED lines=12> */
.L_x_271:
[----:B------:R-:W-:Y:S05]  /*5fb0*/  BSYNC B0 ;  /* 0x0000000000007941 */ /* 0x000fea0003800000 */
.L_x_270:
[----:B--2---:R-:W-:Y:S01]  /*5fc0*/  IADD3 R4, P0, R11, c[0x0][0x348], RZ ;  /* 0x0000d2000b047a10 */ /* 0x004fe20007f1e0ff */
[----:B------:R-:W-:Y:S03]  /*5fd0*/  BSSY B0, `(.L_x_272) ;  /* 0x0000008000007945 */ /* 0x000fe60003800000 */
[----:B------:R-:W-:Y:S01]  /*5fe0*/  IADD3.X R5, R14, c[0x0][0x34c], RZ, P0, !PT ;  /* 0x0000d3000e057a10 */ /* 0x000fe200007fe4ff */
[----:B------:R-:W-:Y:S05]  /*5ff0*/  @P1 BRA `(.L_x_273) ;  /* 0x0000005000001947 */ /* 0x000fea0003800000 */
.L_x_274:
[----:B------:R-:W2:Y:S01]  /*6000*/  LDG.E.STRONG.GPU R0, [R4.64] ;  /* 0x0000001604007981 */ /* 0x000ea2000c1ef900 */
[----:B------:R-:W-:Y:S01]  /*6010*/  YIELD ;  /* 0x0000000000007946 */ /* 0x000fe20003800000 */
[----:B--2---:R-:W-:Y:S01]  /*6020*/  ISETP.NE.AND P0, PT, R0, R6, PT ;  /* 0x000000060000720c */ /* 0x004fe20003f05270 */
[----:B------:R-:W-:-:S12]  /*6030*/  CCTL.IVALL ;  /* 0x00000000ff00798f */ /* 0x000fd80002000000 */
[----:B------:R-:W-:Y:S05]  /*6040*/  @P0 BRA `(.L_x_274) ;  /* 0xffffffb000000947 */ /* 0x000fea000383ffff */
.L_x_273:
[----:B------:R-:W-:Y:S05]  /*6050*/  BSYNC B0 ;  /* 0x0000000000007941 */ /* 0x000fea0003800000 */
.L_x_272:
[----:B------:R-:W-:Y:S05]  /*6060*/  BRA.CONV ~URZ, `(.L_x_275) ;  /* 0x000000237f007947 */ /* 0x000fea000b800000 */
[----:B-1----:R-:W-:Y:S02]  /*6070*/  MOV R2, 0x6090 ;  /* 0x0000609000027802 */ /* 0x002fe40000000f00 */
[----:B------:R-:W-:Y:S05]  /*6080*/  CALL.REL.NOINC `($__internal_2_$__cuda_sm70_warpsync) ;  /* 0x000004c000007944 */ /* 0x000fea0003c00000 */
.L_x_275:
        /* <DEDUP_REMOVED lines=64> */
.L_x_276:
        /* <DEDUP_REMOVED lines=12> */
        .weak           $__internal_2_$__cuda_sm70_warpsync
        .type           $__internal_2_$__cuda_sm70_warpsync,@function
        .size           $__internal_2_$__cuda_sm70_warpsync,(.L_x_1384 - $__internal_2_$__cuda_sm70_warpsync)
$__internal_2_$__cuda_sm70_warpsync:
[----:B------:R-:W-:Y:S01]  /*6550*/  MOV R3, 0x0 ;  /* 0x0000000000037802 */ /* 0x000fe20000000f00 */
[----:B------:R-:W-:Y:S04]  /*6560*/  WARPSYNC R17 ;  /* 0x0000001100007348 */ /* 0x000fe80003800000 */
[----:B------:R-:W-:Y:S05]  /*6570*/  RET.REL.NODEC R2 `(_ZN7cutlass13device_kernelIN5flash19enable_sm80_to_sm89INS1_16FlashAttnBwdSm80INS1_25CollectiveMainloopBwdSm80ILi1ELi1EN4cute5tupleIJNS5_1CILi64EEES8_NS7_ILi192EEEEEENS_6half_tEfNS_4arch4Sm80ELb0ELb1ELb0ELb0ELb1ELb0ELb0ELb0ELi2ELi2ELi2ELi2ELb1EEENS1_24CollectiveEpilogueBwdGQAISA_fSD_Li256ELb0ELb1EEENS1_19SingleTileSchedulerILb0ELb0ELb0ELi64EEEEEEEEEvNT_6ParamsE) ;  /* 0xffff9a8002007950 */ /* 0x000fea0003c3ffff */
.L_x_277:
        /* <DEDUP_REMOVED lines=16> */
.L_x_1384:


//--------------------- .text._ZN7cutlass13device_kernelIN5flash19enable_sm80_to_sm89INS1_16FlashAttnBwdSm80INS1_25CollectiveMainloopBwdSm80ILi1ELi1EN4cute5tupleIJNS5_1CILi64EEES8_NS7_ILi192EEEEEENS_6half_tEfNS_4arch4Sm80ELb0ELb1ELb0ELb1ELb0ELb0ELb0ELb0ELi2ELi2ELi2ELi2ELb1EEENS1_21CollectiveEpilogueBwdISA_SB_SD_Li256ELb1ELb0ELi4EEENS1_19SingleTileSchedulerILb1ELb0ELb0ELi64EEEEEEEEEvNT_6ParamsE --------------------------
	.section	.text._ZN7cutlass13device_kernelIN5flash19enable_sm80_to_sm89INS1_16FlashAttnBwdSm80INS1_25CollectiveMainloopBwdSm80ILi1ELi1EN4cute5tupleIJNS5_1CILi64EEES8_NS7_ILi192EEEEEENS_6half_tEfNS_4arch4Sm80ELb0ELb1ELb0ELb1ELb0ELb0ELb0ELb0ELi2ELi2ELi2ELi2ELb1EEENS1_21CollectiveEpilogueBwdISA_SB_SD_Li256ELb1ELb0ELi4EEENS1_19SingleTileSchedulerILb1ELb0ELb0ELi64EEEEEEEEEvNT_6ParamsE,"ax",@progbits
	.sectioninfo	@"SHI_REGISTERS=255"
	.align	128
.text._ZN7cutlass13device_kernelIN5flash19enable_sm80_to_sm89INS1_16FlashAttnBwdSm80INS1_25CollectiveMainloopBwdSm80ILi1ELi1EN4cute5tupleIJNS5_1CILi64EEES8_NS7_ILi192EEEEEENS_6half_tEfNS_4arch4Sm80ELb0ELb1ELb0ELb1ELb0ELb0ELb0ELb0ELi2ELi2ELi2ELi2ELb1EEENS1_21CollectiveEpilogueBwdISA_SB_SD_Li256ELb1ELb0ELi4EEENS1_19SingleTileSchedulerILb1ELb0ELb0ELi64EEEEEEEEEvNT_6ParamsE:
        .type           _ZN7cutlass13device_kernelIN5flash19enable_sm80_to_sm89INS1_16FlashAttnBwdSm80INS1_25CollectiveMainloopBwdSm80ILi1ELi1EN4cute5tupleIJNS5_1CILi64EEES8_NS7_ILi192EEEEEENS_6half_tEfNS_4arch4Sm80ELb0ELb1ELb0ELb1ELb0ELb0ELb0ELb0ELi2ELi2ELi2ELi2ELb1EEENS1_21CollectiveEpilogueBwdISA_SB_SD_Li256ELb1ELb0ELi4EEENS1_19SingleTileSchedulerILb1ELb0ELb0ELi64EEEEEEEEEvNT_6ParamsE,@function
        .size           _ZN7cutlass13device_kernelIN5flash19enable_sm80_to_sm89INS1_16FlashAttnBwdSm80INS1_25CollectiveMainloopBwdSm80ILi1ELi1EN4cute5tupleIJNS5_1CILi64EEES8_NS7_ILi192EEEEEENS_6half_tEfNS_4arch4Sm80ELb0ELb1ELb0ELb1ELb0ELb0ELb0ELb0ELi2ELi2ELi2ELi2ELb1EEENS1_21CollectiveEpilogueBwdISA_SB_SD_Li256ELb1ELb0ELi4EEENS1_19SingleTileSchedulerILb1ELb0ELb0ELi64EEEEEEEEEvNT_6ParamsE,(.L_x_1386 - _ZN7cutlass13device_kernelIN5flash19enable_sm80_to_sm89INS1_16FlashAttnBwdSm80INS1_25CollectiveMainloopBwdSm80ILi1ELi1EN4cute5tupleIJNS5_1CILi64EEES8_NS7_ILi192EEEEEENS_6half_tEfNS_4arch4Sm80ELb0ELb1ELb0ELb1ELb0ELb0ELb0ELb0ELi2ELi2ELi2ELi2ELb1EEENS1_21CollectiveEpilogueBwdISA_SB_SD_Li256ELb1ELb0ELi4EEENS1_19SingleTileSchedulerILb1ELb0ELb0ELi64EEEEEEEEEvNT_6ParamsE)
        .other          _ZN7cutlass13device_kernelIN5flash19enable_sm80_to_sm89INS1_16FlashAttnBwdSm80INS1_25CollectiveMainloopBwdSm80ILi1ELi1EN4cute5tupleIJNS5_1CILi64EEES8_NS7_ILi192EEEEEENS_6half_tEfNS_4arch4Sm80ELb0ELb1ELb0ELb1ELb0ELb0ELb0ELb0ELi2ELi2ELi2ELi2ELb1EEENS1_21CollectiveEpilogueBwdISA_SB_SD_Li256ELb1ELb0ELi4EEENS1_19SingleTileSchedulerILb1ELb0ELb0ELi64EEEEEEEEEvNT_6ParamsE,@"STO_CUDA_ENTRY STV_DEFAULT"
_ZN7cutlass13device_kernelIN5flash19enable_sm80_to_sm89INS1_16FlashAttnBwdSm80INS1_25CollectiveMainloopBwdSm80ILi1ELi1EN4cute5tupleIJNS5_1CILi64EEES8_NS7_ILi192EEEEEENS_6half_tEfNS_4arch4Sm80ELb0ELb1ELb0ELb1ELb0ELb0ELb0ELb0ELi2ELi2ELi2ELi2ELb1EEENS1_21CollectiveEpilogueBwdISA_SB_SD_Li256ELb1ELb0ELi4EEENS1_19SingleTileSchedulerILb1ELb0ELb0ELi64EEEEEEEEEvNT_6ParamsE:
[----:B------:R-:W-:Y:S02]  /*0000*/  MOV R1, c[0x0][0x28] ;  /* 0x00000a0000017a02 */ /* 0x000fe40000000f00 */
[----:B------:R-:W1:Y:S01]  /*0010*/  S2R R233, SR_TID.X ;  /* 0x0000000000e97919 */ /* 0x000e620000002100 */
[----:B------:R-:W-:Y:S01]  /*0020*/  IMAD.MOV.U32 R7, RZ, RZ, 0x4 ;  /* 0x00000004ff077424 */ /* 0x000fe200078e00ff */
[----:B------:R-:W2:Y:S01]  /*0030*/  S2UR UR10, SR_CTAID.X ;  /* 0x00000000000a79c3 */ /* 0x000ea20000002500 */
[----:B------:R-:W-:Y:S01]  /*0040*/  ULDC.64 UR16, c[0x0][0x118] ;  /* 0x0000460000107ab9 */ /* 0x000fe20000000a00 */
[----:B------:R-:W3:Y:S01]  /*0050*/  S2R R238, SR_CTAID.Z ;  /* 0x0000000000ee7919 */ /* 0x000ee20000002700 */
[----:B------:R-:W-:-:S03]  /*0060*/  IADD3 R1, R1, -0x20, RZ ;  /* 0xffffffe001017810 */ /* 0x000fc60007ffe0ff */
[----:B------:R-:W4:Y:S01]  /*0070*/  S2R R3, SR_CTAID.Y ;  /* 0x0000000000037919 */ /* 0x000f220000002600 */
[----:B-1----:R-:W-:Y:S01]  /*0080*/  SHF.R.U32.HI R0, RZ, 0x5, R233 ;  /* 0x00000005ff007819 */ /* 0x002fe200000116e9 */
[----:B---3--:R-:W-:-:S05]  /*0090*/  IMAD.WIDE R4, R238, R7, c[0x0][0x3c0] ;  /* 0x0000f000ee047625 */ /* 0x008fca00078e0207 */
[----:B------:R-:W1:Y:S02]  /*00a0*/  SHFL.IDX PT, R0, R0, RZ, 0x1f ;  /* 0x00001fff00007589 */ /* 0x000e6400000e0000 */
[----:B-1----:R-:W-:-:S13]  /*00b0*/  ISETP.NE.AND P0, PT, R0, RZ, PT ;  /* 0x000000ff0000720c */ /* 0x002fda0003f05270 */
[----:B------:R-:W-:Y:S05]  /*00c0*/  @!P0 BRA `(.L_x_278) ;  /* 0x0000012000008947 */ /* 0x000fea0003800000 */
[----:B--2-4-:R-:W-:-:S04]  /*00d0*/  ISETP.NE.U32.AND P0, PT, RZ, c[0x0][0x3c0], PT ;  /* 0x0000f000ff007a0c */ /* 0x014fc80003f05070 */
[----:B------:R-:W-:-:S13]  /*00e0*/  ISETP.NE.AND.EX P0, PT, RZ, c[0x0][0x3c4], PT, P0 ;  /* 0x0000f100ff007a0c */ /* 0x000fda0003f05300 */
[----:B------:R-:W-:Y:S05]  /*00f0*/  @!P0 BRA `(.L_x_279) ;  /* 0x0000002000008947 */ /* 0x000fea0003800000 */
[----:B------:R1:W5:Y:S01]  /*0100*/  LDG.E R0, [R4.64] ;  /* 0x0000001004007981 */ /* 0x000362000c1e1900 */
[----:B------:R-:W-:Y:S05]  /*0110*/  BRA `(.L_x_280) ;  /* 0x0000009000007947 */ /* 0x000fea0003800000 */
.L_x_279:
        /* <DEDUP_REMOVED lines=8> */
.L_x_281:
[----:B------:R-:W-:Y:S02]  /*01a0*/  MOV R0, c[0x0][0x3a4] ;  /* 0x0000e90000007a02 */ /* 0x000fe40000000f00 */
.L_x_280:
[----:B------:R-:W-:-:S06]  /*01b0*/  USHF.L.U32 UR14, UR10, 0x6, URZ ;  /* 0x000000060a0e7899 */ /* 0x000fcc000800063f */
[----:B-----5:R-:W-:-:S04]  /*01c0*/  ISETP.LE.AND P0, PT, R0, UR14, PT ;  /* 0x0000000e00007c0c */ /* 0x020fc8000bf03270 */
[----:B------:R-:W-:Y:S01]  /*01d0*/  SEL R238, R238, 0xffffffff, !P0 ;  /* 0xffffffffeeee7807 */ /* 0x000fe20004000000 */
[----:B------:R-:W-:Y:S05]  /*01e0*/  BRA `(.L_x_282) ;  /* 0x0000011000007947 */ /* 0x000fea0003800000 */
.L_x_278:
[----:B--2-4-:R-:W-:-:S04]  /*01f0*/  ISETP.NE.U32.AND P0, PT, RZ, c[0x0][0x3c0], PT ;  /* 0x0000f000ff007a0c */ /* 0x014fc80003f05070 */
[----:B------:R-:W-:-:S13]  /*0200*/  ISETP.NE.AND.EX P0, PT, RZ, c[0x0][0x3c4], PT, P0 ;  /* 0x0000f100ff007a0c */ /* 0x000fda0003f05300 */
[----:B------:R-:W-:Y:S05]  /*0210*/  @!P0 BRA `(.L_x_283) ;  /* 0x0000002000008947 */ /* 0x000fea0003800000 */
[----:B------:R1:W5:Y:S01]  /*0220*/  LDG.E R0, [R4.64] ;  /* 0x0000001004007981 */ /* 0x000362000c1e1900 */
[----:B------:R-:W-:Y:S05]  /*0230*/  BRA `(.L_x_284) ;  /* 0x0000009000007947 */ /* 0x000fea0003800000 */
.L_x_283:
        /* <DEDUP_REMOVED lines=8> */
.L_x_285:
[----:B------:R-:W-:Y:S02]  /*02c0*/  MOV R0, c[0x0][0x3a4] ;  /* 0x0000e90000007a02 */ /* 0x000fe40000000f00 */
.L_x_284:
[----:B------:R-:W-:-:S06]  /*02d0*/  USHF.L.U32 UR14, UR10, 0x6, URZ ;  /* 0x000000060a0e7899 */ /* 0x000fcc000800063f */
[----:B-----5:R-:W-:-:S04]  /*02e0*/  ISETP.LE.AND P0, PT, R0, UR14, PT ;  /* 0x0000000e00007c0c */ /* 0x020fc8000bf03270 */
[----:B------:R-:W-:-:S04]  /*02f0*/  SEL R238, R238, 0xffffffff, !P0 ;  /* 0xffffffffeeee7807 */ /* 0x000fc80004000000 */
.L_x_282:
        /* <DEDUP_REMOVED lines=9> */
[----:B-1----:R-:W2:Y:S02]  /*0390*/  @P1 LDG.E R5, [R10.64] ;  /* 0x000000100a051981 */ /* 0x002ea4000c1e1900 */
[----:B------:R-:W-:-:S04]  /*03a0*/  @P0 IMAD.WIDE R12, R238, R7, c[0x0][0x2d8] ;  /* 0x0000b600ee0c0625 */ /* 0x000fc800078e0207 */
[----:B------:R-:W-:Y:S01]  /*03b0*/  IMAD.MOV.U32 R0, RZ, RZ, RZ ;  /* 0x000000ffff007224 */ /* 0x000fe200078e00ff */
[----:B------:R-:W3:Y:S01]  /*03c0*/  @P0 LDG.E R6, [R12.64] ;  /* 0x000000100c060981 */ /* 0x000ee2000c1e1900 */
[----:B------:R-:W-:Y:S02]  /*03d0*/  IMAD.MOV.U32 R2, RZ, RZ, RZ ;  /* 0x000000ffff027224 */ /* 0x000fe400078e00ff */
[----:B------:R-:W-:Y:S02]  /*03e0*/  IMAD.WIDE R8, R238, R7, c[0x0][0x2d0] ;  /* 0x0000b400ee087625 */ /* 0x000fe400078e0207 */
[----:B------:R1:W5:Y:S04]  /*03f0*/  @P1 LDG.E R0, [R10.64] ;  /* 0x000000100a001981 */ /* 0x000368000c1e1900 */
[----:B------:R1:W5:Y:S01]  /*0400*/  @P4 LDG.E R2, [R8.64] ;  /* 0x0000001008024981 */ /* 0x000362000c1e1900 */
[----:B------:R-:W-:-:S02]  /*0410*/  ULDC UR13, c[0x0][0x168] ;  /* 0x00005a00000d7ab9 */ /* 0x000fc40000000800 */
[----:B------:R-:W-:Y:S01]  /*0420*/  ULDC UR7, c[0x0][0x198] ;  /* 0x0000660000077ab9 */ /* 0x000fe20000000800 */
[----:B--2---:R-:W-:-:S05]  /*0430*/  @P1 IMAD R4, R238, 0x40, R5 ;  /* 0x00000040ee041824 */ /* 0x004fca00078e0205 */
[----:B------:R-:W-:Y:S01]  /*0440*/  @P1 SHF.R.S32.HI R5, RZ, 0x1f, R4 ;  /* 0x0000001fff051819 */ /* 0x000fe20000011404 */
[----:B---3--:R1:W2:Y:S03]  /*0450*/  @P0 R2UR UR13, R6 ;  /* 0x00000000060d03c2 */ /* 0x0082a600000e0000 */
[----:B------:R-:W-:Y:S01]  /*0460*/  @P1 LEA.HI R5, R5, R4, RZ, 0x6 ;  /* 0x0000000405051211 */ /* 0x000fe200078f30ff */
[----:B------:R-:W-:-:S03]  /*0470*/  IMAD.MOV.U32 R4, RZ, RZ, RZ ;  /* 0x000000ffff047224 */ /* 0x000fc600078e00ff */
[----:B------:R-:W-:Y:S01]  /*0480*/  @P1 LOP3.LUT R4, R5, 0xffffffc0, RZ, 0xc0, !PT ;  /* 0xffffffc005041812 */ /* 0x000fe200078ec0ff */
[----:B------:R-:W-:Y:S05]  /*0490*/  @P0 BRA `(.L_x_286) ;  /* 0x0000006000000947 */ /* 0x000fea0003800000 */
[----:B------:R-:W-:Y:S05]  /*04a0*/  @!P1 BRA `(.L_x_286) ;  /* 0x0000005000009947 */ /* 0x000fea0003800000 */
[----:B------:R-:W3:Y:S04]  /*04b0*/  LDG.E R5, [R10.64] ;  /* 0x000000100a057981 */ /* 0x000ee8000c1e1900 */
[----:B-1----:R-:W4:Y:S01]  /*04c0*/  LDG.E R6, [R10.64+0x4] ;  /* 0x000004100a067981 */ /* 0x002f22000c1e1900 */
[----:B--23--:R-:W1:Y:S08]  /*04d0*/  R2UR UR13, R5 ;  /* 0x00000000050d73c2 */ /* 0x00ce7000000e0000 */
[----:B----4-:R-:W1:Y:S02]  /*04e0*/  R2UR UR4, R6 ;  /* 0x00000000060473c2 */ /* 0x010e6400000e0000 */
[----:B-1----:R-:W-:-:S06]  /*04f0*/  UIADD3 UR13, -UR13, UR4, URZ ;  /* 0x000000040d0d7290 */ /* 0x002fcc000fffe13f */
.L_x_286:
[----:B------:R-:W-:-:S04]  /*0500*/  ISETP.NE.U32.AND P0, PT, RZ, c[0x0][0x2e0], PT ;  /* 0x0000b800ff007a0c */ /* 0x000fc80003f05070 */
[----:B------:R-:W-:-:S13]  /*0510*/  ISETP.NE.AND.EX P0, PT, RZ, c[0x0][0x2e4], PT, P0 ;  /* 0x0000b900ff007a0c */ /* 0x000fda0003f05300 */
[----:B------:R-:W-:Y:S05]  /*0520*/  @!P0 BRA `(.L_x_287) ;  /* 0x0000004000008947 */ /* 0x000fea0003800000 */
[----:B-1----:R-:W-:-:S05]  /*0530*/  IMAD.WIDE R6, R238, R7, c[0x0][0x2e0] ;  /* 0x0000b800ee067625 */ /* 0x002fca00078e0207 */
[----:B------:R-:W3:Y:S02]  /*0540*/  LDG.E R5, [R6.64] ;  /* 0x0000001006057981 */ /* 0x000ee4000c1e1900 */
[----:B---3--:R1:W3:Y:S02]  /*0550*/  R2UR UR7, R5 ;  /* 0x00000000050773c2 */ /* 0x0082e400000e0000 */
[----:B-1-3--:R-:W-:Y:S05]  /*0560*/  BRA `(.L_x_288) ;  /* 0x0000006000007947 */ /* 0x00afea0003800000 */
.L_x_287:
[----:B------:R-:W-:Y:S05]  /*0570*/  @!P4 BRA `(.L_x_288) ;  /* 0x000000500000c947 */ /* 0x000fea0003800000 */
[----:B------:R-:W3:Y:S04]  /*0580*/  LDG.E R5, [R8.64] ;  /* 0x0000001008057981 */ /* 0x000ee8000c1e1900 */
[----:B-1----:R-:W4:Y:S01]  /*0590*/  LDG.E R6, [R8.64+0x4] ;  /* 0x0000041008067981 */ /* 0x002f22000c1e1900 */
[----:B---3--:R-:W1:Y:S08]  /*05a0*/  R2UR UR7, R5 ;  /* 0x00000000050773c2 */ /* 0x008e7000000e0000 */
[----:B----4-:R-:W1:Y:S02]  /*05b0*/  R2UR UR4, R6 ;  /* 0x00000000060473c2 */ /* 0x010e6400000e0000 */
[----:B-1----:R-:W-:-:S06]  /*05c0*/  UIADD3 UR7, -UR7, UR4, URZ ;  /* 0x0000000407077290 */ /* 0x002fcc000fffe13f */
.L_x_288:
[----:B--2---:R-:W-:Y:S01]  /*05d0*/  UIADD3 UR5, UR13, 0x3f, URZ ;  /* 0x0000003f0d057890 */ /* 0x004fe2000fffe03f */
[----:B------:R-:W-:-:S03]  /*05e0*/  ISETP.LE.AND P0, PT, RZ, UR10, PT ;  /* 0x0000000aff007c0c */ /* 0x000fc6000bf03270 */
[----:B------:R-:W-:-:S04]  /*05f0*/  USHF.R.S32.HI UR4, URZ, 0x1f, UR5 ;  /* 0x0000001f3f047899 */ /* 0x000fc80008011405 */
[----:B------:R-:W-:-:S04]  /*0600*/  ULEA.HI UR4, UR4, UR5, URZ, 0x6 ;  /* 0x0000000504047291 */ /* 0x000fc8000f8f303f */
[----:B------:R-:W-:Y:S02]  /*0610*/  USHF.R.S32.HI UR12, URZ, 0x6, UR4 ;  /* 0x000000063f0c7899 */ /* 0x000fe40008011404 */
[----:B------:R-:W-:Y:S05]  /*0620*/  @!P0 BRA `(.L_x_289) ;  /* 0x0000009000008947 */ /* 0x000fea0003800000 */
[----:B------:R-:W-:Y:S02]  /*0630*/  UIADD3 UR4, -UR7, 0x7f, UR13 ;  /* 0x0000007f07047890 */ /* 0x000fe4000fffe10d */
[----:B------:R-:W-:Y:S02]  /*0640*/  ULDC UR5, c[0x0][0x2a0] ;  /* 0x0000a80000057ab9 */ /* 0x000fe40000000800 */
[----:B------:R-:W-:-:S04]  /*0650*/  ULEA UR4, UR10, UR4, 0x6 ;  /* 0x000000040a047291 */ /* 0x000fc8000f8e303f */
[----:B------:R-:W-:-:S04]  /*0660*/  UIADD3 UR5, UR4, UR5, URZ ;  /* 0x0000000504057290 */ /* 0x000fc8000fffe03f */
[----:B------:R-:W-:-:S04]  /*0670*/  USHF.R.S32.HI UR4, URZ, 0x1f, UR5 ;  /* 0x0000001f3f047899 */ /* 0x000fc80008011405 */
[----:B------:R-:W-:-:S04]  /*0680*/  ULEA.HI UR4, UR4, UR5, URZ, 0x6 ;  /* 0x0000000504047291 */ /* 0x000fc8000f8f303f */
[----:B------:R-:W-:-:S04]  /*0690*/  USHF.R.S32.HI UR4, URZ, 0x6, UR4 ;  /* 0x000000063f047899 */ /* 0x000fc80008011404 */
[----:B------:R-:W-:-:S04]  /*06a0*/  UISETP.LT.AND UP0, UPT, UR12, UR4, UPT ;  /* 0x000000040c00728c */ /* 0x000fc8000bf01270 */
[----:B------:R-:W-:Y:S02]  /*06b0*/  USEL UR12, UR12, UR4, UP0 ;  /* 0x000000040c0c7287 */ /* 0x000fe40008000000 */
.L_x_289:
[----:B------:R-:W-:Y:S01]  /*06c0*/  UIADD3 UR4, UR14, UR13, -UR7 ;  /* 0x0000000d0e047290 */ /* 0x000fe2000fffe807 */
[----:B------:R-:W-:Y:S01]  /*06d0*/  PLOP3.LUT P2, PT, PT, PT, PT, 0x80, 0x0 ;  /* 0x000000000000781c */ /* 0x000fe20003f4f070 */
[----:B------:R-:W-:Y:S01]  /*06e0*/  ULDC UR5, c[0x0][0x2a4] ;  /* 0x0000a90000057ab9 */ /* 0x000fe20000000800 */
[----:B------:R-:W-:Y:S01]  /*06f0*/  CS2R R126, SRZ ;  /* 0x00000000007e7805 */ /* 0x000fe2000001ff00 */
[----:B------:R-:W-:Y:S01]  /*0700*/  UIADD3 UR5, UR4, -UR5, URZ ;  /* 0x8000000504057290 */ /* 0x000fe2000fffe03f */
[----:B------:R-:W-:Y:S01]  /*0710*/  CS2R R124, SRZ ;  /* 0x00000000007c7805 */ /* 0x000fe2000001ff00 */
[----:B------:R-:W-:Y:S01]  /*0720*/  CS2R R130, SRZ ;  /* 0x0000000000827805 */ /* 0x000fe2000001ff00 */
        /* <DEDUP_REMOVED lines=59> */
[----:B------:R-:W-:Y:S01]  /*0ae0*/  IMAD.U32 R24, RZ, RZ, UR10 ;  /* 0x0000000aff187e24 */ /* 0x000fe2000f8e00ff */
[-C--:B------:R-:W-:Y:S01]  /*0af0*/  LEA.HI R6, R18, R233.reuse, RZ, 0x3 ;  /* 0x000000e912067211 */ /* 0x080fe200078f18ff */
[----:B------:R-:W-:Y:S01]  /*0b00*/  UIADD3 UR11, -UR14, UR7, URZ ;  /* 0x000000070e0b7290 */ /* 0x000fe2000fffe13f */
[C---:B------:R-:W-:Y:S01]  /*0b10*/  IADD3 R28, P2, R9.reuse, R4, RZ ;  /* 0x00000004091c7210 */ /* 0x040fe20007f5e0ff */
[----:B------:R-:W-:Y:S01]  /*0b20*/  USHF.R.S32.HI UR8, URZ, 0x1f, UR6 ;  /* 0x0000001f3f087899 */ /* 0x000fe20008011406 */
[----:B------:R-:W-:Y:S01]  /*0b30*/  SHF.R.S32.HI R5, RZ, 0x1f, R233 ;  /* 0x0000001fff057819 */ /* 0x000fe200000114e9 */
[----:B------:R-:W-:Y:S01]  /*0b40*/  ULDC.64 UR4, c[0x0][0x178] ;  /* 0x00005e0000047ab9 */ /* 0x000fe20000000a00 */
[C---:B------:R-:W-:Y:S01]  /*0b50*/  IADD3 R26, P0, R8.reuse, R233, RZ ;  /* 0x000000e9081a7210 */ /* 0x040fe20007f1e0ff */
[----:B------:R-:W-:Y:S01]  /*0b60*/  UIMAD.WIDE.U32 UR18, UR6, UR4, URZ ;  /* 0x00000004061272a5 */ /* 0x000fe2000f8e003f */
[----:B------:R-:W-:Y:S01]  /*0b70*/  SHF.R.S32.HI R237, RZ, 0x3, R6 ;  /* 0x00000003ffed7819 */ /* 0x000fe20000011406 */
[----:B------:R-:W-:Y:S01]  /*0b80*/  UIMAD UR4, UR8, UR4, URZ ;  /* 0x00000004080472a4 */ /* 0x000fe2000f8e023f */
[----:B------:R-:W-:Y:S01]  /*0b90*/  LEA.HI.X.SX32 R29, R9, R7, 0x1, P2 ;  /* 0x00000007091d7211 */ /* 0x000fe200010f0eff */
[----:B------:R-:W-:Y:S01]  /*0ba0*/  @P3 IMAD.HI.U32 R4, R3, c[0x0][0x24c], RZ ;  /* 0x0000930003043a27 */ /* 0x000fe200078e00ff */
[----:B------:R-:W-:Y:S01]  /*0bb0*/  LEA.HI.X.SX32 R27, R8, R5, 0x1, P0 ;  /* 0x00000005081b7211 */ /* 0x000fe200000f0eff */
[----:B------:R-:W-:Y:S01]  /*0bc0*/  UIMAD UR4, UR6, UR5, UR4 ;  /* 0x00000005060472a4 */ /* 0x000fe2000f8e0204 */
[----:B------:R-:W-:Y:S01]  /*0bd0*/  SHF.R.S32.HI R5, RZ, 0x1f, R237 ;  /* 0x0000001fff057819 */ /* 0x000fe200000114ed */
[----:B------:R-:W-:Y:S01]  /*0be0*/  IMAD.MOV.U32 R7, RZ, RZ, R3 ;  /* 0x000000ffff077224 */ /* 0x000fe200078e0003 */
[----:B------:R-:W-:Y:S01]  /*0bf0*/  @P3 SHF.R.U32.HI R7, RZ, c[0x0][0x250], R4 ;  /* 0x00009400ff073a19 */ /* 0x000fe20000011604 */
[----:B------:R-:W-:Y:S01]  /*0c00*/  UIADD3 UR4, UR19, UR4, URZ ;  /* 0x0000000413047290 */ /* 0x000fe2000fffe03f */
[C---:B-----5:R-:W-:Y:S01]  /*0c10*/  IADD3 R23, P2, R237.reuse, R0, RZ ;  /* 0x00000000ed177210 */ /* 0x060fe20007f5e0ff */
[----:B------:R-:W-:Y:S01]  /*0c20*/  USHF.L.U32 UR15, UR6, 0x6, URZ ;  /* 0x00000006060f7899 */ /* 0x000fe2000800063f */
[----:B------:R-:W-:Y:S01]  /*0c30*/  LOP3.LUT R4, R6, 0xfffffff8, RZ, 0xc0, !PT ;  /* 0xfffffff806047812 */ /* 0x000fe200078ec0ff */
[----:B------:R-:W-:Y:S01]  /*0c40*/  UMOV UR9, 0x6 ;  /* 0x0000000600097882 */ /* 0x000fe20000000000 */
[----:B------:R-:W-:Y:S01]  /*0c50*/  IADD3 R14, P0, R237, R2, RZ ;  /* 0x00000002ed0e7210 */ /* 0x000fe20007f1e0ff */
[----:B------:R-:W-:Y:S01]  /*0c60*/  IMAD.WIDE.U32 R26, R3, c[0x0][0x238], R26 ;  /* 0x00008e00031a7a25 */ /* 0x000fe200078e001a */
[----:B------:R-:W-:Y:S01]  /*0c70*/  LEA.HI.X.SX32 R32, R0, R5, 0x1, P2 ;  /* 0x0000000500207211 */ /* 0x000fe200010f0eff */
[----:B------:R-:W-:Y:S01]  /*0c80*/  CS2R R130, SRZ ;  /* 0x0000000000827805 */ /* 0x000fe2000001ff00 */
[----:B------:R-:W-:Y:S01]  /*0c90*/  LEA.HI R0, R18, R233, RZ, 0x2 ;  /* 0x000000e912007211 */ /* 0x000fe200078f10ff */
[----:B------:R-:W-:Y:S01]  /*0ca0*/  IMAD.IADD R9, R233, 0x1, -R4 ;  /* 0x00000001e9097824 */ /* 0x000fe200078e0a04 */
[----:B------:R-:W-:Y:S01]  /*0cb0*/  LEA.HI.X.SX32 R15, R2, R5, 0x1, P0 ;  /* 0x00000005020f7211 */ /* 0x000fe200000f0eff */
[----:B------:R-:W-:Y:S01]  /*0cc0*/  IMAD R38, R32, c[0x0][0x178], RZ ;  /* 0x00005e0020267a24 */ /* 0x000fe200078e02ff */
[--C-:B------:R-:W-:Y:S01]  /*0cd0*/  SHF.R.S32.HI R5, RZ, 0x2, R0.reuse ;  /* 0x00000002ff057819 */ /* 0x100fe20000011400 */
[----:B------:R-:W-:Y:S01]  /*0ce0*/  IMAD.SHL.U32 R30, R9, 0x8, RZ ;  /* 0x00000008091e7824 */ /* 0x000fe200078e00ff */
[----:B------:R-:W-:Y:S01]  /*0cf0*/  SHF.R.S32.HI R236, RZ, 0x1f, R0 ;  /* 0x0000001fffec7819 */ /* 0x000fe20000011400 */
[----:B------:R-:W-:Y:S01]  /*0d00*/  IMAD.WIDE R24, R24, 0x40, R14 ;  /* 0x0000004018187825 */ /* 0x000fe200078e020e */
[----:B------:R-:W-:Y:S01]  /*0d10*/  SHF.R.S32.HI R42, RZ, 0x1f, R7 ;  /* 0x0000001fff2a7819 */ /* 0x000fe20000011407 */
[----:B------:R-:W-:Y:S01]  /*0d20*/  CS2R R128, SRZ ;  /* 0x0000000000807805 */ /* 0x000fe2000001ff00 */
[----:B------:R-:W-:Y:S01]  /*0d30*/  LEA.HI R236, R236, R5, RZ, 0x3 ;  /* 0x00000005ecec7211 */ /* 0x000fe200078f18ff */
[----:B------:R-:W-:Y:S01]  /*0d40*/  IMAD R32, R32, c[0x0][0x208], RZ ;  /* 0x0000820020207a24 */ /* 0x000fe200078e02ff */
[-C--:B------:R-:W-:Y:S01]  /*0d50*/  LEA.HI R17, R18, R233.reuse, RZ, 0x4 ;  /* 0x000000e912117211 */ /* 0x080fe200078f20ff */
[C---:B------:R-:W-:Y:S01]  /*0d60*/  IMAD R36, R42.reuse, c[0x0][0x1e0], RZ ;  /* 0x000078002a247a24 */ /* 0x040fe200078e02ff */
[----:B------:R-:W-:Y:S01]  /*0d70*/  SHF.R.S32.HI R31, RZ, 0x1f, R30 ;  /* 0x0000001fff1f7819 */ /* 0x000fe2000001141e */
[----:B------:R-:W-:Y:S01]  /*0d80*/  IMAD R42, R42, c[0x0][0x1b0], RZ ;  /* 0x00006c002a2a7a24 */ /* 0x000fe200078e02ff */
[----:B------:R-:W-:Y:S01]  /*0d90*/  SHF.R.S32.HI R13, RZ, 0x1f, R238 ;  /* 0x0000001fff0d7819 */ /* 0x000fe200000114ee */
[C---:B------:R-:W-:Y:S01]  /*0da0*/  IMAD R36, R7.reuse, c[0x0][0x1e4], R36 ;  /* 0x0000790007247a24 */ /* 0x040fe200078e0224 */
[-C--:B------:R-:W-:Y:S01]  /*0db0*/  LEA.HI R11, R18, R233.reuse, RZ, 0x5 ;  /* 0x000000e9120b7211 */ /* 0x080fe200078f28ff */
[C---:B------:R-:W-:Y:S01]  /*0dc0*/  IMAD R42, R7.reuse, c[0x0][0x1b4], R42 ;  /* 0x00006d00072a7a24 */ /* 0x040fe200078e022a */
[----:B------:R-:W-:Y:S01]  /*0dd0*/  LOP3.LUT R236, R236, 0xfffffff8, RZ, 0xc0, !PT ;  /* 0xfffffff8ecec7812 */ /* 0x000fe200078ec0ff */
[C---:B------:R-:W-:Y:S01]  /*0de0*/  IMAD.WIDE.U32 R34, R7.reuse, c[0x0][0x1e0], R30 ;  /* 0x0000780007227a25 */ /* 0x040fe200078e001e */
[----:B------:R-:W-:Y:S01]  /*0df0*/  SHF.R.S32.HI R2, RZ, 0x4, R17 ;  /* 0x00000004ff027819 */ /* 0x000fe20000011411 */
[----:B------:R-:W-:Y:S01]  /*0e00*/  CS2R R126, SRZ ;  /* 0x00000000007e7805 */ /* 0x000fe2000001ff00 */
[----:B------:R-:W-:Y:S01]  /*0e10*/  SHF.R.S32.HI R8, RZ, 0x5, R11 ;  /* 0x00000005ff087819 */ /* 0x000fe2000001140b */
[----:B------:R-:W-:Y:S01]  /*0e20*/  IMAD.WIDE.U32 R20, R7, c[0x0][0x1b0], R30 ;  /* 0x00006c0007147a25 */ /* 0x000fe200078e001e */
[----:B------:R-:W-:Y:S01]  /*0e30*/  SEL R7, R13, RZ, !P4 ;  /* 0x000000ff0d077207 */ /* 0x000fe20006000000 */
[----:B------:R-:W-:Y:S01]  /*0e40*/  CS2R R124, SRZ ;  /* 0x00000000007c7805 */ /* 0x000fe2000001ff00 */
[----:B------:R-:W-:Y:S01]  /*0e50*/  LEA.HI R4, R17, R2, RZ, 0x1 ;  /* 0x0000000211047211 */ /* 0x000fe200078f08ff */
[----:B------:R-:W-:Y:S01]  /*0e60*/  IMAD.IADD R236, R5, 0x1, -R236 ;  /* 0x0000000105ec7824 */ /* 0x000fe200078e0aec */
[----:B------:R-:W-:Y:S01]  /*0e70*/  LEA.HI R18, R18, R233, RZ, 0x6 ;  /* 0x000000e912127211 */ /* 0x000fe200078f30ff */
[----:B------:R-:W-:Y:S01]  /*0e80*/  IMAD.IADD R37, R35, 0x1, R36 ;  /* 0x0000000123257824 */ /* 0x000fe200078e0224 */
[----:B------:R-:W-:Y:S01]  /*0e90*/  LEA.HI R12, R11, R8, RZ, 0x1 ;  /* 0x000000080b0c7211 */ /* 0x000fe200078f08ff */
[----:B------:R-:W-:Y:S01]  /*0ea0*/  IMAD.SHL.U32 R5, R237, 0x40, RZ ;  /* 0x00000040ed057824 */ /* 0x000fe200078e00ff */
[----:B------:R-:W-:Y:S01]  /*0eb0*/  LOP3.LUT R4, R4, 0xfffffffe, RZ, 0xc0, !PT ;  /* 0xfffffffe04047812 */ /* 0x000fe200078ec0ff */
[----:B------:R-:W-:Y:S01]  /*0ec0*/  IMAD.MOV.U32 R36, RZ, RZ, R34 ;  /* 0x000000ffff247224 */ /* 0x000fe200078e0022 */
[----:B------:R-:W-:Y:S01]  /*0ed0*/  SEL R34, R238, RZ, !P4 ;  /* 0x000000ffee227207 */ /* 0x000fe20006000000 */
[C---:B------:R-:W-:Y:S01]  /*0ee0*/  IMAD R15, R7.reuse, c[0x0][0x1e8], RZ ;  /* 0x00007a00070f7a24 */ /* 0x040fe200078e02ff */
[----:B------:R-:W-:Y:S01]  /*0ef0*/  SHF.R.S32.HI R18, RZ, 0x6, R18 ;  /* 0x00000006ff127819 */ /* 0x000fe20000011412 */
[----:B------:R-:W-:Y:S01]  /*0f00*/  IMAD R7, R7, c[0x0][0x1b8], RZ ;  /* 0x00006e0007077a24 */ /* 0x000fe200078e02ff */
[----:B------:R-:W-:Y:S01]  /*0f10*/  LOP3.LUT R5, R5, 0x1c0, RZ, 0xc0, !PT ;  /* 0x000001c005057812 */ /* 0x000fe200078ec0ff */
[----:B------:R-:W-:Y:S01]  /*0f20*/  IMAD.IADD R43, R21, 0x1, R42 ;  /* 0x00000001152b7824 */ /* 0x000fe200078e022a */
[----:B------:R-:W-:Y:S01]  /*0f30*/  LOP3.LUT R12, R12, 0xfffffffe, RZ, 0xc0, !PT ;  /* 0xfffffffe0c0c7812 */ /* 0x000fe200078ec0ff */
[----:B------:R-:W-:Y:S01]  /*0f40*/  IMAD.MOV.U32 R42, RZ, RZ, R20 ;  /* 0x000000ffff2a7224 */ /* 0x000fe200078e0014 */
[----:B------:R-:W-:Y:S01]  /*0f50*/  LOP3.LUT P0, RZ, R236, 0x4, RZ, 0xc0, !PT ;  /* 0x00000004ecff7812 */ /* 0x000fe2000780c0ff */
[----:B------:R-:W-:Y:S01]  /*0f60*/  IMAD R14, R34, c[0x0][0x1bc], R7 ;  /* 0x00006f00220e7a24 */ /* 0x000fe200078e0207 */
[----:B------:R-:W-:Y:S01]  /*0f70*/  LOP3.LUT R235, R5, 0x38, R30, 0xf8, !PT ;  /* 0x0000003805eb7812 */ /* 0x000fe200078ef81e */
[----:B------:R-:W-:Y:S01]  /*0f80*/  IMAD.IADD R4, R2, 0x1, -R4 ;  /* 0x0000000102047824 */ /* 0x000fe200078e0a04 */
[----:B------:R-:W-:Y:S01]  /*0f90*/  SHF.R.U32.HI R2, RZ, 0x3, R5 ;  /* 0x00000003ff027819 */ /* 0x000fe20000011605 */
[----:B------:R-:W-:Y:S01]  /*0fa0*/  IMAD R20, R34, c[0x0][0x1ec], R15 ;  /* 0x00007b0022147a24 */ /* 0x000fe200078e020f */
[----:B------:R-:W-:Y:S01]  /*0fb0*/  LOP3.LUT R0, R0, 0x3ffffffc, RZ, 0xc0, !PT ;  /* 0x3ffffffc00007812 */ /* 0x000fe200078ec0ff */
[----:B------:R-:W-:Y:S01]  /*0fc0*/  IMAD.SHL.U32 R7, R18, 0x200, RZ ;  /* 0x0000020012077824 */ /* 0x000fe200078e00ff */
[----:B------:R-:W-:Y:S01]  /*0fd0*/  ISETP.GE.AND P4, PT, R30, c[0x0][0x1cc], PT ;  /* 0x000073001e007a0c */ /* 0x000fe20003f86270 */
[----:B------:R-:W-:Y:S01]  /*0fe0*/  IMAD.WIDE.U32 R36, R34, c[0x0][0x1e8], R36 ;  /* 0x00007a0022247a25 */ /* 0x000fe200078e0024 */
[----:B------:R-:W-:Y:S01]  /*0ff0*/  IADD3 R16, R30, 0x40, RZ ;  /* 0x000000401e107810 */ /* 0x000fe20007ffe0ff */
[----:B------:R-:W-:Y:S01]  /*1000*/  CS2R R122, SRZ ;  /* 0x00000000007a7805 */ /* 0x000fe2000001ff00 */
[----:B------:R-:W-:Y:S01]  /*1010*/  LOP3.LUT R235, R7, R235, R2, 0xf6, !PT ;  /* 0x000000eb07eb7212 */ /* 0x000fe200078ef602 */
[----:B------:R-:W-:Y:S01]  /*1020*/  IMAD.SHL.U32 R236, R236, 0x40, RZ ;  /* 0x00000040ecec7824 */ /* 0x000fe200078e00ff */
[----:B------:R-:W-:Y:S01]  /*1030*/  SEL R13, R13, RZ, !P1 ;  /* 0x000000ff0d0d7207 */ /* 0x000fe20004800000 */
[----:B------:R-:W-:Y:S01]  /*1040*/  IMAD.WIDE.U32 R34, R34, c[0x0][0x1b8], R42 ;  /* 0x00006e0022227a25 */ /* 0x000fe200078e002a */
[----:B------:R-:W-:Y:S01]  /*1050*/  SEL R10, R238, RZ, !P1 ;  /* 0x000000ffee0a7207 */ /* 0x000fe20004800000 */
[----:B------:R-:W-:Y:S01]  /*1060*/  CS2R R120, SRZ ;  /* 0x0000000000787805 */ /* 0x000fe2000001ff00 */
[----:B------:R-:W-:Y:S01]  /*1070*/  LOP3.LUT R236, R236, 0x1c0, RZ, 0xc0, !PT ;  /* 0x000001c0ecec7812 */ /* 0x000fe200078ec0ff */
[----:B------:R-:W-:Y:S01]  /*1080*/  IMAD.IADD R12, R8, 0x1, -R12 ;  /* 0x00000001080c7824 */ /* 0x000fe200078e0a0c */
[----:B------:R-:W-:Y:S01]  /*1090*/  ISETP.GE.AND P1, PT, R30, c[0x0][0x19c], PT ;  /* 0x000067001e007a0c */ /* 0x000fe20003f26270 */
[----:B------:R-:W-:Y:S01]  /*10a0*/  IMAD.SHL.U32 R8, R18, 0x8, RZ ;  /* 0x0000000812087824 */ /* 0x000fe200078e00ff */
[----:B------:R-:W-:Y:S01]  /*10b0*/  SHF.R.U32.HI R19, RZ, 0x3, R236 ;  /* 0x00000003ff137819 */ /* 0x000fe200000116ec */
[----:B------:R-:W-:Y:S01]  /*10c0*/  IMAD.IADD R15, R35, 0x1, R14 ;  /* 0x00000001230f7824 */ /* 0x000fe200078e020e */
[----:B------:R-:W-:Y:S01]  /*10d0*/  CS2R R118, SRZ ;  /* 0x0000000000767805 */ /* 0x000fe2000001ff00 */
[----:B------:R-:W-:Y:S01]  /*10e0*/  IMAD.MOV.U32 R14, RZ, RZ, R34 ;  /* 0x000000ffff0e7224 */ /* 0x000fe200078e0022 */
[----:B------:R-:W-:Y:S01]  /*10f0*/  LOP3.LUT R8, R8, 0x18, RZ, 0xc0, !PT ;  /* 0x0000001808087812 */ /* 0x000fe200078ec0ff */
[----:B------:R-:W-:Y:S01]  /*1100*/  IMAD R2, R25, c[0x0][0x1a8], RZ ;  /* 0x00006a0019027a24 */ /* 0x000fe200078e02ff */
[----:B------:R-:W-:Y:S01]  /*1110*/  CS2R R116, SRZ ;  /* 0x0000000000747805 */ /* 0x000fe2000001ff00 */
[----:B------:R-:W-:Y:S01]  /*1120*/  IMAD.IADD R21, R37, 0x1, R20 ;  /* 0x0000000125157824 */ /* 0x000fe200078e0214 */
[----:B------:R-:W-:Y:S01]  /*1130*/  LOP3.LUT R236, R19, R236, R8, 0x1e, !PT ;  /* 0x000000ec13ec7212 */ /* 0x000fe200078e1e08 */
[----:B------:R-:W-:Y:S01]  /*1140*/  IMAD.IADD R5, R233, 0x1, -R0 ;  /* 0x00000001e9057824 */ /* 0x000fe200078e0a00 */
[----:B------:R-:W-:Y:S01]  /*1150*/  IADD3 R19, -R237, UR11, RZ ;  /* 0x0000000bed137c10 */ /* 0x000fe2000fffe1ff */
[----:B------:R-:W-:Y:S01]  /*1160*/  IMAD.MOV.U32 R20, RZ, RZ, R36 ;  /* 0x000000ffff147224 */ /* 0x000fe200078e0024 */
[----:B------:R-:W-:Y:S01]  /*1170*/  CS2R R114, SRZ ;  /* 0x0000000000727805 */ /* 0x000fe2000001ff00 */
[----:B------:R-:W-:Y:S01]  /*1180*/  IMAD R0, R25, c[0x0][0x1d8], RZ ;  /* 0x0000760019007a24 */ /* 0x000fe200078e02ff */
[C---:B------:R-:W-:Y:S01]  /*1190*/  ISETP.LT.OR P5, PT, R19.reuse, 0x1, P4 ;  /* 0x000000011300780c */ /* 0x040fe200027a1670 */
[----:B------:R-:W-:Y:S01]  /*11a0*/  IMAD.SHL.U32 R230, R12, 0x400, RZ ;  /* 0x000004000ce67824 */ /* 0x000fe200078e00ff */
[----:B------:R-:W-:Y:S01]  /*11b0*/  ISETP.LT.OR P4, PT, R19, 0x21, P4 ;  /* 0x000000211300780c */ /* 0x000fe20002781670 */
[C---:B------:R-:W-:Y:S01]  /*11c0*/  IMAD R2, R24.reuse, c[0x0][0x1ac], R2 ;  /* 0x00006b0018027a24 */ /* 0x040fe200078e0202 */
[----:B------:R-:W-:Y:S01]  /*11d0*/  CS2R R112, SRZ ;  /* 0x0000000000707805 */ /* 0x000fe2000001ff00 */
[C---:B------:R-:W-:Y:S01]  /*11e0*/  IMAD.WIDE.U32 R14, R24.reuse, c[0x0][0x1a8], R14 ;  /* 0x00006a00180e7a25 */ /* 0x040fe200078e000e */
[----:B------:R-:W-:Y:S01]  /*11f0*/  CS2R R110, SRZ ;  /* 0x00000000006e7805 */ /* 0x000fe2000001ff00 */
[----:B------:R-:W-:Y:S01]  /*1200*/  CS2R R108, SRZ ;  /* 0x00000000006c7805 */ /* 0x000fe2000001ff00 */
[----:B------:R-:W-:Y:S01]  /*1210*/  CS2R R106, SRZ ;  /* 0x00000000006a7805 */ /* 0x000fe2000001ff00 */
[----:B------:R-:W-:Y:S01]  /*1220*/  IMAD R0, R24, c[0x0][0x1dc], R0 ;  /* 0x0000770018007a24 */ /* 0x000fe200078e0200 */
[----:B------:R-:W-:Y:S01]  /*1230*/  LEA R34, P2, R14, c[0x0][0x190], 0x1 ;  /* 0x000064000e227a11 */ /* 0x000fe200078408ff */
[----:B------:R-:W-:Y:S01]  /*1240*/  IMAD.WIDE.U32 R20, R24, c[0x0][0x1d8], R20 ;  /* 0x0000760018147a25 */ /* 0x000fe200078e0014 */
[----:B------:R-:W-:Y:S01]  /*1250*/  CS2R R104, SRZ ;  /* 0x0000000000687805 */ /* 0x000fe2000001ff00 */
[----:B------:R-:W-:Y:S01]  /*1260*/  CS2R R102, SRZ ;  /* 0x0000000000667805 */ /* 0x000fe2000001ff00 */
[----:B------:R-:W-:Y:S01]  /*1270*/  CS2R R100, SRZ ;  /* 0x0000000000647805 */ /* 0x000fe2000001ff00 */
[----:B------:R-:W-:Y:S01]  /*1280*/  IMAD R5, R5, 0x2, R230 ;  /* 0x0000000205057824 */ /* 0x000fe200078e02e6 */
[----:B------:R-:W-:Y:S01]  /*1290*/  LEA R36, P3, R20, c[0x0][0x1c0], 0x1 ;  /* 0x0000700014247a11 */ /* 0x000fe200078608ff */
[----:B------:R-:W-:Y:S01]  /*12a0*/  IMAD.IADD R2, R15, 0x1, R2 ;  /* 0x000000010f027824 */ /* 0x000fe200078e0202 */
[----:B------:R-:W-:Y:S01]  /*12b0*/  CS2R R98, SRZ ;  /* 0x0000000000627805 */ /* 0x000fe2000001ff00 */
[----:B------:R-:W-:Y:S01]  /*12c0*/  IMAD.MOV.U32 R15, RZ, RZ, c[0x0][0x1a8] ;  /* 0x00006a00ff0f7624 */ /* 0x000fe200078e00ff */
[----:B------:R-:W-:Y:S01]  /*12d0*/  CS2R R96, SRZ ;  /* 0x0000000000607805 */ /* 0x000fe2000001ff00 */
[----:B------:R-:W-:Y:S01]  /*12e0*/  IMAD.IADD R0, R21, 0x1, R0 ;  /* 0x0000000115007824 */ /* 0x000fe200078e0200 */
[----:B------:R-:W-:Y:S01]  /*12f0*/  LEA.HI.X R35, R14, c[0x0][0x194], R2, 0x1, P2 ;  /* 0x000065000e237a11 */ /* 0x000fe200010f0c02 */
[----:B------:R-:W-:Y:S01]  /*1300*/  IMAD.IADD R236, R5, 0x1, R236 ;  /* 0x0000000105ec7824 */ /* 0x000fe200078e02ec */
[----:B------:R-:W-:Y:S01]  /*1310*/  LEA R24, P2, R15, R34, 0x6 ;  /* 0x000000220f187211 */ /* 0x000fe200078430ff */
[----:B------:R-:W-:Y:S01]  /*1320*/  IMAD.MOV.U32 R21, RZ, RZ, c[0x0][0x1d8] ;  /* 0x00007600ff157624 */ /* 0x000fe200078e00ff */
[----:B------:R-:W-:Y:S01]  /*1330*/  LEA.HI.X R37, R20, c[0x0][0x1c4], R0, 0x1, P3 ;  /* 0x0000710014257a11 */ /* 0x000fe200018f0c00 */
[----:B------:R-:W-:Y:S01]  /*1340*/  IMAD.MOV.U32 R5, RZ, RZ, c[0x0][0x1ac] ;  /* 0x00006b00ff057624 */ /* 0x000fe200078e00ff */
[----:B------:R-:W-:Y:S01]  /*1350*/  CS2R R94, SRZ ;  /* 0x00000000005e7805 */ /* 0x000fe2000001ff00 */
[----:B------:R-:W-:Y:S01]  /*1360*/  IMAD.MOV.U32 R0, RZ, RZ, c[0x0][0x1dc] ;  /* 0x00007700ff007624 */ /* 0x000fe200078e00ff */
[----:B------:R-:W-:Y:S01]  /*1370*/  LEA R20, P3, R21, R36, 0x6 ;  /* 0x0000002415147211 */ /* 0x000fe200078630ff */
[----:B------:R-:W-:Y:S01]  /*1380*/  IMAD R38, R23, c[0x0][0x17c], R38 ;  /* 0x00005f0017267a24 */ /* 0x000fe200078e0226 */
[----:B------:R-:W-:Y:S01]  /*1390*/  LEA.HI.X R25, R15, R35, R5, 0x6, P2 ;  /* 0x000000230f197211 */ /* 0x000fe200010f3405 */
[----:B------:R-:W-:Y:S01]  /*13a0*/  IMAD.WIDE.U32 R40, R23, c[0x0][0x178], R30 ;  /* 0x00005e0017287a25 */ /* 0x000fe200078e001e */
[----:B------:R-:W-:Y:S01]  /*13b0*/  IADD3 R15, R30, 0x80, RZ ;  /* 0x000000801e0f7810 */ /* 0x000fe20007ffe0ff */
[----:B------:R-:W-:Y:S01]  /*13c0*/  CS2R R92, SRZ ;  /* 0x00000000005c7805 */ /* 0x000fe2000001ff00 */
[----:B------:R-:W-:Y:S01]  /*13d0*/  LEA.HI.X R21, R21, R37, R0, 0x6, P3 ;  /* 0x0000002515157211 */ /* 0x000fe200018f3400 */
[C---:B------:R-:W-:Y:S01]  /*13e0*/  IMAD R32, R23.reuse, c[0x0][0x20c], R32 ;  /* 0x0000830017207a24 */ /* 0x040fe200078e0220 */
[----:B------:R-:W-:Y:S01]  /*13f0*/  ISETP.GE.AND P3, PT, R16, c[0x0][0x1cc], PT ;  /* 0x0000730010007a0c */ /* 0x000fe20003f66270 */
[----:B------:R-:W-:Y:S01]  /*1400*/  IMAD.WIDE.U32 R22, R23, c[0x0][0x208], R30 ;  /* 0x0000820017167a25 */ /* 0x000fe200078e001e */
[----:B------:R-:W-:Y:S01]  /*1410*/  ISETP.GE.AND P2, PT, R15, c[0x0][0x1cc], PT ;  /* 0x000073000f007a0c */ /* 0x000fe20003f46270 */
[----:B------:R-:W-:Y:S01]  /*1420*/  CS2R R90, SRZ ;  /* 0x00000000005a7805 */ /* 0x000fe2000001ff00 */
[----:B------:R-:W-:Y:S01]  /*1430*/  ISETP.LT.OR P6, PT, R19, 0x1, P3 ;  /* 0x000000011300780c */ /* 0x000fe20001fc1670 */
[----:B------:R-:W-:Y:S01]  /*1440*/  IMAD.SHL.U32 R235, R235, 0x2, RZ ;  /* 0x00000002ebeb7824 */ /* 0x000fe200078e00ff */
[----:B------:R-:W-:Y:S01]  /*1450*/  ISETP.LT.OR P3, PT, R19, 0x21, P3 ;  /* 0x000000211300780c */ /* 0x000fe20001f61670 */
[----:B------:R-:W-:Y:S01]  /*1460*/  IMAD.IADD R33, R23, 0x1, R32 ;  /* 0x0000000117217824 */ /* 0x000fe200078e0220 */
[----:B------:R-:W-:Y:S01]  /*1470*/  CS2R R88, SRZ ;  /* 0x0000000000587805 */ /* 0x000fe2000001ff00 */
[----:B------:R-:W-:Y:S01]  /*1480*/  IMAD.MOV.U32 R32, RZ, RZ, R22 ;  /* 0x000000ffff207224 */ /* 0x000fe200078e0016 */
[----:B------:R-:W-:Y:S01]  /*1490*/  SHF.R.S32.HI R22, RZ, 0x1f, R3 ;  /* 0x0000001fff167819 */ /* 0x000fe20000011403 */
[----:B------:R-:W-:Y:S01]  /*14a0*/  @!PT LDS RZ, [RZ] ;  /* 0x00000000fffff984 */ /* 0x000fe20000000800 */
[----:B------:R-:W-:Y:S01]  /*14b0*/  @!PT LDS RZ, [RZ] ;  /* 0x00000000fffff984 */ /* 0x000fe20000000800 */
[----:B------:R-:W-:Y:S01]  /*14c0*/  @!PT LDS RZ, [RZ] ;  /* 0x00000000fffff984 */ /* 0x000fe20000000800 */
[----:B------:R1:W-:Y:S01]  /*14d0*/  LDGSTS.E.BYPASS.LTC128B.128 [R235+0x6080], [R36.64], !P5 ;  /* 0x0608000024eb7fae */ /* 0x0003e2000e901d50 */
[----:B------:R-:W-:Y:S01]  /*14e0*/  ISETP.LT.OR P5, PT, R19, 0x1, P2 ;  /* 0x000000011300780c */ /* 0x000fe200017a1670 */
[----:B------:R-:W-:Y:S01]  /*14f0*/  IMAD.IADD R39, R41, 0x1, R38 ;  /* 0x0000000129277824 */ /* 0x000fe200078e0226 */
[----:B------:R-:W-:Y:S01]  /*1500*/  ISETP.LT.OR P2, PT, R19, 0x21, P2 ;  /* 0x000000211300780c */ /* 0x000fe20001741670 */
[----:B------:R-:W-:Y:S01]  /*1510*/  IMAD.MOV.U32 R38, RZ, RZ, R40 ;  /* 0x000000ffff267224 */ /* 0x000fe200078e0028 */
[----:B------:R-:W-:Y:S01]  /*1520*/  CS2R R86, SRZ ;  /* 0x0000000000567805 */ /* 0x000fe2000001ff00 */
[----:B------:R-:W-:Y:S01]  /*1530*/  IMAD R2, R22, c[0x0][0x180], RZ ;  /* 0x0000600016027a24 */ /* 0x000fe200078e02ff */
[----:B------:R1:W-:Y:S01]  /*1540*/  LDGSTS.E.BYPASS.LTC128B.128 [R235+0x8080], [R36.64+0x80], !P6 ;  /* 0x0808008024eb7fae */ /* 0x0003e2000f101d50 */
[C---:B------:R-:W-:Y:S01]  /*1550*/  IMAD.WIDE.U32 R244, R3.reuse, c[0x0][0x180], R38 ;  /* 0x0000600003f47a25 */ /* 0x040fe200078e0026 */
[----:B------:R-:W-:Y:S01]  /*1560*/  CS2R R84, SRZ ;  /* 0x0000000000547805 */ /* 0x000fe2000001ff00 */
[----:B------:R-:W-:Y:S01]  /*1570*/  CS2R R82, SRZ ;  /* 0x0000000000527805 */ /* 0x000fe2000001ff00 */
[----:B------:R-:W-:Y:S01]  /*1580*/  CS2R R80, SRZ ;  /* 0x0000000000507805 */ /* 0x000fe2000001ff00 */
[----:B------:R-:W-:Y:S01]  /*1590*/  IMAD R0, R3, c[0x0][0x184], R2 ;  /* 0x0000610003007a24 */ /* 0x000fe200078e0202 */
[----:B------:R-:W-:Y:S01]  /*15a0*/  CS2R R78, SRZ ;  /* 0x00000000004e7805 */ /* 0x000fe2000001ff00 */
[----:B------:R-:W-:Y:S01]  /*15b0*/  IMAD.SHL.U32 R236, R236, 0x2, RZ ;  /* 0x00000002ecec7824 */ /* 0x000fe200078e00ff */
[----:B------:R1:W-:Y:S01]  /*15c0*/  LDGSTS.E.BYPASS.LTC128B.128 [R235+0xa080], [R36.64+0x100], !P5 ;  /* 0x0a08010024eb7fae */ /* 0x0003e2000e901d50 */
[----:B------:R-:W-:Y:S01]  /*15d0*/  IMAD.IADD R245, R245, 0x1, R0 ;  /* 0x00000001f5f57824 */ /* 0x000fe200078e0200 */
[----:B------:R-:W-:Y:S01]  /*15e0*/  ISETP.GE.AND P5, PT, R16, c[0x0][0x19c], PT ;  /* 0x0000670010007a0c */ /* 0x000fe20003fa6270 */
[----:B------:R-:W-:Y:S01]  /*15f0*/  IMAD R5, R13, c[0x0][0x188], RZ ;  /* 0x000062000d057a24 */ /* 0x000fe200078e02ff */
[----:B------:R-:W-:Y:S01]  /*1600*/  IADD3 R0, R236, 0x12280, RZ ;  /* 0x00012280ec007810 */ /* 0x000fe20007ffe0ff */
[----:B------:R2:W-:Y:S01]  /*1610*/  LDGSTS.E.BYPASS.LTC128B.128 [R235+0x7080], [R20.64], !P4 ;  /* 0x0708000014eb7fae */ /* 0x0005e2000e101d50 */
[----:B------:R-:W-:Y:S01]  /*1620*/  ISETP.GE.AND P4, PT, R15, c[0x0][0x19c], PT ;  /* 0x000067000f007a0c */ /* 0x000fe20003f86270 */
[----:B------:R-:W-:Y:S01]  /*1630*/  IMAD R5, R10, c[0x0][0x18c], R5 ;  /* 0x000063000a057a24 */ /* 0x000fe200078e0205 */
[----:B------:R-:W-:Y:S01]  /*1640*/  IADD3 R234, R236, 0x122c0, RZ ;  /* 0x000122c0ecea7810 */ /* 0x000fe20007ffe0ff */
[----:B------:R2:W-:Y:S01]  /*1650*/  LDGSTS.E.BYPASS.LTC128B.128 [R235+0x9080], [R20.64+0x80], !P3 ;  /* 0x0908008014eb7fae */ /* 0x0005e2000d901d50 */
[----:B------:R-:W-:Y:S01]  /*1660*/  @P0 IADD3 R234, R0, -0x40, RZ ;  /* 0xffffffc000ea0810 */ /* 0x000fe20007ffe0ff */
[----:B------:R-:W-:Y:S01]  /*1670*/  IMAD.WIDE.U32 R244, R10, c[0x0][0x188], R244 ;  /* 0x000062000af47a25 */ /* 0x000fe200078e00f4 */
[C---:B------:R-:W-:Y:S01]  /*1680*/  ISETP.LT.OR P0, PT, R19.reuse, 0x1, P5 ;  /* 0x000000011300780c */ /* 0x040fe20002f01670 */
[----:B------:R2:W-:Y:S01]  /*1690*/  LDGSTS.E.BYPASS.LTC128B.128 [R235+0xb080], [R20.64+0x100], !P2 ;  /* 0x0b08010014eb7fae */ /* 0x0005e2000d101d50 */
[----:B------:R-:W-:Y:S01]  /*16a0*/  ISETP.LT.OR P2, PT, R19, 0x1, P1 ;  /* 0x000000011300780c */ /* 0x000fe20000f41670 */
[----:B------:R-:W-:Y:S01]  /*16b0*/  IMAD.IADD R232, R245, 0x1, R5 ;  /* 0x00000001f5e87824 */ /* 0x000fe200078e0205 */
[C---:B------:R-:W-:Y:S01]  /*16c0*/  ISETP.LT.OR P6, PT, R19.reuse, 0x1, P4 ;  /* 0x000000011300780c */ /* 0x040fe200027c1670 */
[----:B------:R-:W0:Y:S01]  /*16d0*/  LDGDEPBAR ;  /* 0x00000000000079af */ /* 0x000e220000000000 */
[C---:B------:R-:W-:Y:S01]  /*16e0*/  ISETP.LT.OR P1, PT, R19.reuse, 0x21, P1 ;  /* 0x000000211300780c */ /* 0x040fe20000f21670 */
[----:B------:R-:W-:Y:S01]  /*16f0*/  IMAD R240, R22, c[0x0][0x210], RZ ;  /* 0x0000840016f07a24 */ /* 0x000fe200078e02ff */
[----:B------:R-:W-:Y:S01]  /*1700*/  ISETP.LT.OR P5, PT, R19, 0x21, P5 ;  /* 0x000000211300780c */ /* 0x000fe20002fa1670 */
[----:B------:R-:W-:Y:S01]  /*1710*/  IMAD.WIDE.U32 R32, R3, c[0x0][0x210], R32 ;  /* 0x0000840003207a25 */ /* 0x000fe200078e0020 */
[----:B------:R-:W-:Y:S01]  /*1720*/  ISETP.LT.OR P4, PT, R19, 0x21, P4 ;  /* 0x000000211300780c */ /* 0x000fe20002781670 */
[----:B------:R-:W-:Y:S01]  /*1730*/  CS2R R76, SRZ ;  /* 0x00000000004c7805 */ /* 0x000fe2000001ff00 */
[----:B------:R-:W-:Y:S01]  /*1740*/  LOP3.LUT P3, RZ, R9, 0x4, RZ, 0xc0, !PT ;  /* 0x0000000409ff7812 */ /* 0x000fe2000786c0ff */
[----:B------:R-:W-:Y:S01]  /*1750*/  IMAD R240, R3, c[0x0][0x214], R240 ;  /* 0x0000850003f07a24 */ /* 0x000fe200078e02f0 */
[----:B------:R-:W-:Y:S01]  /*1760*/  CS2R R74, SRZ ;  /* 0x00000000004a7805 */ /* 0x000fe2000001ff00 */
[----:B------:R3:W-:Y:S01]  /*1770*/  LDGSTS.E.BYPASS.LTC128B.128 [R235+0x80], [R34.64], !P2 ;  /* 0x0008000022eb7fae */ /* 0x0007e2000d101d50 */
[----:B------:R-:W-:Y:S01]  /*1780*/  IMAD.MOV.U32 R19, RZ, RZ, c[0x0][0x17c] ;  /* 0x00005f00ff137624 */ /* 0x000fe200078e00ff */
[----:B------:R-:W-:Y:S01]  /*1790*/  CS2R R72, SRZ ;  /* 0x0000000000487805 */ /* 0x000fe2000001ff00 */
[----:B------:R-:W-:Y:S01]  /*17a0*/  IMAD.IADD R241, R33, 0x1, R240 ;  /* 0x0000000121f17824 */ /* 0x000fe200078e02f0 */
[----:B------:R3:W-:Y:S01]  /*17b0*/  LDGSTS.E.BYPASS.LTC128B.128 [R235+0x2080], [R34.64+0x80], !P0 ;  /* 0x0208008022eb7fae */ /* 0x0007e2000c101d50 */
[C---:B------:R-:W-:Y:S01]  /*17c0*/  LOP3.LUT P0, RZ, R9.reuse, 0x2, RZ, 0xc0, !PT ;  /* 0x0000000209ff7812 */ /* 0x040fe2000780c0ff */
[----:B------:R-:W-:Y:S01]  /*17d0*/  IMAD.SHL.U32 R9, R9, 0x40, RZ ;  /* 0x0000004009097824 */ /* 0x000fe200078e00ff */
[----:B------:R-:W-:Y:S01]  /*17e0*/  CS2R R70, SRZ ;  /* 0x0000000000467805 */ /* 0x000fe2000001ff00 */
[----:B------:R3:W-:Y:S01]  /*17f0*/  LDGSTS.E.BYPASS.LTC128B.128 [R235+0x4080], [R34.64+0x100], !P6 ;  /* 0x0408010022eb7fae */ /* 0x0007e2000f101d50 */
[----:B------:R-:W-:Y:S01]  /*1800*/  ISETP.GE.AND P6, PT, R15, c[0x0][0x16c], PT ;  /* 0x00005b000f007a0c */ /* 0x000fe20003fc6270 */
[----:B------:R-:W-:Y:S01]  /*1810*/  IMAD.MOV.U32 R240, RZ, RZ, R32 ;  /* 0x000000fffff07224 */ /* 0x000fe200078e0020 */
[----:B------:R-:W-:Y:S01]  /*1820*/  LOP3.LUT R9, R9, 0x1c0, RZ, 0xc0, !PT ;  /* 0x000001c009097812 */ /* 0x000fe200078ec0ff */
[----:B------:R4:W-:Y:S01]  /*1830*/  LDGSTS.E.BYPASS.LTC128B.128 [R235+0x1080], [R24.64], !P1 ;  /* 0x0108000018eb7fae */ /* 0x0009e2000c901d50 */
[----:B--2---:R-:W-:Y:S01]  /*1840*/  IMAD.U32 R20, RZ, RZ, UR18 ;  /* 0x00000012ff147e24 */ /* 0x004fe2000f8e00ff */
[----:B------:R-:W-:Y:S01]  /*1850*/  ISETP.GE.AND P1, PT, R16, c[0x0][0x16c], PT ;  /* 0x00005b0010007a0c */ /* 0x000fe20003f26270 */
[----:B------:R-:W-:Y:S01]  /*1860*/  IMAD.U32 R21, RZ, RZ, UR19 ;  /* 0x00000013ff157e24 */ /* 0x000fe2000f8e00ff */
[----:B------:R4:W-:Y:S01]  /*1870*/  LDGSTS.E.BYPASS.LTC128B.128 [R235+0x3080], [R24.64+0x80], !P5 ;  /* 0x0308008018eb7fae */ /* 0x0009e2000e901d50 */
[----:B------:R-:W-:Y:S01]  /*1880*/  IMAD.U32 R21, RZ, RZ, UR4 ;  /* 0x00000004ff157e24 */ /* 0x000fe2000f8e00ff */
[----:B------:R-:W-:Y:S01]  /*1890*/  LEA R5, P2, R20, R244, 0x6 ;  /* 0x000000f414057211 */ /* 0x000fe200078430ff */
[----:B------:R-:W-:Y:S01]  /*18a0*/  IMAD.WIDE.U32 R240, R10, c[0x0][0x218], R240 ;  /* 0x000086000af07a25 */ /* 0x000fe200078e00f0 */
[----:B------:R4:W-:Y:S01]  /*18b0*/  LDGSTS.E.BYPASS.LTC128B.128 [R235+0x5080], [R24.64+0x100], !P4 ;  /* 0x0508010018eb7fae */ /* 0x0009e2000e101d50 */
[----:B------:R-:W-:Y:S01]  /*18c0*/  LOP3.LUT R0, R9, 0x8, R6, 0xf8, !PT ;  /* 0x0000000809007812 */ /* 0x000fe200078ef806 */
[----:B------:R-:W-:Y:S01]  /*18d0*/  ULDC.64 UR4, c[0x0][0x208] ;  /* 0x0000820000047ab9 */ /* 0x000fe20000000a00 */
[----:B------:R-:W-:Y:S01]  /*18e0*/  LEA.HI.X R2, R20, R232, R21, 0x6, P2 ;  /* 0x000000e814027211 */ /* 0x000fe200010f3415 */
[----:B------:R-:W0:Y:S01]  /*18f0*/  LDGDEPBAR ;  /* 0x00000000000079af */ /* 0x000e220000000000 */
[----:B------:R-:W-:Y:S01]  /*1900*/  ISETP.GE.AND P2, PT, R30, c[0x0][0x16c], PT ;  /* 0x00005b001e007a0c */ /* 0x000fe20003f46270 */
[----:B------:R-:W-:Y:S01]  /*1910*/  IMAD R20, R4, 0x800, R7 ;  /* 0x0000080004147824 */ /* 0x000fe200078e0207 */
[----:B------:R-:W-:Y:S01]  /*1920*/  SHF.R.U32.HI R7, RZ, 0x3, R9 ;  /* 0x00000003ff077819 */ /* 0x000fe20000011609 */
[----:B------:R-:W-:Y:S01]  /*1930*/  IMAD.MOV.U32 R21, RZ, RZ, c[0x0][0x178] ;  /* 0x00005e00ff157624 */ /* 0x000fe200078e00ff */
[----:B------:R-:W-:Y:S01]  /*1940*/  SEL R249, RZ, 0x1, P2 ;  /* 0x00000001fff97807 */ /* 0x000fe20001000000 */
[----:B------:R-:W-:Y:S01]  /*1950*/  USHF.L.U32 UR18, UR4, 0x6, URZ ;  /* 0x0000000604127899 */ /* 0x000fe2000800063f */
[C---:B------:R-:W-:Y:S01]  /*1960*/  LEA R38, P2, R5.reuse, c[0x0][0x160], 0x1 ;  /* 0x0000580005267a11 */ /* 0x040fe200078408ff */
[----:B------:R-:W-:Y:S01]  /*1970*/  USHF.L.U64.HI UR9, UR4, UR9, UR5 ;  /* 0x0000000904097299 */ /* 0x000fe20008010205 */
[----:B------:R-:W-:Y:S01]  /*1980*/  LOP3.LUT R231, R0, R7, RZ, 0x3c, !PT ;  /* 0x0000000700e77212 */ /* 0x000fe200078e3cff */
[----:B------:R-:W-:Y:S01]  /*1990*/  IMAD.MOV.U32 R44, RZ, RZ, R240 ;  /* 0x000000ffff2c7224 */ /* 0x000fe200078e00f0 */
[----:B------:R-:W-:Y:S01]  /*19a0*/  LEA.HI.X R39, R5, c[0x0][0x164], R2, 0x1, P2 ;  /* 0x0000590005277a11 */ /* 0x000fe200010f0c02 */
[----:B------:R-:W-:Y:S01]  /*19b0*/  IMAD R5, R13, c[0x0][0x218], RZ ;  /* 0x000086000d057a24 */ /* 0x000fe200078e02ff */
[----:B------:R-:W-:Y:S01]  /*19c0*/  SEL R14, RZ, 0x2, P1 ;  /* 0x00000002ff0e7807 */ /* 0x000fe20000800000 */
[----:B------:R-:W-:Y:S01]  /*19d0*/  IMAD R2, R22, c[0x0][0x270], RZ ;  /* 0x00009c0016027a24 */ /* 0x000fe200078e02ff */
[----:B------:R-:W-:Y:S01]  /*19e0*/  SEL R0, RZ, 0x4, P6 ;  /* 0x00000004ff007807 */ /* 0x000fe20003000000 */
[----:B------:R-:W-:Y:S01]  /*19f0*/  IMAD R5, R10, c[0x0][0x21c], R5 ;  /* 0x000087000a057a24 */ /* 0x000fe200078e0205 */
[----:B------:R-:W-:Y:S01]  /*1a00*/  LEA R32, P2, R21, R38, 0x6 ;  /* 0x0000002615207211 */ /* 0x000fe200078430ff */
[----:B------:R-:W-:Y:S01]  /*1a10*/  IMAD.IADD R231, R20, 0x1, R231 ;  /* 0x0000000114e77824 */ /* 0x000fe200078e02e7 */
[----:B------:R-:W-:Y:S01]  /*1a20*/  IADD3 R0, R0, R14, R249 ;  /* 0x0000000e00007210 */ /* 0x000fe20007ffe0f9 */
[----:B------:R-:W-:Y:S01]  /*1a30*/  IMAD.IADD R45, R241, 0x1, R5 ;  /* 0x00000001f12d7824 */ /* 0x000fe200078e0205 */
[----:B------:R-:W-:Y:S01]  /*1a40*/  LEA.HI.X R33, R21, R39, R19, 0x6, P2 ;  /* 0x0000002715217211 */ /* 0x000fe200010f3413 */
[----:B------:R-:W-:Y:S01]  /*1a50*/  IMAD.MOV.U32 R5, RZ, RZ, 0x20 ;  /* 0x00000020ff057424 */ /* 0x000fe200078e00ff */
[----:B------:R-:W-:Y:S01]  /*1a60*/  LOP3.LUT P5, RZ, R0, 0x1, RZ, 0xc0, !PT ;  /* 0x0000000100ff7812 */ /* 0x000fe200078ac0ff */
[----:B------:R-:W-:-:S04]  /*1a70*/  DEPBAR.LE SB0, 0x1 ;  /* 0x000080400000791a */ /* 0x000fc80000000000 */
[C---:B------:R-:W-:Y:S01]  /*1a80*/  LOP3.LUT P4, RZ, R0.reuse, 0x2, RZ, 0xc0, !PT ;  /* 0x0000000200ff7812 */ /* 0x040fe2000788c0ff */
[----:B------:R-:W-:Y:S01]  /*1a90*/  IMAD R23, R3, c[0x0][0x274], R2 ;  /* 0x00009d0003177a24 */ /* 0x000fe200078e0202 */
[----:B------:R-:W-:Y:S01]  /*1aa0*/  LOP3.LUT P2, RZ, R0, 0x4, RZ, 0xc0, !PT ;  /* 0x0000000400ff7812 */ /* 0x000fe2000784c0ff */
[----:B------:R-:W-:Y:S01]  /*1ab0*/  IMAD.MOV.U32 R0, RZ, RZ, 0x40 ;  /* 0x00000040ff007424 */ /* 0x000fe200078e00ff */
[----:B------:R-:W-:Y:S01]  /*1ac0*/  SEL R2, R5, 0xffffffe0, !P0 ;  /* 0xffffffe005027807 */ /* 0x000fe20004000000 */
[----:B------:R-:W-:Y:S01]  /*1ad0*/  IMAD.SHL.U32 R231, R231, 0x2, RZ ;  /* 0x00000002e7e77824 */ /* 0x000fe200078e00ff */
[----:B------:R-:W-:Y:S01]  /*1ae0*/  BAR.SYNC.DEFER_BLOCKING 0x0 ;  /* 0x0000000000007b1d */ /* 0x000fe20000010000 */
[----:B------:R-:W-:Y:S01]  /*1af0*/  IMAD.U32 R14, RZ, RZ, UR15 ;  /* 0x0000000fff0e7e24 */ /* 0x000fe2000f8e00ff */
[----:B------:R-:W-:Y:S01]  /*1b00*/  SEL R0, R0, 0xffffffc0, !P3 ;  /* 0xffffffc000007807 */ /* 0x000fe20005800000 */
[----:B------:R-:W-:Y:S01]  /*1b10*/  IMAD.IADD R227, R231, 0x1, R2 ;  /* 0x00000001e7e37824 */ /* 0x000fe200078e0202 */
[----:B------:R-:W-:Y:S01]  /*1b20*/  UIMAD UR9, UR9, UR6, URZ ;  /* 0x00000006090972a4 */ /* 0x000fe2000f8e023f */
[----:B------:R-:W-:Y:S01]  /*1b30*/  IMAD.U32 R20, RZ, RZ, UR18 ;  /* 0x00000012ff147e24 */ /* 0x000fe2000f8e00ff */
[----:B------:R-:W-:Y:S01]  /*1b40*/  IADD3 R19, -R237, UR13, -R14 ;  /* 0x0000000ded137c10 */ /* 0x000fe2000fffe90e */
[----:B------:R-:W-:Y:S01]  /*1b50*/  IMAD.IADD R226, R231, 0x1, R0 ;  /* 0x00000001e7e27824 */ /* 0x000fe200078e0200 */
[----:B------:R-:W-:Y:S01]  /*1b60*/  UIMAD UR9, UR8, UR18, UR9 ;  /* 0x00000012080972a4 */ /* 0x000fe2000f8e0209 */
[----:B------:R-:W-:Y:S01]  /*1b70*/  IMAD.IADD R225, R0, 0x1, R227 ;  /* 0x0000000100e17824 */ /* 0x000fe200078e02e3 */
[C---:B------:R-:W-:Y:S01]  /*1b80*/  ISETP.LT.OR P3, PT, R19.reuse, 0x1, !P5 ;  /* 0x000000011300780c */ /* 0x040fe20006f61670 */
[----:B------:R-:W-:Y:S01]  /*1b90*/  IMAD.WIDE.U32 R20, R20, UR6, R44 ;  /* 0x0000000614147c25 */ /* 0x000fe2000f8e002c */
[C---:B------:R-:W-:Y:S01]  /*1ba0*/  ISETP.LT.OR P0, PT, R19.reuse, 0x1, !P4 ;  /* 0x000000011300780c */ /* 0x040fe20006701670 */
[----:B------:R-:W-:Y:S01]  /*1bb0*/  UMOV UR8, 0x5 ;  /* 0x0000000500087882 */ /* 0x000fe20000000000 */
[----:B------:R-:W-:Y:S01]  /*1bc0*/  ISETP.LT.OR P5, PT, R19, 0x21, !P5 ;  /* 0x000000211300780c */ /* 0x000fe20006fa1670 */
[----:B-1----:R-:W-:Y:S01]  /*1bd0*/  IMAD.WIDE.U32 R36, R3, c[0x0][0x270], R28 ;  /* 0x00009c0003247a25 */ /* 0x002fe200078e001c */
[----:B------:R-:W-:Y:S01]  /*1be0*/  IADD3 R2, R21, UR9, RZ ;  /* 0x0000000915027c10 */ /* 0x000fe2000fffe0ff */
[----:B------:R-:W-:Y:S01]  /*1bf0*/  USHF.L.U32 UR9, UR4, 0x5, URZ ;  /* 0x0000000504097899 */ /* 0x000fe2000800063f */
[----:B------:R-:W-:Y:S01]  /*1c00*/  ISETP.LT.OR P4, PT, R19, 0x21, !P4 ;  /* 0x000000211300780c */ /* 0x000fe20006781670 */
[----:B------:R-:W-:Y:S01]  /*1c10*/  USHF.L.U64.HI UR8, UR4, UR8, UR5 ;  /* 0x0000000804087299 */ /* 0x000fe20008010205 */
[----:B------:R-:W-:Y:S01]  /*1c20*/  IMAD.IADD R37, R37, 0x1, R23 ;  /* 0x0000000125257824 */ /* 0x000fe200078e0217 */
[----:B------:R-:W-:Y:S01]  /*1c30*/  USHF.R.S32.HI UR4, URZ, 0x1f, UR15 ;  /* 0x0000001f3f047899 */ /* 0x000fe2000801140f */
[----:B------:R-:W-:Y:S01]  /*1c40*/  IMAD R21, R13, c[0x0][0x278], RZ ;  /* 0x00009e000d157a24 */ /* 0x000fe200078e02ff */
[----:B------:R-:W-:Y:S01]  /*1c50*/  IADD3 R14, -R14, UR13, -R237 ;  /* 0x0000000d0e0e7c10 */ /* 0x000fe2000fffe9ed */
[----:B------:R-:W1:Y:S01]  /*1c60*/  LDSM.16.M88.4 R148, [R231+0x6080] ;  /* 0x00608000e794783b */ /* 0x000e620000000200 */
[----:B------:R-:W-:Y:S01]  /*1c70*/  IMAD.U32 R23, RZ, RZ, UR9 ;  /* 0x00000009ff177e24 */ /* 0x000fe2000f8e00ff */
[----:B------:R-:W-:Y:S01]  /*1c80*/  UIADD3 UR5, UR7, 0x1, -UR14 ;  /* 0x0000000107057890 */ /* 0x000fe2000fffe80e */
[C---:B------:R-:W-:Y:S01]  /*1c90*/  IMAD R246, R10.reuse, c[0x0][0x27c], R21 ;  /* 0x00009f000af67a24 */ /* 0x040fe200078e0215 */
[----:B------:R-:W2:Y:S01]  /*1ca0*/  LDSM.16.M88.4 R152, [R227+0x6080] ;  /* 0x00608000e398783b */ /* 0x000ea20000000200 */
[----:B------:R-:W-:Y:S01]  /*1cb0*/  IMAD.WIDE.U32 R40, R10, c[0x0][0x278], R36 ;  /* 0x00009e000a287a25 */ /* 0x000fe200078e0024 */
[----:B------:R-:W-:Y:S01]  /*1cc0*/  CS2R R68, SRZ ;  /* 0x0000000000447805 */ /* 0x000fe2000001ff00 */
[----:B------:R-:W-:Y:S01]  /*1cd0*/  CS2R R66, SRZ ;  /* 0x0000000000427805 */ /* 0x000fe2000001ff00 */
[----:B------:R-:W1:Y:S01]  /*1ce0*/  LDSM.16.M88.4 R156, [R226+0x6080] ;  /* 0x00608000e29c783b */ /* 0x000e620000000200 */
[C---:B----4-:R-:W-:Y:S01]  /*1cf0*/  IMAD R24, R22.reuse, c[0x0][0x288], RZ ;  /* 0x0000a20016187a24 */ /* 0x050fe200078e02ff */
[----:B------:R-:W-:Y:S01]  /*1d00*/  CS2R R64, SRZ ;  /* 0x0000000000407805 */ /* 0x000fe2000001ff00 */
[----:B------:R-:W-:Y:S01]  /*1d10*/  IMAD R22, R22, c[0x0][0x238], RZ ;  /* 0x00008e0016167a24 */ /* 0x000fe200078e02ff */
[----:B------:R-:W4:Y:S01]  /*1d20*/  LDSM.16.M88.4 R168, [R231+0x8080] ;  /* 0x00808000e7a8783b */ /* 0x000f220000000200 */
[----:B------:R-:W-:Y:S01]  /*1d30*/  IMAD.IADD R246, R41, 0x1, R246 ;  /* 0x0000000129f67824 */ /* 0x000fe200078e02f6 */
[----:B------:R-:W-:Y:S01]  /*1d40*/  CS2R R62, SRZ ;  /* 0x00000000003e7805 */ /* 0x000fe2000001ff00 */
[C---:B------:R-:W-:Y:S01]  /*1d50*/  IMAD R24, R3.reuse, c[0x0][0x28c], R24 ;  /* 0x0000a30003187a24 */ /* 0x040fe200078e0218 */
[----:B------:R-:W1:Y:S01]  /*1d60*/  LDSM.16.M88.4 R172, [R227+0x8080] ;  /* 0x00808000e3ac783b */ /* 0x000e620000000200 */
[C---:B------:R-:W-:Y:S01]  /*1d70*/  IMAD R22, R3.reuse, c[0x0][0x23c], R22 ;  /* 0x00008f0003167a24 */ /* 0x040fe200078e0216 */
[----:B------:R-:W-:Y:S01]  /*1d80*/  CS2R R60, SRZ ;  /* 0x00000000003c7805 */ /* 0x000fe2000001ff00 */
[----:B------:R-:W-:Y:S01]  /*1d90*/  IMAD.WIDE.U32 R28, R3, c[0x0][0x288], R28 ;  /* 0x0000a200031c7a25 */ /* 0x000fe200078e001c */
[----:B------:R-:W1:Y:S01]  /*1da0*/  LDSM.16.M88.4 R176, [R226+0x8080] ;  /* 0x00808000e2b0783b */ /* 0x000e620000000200 */
[----:B------:R-:W-:Y:S01]  /*1db0*/  CS2R R58, SRZ ;  /* 0x00000000003a7805 */ /* 0x000fe2000001ff00 */
[----:B------:R-:W-:Y:S01]  /*1dc0*/  CS2R R56, SRZ ;  /* 0x0000000000387805 */ /* 0x000fe2000001ff00 */
[----:B------:R-:W-:Y:S01]  /*1dd0*/  IMAD.IADD R27, R27, 0x1, R22 ;  /* 0x000000011b1b7824 */ /* 0x000fe200078e0216 */
[----:B------:R-:W1:Y:S01]  /*1de0*/  LDSM.16.M88.4 R184, [R231+0xa080] ;  /* 0x00a08000e7b8783b */ /* 0x000e620000000200 */
[----:B------:R-:W-:Y:S01]  /*1df0*/  LOP3.LUT R22, R17, 0xfffffff0, RZ, 0xc0, !PT ;  /* 0xfffffff011167812 */ /* 0x000fe200078ec0ff */
[----:B------:R-:W-:Y:S01]  /*1e00*/  IMAD R243, R13, c[0x0][0x290], RZ ;  /* 0x0000a4000df37a24 */ /* 0x000fe200078e02ff */
[----:B------:R-:W-:Y:S01]  /*1e10*/  CS2R R54, SRZ ;  /* 0x0000000000367805 */ /* 0x000fe2000001ff00 */
[----:B------:R-:W1:Y:S01]  /*1e20*/  LDSM.16.M88.4 R188, [R227+0xa080] ;  /* 0x00a08000e3bc783b */ /* 0x000e620000000200 */
[----:B------:R-:W-:Y:S01]  /*1e30*/  IMAD.SHL.U32 R12, R12, 0x10, RZ ;  /* 0x000000100c0c7824 */ /* 0x000fe200078e00ff */
[----:B------:R-:W-:Y:S01]  /*1e40*/  CS2R R52, SRZ ;  /* 0x0000000000347805 */ /* 0x000fe2000001ff00 */
[C---:B------:R-:W-:Y:S01]  /*1e50*/  IMAD R243, R10.reuse, c[0x0][0x294], R243 ;  /* 0x0000a5000af37a24 */ /* 0x040fe200078e02f3 */
[----:B------:R-:W1:Y:S01]  /*1e60*/  LDSM.16.M88.4 R192, [R226+0xa080] ;  /* 0x00a08000e2c0783b */ /* 0x000e620000000200 */
[----:B------:R-:W-:Y:S01]  /*1e70*/  IMAD.WIDE.U32 R132, R10, c[0x0][0x240], R26 ;  /* 0x000090000a847a25 */ /* 0x000fe200078e001a */
[----:B------:R-:W-:Y:S01]  /*1e80*/  LOP3.LUT R9, R9, 0x10, R12, 0xf8, !PT ;  /* 0x0000001009097812 */ /* 0x000fe200078ef80c */
[----:B------:R-:W-:Y:S01]  /*1e90*/  CS2R R50, SRZ ;  /* 0x0000000000327805 */ /* 0x000fe2000001ff00 */
[----:B------:R-:W1:Y:S01]  /*1ea0*/  LDSM.16.M88.4 R164, [R225+0x6080] ;  /* 0x00608000e1a4783b */ /* 0x000e620000000200 */
[----:B------:R-:W-:Y:S01]  /*1eb0*/  IMAD.U32 R252, RZ, RZ, UR5 ;  /* 0x00000005fffc7e24 */ /* 0x000fe2000f8e00ff */
[----:B------:R-:W-:Y:S01]  /*1ec0*/  LOP3.LUT R6, R9, 0x8, R6, 0xf8, !PT ;  /* 0x0000000809067812 */ /* 0x000fe200078ef806 */
[----:B------:R-:W-:Y:S01]  /*1ed0*/  CS2R R48, SRZ ;  /* 0x0000000000307805 */ /* 0x000fe2000001ff00 */
[----:B------:R-:W1:Y:S01]  /*1ee0*/  LDSM.16.M88.4 R180, [R225+0x8080] ;  /* 0x00808000e1b4783b */ /* 0x000e620000000200 */
[----:B------:R-:W-:Y:S01]  /*1ef0*/  CS2R R46, SRZ ;  /* 0x00000000002e7805 */ /* 0x000fe2000001ff00 */
[----:B------:R-:W-:Y:S01]  /*1f00*/  LOP3.LUT R229, R6, R7, RZ, 0x3c, !PT ;  /* 0x0000000706e57212 */ /* 0x000fe200078e3cff */
[C---:B------:R-:W-:Y:S01]  /*1f10*/  IMAD.SHL.U32 R6, R4.reuse, 0x8, RZ ;  /* 0x0000000804067824 */ /* 0x040fe200078e00ff */
[----:B------:R-:W1:Y:S01]  /*1f20*/  LDSM.16.M88.4 R196, [R225+0xa080] ;  /* 0x00a08000e1c4783b */ /* 0x000e620000000200 */
[----:B------:R-:W-:Y:S01]  /*1f30*/  CS2R R42, SRZ ;  /* 0x00000000002a7805 */ /* 0x000fe2000001ff00 */
[----:B------:R-:W-:Y:S01]  /*1f40*/  UIADD3 UR7, UR7, -UR13, URZ ;  /* 0x8000000d07077290 */ /* 0x000fe2000fffe03f */
[----:B------:R-:W-:Y:S01]  /*1f50*/  IMAD R229, R4, 0x200, R229 ;  /* 0x0000020004e57824 */ /* 0x000fe200078e02e5 */
[----:B------:R-:W-:Y:S01]  /*1f60*/  BAR.SYNC.DEFER_BLOCKING 0x0 ;  /* 0x0000000000007b1d */ /* 0x000fe20000010000 */
[----:B------:R-:W-:-:S02]  /*1f70*/  UISETP.GT.AND UP1, UPT, UR10, -0x1, UPT ;  /* 0xffffffff0a00788c */ /* 0x000fc4000bf24270 */
[C---:B------:R-:W-:Y:S02]  /*1f80*/  IMAD R0, R229.reuse, 0x2, R0 ;  /* 0x00000002e5007824 */ /* 0x040fe400078e0200 */
[----:B------:R-:W-:Y:S01]  /*1f90*/  IMAD.SHL.U32 R229, R229, 0x2, RZ ;  /* 0x00000002e5e57824 */ /* 0x000fe200078e00ff */
[----:B------:R1:W-:Y:S04]  /*1fa0*/  STL.64 [R1], R44 ;  /* 0x0000002c01007387 */ /* 0x0003e80000100a00 */
[----:B------:R2:W-:Y:S04]  /*1fb0*/  STL.64 [R1+0x18], R40 ;  /* 0x0000182801007387 */ /* 0x0005e80000100a00 */
[----:B------:R-:W-:Y:S01]  /*1fc0*/  @!PT LDS RZ, [RZ] ;  /* 0x00000000fffff984 */ /* 0x000fe20000000800 */
[----:B------:R-:W-:Y:S01]  /*1fd0*/  @!PT LDS RZ, [RZ] ;  /* 0x00000000fffff984 */ /* 0x000fe20000000800 */
[----:B------:R-:W-:Y:S01]  /*1fe0*/  @!PT LDS RZ, [RZ] ;  /* 0x00000000fffff984 */ /* 0x000fe20000000800 */
[----:B------:R2:W-:Y:S01]  /*1ff0*/  LDGSTS.E.BYPASS.LTC128B.128 [R235+0x6080], [R38.64], !P3 ;  /* 0x0608000026eb7fae */ /* 0x0005e2000d901d50 */
[----:B------:R-:W-:-:S02]  /*2000*/  ISETP.LT.OR P3, PT, R19, 0x1, !P2 ;  /* 0x000000011300780c */ /* 0x000fc40005761670 */
[----:B------:R-:W-:Y:S01]  /*2010*/  ISETP.LT.OR P2, PT, R19, 0x21, !P2 ;  /* 0x000000211300780c */ /* 0x000fe20005741670 */
[----:B------:R2:W-:Y:S01]  /*2020*/  LDGSTS.E.BYPASS.LTC128B.128 [R235+0x8080], [R38.64+0x80], !P0 ;  /* 0x0808008026eb7fae */ /* 0x0005e2000c101d50 */
[----:B---3--:R-:W-:Y:S01]  /*2030*/  LEA R34, P0, R20, c[0x0][0x1f0], 0x1 ;  /* 0x00007c0014227a11 */ /* 0x008fe200078008ff */
[----:B------:R-:W-:-:S03]  /*2040*/  IMAD.U32 R19, RZ, RZ, UR9 ;  /* 0x00000009ff137e24 */ /* 0x000fc6000f8e00ff */
[----:B------:R-:W-:Y:S01]  /*2050*/  LEA.HI.X R35, R20, c[0x0][0x1f4], R2, 0x1, P0 ;  /* 0x00007d0014237a11 */ /* 0x000fe200000f0c02 */
[----:B------:R-:W-:Y:S01]  /*2060*/  IMAD.U32 R2, RZ, RZ, UR8 ;  /* 0x00000008ff027e24 */ /* 0x000fe2000f8e00ff */
[----:B------:R-:W-:Y:S01]  /*2070*/  LEA R20, P0, R23, R34, 0x1 ;  /* 0x0000002217147211 */ /* 0x000fe200078008ff */
[----:B-1----:R-:W-:Y:S01]  /*2080*/  CS2R R44, SRZ ;  /* 0x00000000002c7805 */ /* 0x002fe2000001ff00 */
[----:B------:R-:W-:Y:S01]  /*2090*/  SHF.R.S32.HI R23, RZ, 0x1f, R18 ;  /* 0x0000001fff177819 */ /* 0x000fe20000011412 */
[----:B------:R1:W-:Y:S01]  /*20a0*/  LDGSTS.E.BYPASS.LTC128B.128 [R235+0xa080], [R38.64+0x100], !P3 ;  /* 0x0a08010026eb7fae */ /* 0x0003e2000d901d50 */
[----:B------:R-:W-:Y:S02]  /*20b0*/  ISETP.GT.AND P3, PT, R233, 0xf, PT ;  /* 0x0000000fe900780c */ /* 0x000fe40003f64270 */
[----:B------:R-:W-:Y:S01]  /*20c0*/  LEA.HI.X R21, R19, R35, R2, 0x1, P0 ;  /* 0x0000002313157211 */ /* 0x000fe200000f0c02 */
[----:B------:R3:W-:Y:S01]  /*20d0*/  LDGSTS.E.BYPASS.LTC128B.128 [R235+0x7080], [R32.64], !P5 ;  /* 0x0708000020eb7fae */ /* 0x0007e2000e901d50 */
[C---:B------:R-:W-:Y:S01]  /*20e0*/  ISETP.GE.AND P5, PT, R30.reuse, c[0x0][0x1fc], PT ;  /* 0x00007f001e007a0c */ /* 0x040fe20003fa6270 */
[----:B------:R-:W-:Y:S01]  /*20f0*/  IMAD.MOV.U32 R19, RZ, RZ, c[0x0][0x2a8] ;  /* 0x0000aa00ff137624 */ /* 0x000fe200078e00ff */
[----:B------:R-:W-:Y:S01]  /*2100*/  LEA.HI R23, R23, R18, RZ, 0x2 ;  /* 0x0000001217177211 */ /* 0x000fe200078f10ff */
[----:B------:R3:W-:Y:S01]  /*2110*/  LDGSTS.E.BYPASS.LTC128B.128 [R235+0x9080], [R32.64+0x80], !P4 ;  /* 0x0908008020eb7fae */ /* 0x0007e2000e101d50 */
[----:B------:R-:W-:-:S02]  /*2120*/  ISETP.GE.AND P4, PT, R30, c[0x0][0x1fc], PT ;  /* 0x00007f001e007a0c */ /* 0x000fc40003f86270 */
[----:B------:R-:W-:Y:S01]  /*2130*/  LOP3.LUT R23, R23, 0x1ffffffc, RZ, 0xc0, !PT ;  /* 0x1ffffffc17177812 */ /* 0x000fe200078ec0ff */
[----:B------:R3:W-:Y:S01]  /*2140*/  LDGSTS.E.BYPASS.LTC128B.128 [R235+0xb080], [R32.64+0x100], !P2 ;  /* 0x0b08010020eb7fae */ /* 0x0007e2000d101d50 */
[----:B------:R-:W-:Y:S01]  /*2150*/  ISETP.GE.AND P2, PT, R16, c[0x0][0x1fc], PT ;  /* 0x00007f0010007a0c */ /* 0x000fe20003f46270 */
[----:B------:R-:W-:Y:S01]  /*2160*/  @!P3 IMAD.SHL.U32 R25, R233, 0x10, RZ ;  /* 0x00000010e919b824 */ /* 0x000fe200078e00ff */
[----:B------:R-:W-:Y:S01]  /*2170*/  @!P3 IADD3 R2, P0, R40, UR15, RZ ;  /* 0x0000000f2802bc10 */ /* 0x000fe2000ff1e0ff */
[----:B------:R-:W-:Y:S01]  /*2180*/  IMAD.IADD R247, R18, 0x1, -R23 ;  /* 0x0000000112f77824 */ /* 0x000fe200078e0a17 */
[----:B------:R-:W-:Y:S01]  /*2190*/  LOP3.LUT R18, R11, 0xffffffe0, RZ, 0xc0, !PT ;  /* 0xffffffe00b127812 */ /* 0x000fe200078ec0ff */
[----:B--2---:R-:W-:Y:S01]  /*21a0*/  CS2R R40, SRZ ;  /* 0x0000000000287805 */ /* 0x004fe2000001ff00 */
[----:B------:R-:W-:Y:S02]  /*21b0*/  @!P3 IADD3.X R3, R246, UR4, RZ, P0, !PT ;  /* 0x00000004f603bc10 */ /* 0x000fe400087fe4ff */
[----:B------:R-:W-:Y:S01]  /*21c0*/  @!P3 LEA R36, P0, R2, c[0x0][0x258], 0x2 ;  /* 0x000096000224ba11 */ /* 0x000fe200078010ff */
[----:B------:R-:W-:-:S03]  /*21d0*/  IMAD.IADD R11, R233, 0x1, -R18 ;  /* 0x00000001e90b7824 */ /* 0x000fc600078e0a12 */
[----:B------:R-:W-:Y:S02]  /*21e0*/  @!P3 LEA.HI.X R37, R2, c[0x0][0x25c], R3, 0x2, P0 ;  /* 0x000097000225ba11 */ /* 0x000fe400000f1403 */
[----:B------:R-:W-:Y:S02]  /*21f0*/  ISETP.LT.OR P0, PT, R14, 0x1, P4 ;  /* 0x000000010e00780c */ /* 0x000fe40002701670 */
[----:B------:R-:W-:Y:S01]  /*2200*/  SEL R3, RZ, 0xffffffff, P1 ;  /* 0xffffffffff037807 */ /* 0x000fe20000800000 */
[----:B------:R2:W-:Y:S01]  /*2210*/  @!P3 LDGSTS.E.BYPASS.LTC128B.128 [R25+0x12080], [R36.64] ;  /* 0x120800002419bfae */ /* 0x0005e2000b901d50 */
[----:B------:R-:W-:Y:S02]  /*2220*/  ISETP.GE.AND P1, PT, R16, c[0x0][0x1fc], PT ;  /* 0x00007f0010007a0c */ /* 0x000fe40003f26270 */
[----:B------:R-:W-:Y:S01]  /*2230*/  SEL R2, RZ, 0x1, P5 ;  /* 0x00000001ff027807 */ /* 0x000fe20002800000 */
[----:B------:R-:W0:Y:S01]  /*2240*/  LDGDEPBAR ;  /* 0x00000000000079af */ /* 0x000e220000000000 */
[----:B------:R-:W-:-:S02]  /*2250*/  SEL R16, RZ, 0xffffffff, P1 ;  /* 0xffffffffff107807 */ /* 0x000fc40000800000 */
[----:B------:R-:W-:Y:S02]  /*2260*/  ISETP.GE.AND P1, PT, R15, c[0x0][0x1fc], PT ;  /* 0x00007f000f007a0c */ /* 0x000fe40003f26270 */
[C---:B------:R-:W-:Y:S01]  /*2270*/  ISETP.LT.OR P5, PT, R14.reuse, 0x1, P2 ;  /* 0x000000010e00780c */ /* 0x040fe200017a1670 */
[----:B------:R3:W-:Y:S01]  /*2280*/  LDGSTS.E.BYPASS.LTC128B.128 [R235+0xc080], [R34.64], !P0 ;  /* 0x0c08000022eb7fae */ /* 0x0007e2000c101d50 */
[C---:B------:R-:W-:Y:S02]  /*2290*/  ISETP.LT.OR P0, PT, R14.reuse, 0x1, P1 ;  /* 0x000000010e00780c */ /* 0x040fe40000f01670 */
[----:B------:R-:W-:Y:S02]  /*22a0*/  SHF.R.S32.HI R250, RZ, 0x1f, R11 ;  /* 0x0000001ffffa7819 */ /* 0x000fe4000001140b */
[----:B------:R-:W-:Y:S02]  /*22b0*/  ISETP.LT.OR P4, PT, R14, 0x21, P4 ;  /* 0x000000210e00780c */ /* 0x000fe40002781670 */
[----:B------:R-:W-:-:S02]  /*22c0*/  LEA.HI R250, R250, R11, RZ, 0x2 ;  /* 0x0000000bfafa7211 */ /* 0x000fc400078f10ff */
[C---:B------:R-:W-:Y:S02]  /*22d0*/  ISETP.LT.OR P2, PT, R14.reuse, 0x21, P2 ;  /* 0x000000210e00780c */ /* 0x040fe40001741670 */
[----:B------:R-:W-:Y:S01]  /*22e0*/  ISETP.LT.OR P1, PT, R14, 0x21, P1 ;  /* 0x000000210e00780c */ /* 0x000fe20000f21670 */
[----:B------:R3:W-:Y:S01]  /*22f0*/  LDGSTS.E.BYPASS.LTC128B.128 [R235+0xe080], [R34.64+0x80], !P5 ;  /* 0x0e08008022eb7fae */ /* 0x0007e2000e901d50 */
[----:B------:R-:W-:-:S03]  /*2300*/  ISETP.GE.AND P5, PT, R19, 0x1, PT ;  /* 0x000000011300780c */ /* 0x000fc60003fa6270 */
[----:B------:R3:W-:Y:S01]  /*2310*/  LDGSTS.E.BYPASS.LTC128B.128 [R235+0x10080], [R34.64+0x100], !P0 ;  /* 0x1008010022eb7fae */ /* 0x0007e2000c101d50 */
[----:B------:R-:W-:Y:S01]  /*2320*/  ISETP.GE.AND P0, PT, R15, c[0x0][0x1fc], PT ;  /* 0x00007f000f007a0c */ /* 0x000fe20003f06270 */
[----:B------:R-:W-:Y:S01]  /*2330*/  IMAD R15, R13, c[0x0][0x240], RZ ;  /* 0x000090000d0f7a24 */ /* 0x000fe200078e02ff */
[----:B--2---:R-:W-:Y:S01]  /*2340*/  CS2R R36, SRZ ;  /* 0x0000000000247805 */ /* 0x004fe2000001ff00 */
[----:B------:R-:W-:Y:S01]  /*2350*/  IMAD.IADD R13, R233, 0x1, -R22 ;  /* 0x00000001e90d7824 */ /* 0x000fe200078e0a16 */
[----:B------:R3:W-:Y:S01]  /*2360*/  LDGSTS.E.BYPASS.LTC128B.128 [R235+0xd080], [R20.64], !P4 ;  /* 0x0d08000014eb7fae */ /* 0x0007e2000e101d50 */
[----:B------:R-:W-:Y:S02]  /*2370*/  IMAD.IADD R25, R29, 0x1, R24 ;  /* 0x000000011d197824 */ /* 0x000fe400078e0218 */
[----:B------:R-:W-:Y:S01]  /*2380*/  IMAD.MOV.U32 R24, RZ, RZ, R28 ;  /* 0x000000ffff187224 */ /* 0x000fe200078e001c */
[----:B------:R-:W-:Y:S01]  /*2390*/  SHF.R.S32.HI R18, RZ, 0x1f, R13 ;  /* 0x0000001fff127819 */ /* 0x000fe2000001140d */
[C---:B------:R-:W-:Y:S01]  /*23a0*/  IMAD R242, R10.reuse, c[0x0][0x244], R15 ;  /* 0x000091000af27a24 */ /* 0x040fe200078e020f */
[----:B------:R3:W-:Y:S01]  /*23b0*/  LDGSTS.E.BYPASS.LTC128B.128 [R235+0xf080], [R20.64+0x80], !P2 ;  /* 0x0f08008014eb7fae */ /* 0x0007e2000d101d50 */
[----:B-1----:R-:W-:Y:S01]  /*23c0*/  IMAD.WIDE.U32 R38, R10, c[0x0][0x290], R24 ;  /* 0x0000a4000a267a25 */ /* 0x002fe200078e0018 */
[----:B------:R-:W-:-:S02]  /*23d0*/  LEA.HI R18, R18, R13, RZ, 0x3 ;  /* 0x0000000d12127211 */ /* 0x000fc400078f18ff */
[C---:B------:R-:W-:Y:S01]  /*23e0*/  LOP3.LUT R10, R250.reuse, 0x7ffffffc, RZ, 0xc0, !PT ;  /* 0x7ffffffcfa0a7812 */ /* 0x040fe200078ec0ff */
[----:B------:R3:W-:Y:S01]  /*23f0*/  LDGSTS.E.BYPASS.LTC128B.128 [R235+0x11080], [R20.64+0x100], !P1 ;  /* 0x1108010014eb7fae */ /* 0x0007e2000c901d50 */
[----:B------:R-:W-:Y:S01]  /*2400*/  LEA.HI.SX32 R250, R250, R12, 0x1e ;  /* 0x0000000cfafa7211 */ /* 0x000fe200078ff2ff */
[----:B------:R-:W-:Y:S01]  /*2410*/  IMAD.IADD R243, R39, 0x1, R243 ;  /* 0x0000000127f37824 */ /* 0x000fe200078e02f3 */
[----:B------:R-:W-:Y:S01]  /*2420*/  LOP3.LUT R12, R18, 0xfffffff8, RZ, 0xc0, !PT ;  /* 0xfffffff8120c7812 */ /* 0x000fe200078ec0ff */
[----:B------:R-:W-:Y:S01]  /*2430*/  IMAD.IADD R10, R11, 0x1, -R10 ;  /* 0x000000010b0a7824 */ /* 0x000fe200078e0a0a */
[----:B------:R-:W-:Y:S01]  /*2440*/  ISETP.GE.AND P1, PT, R233, 0x10, PT ;  /* 0x00000010e900780c */ /* 0x000fe20003f26270 */
[----:B------:R-:W-:Y:S01]  /*2450*/  IMAD.SHL.U32 R11, R4, 0x20, RZ ;  /* 0x00000020040b7824 */ /* 0x000fe200078e00ff */
[----:B------:R1:W-:Y:S01]  /*2460*/  STL.64 [R1+0x10], R38 ;  /* 0x0000102601007387 */ /* 0x0003e20000100a00 */
[----:B------:R-:W-:Y:S02]  /*2470*/  IMAD.IADD R13, R13, 0x1, -R12 ;  /* 0x000000010d0d7824 */ /* 0x000fe400078e0a0c */
[----:B------:R-:W-:Y:S01]  /*2480*/  IMAD.SHL.U32 R12, R3, 0x2, RZ ;  /* 0x00000002030c7824 */ /* 0x000fe200078e00ff */
[----:B------:R-:W-:Y:S01]  /*2490*/  LOP3.LUT R8, R8, 0x20, R11, 0xf8, !PT ;  /* 0x0000002008087812 */ /* 0x000fe200078ef80b */
[----:B------:R-:W-:Y:S01]  /*24a0*/  IMAD.SHL.U32 R3, R16, 0x2, RZ ;  /* 0x0000000210037824 */ /* 0x000fe200078e00ff */
[C---:B------:R-:W-:Y:S01]  /*24b0*/  LOP3.LUT P4, RZ, R13.reuse, 0x4, RZ, 0xc0, !PT ;  /* 0x000000040dff7812 */ /* 0x040fe2000788c0ff */
[C---:B------:R-:W-:Y:S01]  /*24c0*/  IMAD.SHL.U32 R7, R13.reuse, 0x40, RZ ;  /* 0x000000400d077824 */ /* 0x040fe200078e00ff */
[----:B------:R-:W-:Y:S01]  /*24d0*/  LOP3.LUT P2, RZ, R13, 0x2, RZ, 0xc0, !PT ;  /* 0x000000020dff7812 */ /* 0x000fe2000784c0ff */
[----:B------:R-:W-:Y:S01]  /*24e0*/  IMAD R247, R247, 0x4, R10 ;  /* 0x00000004f7f77824 */ /* 0x000fe200078e020a */
[----:B------:R-:W-:Y:S01]  /*24f0*/  LOP3.LUT R2, R3, 0x2, R2, 0xe2, !PT ;  /* 0x0000000203027812 */ /* 0x000fe200078ee202 */
[----:B------:R-:W-:Y:S01]  /*2500*/  IMAD.SHL.U32 R9, R18, 0x40, RZ ;  /* 0x0000004012097824 */ /* 0x000fe200078e00ff */
[----:B------:R-:W-:Y:S01]  /*2510*/  SEL R3, RZ, 0x4, P0 ;  /* 0x00000004ff037807 */ /* 0x000fe20000000000 */
[----:B------:R3:W-:Y:S01]  /*2520*/  STL.64 [R1+0x8], R132 ;  /* 0x0000088401007387 */ /* 0x0007e20000100a00 */
[----:B------:R-:W-:Y:S01]  /*2530*/  LOP3.LUT R7, R7, 0x1c0, RZ, 0xc0, !PT ;  /* 0x000001c007077812 */ /* 0x000fe200078ec0ff */
[----:B------:R-:W-:Y:S01]  /*2540*/  IMAD.SHL.U32 R247, R247, 0x2, RZ ;  /* 0x00000002f7f77824 */ /* 0x000fe200078e00ff */
[----:B------:R-:W-:Y:S01]  /*2550*/  IADD3 R4, P0, R38, UR15, RZ ;  /* 0x0000000f26047c10 */ /* 0x000fe2000ff1e0ff */
[----:B------:R-:W-:Y:S01]  /*2560*/  IMAD.IADD R242, R133, 0x1, R242 ;  /* 0x0000000185f27824 */ /* 0x000fe200078e02f2 */
[----:B------:R-:W-:-:S02]  /*2570*/  LOP3.LUT R249, R12, 0x2, R249, 0xe2, !PT ;  /* 0x000000020cf97812 */ /* 0x000fc400078ee2f9 */
[----:B------:R-:W-:Y:S02]  /*2580*/  LOP3.LUT R13, R7, 0x8, R6, 0xf8, !PT ;  /* 0x00000008070d7812 */ /* 0x000fe400078ef806 */
[--C-:B------:R-:W-:Y:S02]  /*2590*/  SHF.R.U32.HI R10, RZ, 0x3, R7.reuse ;  /* 0x00000003ff0a7819 */ /* 0x100fe40000011607 */
[----:B------:R-:W-:Y:S01]  /*25a0*/  IADD3.X R11, R243, UR4, RZ, P0, !PT ;  /* 0x00000004f30b7c10 */ /* 0x000fe200087fe4ff */
[----:B------:R-:W-:Y:S01]  /*25b0*/  ULDC UR4, c[0x0][0x2a0] ;  /* 0x0000a80000047ab9 */ /* 0x000fe20000000800 */
[----:B------:R-:W-:Y:S01]  /*25c0*/  LEA R12, P0, R4, c[0x0][0x280], 0x2 ;  /* 0x0000a000040c7a11 */ /* 0x000fe200078010ff */
[----:B------:R-:W-:Y:S01]  /*25d0*/  ULOP3.LUT UR4, URZ, UR4, URZ, 0x33, !UPT ;  /* 0x000000043f047292 */ /* 0x000fe2000f8e333f */
[----:B------:R-:W-:Y:S01]  /*25e0*/  LOP3.LUT R6, R13, R10, RZ, 0x3c, !PT ;  /* 0x0000000a0d067212 */ /* 0x000fe200078e3cff */
[----:B-1----:R-:W-:Y:S01]  /*25f0*/  CS2R R38, SRZ ;  /* 0x0000000000267805 */ /* 0x002fe2000001ff00 */
[----:B------:R-:W-:Y:S01]  /*2600*/  LOP3.LUT R8, R10, R8, R7, 0x1e, !PT ;  /* 0x000000080a087212 */ /* 0x000fe200078e1e07 */
[----:B------:R-:W-:Y:S01]  /*2610*/  @!P1 IMAD.SHL.U32 R7, R233, 0x10, RZ ;  /* 0x00000010e9079824 */ /* 0x000fe200078e00ff */
[----:B------:R-:W-:-:S02]  /*2620*/  LEA.HI.X R13, R4, c[0x0][0x284], R11, 0x2, P0 ;  /* 0x0000a100040d7a11 */ /* 0x000fc400000f140b */
[----:B------:R-:W-:Y:S02]  /*2630*/  LOP3.LUT R9, R9, 0xfffffe00, RZ, 0xc0, !PT ;  /* 0xfffffe0009097812 */ /* 0x000fe400078ec0ff */
[----:B------:R-:W-:Y:S01]  /*2640*/  LOP3.LUT R248, R2, R3, RZ, 0xfc, !PT ;  /* 0x0000000302f87212 */ /* 0x000fe200078efcff */
[----:B------:R3:W-:Y:S01]  /*2650*/  @!P1 LDGSTS.E.BYPASS.LTC128B.128 [R7+0x12180], [R12.64] ;  /* 0x121800000c079fae */ /* 0x0007e2000b901d50 */
[----:B------:R-:W-:Y:S01]  /*2660*/  IMAD.MOV.U32 R3, RZ, RZ, 0x10 ;  /* 0x00000010ff037424 */ /* 0x000fe200078e00ff */
[-C--:B------:R-:W-:Y:S02]  /*2670*/  IADD3 R230, R6, R9.reuse, R230 ;  /* 0x0000000906e67210 */ /* 0x080fe40007ffe0e6 */
[----:B------:R-:W0:Y:S01]  /*2680*/  LDGDEPBAR ;  /* 0x00000000000079af */ /* 0x000e220000000000 */
[----:B------:R-:W-:Y:S02]  /*2690*/  LOP3.LUT R228, R8, R9, RZ, 0xfc, !PT ;  /* 0x0000000908e47212 */ /* 0x000fe400078efcff */
[----:B------:R-:W-:Y:S01]  /*26a0*/  SEL R3, R3, 0xfffffff0, !P2 ;  /* 0xfffffff003037807 */ /* 0x000fe20005000000 */
[----:B------:R-:W-:Y:S01]  /*26b0*/  IMAD.SHL.U32 R230, R230, 0x2, RZ ;  /* 0x00000002e6e67824 */ /* 0x000fe200078e00ff */
[----:B------:R-:W-:Y:S01]  /*26c0*/  SEL R5, R5, 0xffffffe0, !P4 ;  /* 0xffffffe005057807 */ /* 0x000fe20006000000 */
[----:B------:R-:W-:Y:S01]  /*26d0*/  IMAD.SHL.U32 R228, R228, 0x2, RZ ;  /* 0x00000002e4e47824 */ /* 0x000fe200078e00ff */
[----:B------:R-:W-:Y:S01]  /*26e0*/  IADD3 R252, R252, -UR13, -R247 ;  /* 0x8000000dfcfc7c10 */ /* 0x000fe2000fffe8f7 */
[--C-:B------:R-:W-:Y:S01]  /*26f0*/  IMAD R224, R3, 0x2, R230.reuse ;  /* 0x0000000203e07824 */ /* 0x100fe200078e02e6 */
[----:B------:R-:W-:Y:S01]  /*2700*/  IADD3 R239, -R247, UR11, RZ ;  /* 0x0000000bf7ef7c10 */ /* 0x000fe2000fffe1ff */
[C---:B------:R-:W-:Y:S01]  /*2710*/  IMAD R3, R5.reuse, 0x2, R230 ;  /* 0x0000000205037824 */ /* 0x040fe200078e02e6 */
[C---:B------:R-:W-:Y:S01]  /*2720*/  IADD3 R251, R252.reuse, c[0x0][0x2a4], RZ ;  /* 0x0000a900fcfb7a10 */ /* 0x040fe20007ffe0ff */
[----:B------:R-:W-:Y:S01]  /*2730*/  IMAD R2, R5, 0x2, R224 ;  /* 0x0000000205027824 */ /* 0x000fe200078e02e0 */
[----:B----4-:R-:W-:-:S02]  /*2740*/  IADD3 R252, R252, UR4, RZ ;  /* 0x00000004fcfc7c10 */ /* 0x010fc4000fffe0ff */
.L_x_309:
[----:B------:R-:W-:Y:S04]  /*2750*/  DEPBAR.LE SB0, 0x0 ;  /* 0x000080000000791a */ /* 0x000fe80000000000 */
[----:B------:R-:W-:Y:S01]  /*2760*/  BAR.SYNC.DEFER_BLOCKING 0x0 ;  /* 0x0000000000007b1d */ /* 0x000fe20000010000 */
[----:B-1----:R-:W-:Y:S04]  /*2770*/  IMAD.U32 R141, RZ, RZ, UR6 ;  /* 0x00000006ff8d7e24 */ /* 0x002fe8000f8e00ff */
[----:B------:R-:W-:Y:S05]  /*2780*/  IMAD R140, R141, 0x40, R250 ;  /* 0x000000408d8c7824 */ /* 0x000fea00078e02fa */
[-C--:B------:R-:W-:Y:S02]  /*2790*/  IADD3 R210, R251, R140.reuse, RZ ;  /* 0x0000008cfbd27210 */ /* 0x080fe40007ffe0ff */
[----:B------:R-:W-:Y:S02]  /*27a0*/  IADD3 R211, R252, R140, RZ ;  /* 0x0000008cfcd37210 */ /* 0x000fe40007ffe0ff */
[----:B------:R-:W-:Y:S01]  /*27b0*/  IMNMX R210, R239, R210, PT ;  /* 0x000000d2efd27217 */ /* 0x000fe20003800200 */
[----:B---3--:R-:W-:Y:S04]  /*27c0*/  LDSM.16.M88.4 R20, [R230+0x6080] ;  /* 0x00608000e614783b */ /* 0x008fe80000000200 */
[----:B------:R-:W1:Y:S04]  /*27d0*/  LDSM.16.M88.4 R24, [R231+0x80] ;  /* 0x00008000e718783b */ /* 0x000e680000000200 */
[----:B------:R-:W2:Y:S04]  /*27e0*/  LDSM.16.M88.4 R28, [R230+0x7080] ;  /* 0x00708000e61c783b */ /* 0x000ea80000000200 */
[----:B------:R-:W-:Y:S04]  /*27f0*/  LDSM.16.M88.4 R32, [R224+0x6080] ;  /* 0x00608000e020783b */ /* 0x000fe80000000200 */
[----:B------:R-:W3:Y:S04]  /*2800*/  LDSM.16.M88.4 R132, [R227+0x80] ;  /* 0x00008000e384783b */ /* 0x000ee80000000200 */
[----:B------:R-:W4:Y:S04]  /*2810*/  LDSM.16.M88.4 R136, [R224+0x7080] ;  /* 0x00708000e088783b */ /* 0x000f280000000200 */
[----:B------:R-:W-:Y:S04]  /*2820*/  LDS R207, [R250.X4+0x12080] ;  /* 0x01208000facf7984 */ /* 0x000fe80000004800 */
[----:B------:R-:W-:Y:S04]  /*2830*/  LDS R202, [R250.X4+0x120a0] ;  /* 0x0120a000faca7984 */ /* 0x000fe80000004800 */
[----:B------:R-:W-:Y:S04]  /*2840*/  LDS R201, [R250.X4+0x12100] ;  /* 0x01210000fac97984 */ /* 0x000fe80000004800 */
[----:B------:R-:W-:Y:S01]  /*2850*/  LDS R200, [R250.X4+0x12120] ;  /* 0x01212000fac87984 */ /* 0x000fe20000004800 */
[-C--:B-1----:R-:W-:Y:S08]  /*2860*/  HMMA.16816.F32 R4, R20, R24.reuse, RZ ;  /* 0x000000181404723c */ /* 0x082ff000000018ff */
[C---:B--2---:R-:W-:Y:S08]  /*2870*/  HMMA.16816.F32 R8, R28.reuse, R24, RZ ;  /* 0x000000181c08723c */ /* 0x044ff000000018ff */
[-C--:B------:R-:W-:Y:S01]  /*2880*/  HMMA.16816.F32 R12, R28, R26.reuse, RZ ;  /* 0x0000001a1c0c723c */ /* 0x080fe200000018ff */
[----:B------:R-:W-:Y:S07]  /*2890*/  LDSM.16.M88.4 R28, [R3+0x7080] ;  /* 0x00708000031c783b */ /* 0x000fee0000000200 */
[----:B------:R-:W-:Y:S01]  /*28a0*/  HMMA.16816.F32 R16, R20, R26, RZ ;  /* 0x0000001a1410723c */ /* 0x000fe200000018ff */
[----:B------:R-:W-:Y:S04]  /*28b0*/  LDSM.16.M88.4 R20, [R3+0x6080] ;  /* 0x006080000314783b */ /* 0x000fe80000000200 */
[----:B------:R-:W1:Y:S03]  /*28c0*/  LDSM.16.M88.4 R24, [R226+0x80] ;  /* 0x00008000e218783b */ /* 0x000e660000000200 */
        /* <DEDUP_REMOVED lines=66> */
[----:B------:R-:W-:Y:S08]  /*2cf0*/  HMMA.16816.F32 R16, R20, R26, R16 ;  /* 0x0000001a1410723c */ /* 0x000ff00000001810 */
[-C--:B--2---:R-:W-:Y:S08]  /*2d00*/  HMMA.16816.F32 R4, R32, R132.reuse, R4 ;  /* 0x000000842004723c */ /* 0x084ff00000001804 */
[C---:B------:R-:W-:Y:S08]  /*2d10*/  HMMA.16816.F32 R8, R136.reuse, R132, R8 ;  /* 0x000000848808723c */ /* 0x040ff00000001808 */
[-C--:B------:R-:W-:Y:S08]  /*2d20*/  HMMA.16816.F32 R12, R136, R134.reuse, R12 ;  /* 0x00000086880c723c */ /* 0x080ff0000000180c */
[----:B------:R-:W-:Y:S01]  /*2d30*/  HMMA.16816.F32 R16, R32, R134, R16 ;  /* 0x000000862010723c */ /* 0x000fe20000001810 */
[----:B------:R-:W-:-:S07]  /*2d40*/  @!P5 BRA `(.L_x_291) ;  /* 0x000001900000d947 */ /* 0x000fce0003800000 */
[----:B------:R-:W-:Y:S01]  /*2d50*/  IADD3 R21, R140, UR7, RZ ;  /* 0x000000078c157c10 */ /* 0x000fe2000fffe0ff */
[----:B------:R-:W-:Y:S03]  /*2d60*/  BSSY B0, `(.L_x_292) ;  /* 0x0000011000007945 */ /* 0x000fe60003800000 */
[----:B------:R-:W-:Y:S11]  /*2d70*/  ISETP.GT.AND P0, PT, R21, -0x1, PT ;  /* 0xffffffff1500780c */ /* 0x000ff60003f04270 */
[----:B------:R-:W-:Y:S02]  /*2d80*/  @!UPT UIADD3 URZ, URZ, URZ, URZ ;  /* 0x0000003f3f3ff290 */ /* 0x000fe4000fffe03f */
[----:B------:R-:W-:-:S05]  /*2d90*/  @P0 BRA `(.L_x_293) ;  /* 0x0000008000000947 */ /* 0x000fca0003800000 */
[----:B------:R-:W-:Y:S01]  /*2da0*/  LOP3.LUT R21, RZ, R21, RZ, 0x33, !PT ;  /* 0x00000015ff157212 */ /* 0x000fe200078e33ff */
[----:B------:R-:W-:Y:S05]  /*2db0*/  IMAD.MOV.U32 R20, RZ, RZ, c[0x0][0x2a8] ;  /* 0x0000aa00ff147624 */ /* 0x000fea00078e00ff */
[----:B------:R-:W-:Y:S11]  /*2dc0*/  ISETP.NE.AND P0, PT, R20, 0x1, PT ;  /* 0x000000011400780c */ /* 0x000ff60003f05270 */
[----:B------:R-:W-:Y:S02]  /*2dd0*/  @!UPT UIADD3 URZ, URZ, URZ, URZ ;  /* 0x0000003f3f3ff290 */ /* 0x000fe4000fffe03f */
[----:B------:R-:W-:Y:S05]  /*2de0*/  @P0 IMAD.HI.U32 R20, R21, c[0x0][0x2ac], RZ ;  /* 0x0000ab0015140a27 */ /* 0x000fea00078e00ff */
[----:B------:R-:W-:Y:S04]  /*2df0*/  @P0 SHF.R.U32.HI R21, RZ, c[0x0][0x2b0], R20 ;  /* 0x0000ac00ff150a19 */ /* 0x000fe80000011614 */
[----:B------:R-:W-:Y:S01]  /*2e00*/  LOP3.LUT R21, RZ, R21, RZ, 0x33, !PT ;  /* 0x00000015ff157212 */ /* 0x000fe200078e33ff */
[----:B------:R-:W-:-:S05]  /*2e10*/  BRA `(.L_x_294) ;  /* 0x0000005000007947 */ /* 0x000fca0003800000 */
.L_x_293:
[----:B------:R-:W-:Y:S04]  /*2e20*/  MOV R20, c[0x0][0x2a8] ;  /* 0x0000aa0000147a02 */ /* 0x000fe80000000f00 */
[----:B------:R-:W-:Y:S11]  /*2e30*/  ISETP.NE.AND P0, PT, R20, 0x1, PT ;  /* 0x000000011400780c */ /* 0x000ff60003f05270 */
[----:B------:R-:W-:Y:S02]  /*2e40*/  @!UPT UIADD3 URZ, URZ, URZ, URZ ;  /* 0x0000003f3f3ff290 */ /* 0x000fe4000fffe03f */
[----:B------:R-:W-:Y:S05]  /*2e50*/  @P0 IMAD.HI.U32 R20, R21, c[0x0][0x2ac], RZ ;  /* 0x0000ab0015140a27 */ /* 0x000fea00078e00ff */
[----:B------:R-:W-:Y:S02]  /*2e60*/  @P0 SHF.R.U32.HI R21, RZ, c[0x0][0x2b0], R20 ;  /* 0x0000ac00ff150a19 */ /* 0x000fe40000011614 */
.L_x_294:
[----:B------:R-:W-:Y:S05]  /*2e70*/  BSYNC B0 ;  /* 0x0000000000007941 */ /* 0x000fea0003800000 */
.L_x_292:
[----:B------:R-:W-:Y:S04]  /*2e80*/  IMAD.MOV.U32 R20, RZ, RZ, c[0x0][0x2a8] ;  /* 0x0000aa00ff147624 */ /* 0x000fe800078e00ff */
[----:B------:R-:W-:Y:S04]  /*2e90*/  IMAD R20, R21, R20, -UR14 ;  /* 0x8000000e15147e24 */ /* 0x000fe8000f8e0214 */
[----:B------:R-:W-:Y:S05]  /*2ea0*/  IMAD.IADD R20, R20, 0x1, -R247 ;  /* 0x0000000114147824 */ /* 0x000fea00078e0af7 */
[----:B------:R-:W-:Y:S02]  /*2eb0*/  IADD3 R21, R20, c[0x0][0x2a8], RZ ;  /* 0x0000aa0014157a10 */ /* 0x000fe40007ffe0ff */
[----:B------:R-:W-:Y:S02]  /*2ec0*/  IMNMX R211, R211, R20, !PT ;  /* 0x00000014d3d37217 */ /* 0x000fe40007800200 */
[----:B------:R-:W-:Y:S02]  /*2ed0*/  IMNMX R210, R210, R21, PT ;  /* 0x00000015d2d27217 */ /* 0x000fe40003800200 */
.L_x_291:
[----:B------:R-:W-:Y:S05]  /*2ee0*/  IADD3 R21, R140, 0x8, RZ ;  /* 0x000000088c157810 */ /* 0x000fea0007ffe0ff */
[--C-:B------:R-:W-:Y:S02]  /*2ef0*/  IMAD.IADD R208, R251, 0x1, R21.reuse ;  /* 0x00000001fbd07824 */ /* 0x100fe400078e0215 */
[----:B------:R-:W-:Y:S03]  /*2f00*/  IMAD.IADD R209, R252, 0x1, R21 ;  /* 0x00000001fcd17824 */ /* 0x000fe600078e0215 */
[----:B------:R-:W-:Y:S01]  /*2f10*/  IMNMX R208, R239, R208, PT ;  /* 0x000000d0efd07217 */ /* 0x000fe20003800200 */
[----:B------:R-:W-:-:S05]  /*2f20*/  @!P5 BRA `(.L_x_295) ;  /* 0x000001900000d947 */ /* 0x000fca0003800000 */
        /* <DEDUP_REMOVED lines=13> */
.L_x_297:
[----:B------:R-:W-:Y:S04]  /*3000*/  MOV R20, c[0x0][0x2a8] ;  /* 0x0000aa0000147a02 */ /* 0x000fe80000000f00 */
[----:B------:R-:W-:Y:S11]  /*3010*/  ISETP.NE.AND P0, PT, R20, 0x1, PT ;  /* 0x000000011400780c */ /* 0x000ff60003f05270 */
[----:B------:R-:W-:Y:S02]  /*3020*/  @!UPT UIADD3 URZ, URZ, URZ, URZ ;  /* 0x0000003f3f3ff290 */ /* 0x000fe4000fffe03f */
[----:B------:R-:W-:Y:S05]  /*3030*/  @P0 IMAD.HI.U32 R20, R21, c[0x0][0x2ac], RZ ;  /* 0x0000ab0015140a27 */ /* 0x000fea00078e00ff */
[----:B------:R-:W-:Y:S02]  /*3040*/  @P0 SHF.R.U32.HI R21, RZ, c[0x0][0x2b0], R20 ;  /* 0x0000ac00ff150a19 */ /* 0x000fe40000011614 */
.L_x_298:
[----:B------:R-:W-:Y:S05]  /*3050*/  BSYNC B0 ;  /* 0x0000000000007941 */ /* 0x000fea0003800000 */
.L_x_296:
[----:B------:R-:W-:Y:S04]  /*3060*/  IMAD.MOV.U32 R20, RZ, RZ, c[0x0][0x2a8] ;  /* 0x0000aa00ff147624 */ /* 0x000fe800078e00ff */
[----:B------:R-:W-:Y:S04]  /*3070*/  IMAD R20, R21, R20, -UR14 ;  /* 0x8000000e15147e24 */ /* 0x000fe8000f8e0214 */
[----:B------:R-:W-:Y:S05]  /*3080*/  IMAD.IADD R20, R20, 0x1, -R247 ;  /* 0x0000000114147824 */ /* 0x000fea00078e0af7 */
[----:B------:R-:W-:Y:S02]  /*3090*/  IADD3 R21, R20, c[0x0][0x2a8], RZ ;  /* 0x0000aa0014157a10 */ /* 0x000fe40007ffe0ff */
[----:B------:R-:W-:Y:S02]  /*30a0*/  IMNMX R209, R209, R20, !PT ;  /* 0x00000014d1d17217 */ /* 0x000fe40007800200 */
[----:B------:R-:W-:Y:S02]  /*30b0*/  IMNMX R208, R208, R21, PT ;  /* 0x00000015d0d07217 */ /* 0x000fe40003800200 */
.L_x_295:
        /* <DEDUP_REMOVED lines=18> */
.L_x_301:
[----:B------:R-:W-:Y:S04]  /*31e0*/  MOV R20, c[0x0][0x2a8] ;  /* 0x0000aa0000147a02 */ /* 0x000fe80000000f00 */
[----:B------:R-:W-:Y:S11]  /*31f0*/  ISETP.NE.AND P0, PT, R20, 0x1, PT ;  /* 0x000000011400780c */ /* 0x000ff60003f05270 */
[----:B------:R-:W-:Y:S02]  /*3200*/  @!UPT UIADD3 URZ, URZ, URZ, URZ ;  /* 0x0000003f3f3ff290 */ /* 0x000fe4000fffe03f */
[----:B------:R-:W-:Y:S05]  /*3210*/  @P0 IMAD.HI.U32 R20, R21, c[0x0][0x2ac], RZ ;  /* 0x0000ab0015140a27 */ /* 0x000fea00078e00ff */
[----:B------:R-:W-:Y:S02]  /*3220*/  @P0 SHF.R.U32.HI R21, RZ, c[0x0][0x2b0], R20 ;  /* 0x0000ac00ff150a19 */ /* 0x000fe40000011614 */
.L_x_302:
[----:B------:R-:W-:Y:S05]  /*3230*/  BSYNC B0 ;  /* 0x0000000000007941 */ /* 0x000fea0003800000 */
.L_x_300:
[----:B------:R-:W-:Y:S04]  /*3240*/  IMAD.MOV.U32 R20, RZ, RZ, c[0x0][0x2a8] ;  /* 0x0000aa00ff147624 */ /* 0x000fe800078e00ff */
[----:B------:R-:W-:Y:S04]  /*3250*/  IMAD R20, R21, R20, -UR14 ;  /* 0x8000000e15147e24 */ /* 0x000fe8000f8e0214 */
[----:B------:R-:W-:Y:S05]  /*3260*/  IMAD.IADD R20, R20, 0x1, -R247 ;  /* 0x0000000114147824 */ /* 0x000fea00078e0af7 */
[----:B------:R-:W-:Y:S02]  /*3270*/  IADD3 R21, R20, c[0x0][0x2a8], RZ ;  /* 0x0000aa0014157a10 */ /* 0x000fe40007ffe0ff */
[----:B------:R-:W-:Y:S02]  /*3280*/  IMNMX R205, R205, R20, !PT ;  /* 0x00000014cdcd7217 */ /* 0x000fe40007800200 */
[----:B------:R-:W-:Y:S02]  /*3290*/  IMNMX R206, R206, R21, PT ;  /* 0x00000015cece7217 */ /* 0x000fe40003800200 */
.L_x_299:
        /* <DEDUP_REMOVED lines=18> */
.L_x_305:
[----:B------:R-:W-:Y:S04]  /*33c0*/  MOV R20, c[0x0][0x2a8] ;  /* 0x0000aa0000147a02 */ /* 0x000fe80000000f00 */
[----:B------:R-:W-:Y:S11]  /*33d0*/  ISETP.NE.AND P0, PT, R20, 0x1, PT ;  /* 0x000000011400780c */ /* 0x000ff60003f05270 */
[----:B------:R-:W-:Y:S02]  /*33e0*/  @!UPT UIADD3 URZ, URZ, URZ, URZ ;  /* 0x0000003f3f3ff290 */ /* 0x000fe4000fffe03f */
[----:B------:R-:W-:Y:S05]  /*33f0*/  @P0 IMAD.HI.U32 R20, R21, c[0x0][0x2ac], RZ ;  /* 0x0000ab0015140a27 */ /* 0x000fea00078e00ff */
[----:B------:R-:W-:Y:S02]  /*3400*/  @P0 SHF.R.U32.HI R21, RZ, c[0x0][0x2b0], R20 ;  /* 0x0000ac00ff150a19 */ /* 0x000fe40000011614 */
.L_x_306:
[----:B------:R-:W-:Y:S05]  /*3410*/  BSYNC B0 ;  /* 0x0000000000007941 */ /* 0x000fea0003800000 */
.L_x_304:
[----:B------:R-:W-:Y:S04]  /*3420*/  IMAD.MOV.U32 R20, RZ, RZ, c[0x0][0x2a8] ;  /* 0x0000aa00ff147624 */ /* 0x000fe800078e00ff */
[----:B------:R-:W-:Y:S04]  /*3430*/  IMAD R20, R21, R20, -UR14 ;  /* 0x8000000e15147e24 */ /* 0x000fe8000f8e0214 */
[----:B------:R-:W-:Y:S05]  /*3440*/  IMAD.IADD R20, R20, 0x1, -R247 ;  /* 0x0000000114147824 */ /* 0x000fea00078e0af7 */
[----:B------:R-:W-:Y:S02]  /*3450*/  IADD3 R21, R20, c[0x0][0x2a8], RZ ;  /* 0x0000aa0014157a10 */ /* 0x000fe40007ffe0ff */
[----:B------:R-:W-:Y:S02]  /*3460*/  IMNMX R203, R203, R20, !PT ;  /* 0x00000014cbcb7217 */ /* 0x000fe40007800200 */
[----:B------:R-:W-:Y:S02]  /*3470*/  IMNMX R204, R204, R21, PT ;  /* 0x00000015cccc7217 */ /* 0x000fe40003800200 */
.L_x_303:
[----:B------:R-:W-:Y:S04]  /*3480*/  DEPBAR.LE SB0, 0x0 ;  /* 0x000080000000791a */ /* 0x000fe80000000000 */
[----:B------:R-:W-:Y:S01]  /*3490*/  BAR.SYNC.DEFER_BLOCKING 0x0 ;  /* 0x0000000000007b1d */ /* 0x000fe20000010000 */
[----:B------:R-:W-:Y:S01]  /*34a0*/  PLOP3.LUT P0, PT, PT, PT, UP1, 0x80, 0x0 ;  /* 0x000000000000781c */ /* 0x000fe20003f0f018 */
[----:B------:R-:W-:Y:S03]  /*34b0*/  UIADD3 UR11, UR6, 0x1, URZ ;  /* 0x00000001060b7890 */ /* 0x000fe6000fffe03f */
[C---:B------:R-:W-:Y:S01]  /*34c0*/  ISETP.GT.AND P1, PT, R211.reuse, RZ, P0 ;  /* 0x000000ffd300720c */ /* 0x040fe20000724270 */
[----:B------:R-:W-:Y:S01]  /*34d0*/  UISETP.GE.AND UP0, UPT, UR11, UR12, UPT ;  /* 0x0000000c0b00728c */ /* 0x000fe2000bf06270 */
[C---:B------:R-:W-:Y:S02]  /*34e0*/  ISETP.GT.AND P2, PT, R211.reuse, 0x20, P0 ;  /* 0x00000020d300780c */ /* 0x040fe40000744270 */
[C---:B------:R-:W-:Y:S02]  /*34f0*/  ISETP.LT.OR P1, PT, R210.reuse, 0x1, P1 ;  /* 0x00000001d200780c */ /* 0x040fe40000f21670 */
[----:B------:R-:W-:Y:S02]  /*3500*/  ISETP.LT.OR P2, PT, R210, 0x21, P2 ;  /* 0x00000021d200780c */ /* 0x000fe40001741670 */
[----:B------:R-:W-:Y:S02]  /*3510*/  FSEL R4, R4, -INF , !P1 ;  /* 0xff80000004047808 */ /* 0x000fe40004800000 */
[----:B------:R-:W-:Y:S04]  /*3520*/  ISETP.GT.AND P1, PT, R211, 0x1, P0 ;  /* 0x00000001d300780c */ /* 0x000fe80000724270 */
[----:B------:R-:W-:Y:S01]  /*3530*/  ISETP.LT.OR P1, PT, R210, 0x2, P1 ;  /* 0x00000002d200780c */ /* 0x000fe20000f21670 */
[----:B------:R-:W1:Y:S05]  /*3540*/  LDSM.16.M88.4 R132, [R230+0xc080] ;  /* 0x00c08000e684783b */ /* 0x000e6a0000000200 */
[----:B------:R-:W2:Y:S05]  /*3550*/  LDSM.16.M88.4 R136, [R230+0xd080] ;  /* 0x00d08000e688783b */ /* 0x000eaa0000000200 */
[----:B------:R-:W3:Y:S05]  /*3560*/  LDSM.16.M88.4 R140, [R224+0xc080] ;  /* 0x00c08000e08c783b */ /* 0x000eea0000000200 */
[----:B------:R-:W4:Y:S05]  /*3570*/  LDSM.16.M88.4 R144, [R224+0xd080] ;  /* 0x00d08000e090783b */ /* 0x000f2a0000000200 */
[----:B------:R-:W-:Y:S01]  /*3580*/  LDSM.16.M88.4 R160, [R3+0xd080] ;  /* 0x00d0800003a0783b */ /* 0x000fe20000000200 */
[-C--:B-1----:R-:W-:Y:S08]  /*3590*/  HMMA.16816.F32 R20, R132, R148.reuse, RZ ;  /* 0x000000948414723c */ /* 0x082ff000000018ff */
[C---:B--2---:R-:W-:Y:S08]  /*35a0*/  HMMA.16816.F32 R24, R136.reuse, R148, RZ ;  /* 0x000000948818723c */ /* 0x044ff000000018ff */
[-C--:B------:R-:W-:Y:S01]  /*35b0*/  HMMA.16816.F32 R28, R136, R150.reuse, RZ ;  /* 0x00000096881c723c */ /* 0x080fe200000018ff */
[----:B------:R-:W1:Y:S07]  /*35c0*/  LDSM.16.M88.4 R136, [R3+0xc080] ;  /* 0x00c080000388783b */ /* 0x000e6e0000000200 */
[----:B------:R-:W-:Y:S01]  /*35d0*/  HMMA.16816.F32 R32, R132, R150, RZ ;  /* 0x000000968420723c */ /* 0x000fe200000018ff */
[----:B------:R-:W2:Y:S07]  /*35e0*/  LDSM.16.M88.4 R132, [R2+0xc080] ;  /* 0x00c080000284783b */ /* 0x000eae0000000200 */
[-C--:B---3--:R-:W-:Y:S08]  /*35f0*/  HMMA.16816.F32 R20, R140, R152.reuse, R20 ;  /* 0x000000988c14723c */ /* 0x088ff00000001814 */
[C---:B----4-:R-:W-:Y:S08]  /*3600*/  HMMA.16816.F32 R24, R144.reuse, R152, R24 ;  /* 0x000000989018723c */ /* 0x050ff00000001818 */
        /* <DEDUP_REMOVED lines=19> */
[----:B------:R-:W1:Y:S07]  /*3740*/  LDSM.16.M88.4 R160, [R3+0xf080] ;  /* 0x00f0800003a0783b */ /* 0x000e6e0000000200 */
[----:B------:R-:W-:Y:S01]  /*3750*/  HMMA.16816.F32 R32, R140, R170, R32 ;  /* 0x000000aa8c20723c */ /* 0x000fe20000001820 */
[----:B------:R-:W4:Y:S07]  /*3760*/  LDSM.16.M88.4 R140, [R2+0xe080] ;  /* 0x00e08000028c783b */ /* 0x000f2e0000000200 */
[-C--:B-----5:R-:W-:Y:S08]  /*3770*/  HMMA.16816.F32 R20, R136, R172.reuse, R20 ;  /* 0x000000ac8814723c */ /* 0x0a0ff00000001814 */
[C---:B--2---:R-:W-:Y:S08]  /*3780*/  HMMA.16816.F32 R24, R144.reuse, R172, R24 ;  /* 0x000000ac9018723c */ /* 0x044ff00000001818 */
[-C--:B------:R-:W-:Y:S01]  /*3790*/  HMMA.16816.F32 R28, R144, R174.reuse, R28 ;  /* 0x000000ae901c723c */ /* 0x080fe2000000181c */
[----:B------:R-:W-:Y:S07]  /*37a0*/  LDSM.16.M88.4 R144, [R230+0x10080] ;  /* 0x01008000e690783b */ /* 0x000fee0000000200 */
[----:B------:R-:W-:Y:S01]  /*37b0*/  HMMA.16816.F32 R32, R136, R174, R32 ;  /* 0x000000ae8820723c */ /* 0x000fe20000001820 */
[----:B------:R-:W2:Y:S07]  /*37c0*/  LDSM.16.M88.4 R136, [R2+0xf080] ;  /* 0x00f080000288783b */ /* 0x000eae0000000200 */
[-C--:B---3--:R-:W-:Y:S08]  /*37d0*/  HMMA.16816.F32 R20, R132, R176.reuse, R20 ;  /* 0x000000b08414723c */ /* 0x088ff00000001814 */
[C---:B-1----:R-:W-:Y:S08]  /*37e0*/  HMMA.16816.F32 R24, R160.reuse, R176, R24 ;  /* 0x000000b0a018723c */ /* 0x042ff00000001818 */
[-C--:B------:R-:W-:Y:S07]  /*37f0*/  HMMA.16816.F32 R28, R160, R178.reuse, R28 ;  /* 0x000000b2a01c723c */ /* 0x080fee000000181c */
[--C-:B------:R-:W-:Y:S01]  /*3800*/  FFMA.FTZ R160, R4, c[0x0][0x29c], -R207.reuse ;  /* 0x0000a70004a07a23 */ /* 0x100fe200000108cf */
[----:B------:R-:W-:Y:S01]  /*3810*/  HMMA.16816.F32 R32, R132, R178, R32 ;  /* 0x000000b28420723c */ /* 0x000fe20000001820 */
[----:B------:R-:W1:Y:S03]  /*3820*/  LDSM.16.M88.4 R132, [R230+0x11080] ;  /* 0x01108000e684783b */ /* 0x000e660000000200 */
[----:B------:R-:W-:Y:S01]  /*3830*/  FSEL R4, R5, -INF , !P1 ;  /* 0xff80000005047808 */ /* 0x000fe20004800000 */
[----:B------:R-:W3:Y:S01]  /*3840*/  MUFU.EX2 R160, R160 ;  /* 0x000000a000a07308 */ /* 0x000ee20000000800 */
[----:B------:R-:W-:Y:S02]  /*3850*/  ISETP.GT.AND P1, PT, R211, 0x21, P0 ;  /* 0x00000021d300780c */ /* 0x000fe40000724270 */
[-C--:B----4-:R-:W-:Y:S05]  /*3860*/  HMMA.16816.F32 R20, R140, R180.reuse, R20 ;  /* 0x000000b48c14723c */ /* 0x090fea0000001814 */
[----:B------:R-:W-:Y:S01]  /*3870*/  ISETP.LT.OR P1, PT, R210, 0x22, P1 ;  /* 0x00000022d200780c */ /* 0x000fe20000f21670 */
[--C-:B------:R-:W-:Y:S01]  /*3880*/  FFMA.FTZ R161, R4, c[0x0][0x29c], -R207.reuse ;  /* 0x0000a70004a17a23 */ /* 0x100fe200000108cf */
[----:B------:R-:W-:Y:S01]  /*3890*/  FSEL R4, R16, -INF , !P2 ;  /* 0xff80000010047808 */ /* 0x000fe20005000000 */
[C---:B--2---:R-:W-:Y:S04]  /*38a0*/  HMMA.16816.F32 R24, R136.reuse, R180, R24 ;  /* 0x000000b48818723c */ /* 0x044fe80000001818 */
[--C-:B------:R-:W-:Y:S01]  /*38b0*/  FFMA.FTZ R16, R4, c[0x0][0x29c], -R207.reuse ;  /* 0x0000a70004107a23 */ /* 0x100fe200000108cf */
[----:B------:R-:W-:Y:S01]  /*38c0*/  FSEL R4, R17, -INF , !P1 ;  /* 0xff80000011047808 */ /* 0x000fe20004800000 */
[----:B------:R-:W2:Y:S01]  /*38d0*/  MUFU.EX2 R161, R161 ;  /* 0x000000a100a17308 */ /* 0x000ea20000000800 */
[C---:B------:R-:W-:Y:S01]  /*38e0*/  ISETP.GT.AND P2, PT, R209.reuse, RZ, P0 ;  /* 0x000000ffd100720c */ /* 0x040fe20000744270 */
[-C--:B------:R-:W-:Y:S01]  /*38f0*/  HMMA.16816.F32 R28, R136, R182.reuse, R28 ;  /* 0x000000b6881c723c */ /* 0x080fe2000000181c */
[----:B------:R-:W4:Y:S02]  /*3900*/  LDSM.16.M88.4 R136, [R224+0x10080] ;  /* 0x01008000e088783b */ /* 0x000f240000000200 */
[----:B------:R-:W-:Y:S01]  /*3910*/  ISETP.LT.OR P2, PT, R208, 0x1, P2 ;  /* 0x00000001d000780c */ /* 0x000fe20001741670 */
[----:B------:R-:W-:Y:S01]  /*3920*/  FFMA.FTZ R207, R4, c[0x0][0x29c], -R207 ;  /* 0x0000a70004cf7a23 */ /* 0x000fe200000108cf */
[----:B------:R-:W-:Y:S02]  /*3930*/  ISETP.GT.AND P1, PT, R209, 0x1, P0 ;  /* 0x00000001d100780c */ /* 0x000fe40000724270 */
[----:B------:R-:W-:Y:S01]  /*3940*/  FSEL R5, R6, -INF , !P2 ;  /* 0xff80000006057808 */ /* 0x000fe20005000000 */
[----:B------:R-:W-:Y:S01]  /*3950*/  HMMA.16816.F32 R32, R140, R182, R32 ;  /* 0x000000b68c20723c */ /* 0x000fe20000001820 */
[----:B------:R-:W5:Y:S01]  /*3960*/  LDSM.16.M88.4 R140, [R224+0x11080] ;  /* 0x01108000e08c783b */ /* 0x000f620000000200 */
[----:B------:R-:W-:Y:S02]  /*3970*/  MUFU.EX2 R16, R16 ;  /* 0x0000001000107308 */ /* 0x000fe40000000800 */
[--C-:B------:R-:W-:Y:S01]  /*3980*/  FFMA.FTZ R17, R5, c[0x0][0x29c], -R202.reuse ;  /* 0x0000a70005117a23 */ /* 0x100fe200000108ca */
[C---:B------:R-:W-:Y:S02]  /*3990*/  ISETP.LT.OR P1, PT, R208.reuse, 0x2, P1 ;  /* 0x00000002d000780c */ /* 0x040fe40000f21670 */
[----:B------:R-:W-:Y:S01]  /*39a0*/  ISETP.GT.AND P2, PT, R209, 0x20, P0 ;  /* 0x00000020d100780c */ /* 0x000fe20000744270 */
[-C--:B------:R-:W-:Y:S04]  /*39b0*/  HMMA.16816.F32 R20, R144, R184.reuse, R20 ;  /* 0x000000b89014723c */ /* 0x080fe80000001814 */
[----:B------:R-:W2:Y:S01]  /*39c0*/  MUFU.EX2 R17, R17 ;  /* 0x0000001100117308 */ /* 0x000ea20000000800 */
[----:B------:R-:W-:Y:S02]  /*39d0*/  FSEL R163, R7, -INF , !P1 ;  /* 0xff80000007a37808 */ /* 0x000fe40004800000 */
[----:B------:R-:W-:Y:S01]  /*39e0*/  LDSM.16.M88.4 R4, [R2+0x10080] ;  /* 0x010080000204783b */ /* 0x000fe20000000200 */
[C---:B-1----:R-:W-:Y:S04]  /*39f0*/  HMMA.16816.F32 R24, R132.reuse, R184, R24 ;  /* 0x000000b88418723c */ /* 0x042fe80000001818 */
[C---:B------:R-:W-:Y:S01]  /*3a00*/  ISETP.LT.OR P2, PT, R208.reuse, 0x21, P2 ;  /* 0x00000021d000780c */ /* 0x040fe20001741670 */
[--C-:B------:R-:W-:Y:S01]  /*3a10*/  FFMA.FTZ R162, R163, c[0x0][0x29c], -R202.reuse ;  /* 0x0000a700a3a27a23 */ /* 0x100fe200000108ca */
[----:B------:R-:W-:Y:S01]  /*3a20*/  MUFU.EX2 R207, R207 ;  /* 0x000000cf00cf7308 */ /* 0x000fe20000000800 */
[----:B------:R-:W-:Y:S01]  /*3a30*/  ISETP.GT.AND P1, PT, R209, 0x21, P0 ;  /* 0x00000021d100780c */ /* 0x000fe20000724270 */
[-C--:B------:R-:W-:Y:S01]  /*3a40*/  HMMA.16816.F32 R28, R132, R186.reuse, R28 ;  /* 0x000000ba841c723c */ /* 0x080fe2000000181c */
[----:B------:R-:W1:Y:S02]  /*3a50*/  LDSM.16.M88.4 R132, [R3+0x10080] ;  /* 0x010080000384783b */ /* 0x000e640000000200 */
[----:B------:R-:W-:Y:S02]  /*3a60*/  ISETP.LT.OR P1, PT, R208, 0x22, P1 ;  /* 0x00000022d000780c */ /* 0x000fe40000f21670 */
[----:B------:R-:W-:Y:S02]  /*3a70*/  FSEL R163, R18, -INF , !P2 ;  /* 0xff80000012a37808 */ /* 0x000fe40005000000 */
[----:B------:R-:W-:Y:S01]  /*3a80*/  FSEL R19, R19, -INF , !P1 ;  /* 0xff80000013137808 */ /* 0x000fe20004800000 */
[----:B------:R-:W-:Y:S01]  /*3a90*/  HMMA.16816.F32 R32, R144, R186, R32 ;  /* 0x000000ba9020723c */ /* 0x000fe20000001820 */
[----:B------:R-:W2:Y:S01]  /*3aa0*/  LDSM.16.M88.4 R144, [R3+0x11080] ;  /* 0x011080000390783b */ /* 0x000ea20000000200 */
[----:B------:R-:W1:Y:S02]  /*3ab0*/  MUFU.EX2 R162, R162 ;  /* 0x000000a200a27308 */ /* 0x000e640000000800 */
[--C-:B------:R-:W-:Y:S01]  /*3ac0*/  FFMA.FTZ R18, R163, c[0x0][0x29c], -R202.reuse ;  /* 0x0000a700a3127a23 */ /* 0x100fe200000108ca */
[----:B------:R-:W-:Y:S01]  /*3ad0*/  ISETP.GT.AND P1, PT, R205, RZ, P0 ;  /* 0x000000ffcd00720c */ /* 0x000fe20000724270 */
[----:B------:R-:W-:Y:S01]  /*3ae0*/  FFMA.FTZ R202, R19, c[0x0][0x29c], -R202 ;  /* 0x0000a70013ca7a23 */ /* 0x000fe200000108ca */
[----:B------:R-:W-:Y:S01]  /*3af0*/  ISETP.GT.AND P2, PT, R205, 0x1, P0 ;  /* 0x00000001cd00780c */ /* 0x000fe20000744270 */
[-C--:B----4-:R-:W-:Y:S04]  /*3b00*/  HMMA.16816.F32 R20, R136, R188.reuse, R20 ;  /* 0x000000bc8814723c */ /* 0x090fe80000001814 */
[----:B------:R-:W-:Y:S01]  /*3b10*/  MUFU.EX2 R18, R18 ;  /* 0x0000001200127308 */ /* 0x000fe20000000800 */
[C---:B------:R-:W-:Y:S02]  /*3b20*/  ISETP.LT.OR P1, PT, R206.reuse, 0x1, P1 ;  /* 0x00000001ce00780c */ /* 0x040fe40000f21670 */
[----:B------:R-:W-:Y:S01]  /*3b30*/  ISETP.LT.OR P2, PT, R206, 0x2, P2 ;  /* 0x00000002ce00780c */ /* 0x000fe20001741670 */
[C---:B-----5:R-:W-:Y:S04]  /*3b40*/  HMMA.16816.F32 R24, R140.reuse, R188, R24 ;  /* 0x000000bc8c18723c */ /* 0x060fe80000001818 */
[----:B------:R-:W-:Y:S02]  /*3b50*/  FSEL R208, R9, -INF , !P2 ;  /* 0xff80000009d07808 */ /* 0x000fe40005000000 */
[----:B------:R-:W-:Y:S01]  /*3b60*/  LDS R9, [R250.X4+0x12180] ;  /* 0x01218000fa097984 */ /* 0x000fe20000004800 */
[----:B------:R4:W5:Y:S01]  /*3b70*/  MUFU.EX2 R19, R202 ;  /* 0x000000ca00137308 */ /* 0x0009620000000800 */
[-C--:B------:R-:W-:Y:S03]  /*3b80*/  HMMA.16816.F32 R28, R140, R190.reuse, R28 ;  /* 0x000000be8c1c723c */ /* 0x080fe6000000181c */
[----:B------:R-:W-:Y:S01]  /*3b90*/  ISETP.GT.AND P2, PT, R203, 0x1, P0 ;  /* 0x00000001cb00780c */ /* 0x000fe20000744270 */
[--C-:B------:R-:W-:Y:S01]  /*3ba0*/  FFMA.FTZ R163, R208, c[0x0][0x29c], -R201.reuse ;  /* 0x0000a700d0a37a23 */ /* 0x100fe200000108c9 */
[----:B------:R-:W-:Y:S02]  /*3bb0*/  FSEL R8, R8, -INF , !P1 ;  /* 0xff80000008087808 */ /* 0x000fe40004800000 */
[----:B------:R-:W-:Y:S01]  /*3bc0*/  ISETP.LT.OR P2, PT, R204, 0x2, P2 ;  /* 0x00000002cc00780c */ /* 0x000fe20001741670 */
[----:B------:R-:W-:Y:S01]  /*3bd0*/  HMMA.16816.F32 R32, R136, R190, R32 ;  /* 0x000000be8820723c */ /* 0x000fe20000001820 */
[----:B------:R-:W3:Y:S01]  /*3be0*/  LDSM.16.M88.4 R136, [R2+0x11080] ;  /* 0x011080000288783b */ /* 0x000ee20000000200 */
[----:B------:R-:W-:Y:S02]  /*3bf0*/  MUFU.EX2 R163, R163 ;  /* 0x000000a300a37308 */ /* 0x000fe40000000800 */
[--C-:B------:R-:W-:Y:S01]  /*3c00*/  FFMA.FTZ R209, R8, c[0x0][0x29c], -R201.reuse ;  /* 0x0000a70008d17a23 */ /* 0x100fe200000108c9 */
[----:B------:R-:W-:Y:S02]  /*3c10*/  ISETP.GT.AND P1, PT, R205, 0x20, P0 ;  /* 0x00000020cd00780c */ /* 0x000fe40000724270 */
[----:B------:R-:W-:Y:S01]  /*3c20*/  FSEL R11, R11, -INF , !P2 ;  /* 0xff8000000b0b7808 */ /* 0x000fe20005000000 */
[-C--:B-1----:R-:W-:Y:S04]  /*3c30*/  HMMA.16816.F32 R20, R132, R192.reuse, R20 ;  /* 0x000000c08414723c */ /* 0x082fe80000001814 */
[----:B------:R1:W-:Y:S01]  /*3c40*/  MUFU.EX2 R8, R209 ;  /* 0x000000d100087308 */ /* 0x0003e20000000800 */
[----:B------:R-:W-:Y:S03]  /*3c50*/  ISETP.LT.OR P1, PT, R206, 0x21, P1 ;  /* 0x00000021ce00780c */ /* 0x000fe60000f21670 */
[C---:B--2---:R-:W-:Y:S04]  /*3c60*/  HMMA.16816.F32 R24, R144.reuse, R192, R24 ;  /* 0x000000c09018723c */ /* 0x044fe80000001818 */
[----:B------:R-:W-:Y:S02]  /*3c70*/  FSEL R12, R12, -INF , !P1 ;  /* 0xff8000000c0c7808 */ /* 0x000fe40004800000 */
[----:B------:R-:W-:Y:S02]  /*3c80*/  ISETP.GT.AND P1, PT, R205, 0x21, P0 ;  /* 0x00000021cd00780c */ /* 0x000fe40000724270 */
[-C--:B------:R-:W-:Y:S03]  /*3c90*/  HMMA.16816.F32 R28, R144, R194.reuse, R28 ;  /* 0x000000c2901c723c */ /* 0x080fe6000000181c */
[----:B------:R-:W-:Y:S01]  /*3ca0*/  ISETP.LT.OR P1, PT, R206, 0x22, P1 ;  /* 0x00000022ce00780c */ /* 0x000fe20000f21670 */
[--C-:B----4-:R-:W-:Y:S02]  /*3cb0*/  FFMA.FTZ R202, R12, c[0x0][0x29c], -R201.reuse ;  /* 0x0000a7000cca7a23 */ /* 0x110fe400000108c9 */
[----:B------:R-:W2:Y:S01]  /*3cc0*/  LDS R12, [R250.X4+0x121a0] ;  /* 0x0121a000fa0c7984 */ /* 0x000ea20000004800 */
[----:B------:R-:W-:Y:S01]  /*3cd0*/  FSEL R206, R13, -INF , !P1 ;  /* 0xff8000000dce7808 */ /* 0x000fe20004800000 */
[----:B------:R-:W-:Y:S02]  /*3ce0*/  HMMA.16816.F32 R32, R132, R194, R32 ;  /* 0x000000c28420723c */ /* 0x000fe40000001820 */
[----:B------:R-:W-:Y:S01]  /*3cf0*/  MUFU.EX2 R202, R202 ;  /* 0x000000ca00ca7308 */ /* 0x000fe20000000800 */
[----:B------:R-:W-:Y:S01]  /*3d00*/  LDS R13, [R250.X4+0x12220] ;  /* 0x01222000fa0d7984 */ /* 0x000fe20000004800 */
[----:B------:R-:W-:Y:S01]  /*3d10*/  FFMA.FTZ R201, R206, c[0x0][0x29c], -R201 ;  /* 0x0000a700cec97a23 */ /* 0x000fe200000108c9 */
[----:B------:R-:W-:Y:S03]  /*3d20*/  ISETP.GT.AND P1, PT, R203, RZ, P0 ;  /* 0x000000ffcb00720c */ /* 0x000fe60000724270 */
[-C--:B------:R-:W-:Y:S04]  /*3d30*/  HMMA.16816.F32 R20, R4, R196.reuse, R20 ;  /* 0x000000c40414723c */ /* 0x080fe80000001814 */
[----:B------:R-:W-:Y:S01]  /*3d40*/  MUFU.EX2 R201, R201 ;  /* 0x000000c900c97308 */ /* 0x000fe20000000800 */
[----:B------:R-:W-:Y:S03]  /*3d50*/  ISETP.LT.OR P1, PT, R204, 0x1, P1 ;  /* 0x00000001cc00780c */ /* 0x000fe60000f21670 */
[C---:B---3--:R-:W-:Y:S08]  /*3d60*/  HMMA.16816.F32 R24, R136.reuse, R196, R24 ;  /* 0x000000c48818723c */ /* 0x048ff00000001818 */
[-C--:B------:R-:W-:Y:S08]  /*3d70*/  HMMA.16816.F32 R28, R136, R198.reuse, R28 ;  /* 0x000000c6881c723c */ /* 0x080ff0000000181c */
[----:B------:R-:W-:Y:S01]  /*3d80*/  HMMA.16816.F32 R32, R4, R198, R32 ;  /* 0x000000c60420723c */ /* 0x000fe20000001820 */
[----:B------:R-:W3:Y:S06]  /*3d90*/  LDS R4, [R250.X4+0x12200] ;  /* 0x01220000fa047984 */ /* 0x000eec0000004800 */
[----:B------:R-:W-:Y:S01]  /*3da0*/  FSEL R5, R10, -INF , !P1 ;  /* 0xff8000000a057808 */ /* 0x000fe20004800000 */
[--C-:B------:R-:W-:Y:S01]  /*3db0*/  FFMA.FTZ R7, R11, c[0x0][0x29c], -R200.reuse ;  /* 0x0000a7000b077a23 */ /* 0x100fe200000108c8 */
[C---:B------:R-:W-:Y:S02]  /*3dc0*/  ISETP.GT.AND P1, PT, R203.reuse, 0x20, P0 ;  /* 0x00000020cb00780c */ /* 0x040fe40000724270 */
[----:B------:R-:W-:Y:S01]  /*3dd0*/  ISETP.GT.AND P0, PT, R203, 0x21, P0 ;  /* 0x00000021cb00780c */ /* 0x000fe20000704270 */
[--C-:B------:R-:W-:Y:S01]  /*3de0*/  FFMA.FTZ R6, R5, c[0x0][0x29c], -R200.reuse ;  /* 0x0000a70005067a23 */ /* 0x100fe200000108c8 */
[C---:B------:R-:W-:Y:S01]  /*3df0*/  ISETP.LT.OR P1, PT, R204.reuse, 0x21, P1 ;  /* 0x00000021cc00780c */ /* 0x040fe20000f21670 */
[----:B------:R-:W-:Y:S01]  /*3e00*/  MUFU.EX2 R7, R7 ;  /* 0x0000000700077308 */ /* 0x000fe20000000800 */
[----:B------:R-:W-:Y:S01]  /*3e10*/  ISETP.LT.OR P0, PT, R204, 0x22, P0 ;  /* 0x00000022cc00780c */ /* 0x000fe20000701670 */
[--C-:B------:R-:W-:Y:S01]  /*3e20*/  FADD.FTZ R11, R20, -R9.reuse ;  /* 0x80000009140b7221 */ /* 0x100fe20000010000 */
[----:B------:R-:W-:Y:S01]  /*3e30*/  FSEL R5, R14, -INF , !P1 ;  /* 0xff8000000e057808 */ /* 0x000fe20004800000 */
[--C-:B------:R-:W-:Y:S01]  /*3e40*/  FADD.FTZ R10, R21, -R9.reuse ;  /* 0x80000009150a7221 */ /* 0x100fe20000010000 */
[----:B------:R-:W-:Y:S01]  /*3e50*/  FSEL R15, R15, -INF , !P0 ;  /* 0xff8000000f0f7808 */ /* 0x000fe20004000000 */
[----:B------:R-:W-:Y:S01]  /*3e60*/  FMUL.FTZ R11, R160, R11 ;  /* 0x0000000ba00b7220 */ /* 0x000fe20000410000 */
[----:B------:R-:W-:Y:S01]  /*3e70*/  PLOP3.LUT P0, PT, PT, PT, UP0, 0x80, 0x0 ;  /* 0x000000000000781c */ /* 0x000fe20003f0f008 */
[--C-:B------:R-:W-:Y:S02]  /*3e80*/  FFMA.FTZ R5, R5, c[0x0][0x29c], -R200.reuse ;  /* 0x0000a70005057a23 */ /* 0x100fe400000108c8 */
[----:B------:R-:W-:Y:S01]  /*3e90*/  FFMA.FTZ R200, R15, c[0x0][0x29c], -R200 ;  /* 0x0000a7000fc87a23 */ /* 0x000fe200000108c8 */
[----:B------:R-:W4:Y:S01]  /*3ea0*/  MUFU.EX2 R6, R6 ;  /* 0x0000000600067308 */ /* 0x000f220000000800 */
[C---:B------:R-:W-:Y:S01]  /*3eb0*/  FMUL.FTZ R10, R161.reuse, R10 ;  /* 0x0000000aa10a7220 */ /* 0x040fe20000410000 */
[----:B------:R-:W-:Y:S01]  /*3ec0*/  F2FP.PACK_AB R161, R161, R160 ;  /* 0x000000a0a1a1723e */ /* 0x000fe200000000ff */
[--C-:B------:R-:W-:Y:S02]  /*3ed0*/  FADD.FTZ R14, R33, -R9.reuse ;  /* 0x80000009210e7221 */ /* 0x100fe40000010000 */
[----:B------:R-:W-:Y:S01]  /*3ee0*/  FADD.FTZ R15, R32, -R9 ;  /* 0x80000009200f7221 */ /* 0x000fe20000010000 */
[----:B------:R-:W-:Y:S01]  /*3ef0*/  F2FP.PACK_AB R33, R10, R11 ;  /* 0x0000000b0a21723e */ /* 0x000fe200000000ff */
[--C-:B--2---:R-:W-:Y:S01]  /*3f00*/  FADD.FTZ R10, R22, -R12.reuse ;  /* 0x8000000c160a7221 */ /* 0x104fe20000010000 */
[----:B------:R2:W-:Y:S01]  /*3f10*/  STS [R236+0x12280], R161 ;  /* 0x012280a1ec007388 */ /* 0x0005e20000000800 */
[--C-:B------:R-:W-:Y:S01]  /*3f20*/  FADD.FTZ R11, R23, -R12.reuse ;  /* 0x8000000c170b7221 */ /* 0x100fe20000010000 */
[----:B------:R-:W-:Y:S01]  /*3f30*/  MUFU.EX2 R5, R5 ;  /* 0x0000000500057308 */ /* 0x000fe20000000800 */
[----:B------:R-:W-:Y:S01]  /*3f40*/  FMUL.FTZ R10, R17, R10 ;  /* 0x0000000a110a7220 */ /* 0x000fe20000410000 */
[----:B------:R-:W-:Y:S01]  /*3f50*/  F2FP.PACK_AB R17, R162, R17 ;  /* 0x00000011a211723e */ /* 0x000fe200000000ff */
[--C-:B------:R-:W-:Y:S01]  /*3f60*/  FADD.FTZ R203, R34, -R12.reuse ;  /* 0x8000000c22cb7221 */ /* 0x100fe20000010000 */
[----:B------:R-:W-:Y:S01]  /*3f70*/  F2FP.PACK_AB R9, R207, R16 ;  /* 0x00000010cf09723e */ /* 0x000fe200000000ff */
[----:B------:R-:W-:Y:S01]  /*3f80*/  FADD.FTZ R12, R35, -R12 ;  /* 0x8000000c230c7221 */ /* 0x000fe20000010000 */
[C---:B-----5:R-:W-:Y:S01]  /*3f90*/  F2FP.PACK_AB R35, R19.reuse, R18 ;  /* 0x000000121323723e */ /* 0x060fe200000000ff */
[----:B------:R-:W-:Y:S01]  /*3fa0*/  STS [R236+0x12680], R17 ;  /* 0x01268011ec007388 */ /* 0x000fe20000000800 */
[----:B------:R-:W-:Y:S02]  /*3fb0*/  FMUL.FTZ R11, R162, R11 ;  /* 0x0000000ba20b7220 */ /* 0x000fe40000410000 */
[----:B------:R-:W5:Y:S01]  /*3fc0*/  MUFU.EX2 R200, R200 ;  /* 0x000000c800c87308 */ /* 0x000f620000000800 */
[----:B------:R-:W-:Y:S01]  /*3fd0*/  FMUL.FTZ R12, R19, R12 ;  /* 0x0000000c130c7220 */ /* 0x000fe20000410000 */
[----:B------:R-:W-:Y:S01]  /*3fe0*/  STS [R234], R9 ;  /* 0x00000009ea007388 */ /* 0x000fe20000000800 */
[----:B------:R-:W-:Y:S01]  /*3ff0*/  FMUL.FTZ R15, R16, R15 ;  /* 0x0000000f100f7220 */ /* 0x000fe20000410000 */
[----:B-1----:R-:W-:Y:S01]  /*4000*/  F2FP.PACK_AB R209, R11, R10 ;  /* 0x0000000a0bd1723e */ /* 0x002fe200000000ff */
[--C-:B---3--:R-:W-:Y:S01]  /*4010*/  FADD.FTZ R16, R25, -R4.reuse ;  /* 0x8000000419107221 */ /* 0x108fe20000010000 */
[----:B----4-:R-:W-:Y:S01]  /*4020*/  F2FP.PACK_AB R11, R7, R6 ;  /* 0x00000006070b723e */ /* 0x010fe200000000ff */
[--C-:B------:R-:W-:Y:S01]  /*4030*/  FADD.FTZ R19, R24, -R4.reuse ;  /* 0x8000000418137221 */ /* 0x100fe20000010000 */
[----:B------:R-:W-:Y:S01]  /*4040*/  STS [R234+0x400], R35 ;  /* 0x00040023ea007388 */ /* 0x000fe20000000800 */
[----:B------:R-:W-:Y:S01]  /*4050*/  FMUL.FTZ R14, R207, R14 ;  /* 0x0000000ecf0e7220 */ /* 0x000fe20000410000 */
[C---:B------:R-:W-:Y:S01]  /*4060*/  F2FP.PACK_AB R207, R163.reuse, R8 ;  /* 0x00000008a3cf723e */ /* 0x040fe200000000ff */
[----:B------:R-:W-:Y:S01]  /*4070*/  FMUL.FTZ R16, R163, R16 ;  /* 0x00000010a3107220 */ /* 0x000fe20000410000 */
[----:B------:R-:W-:Y:S01]  /*4080*/  F2FP.PACK_AB R163, R201, R202 ;  /* 0x000000cac9a3723e */ /* 0x000fe200000000ff */
[----:B------:R-:W-:Y:S01]  /*4090*/  FMUL.FTZ R19, R8, R19 ;  /* 0x0000001308137220 */ /* 0x000fe20000410000 */
[----:B------:R-:W-:Y:S01]  /*40a0*/  STS [R236+0x13680], R11 ;  /* 0x0136800bec007388 */ /* 0x000fe20000000800 */
[--C-:B------:R-:W-:Y:S02]  /*40b0*/  FADD.FTZ R205, R28, -R4.reuse ;  /* 0x800000041ccd7221 */ /* 0x100fe40000010000 */
[----:B------:R-:W-:Y:S01]  /*40c0*/  FADD.FTZ R4, R29, -R4 ;  /* 0x800000041d047221 */ /* 0x000fe20000010000 */
[----:B------:R-:W-:Y:S01]  /*40d0*/  F2FP.PACK_AB R211, R16, R19 ;  /* 0x0000001310d3723e */ /* 0x000fe200000000ff */
[----:B------:R1:W-:Y:S01]  /*40e0*/  STS [R236+0x13280], R207 ;  /* 0x013280cfec007388 */ /* 0x0003e20000000800 */
[----:B------:R-:W-:Y:S02]  /*40f0*/  FMUL.FTZ R205, R202, R205 ;  /* 0x000000cdcacd7220 */ /* 0x000fe40000410000 */
[----:B------:R-:W-:Y:S01]  /*4100*/  FMUL.FTZ R4, R201, R4 ;  /* 0x00000004c9047220 */ /* 0x000fe20000410000 */
[----:B------:R-:W-:Y:S01]  /*4110*/  F2FP.PACK_AB R201, R14, R15 ;  /* 0x0000000f0ec9723e */ /* 0x000fe200000000ff */
[----:B------:R-:W-:Y:S01]  /*4120*/  STS [R234+0x1000], R163 ;  /* 0x001000a3ea007388 */ /* 0x000fe20000000800 */
[----:B-----5:R-:W-:Y:S01]  /*4130*/  F2FP.PACK_AB R19, R200, R5 ;  /* 0x00000005c813723e */ /* 0x020fe200000000ff */
[----:B------:R-:W-:Y:S01]  /*4140*/  FMUL.FTZ R203, R18, R203 ;  /* 0x000000cb12cb7220 */ /* 0x000fe20000410000 */
[----:B------:R-:W-:Y:S01]  /*4150*/  F2FP.PACK_AB R205, R4, R205 ;  /* 0x000000cd04cd723e */ /* 0x000fe200000000ff */
[--C-:B------:R-:W-:Y:S02]  /*4160*/  FADD.FTZ R15, R26, -R13.reuse ;  /* 0x8000000d1a0f7221 */ /* 0x100fe40000010000 */
[----:B------:R-:W-:Y:S01]  /*4170*/  STS [R234+0x1400], R19 ;  /* 0x00140013ea007388 */ /* 0x000fe20000000800 */
[--C-:B------:R-:W-:Y:S01]  /*4180*/  FADD.FTZ R4, R27, -R13.reuse ;  /* 0x8000000d1b047221 */ /* 0x100fe20000010000 */
[----:B------:R-:W-:Y:S01]  /*4190*/  F2FP.PACK_AB R203, R12, R203 ;  /* 0x000000cb0ccb723e */ /* 0x000fe200000000ff */
[----:B------:R-:W-:Y:S02]  /*41a0*/  FMUL.FTZ R15, R6, R15 ;  /* 0x0000000f060f7220 */ /* 0x000fe40000410000 */
[----:B------:R-:W-:Y:S01]  /*41b0*/  BAR.SYNC.DEFER_BLOCKING 0x0 ;  /* 0x0000000000007b1d */ /* 0x000fe20000010000 */
[----:B------:R-:W-:Y:S02]  /*41c0*/  FMUL.FTZ R4, R7, R4 ;  /* 0x0000000407047220 */ /* 0x000fe40000410000 */
[--C-:B------:R-:W-:Y:S02]  /*41d0*/  FADD.FTZ R8, R30, -R13.reuse ;  /* 0x8000000d1e087221 */ /* 0x100fe40000010000 */
[----:B------:R-:W-:Y:S01]  /*41e0*/  FADD.FTZ R13, R31, -R13 ;  /* 0x8000000d1f0d7221 */ /* 0x000fe20000010000 */
[----:B--2---:R-:W-:Y:S01]  /*41f0*/  F2FP.PACK_AB R161, R4, R15 ;  /* 0x0000000f04a1723e */ /* 0x004fe200000000ff */
[----:B------:R-:W-:Y:S02]  /*4200*/  FMUL.FTZ R8, R5, R8 ;  /* 0x0000000805087220 */ /* 0x000fe40000410000 */
[----:B------:R-:W-:Y:S05]  /*4210*/  FMUL.FTZ R13, R200, R13 ;  /* 0x0000000dc80d7220 */ /* 0x000fea0000410000 */
[----:B-1----:R-:W-:Y:S01]  /*4220*/  F2FP.PACK_AB R207, R13, R8 ;  /* 0x000000080dcf723e */ /* 0x002fe200000000ff */
        /* <DEDUP_REMOVED lines=89> */
[----:B------:R-:W2:Y:S01]  /*47c0*/  LDL.64 R222, [R1+0x10] ;  /* 0x0000100001de7983 */ /* 0x000ea20000100a00 */
[----:B------:R-:W-:Y:S02]  /*47d0*/  USHF.R.S32.HI UR15, URZ, 0x1f, UR11 ;  /* 0x0000001f3f0f7899 */ /* 0x000fe4000801140b */
[----:B------:R-:W-:Y:S01]  /*47e0*/  ULDC.64 UR4, c[0x0][0x208] ;  /* 0x0000820000047ab9 */ /* 0x000fe20000000a00 */
[----:B------:R-:W3:Y:S01]  /*47f0*/  LDL.64 R220, [R1] ;  /* 0x0000000001dc7983 */ /* 0x000ee20000100a00 */
[----:B------:R-:W-:Y:S02]  /*4800*/  UIMAD UR15, UR15, UR4, URZ ;  /* 0x000000040f0f72a4 */ /* 0x000fe4000f8e023f */
[----:B------:R-:W-:Y:S02]  /*4810*/  USHF.L.U32 UR18, UR11, 0x6, URZ ;  /* 0x000000060b127899 */ /* 0x000fe4000800063f */
[----:B------:R-:W-:Y:S02]  /*4820*/  UIMAD.WIDE.U32 UR20, UR11, UR4, URZ ;  /* 0x000000040b1472a5 */ /* 0x000fe4000f8e003f */
[----:B------:R-:W-:Y:S02]  /*4830*/  UIMAD UR15, UR11, UR5, UR15 ;  /* 0x000000050b0f72a4 */ /* 0x000fe4000f8e020f */
[----:B------:R-:W-:Y:S01]  /*4840*/  USHF.L.U32 UR4, UR20, 0x6, URZ ;  /* 0x0000000614047899 */ /* 0x000fe2000800063f */
[----:B------:R-:W-:Y:S01]  /*4850*/  IMAD.U32 R10, RZ, RZ, UR18 ;  /* 0x00000012ff0a7e24 */ /* 0x000fe2000f8e00ff */
[----:B------:R-:W-:Y:S04]  /*4860*/  UIADD3 UR15, UR21, UR15, URZ ;  /* 0x0000000f150f7290 */ /* 0x000fe8000fffe03f */
[----:B------:R-:W-:Y:S01]  /*4870*/  IADD3 R9, P2, R240, UR4, RZ ;  /* 0x00000004f0097c10 */ /* 0x000fe2000ff5e0ff */
[----:B------:R-:W-:Y:S03]  /*4880*/  USHF.L.U64.HI UR15, UR20, 0x6, UR15 ;  /* 0x00000006140f7899 */ /* 0x000fe6000801020f */
[----:B------:R-:W-:Y:S02]  /*4890*/  LEA R18, P1, R9, c[0x0][0x1f0], 0x1 ;  /* 0x00007c0009127a11 */ /* 0x000fe400078208ff */
[----:B--2---:R-:W-:Y:S04]  /*48a0*/  IADD3 R11, P0, R222, UR18, RZ ;  /* 0x00000012de0b7c10 */ /* 0x004fe8000ff1e0ff */
[----:B------:R-:W-:Y:S02]  /*48b0*/  LEA.HI.X.SX32 R10, R10, R243, 0x1, P0 ;  /* 0x000000f30a0a7211 */ /* 0x000fe400000f0eff */
[----:B------:R-:W-:Y:S02]  /*48c0*/  LEA R16, P0, R11, c[0x0][0x280], 0x2 ;  /* 0x0000a0000b107a11 */ /* 0x000fe400078010ff */
[----:B---3--:R-:W-:Y:S02]  /*48d0*/  IADD3.X R8, R221, UR15, RZ, P2, !PT ;  /* 0x0000000fdd087c10 */ /* 0x008fe400097fe4ff */
[----:B------:R-:W-:Y:S01]  /*48e0*/  LEA.HI.X R17, R11, c[0x0][0x284], R10, 0x2, P0 ;  /* 0x0000a1000b117a11 */ /* 0x000fe200000f140a */
[----:B------:R-:W-:Y:S01]  /*48f0*/  IMAD.U32 R11, RZ, RZ, UR9 ;  /* 0x00000009ff0b7e24 */ /* 0x000fe2000f8e00ff */
[----:B------:R-:W-:Y:S01]  /*4900*/  LEA.HI.X R19, R9, c[0x0][0x1f4], R8, 0x1, P1 ;  /* 0x00007d0009137a11 */ /* 0x000fe200008f0c08 */
[----:B------:R-:W-:Y:S01]  /*4910*/  IMAD.U32 R10, RZ, RZ, UR18 ;  /* 0x00000012ff0a7e24 */ /* 0x000fe2000f8e00ff */
[----:B------:R-:W-:Y:S01]  /*4920*/  LOP3.LUT P2, RZ, R248, 0x2, RZ, 0xc0, !PT ;  /* 0x00000002f8ff7812 */ /* 0x000fe2000784c0ff */
[----:B------:R-:W-:Y:S01]  /*4930*/  IMAD.U32 R8, RZ, RZ, UR8 ;  /* 0x00000008ff087e24 */ /* 0x000fe2000f8e00ff */
[----:B------:R-:W-:Y:S01]  /*4940*/  IADD3 R11, P1, P0, R240, UR4, R11 ;  /* 0x00000004f00b7c10 */ /* 0x000fe2000f83e00b */
[----:B------:R-:W-:Y:S01]  /*4950*/  @!P3 IMAD.SHL.U32 R9, R233, 0x10, RZ ;  /* 0x00000010e909b824 */ /* 0x000fe200078e00ff */
[----:B------:R-:W-:Y:S02]  /*4960*/  IADD3 R10, -R237, UR13, -R10 ;  /* 0x0000000ded0a7c10 */ /* 0x000fe4000fffe90a */
[----:B------:R-:W-:Y:S02]  /*4970*/  IADD3.X R8, R221, UR15, R8, P1, P0 ;  /* 0x0000000fdd087c10 */ /* 0x000fe40008fe0408 */
[C---:B------:R-:W-:Y:S02]  /*4980*/  LEA R20, P0, R11.reuse, c[0x0][0x1f0], 0x1 ;  /* 0x00007c000b147a11 */ /* 0x040fe400078008ff */
[C---:B------:R-:W-:Y:S02]  /*4990*/  ISETP.LT.OR P1, PT, R10.reuse, 0x1, !P4 ;  /* 0x000000010a00780c */ /* 0x040fe40006721670 */
[----:B------:R-:W-:Y:S02]  /*49a0*/  LEA.HI.X R21, R11, c[0x0][0x1f4], R8, 0x1, P0 ;  /* 0x00007d000b157a11 */ /* 0x000fe400000f0c08 */
[C---:B------:R-:W-:Y:S02]  /*49b0*/  ISETP.LT.OR P0, PT, R10.reuse, 0x1, !P2 ;  /* 0x000000010a00780c */ /* 0x040fe40005701670 */
[C---:B------:R-:W-:Y:S02]  /*49c0*/  ISETP.LT.OR P4, PT, R10.reuse, 0x21, !P4 ;  /* 0x000000210a00780c */ /* 0x040fe40006781670 */
[----:B------:R-:W-:Y:S05]  /*49d0*/  ISETP.LT.OR P2, PT, R10, 0x21, !P2 ;  /* 0x000000210a00780c */ /* 0x000fea0005741670 */
[----:B------:R-:W-:Y:S01]  /*49e0*/  @!PT LDS RZ, [RZ] ;  /* 0x00000000fffff984 */ /* 0x000fe20000000800 */
[----:B------:R-:W-:Y:S01]  /*49f0*/  @!PT LDS RZ, [RZ] ;  /* 0x00000000fffff984 */ /* 0x000fe20000000800 */
[----:B------:R-:W-:Y:S01]  /*4a00*/  @!PT LDS RZ, [RZ] ;  /* 0x00000000fffff984 */ /* 0x000fe20000000800 */
[----:B------:R1:W-:Y:S01]  /*4a10*/  LDGSTS.E.BYPASS.LTC128B.128 [R235+0xc080], [R18.64], !P1 ;  /* 0x0c08000012eb7fae */ /* 0x0003e2000c901d50 */
[----:B------:R-:W-:Y:S03]  /*4a20*/  LOP3.LUT P1, RZ, R248, 0x4, RZ, 0xc0, !PT ;  /* 0x00000004f8ff7812 */ /* 0x000fe6000782c0ff */
[----:B------:R1:W-:Y:S01]  /*4a30*/  LDGSTS.E.BYPASS.LTC128B.128 [R235+0xe080], [R18.64+0x80], !P0 ;  /* 0x0e08008012eb7fae */ /* 0x0003e2000c101d50 */
[C---:B------:R-:W-:Y:S02]  /*4a40*/  ISETP.LT.OR P0, PT, R10.reuse, 0x1, !P1 ;  /* 0x000000010a00780c */ /* 0x040fe40004f01670 */
[----:B------:R-:W-:Y:S11]  /*4a50*/  ISETP.LT.OR P1, PT, R10, 0x21, !P1 ;  /* 0x000000210a00780c */ /* 0x000ff60004f21670 */
[----:B------:R1:W-:Y:S04]  /*4a60*/  LDGSTS.E.BYPASS.LTC128B.128 [R235+0x10080], [R18.64+0x100], !P0 ;  /* 0x1008010012eb7fae */ /* 0x0003e8000c101d50 */
[----:B------:R1:W-:Y:S04]  /*4a70*/  LDGSTS.E.BYPASS.LTC128B.128 [R235+0xd080], [R20.64], !P4 ;  /* 0x0d08000014eb7fae */ /* 0x0003e8000e101d50 */
[----:B------:R1:W-:Y:S04]  /*4a80*/  LDGSTS.E.BYPASS.LTC128B.128 [R235+0xf080], [R20.64+0x80], !P2 ;  /* 0x0f08008014eb7fae */ /* 0x0003e8000d101d50 */
[----:B------:R1:W-:Y:S04]  /*4a90*/  LDGSTS.E.BYPASS.LTC128B.128 [R235+0x11080], [R20.64+0x100], !P1 ;  /* 0x1108010014eb7fae */ /* 0x0003e8000c901d50 */
[----:B------:R1:W-:Y:S02]  /*4aa0*/  @!P3 LDGSTS.E.BYPASS.LTC128B.128 [R9+0x12180], [R16.64] ;  /* 0x121800001009bfae */ /* 0x0003e4000b901d50 */
.L_x_307:
        /* <DEDUP_REMOVED lines=10> */
[----:B------:R-:W-:Y:S07]  /*4b50*/  LDSM.16.MT88.4 R24, [R229+0x15a80] ;  /* 0x015a8000e518783b */ /* 0x000fee0000004200 */
[C---:B------:R-:W-:Y:S01]  /*4b60*/  HMMA.16816.F32 R104, R32.reuse, R132, R104 ;  /* 0x000000842068723c */ /* 0x040fe20000001868 */
[----:B------:R-:W-:Y:S07]  /*4b70*/  LDSM.16.MT88.4 R28, [R228+0x7880] ;  /* 0x00788000e41c783b */ /* 0x000fee0000004200 */
[-C--:B------:R-:W-:Y:S01]  /*4b80*/  HMMA.16816.F32 R108, R32, R134.reuse, R108 ;  /* 0x00000086206c723c */ /* 0x080fe2000000186c */
[----:B------:R-:W0:Y:S07]  /*4b90*/  LDGDEPBAR ;  /* 0x00000000000079af */ /* 0x000e2e0000000000 */
[C---:B------:R-:W-:Y:S01]  /*4ba0*/  HMMA.16816.F32 R112, R4.reuse, R134, R112 ;  /* 0x000000860470723c */ /* 0x040fe20000001870 */
[----:B------:R-:W-:Y:S07]  /*4bb0*/  LDSM.16.MT88.4 R132, [R228+0xb880] ;  /* 0x00b88000e484783b */ /* 0x000fee0000004200 */
[-C--:B------:R-:W-:Y:S08]  /*4bc0*/  HMMA.16816.F32 R116, R4, R136.reuse, R116 ;  /* 0x000000880474723c */ /* 0x080ff00000001874 */
[C---:B------:R-:W-:Y:S08]  /*4bd0*/  HMMA.16816.F32 R120, R32.reuse, R136, R120 ;  /* 0x000000882078723c */ /* 0x040ff00000001878 */
[-C--:B------:R-:W-:Y:S01]  /*4be0*/  HMMA.16816.F32 R124, R32, R138.reuse, R124 ;  /* 0x0000008a207c723c */ /* 0x080fe2000000187c */
[----:B------:R-:W-:Y:S07]  /*4bf0*/  LDSM.16.MT88.4 R32, [R0+0x15a80] ;  /* 0x015a80000020783b */ /* 0x000fee0000004200 */
[----:B------:R-:W-:Y:S01]  /*4c00*/  HMMA.16816.F32 R128, R4, R138, R128 ;  /* 0x0000008a0480723c */ /* 0x000fe20000001880 */
[----:B------:R-:W2:Y:S07]  /*4c10*/  LDSM.16.MT88.4 R4, [R228+0xb080] ;  /* 0x00b08000e404783b */ /* 0x000eae0000004200 */
        /* <DEDUP_REMOVED lines=13> */
[C---:B------:R-:W-:Y:S08]  /*4cf0*/  HMMA.16816.F32 R88, R16.reuse, R12, R88 ;  /* 0x0000000c1058723c */ /* 0x040ff00000001858 */
[-C--:B------:R-:W-:Y:S08]  /*4d00*/  HMMA.16816.F32 R92, R16, R14.reuse, R92 ;  /* 0x0000000e105c723c */ /* 0x080ff0000000185c */
[C---:B------:R-:W-:Y:S01]  /*4d10*/  HMMA.16816.F32 R96, R8.reuse, R14, R96 ;  /* 0x0000000e0860723c */ /* 0x040fe20000001860 */
[----:B------:R-:W1:Y:S07]  /*4d20*/  LDSM.16.MT88.4 R12, [R228+0x9880] ;  /* 0x00988000e40c783b */ /* 0x000e6e0000004200 */
[-C--:B------:R-:W-:Y:S01]  /*4d30*/  HMMA.16816.F32 R100, R8, R20.reuse, R100 ;  /* 0x000000140864723c */ /* 0x080fe20000001864 */
[----:B------:R-:W-:Y:S07]  /*4d40*/  BAR.SYNC.DEFER_BLOCKING 0x0 ;  /* 0x0000000000007b1d */ /* 0x000fee0000010000 */
[C---:B------:R-:W-:Y:S08]  /*4d50*/  HMMA.16816.F32 R104, R16.reuse, R20, R104 ;  /* 0x000000141068723c */ /* 0x040ff00000001868 */
[-C--:B------:R-:W-:Y:S08]  /*4d60*/  HMMA.16816.F32 R108, R16, R22.reuse, R108 ;  /* 0x00000016106c723c */ /* 0x080ff0000000186c */
[C---:B------:R-:W-:Y:S01]  /*4d70*/  HMMA.16816.F32 R112, R8.reuse, R22, R112 ;  /* 0x000000160870723c */ /* 0x040fe20000001870 */
[----:B------:R3:W4:Y:S07]  /*4d80*/  LDSM.16.M88.4 R160, [R230+0x14280] ;  /* 0x01428000e6a0783b */ /* 0x00072e0000000200 */
[-C--:B--2---:R-:W-:Y:S01]  /*4d90*/  HMMA.16816.F32 R116, R8, R4.reuse, R116 ;  /* 0x000000040874723c */ /* 0x084fe20000001874 */
[----:B------:R3:W2:Y:S07]  /*4da0*/  LDSM.16.M88.4 R140, [R230+0x15280] ;  /* 0x01528000e68c783b */ /* 0x0006ae0000000200 */
        /* <DEDUP_REMOVED lines=25> */
[----:B------:R-:W2:Y:S01]  /*4f40*/  LDL.64 R20, [R1+0x18] ;  /* 0x0000180001147983 */ /* 0x000ea20000100a00 */
[----:B------:R-:W-:Y:S02]  /*4f50*/  USHF.R.S32.HI UR18, URZ, 0x1f, UR11 ;  /* 0x0000001f3f127899 */ /* 0x000fe4000801140b */
[----:B------:R-:W-:Y:S02]  /*4f60*/  ULDC.64 UR4, c[0x0][0x178] ;  /* 0x00005e0000047ab9 */ /* 0x000fe40000000a00 */
[----:B------:R-:W-:Y:S02]  /*4f70*/  UIMAD UR18, UR18, UR4, URZ ;  /* 0x00000004121272a4 */ /* 0x000fe4000f8e023f */
[----:B------:R-:W-:Y:S02]  /*4f80*/  UIMAD.WIDE.U32 UR22, UR11, UR4, URZ ;  /* 0x000000040b1672a5 */ /* 0x000fe4000f8e003f */
[----:B------:R-:W-:Y:S02]  /*4f90*/  UIMAD UR18, UR11, UR5, UR18 ;  /* 0x000000050b1272a4 */ /* 0x000fe4000f8e0212 */
[----:B------:R-:W-:Y:S02]  /*4fa0*/  USHF.L.U32 UR15, UR11, 0x6, URZ ;  /* 0x000000060b0f7899 */ /* 0x000fe4000800063f */
[----:B------:R-:W-:Y:S02]  /*4fb0*/  USHF.L.U32 UR19, UR22, 0x6, URZ ;  /* 0x0000000616137899 */ /* 0x000fe4000800063f */
[----:B------:R-:W-:Y:S02]  /*4fc0*/  UIADD3 UR18, UR23, UR18, URZ ;  /* 0x0000001217127290 */ /* 0x000fe4000fffe03f */
[----:B------:R-:W-:Y:S01]  /*4fd0*/  IMAD.U32 R5, RZ, RZ, UR15 ;  /* 0x0000000fff057e24 */ /* 0x000fe2000f8e00ff */
[----:B------:R-:W-:Y:S01]  /*4fe0*/  ULEA UR20, UP0, UR4, UR19, 0x5 ;  /* 0x0000001304147291 */ /* 0x000fe2000f80283f */
[----:B------:R-:W-:Y:S01]  /*4ff0*/  IADD3 R6, P1, R244, UR19, RZ ;  /* 0x00000013f4067c10 */ /* 0x000fe2000ff3e0ff */
[----:B------:R-:W-:Y:S01]  /*5000*/  USHF.L.U64.HI UR18, UR22, 0x6, UR18 ;  /* 0x0000000616127899 */ /* 0x000fe20008010212 */
[----:B------:R-:W-:Y:S02]  /*5010*/  IMAD.U32 R4, RZ, RZ, UR15 ;  /* 0x0000000fff047e24 */ /* 0x000fe4000f8e00ff */
[----:B------:R-:W-:Y:S01]  /*5020*/  LEA R12, P2, R6, c[0x0][0x160], 0x1 ;  /* 0x00005800060c7a11 */ /* 0x000fe200078408ff */
[----:B------:R-:W-:Y:S02]  /*5030*/  ULEA.HI.X UR4, UR4, UR18, UR5, 0x5, UP0 ;  /* 0x0000001204047291 */ /* 0x000fe400080f2c05 */
[----:B------:R-:W-:Y:S02]  /*5040*/  IADD3 R4, -R237, UR13, -R4 ;  /* 0x0000000ded047c10 */ /* 0x000fe4000fffe904 */
[----:B--2---:R-:W-:Y:S04]  /*5050*/  IADD3 R9, P0, R20, UR15, RZ ;  /* 0x0000000f14097c10 */ /* 0x004fe8000ff1e0ff */
[----:B------:R-:W-:Y:S02]  /*5060*/  LEA.HI.X.SX32 R8, R5, R246, 0x1, P0 ;  /* 0x000000f605087211 */ /* 0x000fe400000f0eff */
[----:B------:R-:W-:Y:S02]  /*5070*/  IADD3.X R5, R232, UR18, RZ, P1, !PT ;  /* 0x00000012e8057c10 */ /* 0x000fe40008ffe4ff */
[----:B------:R-:W-:Y:S02]  /*5080*/  LEA R10, P0, R9, c[0x0][0x258], 0x2 ;  /* 0x00009600090a7a11 */ /* 0x000fe400078010ff */
[----:B------:R-:W-:Y:S01]  /*5090*/  LEA.HI.X R13, R6, c[0x0][0x164], R5, 0x1, P2 ;  /* 0x00005900060d7a11 */ /* 0x000fe200010f0c05 */
[----:B------:R-:W-:Y:S01]  /*50a0*/  @!P3 IMAD.SHL.U32 R5, R233, 0x10, RZ ;  /* 0x00000010e905b824 */ /* 0x000fe200078e00ff */
[----:B------:R-:W-:Y:S02]  /*50b0*/  ISETP.LT.OR P2, PT, R4, 0x1, !P4 ;  /* 0x000000010400780c */ /* 0x000fe40006741670 */
[----:B------:R-:W-:Y:S02]  /*50c0*/  IADD3 R7, P1, R244, UR20, RZ ;  /* 0x00000014f4077c10 */ /* 0x000fe4000ff3e0ff */
[----:B------:R-:W-:Y:S02]  /*50d0*/  LEA.HI.X R11, R9, c[0x0][0x25c], R8, 0x2, P0 ;  /* 0x00009700090b7a11 */ /* 0x000fe400000f1408 */
[----:B------:R-:W-:Y:S02]  /*50e0*/  LEA R8, P0, R7, c[0x0][0x160], 0x1 ;  /* 0x0000580007087a11 */ /* 0x000fe400078008ff */
[----:B------:R-:W-:Y:S02]  /*50f0*/  IADD3.X R6, R232, UR4, RZ, P1, !PT ;  /* 0x00000004e8067c10 */ /* 0x000fe40008ffe4ff */
[----:B------:R-:W-:Y:S02]  /*5100*/  LOP3.LUT P1, RZ, R249, 0x2, RZ, 0xc0, !PT ;  /* 0x00000002f9ff7812 */ /* 0x000fe4000782c0ff */
[----:B------:R-:W-:Y:S01]  /*5110*/  LEA.HI.X R9, R7, c[0x0][0x164], R6, 0x1, P0 ;  /* 0x0000590007097a11 */ /* 0x000fe200000f0c06 */
[----:B------:R-:W-:Y:S01]  /*5120*/  @!PT LDS RZ, [RZ] ;  /* 0x00000000fffff984 */ /* 0x000fe20000000800 */
[----:B------:R-:W-:Y:S01]  /*5130*/  @!PT LDS RZ, [RZ] ;  /* 0x00000000fffff984 */ /* 0x000fe20000000800 */
[----:B------:R-:W-:Y:S01]  /*5140*/  @!PT LDS RZ, [RZ] ;  /* 0x00000000fffff984 */ /* 0x000fe20000000800 */
[----:B------:R1:W-:Y:S01]  /*5150*/  LDGSTS.E.BYPASS.LTC128B.128 [R235+0x6080], [R12.64], !P2 ;  /* 0x060800000ceb7fae */ /* 0x0003e2000d101d50 */
[C---:B------:R-:W-:Y:S02]  /*5160*/  ISETP.LT.OR P0, PT, R4.reuse, 0x1, !P1 ;  /* 0x000000010400780c */ /* 0x040fe40004f01670 */
[C---:B------:R-:W-:Y:S02]  /*5170*/  ISETP.LT.OR P2, PT, R4.reuse, 0x1, P6 ;  /* 0x000000010400780c */ /* 0x040fe40003741670 */
[C---:B------:R-:W-:Y:S02]  /*5180*/  ISETP.LT.OR P4, PT, R4.reuse, 0x21, !P4 ;  /* 0x000000210400780c */ /* 0x040fe40006781670 */
[C---:B------:R-:W-:Y:S07]  /*5190*/  ISETP.LT.OR P1, PT, R4.reuse, 0x21, !P1 ;  /* 0x000000210400780c */ /* 0x040fee0004f21670 */
[----:B------:R1:W-:Y:S01]  /*51a0*/  LDGSTS.E.BYPASS.LTC128B.128 [R235+0x8080], [R12.64+0x80], !P0 ;  /* 0x080800800ceb7fae */ /* 0x0003e2000c101d50 */
[----:B------:R-:W-:Y:S03]  /*51b0*/  ISETP.LT.OR P0, PT, R4, 0x21, P6 ;  /* 0x000000210400780c */ /* 0x000fe60003701670 */
[----:B------:R1:W-:Y:S04]  /*51c0*/  LDGSTS.E.BYPASS.LTC128B.128 [R235+0xa080], [R12.64+0x100], !P2 ;  /* 0x0a0801000ceb7fae */ /* 0x0003e8000d101d50 */
[----:B------:R1:W-:Y:S04]  /*51d0*/  LDGSTS.E.BYPASS.LTC128B.128 [R235+0x7080], [R8.64], !P4 ;  /* 0x0708000008eb7fae */ /* 0x0003e8000e101d50 */
[----:B------:R1:W-:Y:S04]  /*51e0*/  LDGSTS.E.BYPASS.LTC128B.128 [R235+0x9080], [R8.64+0x80], !P1 ;  /* 0x0908008008eb7fae */ /* 0x0003e8000c901d50 */
[----:B------:R1:W-:Y:S04]  /*51f0*/  LDGSTS.E.BYPASS.LTC128B.128 [R235+0xb080], [R8.64+0x100], !P0 ;  /* 0x0b08010008eb7fae */ /* 0x0003e8000c101d50 */
[----:B------:R1:W-:Y:S02]  /*5200*/  @!P3 LDGSTS.E.BYPASS.LTC128B.128 [R5+0x12080], [R10.64] ;  /* 0x120800000a05bfae */ /* 0x0003e4000b901d50 */
.L_x_308:
        /* <DEDUP_REMOVED lines=45> */
[C---:B------:R-:W-:Y:S01]  /*54e0*/  HMMA.16816.F32 R136, R208.reuse, R212, R136 ;  /* 0x000000d4d088723c */ /* 0x040fe20000001888 */
[----:B------:R-:W3:Y:S07]  /*54f0*/  LDL.64 R212, [R1+0x8] ;  /* 0x0000080001d47983 */ /* 0x000eee0000100a00 */
[-C--:B------:R-:W-:Y:S01]  /*5500*/  HMMA.16816.F32 R140, R208, R214.reuse, R140 ;  /* 0x000000d6d08c723c */ /* 0x080fe2000000188c */
[----:B------:R-:W4:Y:S07]  /*5510*/  LDSM.16.MT88.4 R208, [R228+0x5880] ;  /* 0x00588000e4d0783b */ /* 0x000f2e0000004200 */
[----:B------:R-:W-:Y:S08]  /*5520*/  HMMA.16816.F32 R144, R160, R214, R144 ;  /* 0x000000d6a090723c */ /* 0x000ff00000001890 */
[-C--:B-1----:R-:W-:Y:S08]  /*5530*/  HMMA.16816.F32 R4, R200, R204.reuse, R4 ;  /* 0x000000ccc804723c */ /* 0x082ff00000001804 */
[C---:B------:R-:W-:Y:S07]  /*5540*/  HMMA.16816.F32 R8, R220.reuse, R204, R8 ;  /* 0x000000ccdc08723c */ /* 0x040fee0000001808 */
[----:B------:R-:W-:Y:S01]  /*5550*/  IMAD.U32 R205, RZ, RZ, UR6 ;  /* 0x00000006ffcd7e24 */ /* 0x000fe2000f8e00ff */
[-C--:B------:R-:W-:Y:S08]  /*5560*/  HMMA.16816.F32 R12, R220, R206.reuse, R12 ;  /* 0x000000cedc0c723c */ /* 0x080ff0000000180c */
[C---:B------:R-:W-:Y:S08]  /*5570*/  HMMA.16816.F32 R16, R200.reuse, R206, R16 ;  /* 0x000000cec810723c */ /* 0x040ff00000001810 */
[-C--:B--2---:R-:W-:Y:S08]  /*5580*/  HMMA.16816.F32 R20, R200, R216.reuse, R20 ;  /* 0x000000d8c814723c */ /* 0x084ff00000001814 */
[C---:B------:R-:W-:Y:S08]  /*5590*/  HMMA.16816.F32 R24, R220.reuse, R216, R24 ;  /* 0x000000d8dc18723c */ /* 0x040ff00000001818 */
[-C--:B------:R-:W-:Y:S08]  /*55a0*/  HMMA.16816.F32 R28, R220, R218.reuse, R28 ;  /* 0x000000dadc1c723c */ /* 0x080ff0000000181c */
[C---:B------:R-:W-:Y:S08]  /*55b0*/  HMMA.16816.F32 R32, R200.reuse, R218, R32 ;  /* 0x000000dac820723c */ /* 0x040ff00000001820 */
[-C--:B----4-:R-:W-:Y:S08]  /*55c0*/  HMMA.16816.F32 R132, R200, R208.reuse, R132 ;  /* 0x000000d0c884723c */ /* 0x090ff00000001884 */
[C---:B------:R-:W-:Y:S08]  /*55d0*/  HMMA.16816.F32 R136, R220.reuse, R208, R136 ;  /* 0x000000d0dc88723c */ /* 0x040ff00000001888 */
[-C--:B------:R-:W-:Y:S08]  /*55e0*/  HMMA.16816.F32 R140, R220, R210.reuse, R140 ;  /* 0x000000d2dc8c723c */ /* 0x080ff0000000188c */
[----:B------:R-:W-:Y:S04]  /*55f0*/  HMMA.16816.F32 R144, R200, R210, R144 ;  /* 0x000000d2c890723c */ /* 0x000fe80000001890 */
[----:B---3--:R-:W-:Y:S01]  /*5600*/  IADD3 R204, P0, R212, UR6, RZ ;  /* 0x00000006d4cc7c10 */ /* 0x008fe2000ff1e0ff */
[----:B------:R-:W-:Y:S03]  /*5610*/  UMOV UR6, UR11 ;  /* 0x0000000b00067c82 */ /* 0x000fe60008000000 */
[----:B------:R-:W-:Y:S04]  /*5620*/  LEA.HI.X.SX32 R205, R205, R242, 0x1, P0 ;  /* 0x000000f2cdcd7211 */ /* 0x000fe800000f0eff */
[C---:B------:R-:W-:Y:S04]  /*5630*/  LEA R206, P0, R204.reuse, c[0x0][0x220], 0x2 ;  /* 0x00008800ccce7a11 */ /* 0x040fe800078010ff */
[----:B------:R-:W-:Y:S02]  /*5640*/  LEA.HI.X R207, R204, c[0x0][0x224], R205, 0x2, P0 ;  /* 0x00008900cccf7a11 */ /* 0x000fe400000f14cd */
[----:B------:R-:W-:Y:S03]  /*5650*/  PLOP3.LUT P0, PT, PT, PT, UP0, 0x80, 0x0 ;  /* 0x000000000000781c */ /* 0x000fe60003f0f008 */
        /* <DEDUP_REMOVED lines=98> */
.L_x_290:
[----:B------:R-:W-:Y:S05]  /*5c80*/  @P2 BRA `(.L_x_310) ;  /* 0x0000113000002947 */ /* 0x000fea0003800000 */
[----:B-----5:R-:W-:Y:S01]  /*5c90*/  SHF.R.S32.HI R0, RZ, 0x1f, R233 ;  /* 0x0000001fff007819 */ /* 0x020fe200000114e9 */
[----:B------:R-:W-:Y:S01]  /*5ca0*/  BAR.SYNC.DEFER_BLOCKING 0x1, 0x100 ;  /* 0x0044000000007b1d */ /* 0x000fe20000010000 */
[----:B------:R-:W-:Y:S02]  /*5cb0*/  F2FP.PACK_AB R36, R37, R36 ;  /* 0x000000242524723e */ /* 0x000fe400000000ff */
[----:B------:R-:W-:-:S02]  /*5cc0*/  LEA.HI R2, R0, R233, RZ, 0x2 ;  /* 0x000000e900027211 */ /* 0x000fc400078f10ff */
[CC--:B-1----:R-:W-:Y:S02]  /*5cd0*/  LEA.HI R5, R0.reuse, R233.reuse, RZ, 0x5 ;  /* 0x000000e900057211 */ /* 0x0c2fe400078f28ff */
[--C-:B------:R-:W-:Y:S02]  /*5ce0*/  SHF.R.S32.HI R4, RZ, 0x2, R2.reuse ;  /* 0x00000002ff047819 */ /* 0x100fe40000011402 */
[----:B------:R-:W-:Y:S02]  /*5cf0*/  SHF.R.S32.HI R3, RZ, 0x1f, R2 ;  /* 0x0000001fff037819 */ /* 0x000fe40000011402 */
[----:B------:R-:W-:Y:S02]  /*5d00*/  SHF.R.S32.HI R6, RZ, 0x5, R5 ;  /* 0x00000005ff067819 */ /* 0x000fe40000011405 */
[----:B------:R-:W-:Y:S02]  /*5d10*/  LEA.HI R3, R3, R4, RZ, 0x3 ;  /* 0x0000000403037211 */ /* 0x000fe400078f18ff */
[----:B------:R-:W-:-:S02]  /*5d20*/  LEA.HI R7, R0, R233, RZ, 0x6 ;  /* 0x000000e900077211 */ /* 0x000fc400078f30ff */
[----:B------:R-:W-:Y:S02]  /*5d30*/  LOP3.LUT R3, R3, 0xfffffff8, RZ, 0xc0, !PT ;  /* 0xfffffff803037812 */ /* 0x000fe400078ec0ff */
[----:B------:R-:W-:Y:S02]  /*5d40*/  LEA.HI R5, R5, R6, RZ, 0x1 ;  /* 0x0000000605057211 */ /* 0x000fe400078f08ff */
[----:B------:R-:W-:Y:S01]  /*5d50*/  SHF.R.S32.HI R7, RZ, 0x6, R7 ;  /* 0x00000006ff077819 */ /* 0x000fe20000011407 */
[----:B------:R-:W-:Y:S01]  /*5d60*/  IMAD.IADD R3, R4, 0x1, -R3 ;  /* 0x0000000104037824 */ /* 0x000fe200078e0a03 */
[----:B------:R-:W-:Y:S02]  /*5d70*/  LOP3.LUT R9, R5, 0x1ffffe, RZ, 0xc0, !PT ;  /* 0x001ffffe05097812 */ /* 0x000fe400078ec0ff */
[----:B------:R-:W-:Y:S01]  /*5d80*/  LOP3.LUT R2, R2, 0x3ffffffc, RZ, 0xc0, !PT ;  /* 0x3ffffffc02027812 */ /* 0x000fe200078ec0ff */
[C---:B------:R-:W-:Y:S01]  /*5d90*/  IMAD.SHL.U32 R4, R3.reuse, 0x40, RZ ;  /* 0x0000004003047824 */ /* 0x040fe200078e00ff */
[----:B------:R-:W-:Y:S01]  /*5da0*/  LOP3.LUT P0, RZ, R3, 0x4, RZ, 0xc0, !PT ;  /* 0x0000000403ff7812 */ /* 0x000fe2000780c0ff */
[----:B------:R-:W-:Y:S01]  /*5db0*/  IMAD.SHL.U32 R5, R7, 0x8, RZ ;  /* 0x0000000807057824 */ /* 0x000fe200078e00ff */
[----:B------:R-:W-:Y:S01]  /*5dc0*/  F2FP.PACK_AB R38, R39, R38 ;  /* 0x000000262726723e */ /* 0x000fe200000000ff */
[----:B------:R-:W-:Y:S01]  /*5dd0*/  IMAD.IADD R9, R6, 0x1, -R9 ;  /* 0x0000000106097824 */ /* 0x000fe200078e0a09 */
[----:B------:R-:W-:Y:S01]  /*5de0*/  LOP3.LUT R4, R4, 0x1c0, RZ, 0xc0, !PT ;  /* 0x000001c004047812 */ /* 0x000fe200078ec0ff */
[----:B------:R-:W-:Y:S01]  /*5df0*/  IMAD.IADD R2, R233, 0x1, -R2 ;  /* 0x00000001e9027824 */ /* 0x000fe200078e0a02 */
[----:B------:R-:W-:-:S02]  /*5e00*/  F2FP.PACK_AB R48, R49, R48 ;  /* 0x000000303130723e */ /* 0x000fc400000000ff */
[----:B------:R-:W-:Y:S01]  /*5e10*/  LOP3.LUT R5, R4, 0x18, R5, 0xf8, !PT ;  /* 0x0000001804057812 */ /* 0x000fe200078ef805 */
[----:B------:R-:W-:Y:S01]  /*5e20*/  IMAD R2, R9, 0x200, R2 ;  /* 0x0000020009027824 */ /* 0x000fe200078e0202 */
[----:B------:R-:W-:Y:S01]  /*5e30*/  SHF.R.U32.HI R4, RZ, 0x3, R4 ;  /* 0x00000003ff047819 */ /* 0x000fe20000011604 */
[----:B------:R-:W-:Y:S01]  /*5e40*/  IMAD.MOV.U32 R9, RZ, RZ, 0x4 ;  /* 0x00000004ff097424 */ /* 0x000fe200078e00ff */
[----:B------:R-:W-:Y:S02]  /*5e50*/  F2FP.PACK_AB R50, R51, R50 ;  /* 0x000000323332723e */ /* 0x000fe400000000ff */
[----:B------:R-:W-:Y:S01]  /*5e60*/  LOP3.LUT R5, R5, R4, RZ, 0x3c, !PT ;  /* 0x0000000405057212 */ /* 0x000fe200078e3cff */
[----:B------:R-:W-:Y:S01]  /*5e70*/  IMAD.WIDE R10, R238, R9, c[0x0][0x358] ;  /* 0x0000d600ee0a7625 */ /* 0x000fe200078e0209 */
[----:B------:R-:W-:Y:S02]  /*5e80*/  F2FP.PACK_AB R40, R41, R40 ;  /* 0x000000282928723e */ /* 0x000fe400000000ff */
[----:B------:R-:W-:Y:S01]  /*5e90*/  F2FP.PACK_AB R42, R43, R42 ;  /* 0x0000002a2b2a723e */ /* 0x000fe200000000ff */
[----:B------:R-:W-:Y:S01]  /*5ea0*/  IMAD.U32 R2, R2, 0x2, R5 ;  /* 0x0000000202027824 */ /* 0x000fe200078e0005 */
[----:B------:R-:W-:-:S02]  /*5eb0*/  F2FP.PACK_AB R44, R45, R44 ;  /* 0x0000002c2d2c723e */ /* 0x000fc400000000ff */
[----:B------:R-:W-:Y:S01]  /*5ec0*/  F2FP.PACK_AB R46, R47, R46 ;  /* 0x0000002e2f2e723e */ /* 0x000fe200000000ff */
[----:B------:R-:W-:Y:S01]  /*5ed0*/  IMAD.SHL.U32 R3, R2, 0x2, RZ ;  /* 0x0000000202037824 */ /* 0x000fe200078e00ff */
[----:B------:R-:W-:Y:S02]  /*5ee0*/  F2FP.PACK_AB R52, R53, R52 ;  /* 0x000000343534723e */ /* 0x000fe400000000ff */
[----:B------:R-:W-:Y:S02]  /*5ef0*/  F2FP.PACK_AB R54, R55, R54 ;  /* 0x000000363736723e */ /* 0x000fe400000000ff */
[C---:B------:R-:W-:Y:S01]  /*5f00*/  IADD3 R5, R3.reuse, 0x40, RZ ;  /* 0x0000004003057810 */ /* 0x040fe20007ffe0ff */
[----:B------:R-:W-:Y:S01]  /*5f10*/  STS [R3+0x6080], R36 ;  /* 0x0060802403007388 */ /* 0x000fe20000000800 */
[----:B------:R-:W-:Y:S02]  /*5f20*/  @P0 IADD3 R5, R3, -0x40, RZ ;  /* 0xffffffc003050810 */ /* 0x000fe40007ffe0ff */
        /* <DEDUP_REMOVED lines=10> */
[----:B------:R1:W-:Y:S01]  /*5fd0*/  STS [R3+0x7080], R40 ;  /* 0x0070802803007388 */ /* 0x0003e20000000800 */
[----:B------:R-:W-:-:S02]  /*5fe0*/  F2FP.PACK_AB R70, R71, R70 ;  /* 0x000000464746723e */ /* 0x000fc400000000ff */
[----:B------:R-:W-:Y:S01]  /*5ff0*/  F2FP.PACK_AB R80, R81, R80 ;  /* 0x000000505150723e */ /* 0x000fe200000000ff */
[----:B------:R-:W-:Y:S01]  /*6000*/  STS [R3+0x7480], R42 ;  /* 0x0074802a03007388 */ /* 0x000fe20000000800 */
[----:B------:R-:W-:Y:S02]  /*6010*/  F2FP.PACK_AB R82, R83, R82 ;  /* 0x000000525352723e */ /* 0x000fe400000000ff */
[----:B------:R-:W-:Y:S01]  /*6020*/  F2FP.PACK_AB R72, R73, R72 ;  /* 0x000000484948723e */ /* 0x000fe200000000ff */
[----:B------:R2:W-:Y:S01]  /*6030*/  STS [R5+0x7080], R44 ;  /* 0x0070802c05007388 */ /* 0x0005e20000000800 */
[----:B------:R-:W-:Y:S02]  /*6040*/  F2FP.PACK_AB R74, R75, R74 ;  /* 0x0000004a4b4a723e */ /* 0x000fe400000000ff */
[----:B------:R-:W-:Y:S01]  /*6050*/  F2FP.PACK_AB R76, R77, R76 ;  /* 0x0000004c4d4c723e */ /* 0x000fe200000000ff */
[----:B------:R3:W-:Y:S01]  /*6060*/  STS [R5+0x7480], R46 ;  /* 0x0074802e05007388 */ /* 0x0007e20000000800 */
[----:B------:R-:W-:-:S02]  /*6070*/  F2FP.PACK_AB R78, R79, R78 ;  /* 0x0000004e4f4e723e */ /* 0x000fc400000000ff */
[----:B------:R-:W-:Y:S01]  /*6080*/  F2FP.PACK_AB R84, R85, R84 ;  /* 0x000000545554723e */ /* 0x000fe200000000ff */
[----:B------:R3:W-:Y:S01]  /*6090*/  STS [R3+0x8080], R52 ;  /* 0x0080803403007388 */ /* 0x0007e20000000800 */
        /* <DEDUP_REMOVED lines=34> */
[----:B------:R-:W-:Y:S01]  /*62c0*/  ISETP.NE.U32.AND P0, PT, RZ, c[0x0][0x360], PT ;  /* 0x0000d800ff007a0c */ /* 0x000fe20003f05070 */
[----:B------:R3:W-:Y:S01]  /*62d0*/  STS [R3+0xb080], R72 ;  /* 0x00b0804803007388 */ /* 0x0007e20000000800 */
[----:B------:R-:W-:Y:S02]  /*62e0*/  ISETP.NE.U32.AND P1, PT, RZ, c[0x0][0x358], PT ;  /* 0x0000d600ff007a0c */ /* 0x000fe40003f25070 */
[----:B------:R-:W-:Y:S01]  /*62f0*/  ISETP.NE.AND.EX P0, PT, RZ, c[0x0][0x364], PT, P0 ;  /* 0x0000d900ff007a0c */ /* 0x000fe20003f05300 */
[----:B------:R3:W-:Y:S01]  /*6300*/  STS [R3+0xb480], R74 ;  /* 0x00b4804a03007388 */ /* 0x0007e20000000800 */
[----:B------:R-:W-:-:S03]  /*6310*/  ISETP.NE.AND.EX P1, PT, RZ, c[0x0][0x35c], PT, P1 ;  /* 0x0000d700ff007a0c */ /* 0x000fc60003f25310 */
[----:B------:R3:W-:Y:S04]  /*6320*/  STS [R5+0xb080], R76 ;  /* 0x00b0804c05007388 */ /* 0x0007e80000000800 */
        /* <DEDUP_REMOVED lines=25> */
[----:B------:R-:W-:Y:S01]  /*64c0*/  BAR.SYNC.DEFER_BLOCKING 0x1, 0x100 ;  /* 0x0044000000007b1d */ /* 0x000fe20000010000 */
[----:B-1----:R-:W-:-:S02]  /*64d0*/  IMAD.MOV.U32 R40, RZ, RZ, c[0x0][0x2f0] ;  /* 0x0000bc00ff287624 */ /* 0x002fc400078e00ff */
[----:B------:R-:W-:-:S03]  /*64e0*/  @P0 IMAD.WIDE R8, R238, R9, c[0x0][0x360] ;  /* 0x0000d800ee080625 */ /* 0x000fc600078e0209 */
[----:B------:R-:W4:Y:S04]  /*64f0*/  @P1 LDG.E R13, [R10.64] ;  /* 0x000000100a0d1981 */ /* 0x000f28000c1e1900 */
[----:B------:R3:W5:Y:S01]  /*6500*/  @P0 LDG.E R40, [R8.64] ;  /* 0x0000001008280981 */ /* 0x000762000c1e1900 */
[----:B--2---:R-:W-:Y:S02]  /*6510*/  CS2R R44, SRZ ;  /* 0x00000000002c7805 */ /* 0x004fe4000001ff00 */
[--C-:B----4-:R-:W-:Y:S01]  /*6520*/  @P1 SHF.R.S32.HI R45, RZ, 0x1f, R13.reuse ;  /* 0x0000001fff2d1819 */ /* 0x110fe2000001140d */
[----:B------:R-:W-:Y:S01]  /*6530*/  @P1 IMAD.MOV.U32 R44, RZ, RZ, R13 ;  /* 0x000000ffff2c1224 */ /* 0x000fe200078e000d */
[----:B------:R-:W-:Y:S05]  /*6540*/  @P0 BRA `(.L_x_311) ;  /* 0x0000004000000947 */ /* 0x000fea0003800000 */
[----:B---3--:R-:W-:Y:S05]  /*6550*/  @!P1 BRA `(.L_x_311) ;  /* 0x0000003000009947 */ /* 0x008fea0003800000 */
[----:B-----5:R-:W2:Y:S04]  /*6560*/  LDG.E R40, [R10.64] ;  /* 0x000000100a287981 */ /* 0x020ea8000c1e1900 */
[----:B------:R-:W2:Y:S02]  /*6570*/  LDG.E R3, [R10.64+0x4] ;  /* 0x000004100a037981 */ /* 0x000ea4000c1e1900 */
[----:B--2---:R-:W-:-:S02]  /*6580*/  IADD3 R40, -R40, R3, RZ ;  /* 0x0000000328287210 */ /* 0x004fc40007ffe1ff */
.L_x_311:
[----:B---3--:R-:W-:Y:S01]  /*6590*/  LEA.HI R0, R0, R233, RZ, 0x3 ;  /* 0x000000e900007211 */ /* 0x008fe200078f18ff */
[----:B------:R-:W-:Y:S01]  /*65a0*/  BSSY B0, `(.L_x_312) ;  /* 0x000003e000007945 */ /* 0x000fe20003800000 */
[----:B-----5:R-:W-:-:S02]  /*65b0*/  IADD3 R40, R40, -UR14, RZ ;  /* 0x8000000e28287c10 */ /* 0x020fc4000fffe0ff */
[----:B------:R-:W-:Y:S02]  /*65c0*/  LOP3.LUT R2, R0, 0x1ffffff8, RZ, 0xc0, !PT ;  /* 0x1ffffff800027812 */ /* 0x000fe400078ec0ff */
[----:B------:R-:W-:Y:S02]  /*65d0*/  SHF.R.S32.HI R0, RZ, 0x3, R0 ;  /* 0x00000003ff007819 */ /* 0x000fe40000011400 */
[----:B------:R-:W-:Y:S01]  /*65e0*/  IMNMX R53, R40, 0x40, PT ;  /* 0x0000004028357817 */ /* 0x000fe20003800200 */
[----:B------:R-:W-:Y:S01]  /*65f0*/  IMAD.IADD R2, R233, 0x1, -R2 ;  /* 0x00000001e9027824 */ /* 0x000fe200078e0a02 */
[----:B------:R-:W-:Y:S01]  /*6600*/  SHF.R.S32.HI R52, RZ, 0x1f, R238 ;  /* 0x0000001fff347819 */ /* 0x000fe200000114ee */
[C---:B------:R-:W-:Y:S01]  /*6610*/  IMAD.SHL.U32 R3, R0.reuse, 0x40, RZ ;  /* 0x0000004000037824 */ /* 0x040fe200078e00ff */
[----:B------:R-:W-:Y:S01]  /*6620*/  ISETP.GE.AND P4, PT, R0, R53, PT ;  /* 0x000000350000720c */ /* 0x000fe20003f86270 */
[----:B------:R-:W-:Y:S01]  /*6630*/  IMAD.SHL.U32 R58, R2, 0x8, RZ ;  /* 0x00000008023a7824 */ /* 0x000fe200078e00ff */
[----:B------:R-:W-:Y:S01]  /*6640*/  SEL R52, R52, RZ, !P1 ;  /* 0x000000ff34347207 */ /* 0x000fe20004800000 */
[----:B------:R-:W1:Y:S01]  /*6650*/  S2R R2, SR_CTAID.Y ;  /* 0x0000000000027919 */ /* 0x000e620000002600 */
[----:B------:R-:W-:-:S02]  /*6660*/  LOP3.LUT R3, R3, 0x1c0, RZ, 0xc0, !PT ;  /* 0x000001c003037812 */ /* 0x000fc400078ec0ff */
[--C-:B------:R-:W-:Y:S02]  /*6670*/  SHF.R.S32.HI R59, RZ, 0x1f, R58.reuse ;  /* 0x0000001fff3b7819 */ /* 0x100fe4000001143a */
[----:B------:R-:W-:Y:S02]  /*6680*/  LOP3.LUT R4, R3, 0x38, R58, 0xf8, !PT ;  /* 0x0000003803047812 */ /* 0x000fe400078ef83a */
[----:B------:R-:W-:Y:S02]  /*6690*/  SHF.R.U32.HI R3, RZ, 0x3, R3 ;  /* 0x00000003ff037819 */ /* 0x000fe40000011603 */
[----:B------:R-:W-:Y:S02]  /*66a0*/  IADD3 R62, P0, R0, R44, RZ ;  /* 0x0000002c003e7210 */ /* 0x000fe40007f1e0ff */
[----:B------:R-:W-:Y:S02]  /*66b0*/  LOP3.LUT R4, R4, R3, RZ, 0x3c, !PT ;  /* 0x0000000304047212 */ /* 0x000fe400078e3cff */
[----:B------:R-:W-:-:S02]  /*66c0*/  SEL R238, R238, RZ, !P1 ;  /* 0x000000ffeeee7207 */ /* 0x000fc40004800000 */
[----:B------:R-:W-:Y:S01]  /*66d0*/  LEA.HI.X.SX32 R63, R0, R45, 0x1, P0 ;  /* 0x0000002d003f7211 */ /* 0x000fe200000f0eff */
[----:B------:R-:W-:Y:S01]  /*66e0*/  IMAD R4, R7, 0x200, R4 ;  /* 0x0000020007047824 */ /* 0x000fe200078e0204 */
[----:B------:R-:W-:-:S03]  /*66f0*/  IADD3 R56, R58, 0x40, RZ ;  /* 0x000000403a387810 */ /* 0x000fc60007ffe0ff */
[----:B------:R-:W-:Y:S01]  /*6700*/  IMAD.SHL.U32 R57, R4, 0x2, RZ ;  /* 0x0000000204397824 */ /* 0x000fe200078e00ff */
[----:B-1----:R-:W-:-:S04]  /*6710*/  SHF.R.S32.HI R3, RZ, 0x1f, R2 ;  /* 0x0000001fff037819 */ /* 0x002fc80000011402 */
[----:B------:R1:W2:Y:S01]  /*6720*/  LDS.128 R36, [R57+0x7080] ;  /* 0x0070800039247984 */ /* 0x0002a20000000c00 */
[----:B------:R-:W-:-:S03]  /*6730*/  IMAD.WIDE.U32 R42, R2, c[0x0][0x338], R58 ;  /* 0x0000ce00022a7a25 */ /* 0x000fc600078e003a */
[----:B------:R1:W3:Y:S01]  /*6740*/  LDS.128 R32, [R57+0x9080] ;  /* 0x0090800039207984 */ /* 0x0002e20000000c00 */
[----:B------:R-:W-:Y:S02]  /*6750*/  IMAD R41, R3, c[0x0][0x338], RZ ;  /* 0x0000ce0003297a24 */ /* 0x000fe400078e02ff */
[----:B------:R-:W-:Y:S01]  /*6760*/  IMAD.MOV.U32 R60, RZ, RZ, R42 ;  /* 0x000000ffff3c7224 */ /* 0x000fe200078e002a */
[----:B------:R1:W4:Y:S01]  /*6770*/  LDS.128 R28, [R57+0xb080] ;  /* 0x00b08000391c7984 */ /* 0x0003220000000c00 */
[----:B------:R-:W-:-:S03]  /*6780*/  IMAD R41, R2, c[0x0][0x33c], R41 ;  /* 0x0000cf0002297a24 */ /* 0x000fc600078e0229 */
[----:B------:R1:W1:Y:S01]  /*6790*/  LDS.128 R24, [R57+0x80] ;  /* 0x0000800039187984 */ /* 0x0002620000000c00 */
[----:B------:R-:W-:Y:S02]  /*67a0*/  IMAD.IADD R61, R43, 0x1, R41 ;  /* 0x000000012b3d7824 */ /* 0x000fe400078e0229 */
[----:B------:R-:W-:Y:S01]  /*67b0*/  IMAD R43, R52, c[0x0][0x340], RZ ;  /* 0x0000d000342b7a24 */ /* 0x000fe200078e02ff */
[----:B------:R1:W1:Y:S01]  /*67c0*/  LDS.128 R20, [R57+0x2080] ;  /* 0x0020800039147984 */ /* 0x0002620000000c00 */
[----:B------:R-:W-:Y:S02]  /*67d0*/  IMAD.U32 R41, RZ, RZ, UR10 ;  /* 0x0000000aff297e24 */ /* 0x000fe4000f8e00ff */
[C---:B------:R-:W-:Y:S01]  /*67e0*/  IMAD R40, R238.reuse, c[0x0][0x344], R43 ;  /* 0x0000d100ee287a24 */ /* 0x040fe200078e022b */
[----:B------:R1:W1:Y:S01]  /*67f0*/  LDS.128 R16, [R57+0x4080] ;  /* 0x0040800039107984 */ /* 0x0002620000000c00 */
[----:B------:R-:W-:-:S03]  /*6800*/  IMAD.WIDE.U32 R60, R238, c[0x0][0x340], R60 ;  /* 0x0000d000ee3c7a25 */ /* 0x000fc600078e003c */
[----:B------:R1:W1:Y:S01]  /*6810*/  LDS.128 R12, [R57+0x1080] ;  /* 0x00108000390c7984 */ /* 0x0002620000000c00 */
[----:B------:R-:W-:-:S03]  /*6820*/  IMAD.WIDE R62, R41, 0x40, R62 ;  /* 0x00000040293e7825 */ /* 0x000fc600078e023e */
[----:B------:R1:W1:Y:S01]  /*6830*/  LDS.128 R8, [R57+0x3080] ;  /* 0x0030800039087984 */ /* 0x0002620000000c00 */
[----:B------:R-:W-:-:S03]  /*6840*/  IMAD.IADD R65, R61, 0x1, R40 ;  /* 0x000000013d417824 */ /* 0x000fc600078e0228 */
[----:B------:R1:W1:Y:S01]  /*6850*/  LDS.128 R4, [R57+0x5080] ;  /* 0x0050800039047984 */ /* 0x0002620000000c00 */
[----:B------:R-:W-:Y:S05]  /*6860*/  @P4 BRA `(.L_x_313) ;  /* 0x0000011000004947 */ /* 0x000fea0003800000 */
[C---:B------:R-:W-:Y:S01]  /*6870*/  ISETP.GE.AND P3, PT, R58.reuse, c[0x0][0x324], PT ;  /* 0x0000c9003a007a0c */ /* 0x040fe20003f66270 */
[----:B------:R-:W5:Y:S01]  /*6880*/  LDS.128 R48, [R57+0x8080] ;  /* 0x0080800039307984 */ /* 0x000f620000000c00 */
[----:B------:R-:W-:Y:S01]  /*6890*/  IMAD R54, R63, c[0x0][0x330], RZ ;  /* 0x0000cc003f367a24 */ /* 0x000fe200078e02ff */
[----:B------:R-:W-:Y:S01]  /*68a0*/  IADD3 R55, R58, 0x80, RZ ;  /* 0x000000803a377810 */ /* 0x000fe20007ffe0ff */
[----:B------:R-:W-:Y:S01]  /*68b0*/  IMAD.MOV.U32 R64, RZ, RZ, R60 ;  /* 0x000000ffff407224 */ /* 0x000fe200078e003c */
[----:B------:R-:W4:Y:S01]  /*68c0*/  LDS.128 R44, [R57+0xa080] ;  /* 0x00a08000392c7984 */ /* 0x000f220000000c00 */
[----:B------:R-:W-:Y:S01]  /*68d0*/  IMAD R54, R62, c[0x0][0x334], R54 ;  /* 0x0000cd003e367a24 */ /* 0x000fe200078e0236 */
[----:B------:R-:W-:Y:S01]  /*68e0*/  ISETP.GE.AND P2, PT, R56, c[0x0][0x324], PT ;  /* 0x0000c90038007a0c */ /* 0x000fe20003f46270 */
[----:B------:R-:W-:Y:S01]  /*68f0*/  IMAD.WIDE.U32 R66, R62, c[0x0][0x330], R64 ;  /* 0x0000cc003e427a25 */ /* 0x000fe200078e0040 */
[----:B------:R-:W-:-:S03]  /*6900*/  ISETP.GE.AND P1, PT, R55, c[0x0][0x324], PT ;  /* 0x0000c90037007a0c */ /* 0x000fc60003f26270 */
[----:B------:R-:W-:Y:S01]  /*6910*/  IMAD.IADD R54, R67, 0x1, R54 ;  /* 0x0000000143367824 */ /* 0x000fe200078e0236 */
[----:B------:R-:W3:Y:S01]  /*6920*/  @!P3 LDS.128 R40, [R57+0x6080] ;  /* 0x006080003928b984 */ /* 0x000ee20000000c00 */
[----:B------:R-:W-:-:S04]  /*6930*/  LEA R68, P0, R66, c[0x0][0x318], 0x1 ;  /* 0x0000c60042447a11 */ /* 0x000fc800078008ff */
[----:B------:R-:W-:-:S05]  /*6940*/  LEA.HI.X R69, R66, c[0x0][0x31c], R54, 0x1, P0 ;  /* 0x0000c70042457a11 */ /* 0x000fca00000f0c36 */
[----:B-----5:R2:W-:Y:S04]  /*6950*/  @!P2 STG.E.128 [R68.64+0x80], R48 ;  /* 0x000080304400a986 */ /* 0x0205e8000c101d10 */
[----:B----4-:R2:W-:Y:S04]  /*6960*/  @!P1 STG.E.128 [R68.64+0x100], R44 ;  /* 0x0001002c44009986 */ /* 0x0105e8000c101d10 */
[----:B---3--:R2:W-:Y:S02]  /*6970*/  @!P3 STG.E.128 [R68.64], R40 ;  /* 0x000000284400b986 */ /* 0x0085e4000c101d10 */
.L_x_313:
[----:B------:R-:W-:Y:S05]  /*6980*/  BSYNC B0 ;  /* 0x0000000000007941 */ /* 0x000fea0003800000 */
.L_x_312:
[----:B------:R-:W-:Y:S01]  /*6990*/  IADD3 R0, R0, 0x20, RZ ;  /* 0x0000002000007810 */ /* 0x000fe20007ffe0ff */
[----:B------:R-:W-:Y:S03]  /*69a0*/  BSSY B0, `(.L_x_314) ;  /* 0x0000014000007945 */ /* 0x000fe60003800000 */
[----:B------:R-:W-:-:S13]  /*69b0*/  ISETP.GE.AND P3, PT, R0, R53, PT ;  /* 0x000000350000720c */ /* 0x000fda0003f66270 */
[----:B------:R-:W-:Y:S05]  /*69c0*/  @P3 BRA `(.L_x_315) ;  /* 0x0000011000003947 */ /* 0x000fea0003800000 */
[----:B--2---:R-:W-:Y:S01]  /*69d0*/  IADD3 R41, P0, R62, 0x20, RZ ;  /* 0x000000203e297810 */ /* 0x004fe20007f1e0ff */
[----:B------:R-:W-:Y:S01]  /*69e0*/  IMAD.MOV.U32 R42, RZ, RZ, R60 ;  /* 0x000000ffff2a7224 */ /* 0x000fe200078e003c */
[C---:B------:R-:W-:Y:S01]  /*69f0*/  IADD3 R0, R58.reuse, 0x80, RZ ;  /* 0x000000803a007810 */ /* 0x040fe20007ffe0ff */
[----:B------:R-:W-:Y:S01]  /*6a00*/  IMAD.MOV.U32 R43, RZ, RZ, R65 ;  /* 0x000000ffff2b7224 */ /* 0x000fe200078e0041 */
[----:B------:R-:W-:Y:S01]  /*6a10*/  ISETP.GE.AND P2, PT, R58, c[0x0][0x324], PT ;  /* 0x0000c9003a007a0c */ /* 0x000fe20003f46270 */
[----:B------:R-:W-:Y:S01]  /*6a20*/  IMAD.X R40, RZ, RZ, R63, P0 ;  /* 0x000000ffff287224 */ /* 0x000fe200000e063f */
[----:B------:R-:W-:Y:S01]  /*6a30*/  ISETP.GE.AND P0, PT, R0, c[0x0][0x324], PT ;  /* 0x0000c90000007a0c */ /* 0x000fe20003f06270 */
[----:B------:R-:W-:Y:S01]  /*6a40*/  IMAD.WIDE.U32 R42, R41, c[0x0][0x330], R42 ;  /* 0x0000cc00292a7a25 */ /* 0x000fe200078e002a */
[----:B------:R-:W-:-:S03]  /*6a50*/  ISETP.GE.AND P1, PT, R56, c[0x0][0x324], PT ;  /* 0x0000c90038007a0c */ /* 0x000fc60003f26270 */
[----:B------:R-:W-:Y:S01]  /*6a60*/  IMAD R40, R40, c[0x0][0x330], RZ ;  /* 0x0000cc0028287a24 */ /* 0x000fe200078e02ff */
[----:B------:R-:W-:-:S03]  /*6a70*/  LEA R44, P5, R42, c[0x0][0x318], 0x1 ;  /* 0x0000c6002a2c7a11 */ /* 0x000fc600078a08ff */
[----:B------:R-:W-:-:S04]  /*6a80*/  IMAD R40, R41, c[0x0][0x334], R40 ;  /* 0x0000cd0029287a24 */ /* 0x000fc800078e0228 */
[----:B------:R-:W-:-:S05]  /*6a90*/  IMAD.IADD R40, R43, 0x1, R40 ;  /* 0x000000012b287824 */ /* 0x000fca00078e0228 */
[----:B------:R-:W-:-:S05]  /*6aa0*/  LEA.HI.X R45, R42, c[0x0][0x31c], R40, 0x1, P5 ;  /* 0x0000c7002a2d7a11 */ /* 0x000fca00028f0c28 */
[----:B------:R2:W-:Y:S04]  /*6ab0*/  @!P2 STG.E.128 [R44.64], R36 ;  /* 0x000000242c00a986 */ /* 0x0005e8000c101d10 */
[----:B---3--:R2:W-:Y:S04]  /*6ac0*/  @!P1 STG.E.128 [R44.64+0x80], R32 ;  /* 0x000080202c009986 */ /* 0x0085e8000c101d10 */
[----:B----4-:R2:W-:Y:S02]  /*6ad0*/  @!P0 STG.E.128 [R44.64+0x100], R28 ;  /* 0x0001001c2c008986 */ /* 0x0105e4000c101d10 */
.L_x_315:
[----:B------:R-:W-:Y:S05]  /*6ae0*/  BSYNC B0 ;  /* 0x0000000000007941 */ /* 0x000fea0003800000 */
.L_x_314:
[----:B------:R-:W-:Y:S01]  /*6af0*/  IMAD R3, R3, c[0x0][0x308], RZ ;  /* 0x0000c20003037a24 */ /* 0x000fe200078e02ff */
[----:B------:R-:W-:Y:S01]  /*6b00*/  BSSY B0, `(.L_x_316) ;  /* 0x0000017000007945 */ /* 0x000fe20003800000 */
[----:B--2-4-:R-:W-:-:S04]  /*6b10*/  IMAD.WIDE.U32 R30, R2, c[0x0][0x308], R58 ;  /* 0x0000c200021e7a25 */ /* 0x014fc800078e003a */
        /* <DEDUP_REMOVED lines=16> */
[----:B---3--:R-:W-:-:S04]  /*6c20*/  LEA R32, P0, R30, c[0x0][0x2e8], 0x1 ;  /* 0x0000ba001e207a11 */ /* 0x008fc800078008ff */
[----:B------:R-:W-:-:S05]  /*6c30*/  LEA.HI.X R33, R30, c[0x0][0x2ec], R2, 0x1, P0 ;  /* 0x0000bb001e217a11 */ /* 0x000fca00000f0c02 */
[----:B-1----:R1:W-:Y:S04]  /*6c40*/  @!P4 STG.E.128 [R32.64], R24 ;  /* 0x000000182000c986 */ /* 0x0023e8000c101d10 */
[----:B------:R1:W-:Y:S04]  /*6c50*/  @!P2 STG.E.128 [R32.64+0x80], R20 ;  /* 0x000080142000a986 */ /* 0x0003e8000c101d10 */
[----:B------:R1:W-:Y:S02]  /*6c60*/  @!P1 STG.E.128 [R32.64+0x100], R16 ;  /* 0x0001001020009986 */ /* 0x0003e4000c101d10 */
.L_x_317:
[----:B------:R-:W-:Y:S05]  /*6c70*/  BSYNC B0 ;  /* 0x0000000000007941 */ /* 0x000fea0003800000 */
.L_x_316:
[----:B------:R-:W-:Y:S05]  /*6c80*/  @P3 EXIT ;  /* 0x000000000000394d */ /* 0x000fea0003800000 */
[----:B------:R-:W-:Y:S01]  /*6c90*/  IADD3 R0, P0, R62, 0x20, RZ ;  /* 0x000000203e007810 */ /* 0x000fe20007f1e0ff */
[----:B-1----:R-:W-:Y:S01]  /*6ca0*/  IMAD.MOV.U32 R16, RZ, RZ, R238 ;  /* 0x000000ffff107224 */ /* 0x002fe200078e00ee */
[C---:B------:R-:W-:Y:S01]  /*6cb0*/  ISETP.GE.AND P1, PT, R58.reuse, c[0x0][0x2f4], PT ;  /* 0x0000bd003a007a0c */ /* 0x040fe20003f26270 */
[----:B------:R-:W-:Y:S01]  /*6cc0*/  IMAD.MOV.U32 R17, RZ, RZ, R29 ;  /* 0x000000ffff117224 */ /* 0x000fe200078e001d */
        /* <DEDUP_REMOVED lines=15> */
.L_x_310:
[----:B------:R-:W-:Y:S01]  /*6dc0*/  ISETP.NE.U32.AND P0, PT, RZ, c[0x0][0x360], PT ;  /* 0x0000d800ff007a0c */ /* 0x000fe20003f05070 */
[----:B-1----:R-:W-:Y:S01]  /*6dd0*/  IMAD.MOV.U32 R7, RZ, RZ, 0x4 ;  /* 0x00000004ff077424 */ /* 0x002fe200078e00ff */
[----:B------:R-:W-:-:S02]  /*6de0*/  ISETP.NE.U32.AND P1, PT, RZ, c[0x0][0x358], PT ;  /* 0x0000d600ff007a0c */ /* 0x000fc40003f25070 */
[----:B------:R-:W-:Y:S01]  /*6df0*/  ISETP.NE.AND.EX P0, PT, RZ, c[0x0][0x364], PT, P0 ;  /* 0x0000d900ff007a0c */ /* 0x000fe20003f05300 */
[----:B------:R-:W-:Y:S01]  /*6e00*/  IMAD.WIDE R4, R238, R7, c[0x0][0x358] ;  /* 0x0000d600ee047625 */ /* 0x000fe200078e0207 */
[----:B------:R-:W-:-:S03]  /*6e10*/  ISETP.NE.AND.EX P1, PT, RZ, c[0x0][0x35c], PT, P1 ;  /* 0x0000d700ff007a0c */ /* 0x000fc60003f25310 */
[----:B------:R-:W-:-:S08]  /*6e20*/  IMAD.MOV.U32 R6, RZ, RZ, c[0x0][0x2f0] ;  /* 0x0000bc00ff067624 */ /* 0x000fd000078e00ff */
[----:B------:R-:W-:Y:S02]  /*6e30*/  @P0 IMAD.WIDE R8, R238, R7, c[0x0][0x360] ;  /* 0x0000d800ee080625 */ /* 0x000fe400078e0207 */
[----:B------:R-:W2:Y:S04]  /*6e40*/  @P1 LDG.E R3, [R4.64] ;  /* 0x0000001004031981 */ /* 0x000ea8000c1e1900 */
[----:B------:R1:W5:Y:S01]  /*6e50*/  @P0 LDG.E R6, [R8.64] ;  /* 0x0000001008060981 */ /* 0x000362000c1e1900 */
[----:B------:R-:W-:Y:S02]  /*6e60*/  CS2R R10, SRZ ;  /* 0x00000000000a7805 */ /* 0x000fe4000001ff00 */
[--C-:B--2---:R-:W-:Y:S01]  /*6e70*/  @P1 SHF.R.S32.HI R11, RZ, 0x1f, R3.reuse ;  /* 0x0000001fff0b1819 */ /* 0x104fe20000011403 */
[----:B------:R-:W-:Y:S01]  /*6e80*/  @P1 IMAD.MOV.U32 R10, RZ, RZ, R3 ;  /* 0x000000ffff0a1224 */ /* 0x000fe200078e0003 */
[----:B------:R-:W-:Y:S05]  /*6e90*/  @P0 BRA `(.L_x_318) ;  /* 0x0000004000000947 */ /* 0x000fea0003800000 */
[----:B-1----:R-:W-:Y:S05]  /*6ea0*/  @!P1 BRA `(.L_x_318) ;  /* 0x0000003000009947 */ /* 0x002fea0003800000 */
[----:B-----5:R-:W2:Y:S04]  /*6eb0*/  LDG.E R6, [R4.64] ;  /* 0x0000001004067981 */ /* 0x020ea8000c1e1900 */
[----:B------:R-:W2:Y:S02]  /*6ec0*/  LDG.E R3, [R4.64+0x4] ;  /* 0x0000041004037981 */ /* 0x000ea4000c1e1900 */
[----:B--2---:R-:W-:-:S02]  /*6ed0*/  IADD3 R6, -R6, R3, RZ ;  /* 0x0000000306067210 */ /* 0x004fc40007ffe1ff */
.L_x_318:
[----:B-1---5:R-:W1:Y:S01]  /*6ee0*/  S2R R0, SR_CTAID.Y ;  /* 0x0000000000007919 */ /* 0x022e620000002600 */
[----:B------:R-:W-:Y:S01]  /*6ef0*/  SHF.R.S32.HI R2, RZ, 0x1f, R233 ;  /* 0x0000001fff027819 */ /* 0x000fe200000114e9 */
[----:B------:R-:W-:Y:S01]  /*6f00*/  BSSY B0, `(.L_x_319) ;  /* 0x000002a000007945 */ /* 0x000fe20003800000 */
[----:B------:R-:W-:-:S02]  /*6f10*/  IADD3 R6, R6, -UR14, RZ ;  /* 0x8000000e06067c10 */ /* 0x000fc4000fffe0ff */
[----:B------:R-:W-:Y:S02]  /*6f20*/  LEA.HI R3, R2, R233, RZ, 0x3 ;  /* 0x000000e902037211 */ /* 0x000fe400078f18ff */
[----:B------:R-:W-:Y:S02]  /*6f30*/  SHF.R.S32.HI R4, RZ, 0x1f, R238 ;  /* 0x0000001fff047819 */ /* 0x000fe400000114ee */
[----:B------:R-:W-:Y:S02]  /*6f40*/  LOP3.LUT R8, R3, 0x1ffffff8, RZ, 0xc0, !PT ;  /* 0x1ffffff803087812 */ /* 0x000fe400078ec0ff */
[----:B------:R-:W-:Y:S02]  /*6f50*/  SHF.R.S32.HI R3, RZ, 0x3, R3 ;  /* 0x00000003ff037819 */ /* 0x000fe40000011403 */
[----:B------:R-:W-:Y:S01]  /*6f60*/  SEL R4, R4, RZ, !P1 ;  /* 0x000000ff04047207 */ /* 0x000fe20004800000 */
[----:B------:R-:W-:Y:S01]  /*6f70*/  IMAD.IADD R8, R233, 0x1, -R8 ;  /* 0x00000001e9087824 */ /* 0x000fe200078e0a08 */
[----:B------:R-:W-:-:S02]  /*6f80*/  ISETP.GE.AND P4, PT, R3, R6, PT ;  /* 0x000000060300720c */ /* 0x000fc40003f86270 */
[C---:B------:R-:W-:Y:S01]  /*6f90*/  IADD3 R10, P0, R3.reuse, R10, RZ ;  /* 0x0000000a030a7210 */ /* 0x040fe20007f1e0ff */
[----:B------:R-:W-:Y:S01]  /*6fa0*/  IMAD.SHL.U32 R8, R8, 0x8, RZ ;  /* 0x0000000808087824 */ /* 0x000fe200078e00ff */
[----:B------:R-:W-:Y:S01]  /*6fb0*/  SEL R238, R238, RZ, !P1 ;  /* 0x000000ffeeee7207 */ /* 0x000fe20004800000 */
[----:B------:R-:W-:Y:S01]  /*6fc0*/  IMAD R17, R4, c[0x0][0x310], RZ ;  /* 0x0000c40004117a24 */ /* 0x000fe200078e02ff */
[----:B------:R-:W-:Y:S02]  /*6fd0*/  LEA.HI.X.SX32 R11, R3, R11, 0x1, P0 ;  /* 0x0000000b030b7211 */ /* 0x000fe400000f0eff */
[----:B------:R-:W-:Y:S01]  /*6fe0*/  SHF.R.S32.HI R9, RZ, 0x1f, R8 ;  /* 0x0000001fff097819 */ /* 0x000fe20000011408 */
[----:B------:R-:W-:Y:S01]  /*6ff0*/  IMAD R17, R238, c[0x0][0x314], R17 ;  /* 0x0000c500ee117a24 */ /* 0x000fe200078e0211 */
[----:B-1----:R-:W-:Y:S02]  /*7000*/  SHF.R.S32.HI R2, RZ, 0x1f, R0 ;  /* 0x0000001fff027819 */ /* 0x002fe40000011400 */
[----:B------:R-:W-:Y:S01]  /*7010*/  IADD3 R7, R8, 0x40, RZ ;  /* 0x0000004008077810 */ /* 0x000fe20007ffe0ff */
[----:B------:R-:W-:-:S04]  /*7020*/  IMAD.WIDE.U32 R14, R0, c[0x0][0x308], R8 ;  /* 0x0000c200000e7a25 */ /* 0x000fc800078e0008 */
[----:B------:R-:W-:-:S04]  /*7030*/  IMAD R5, R2, c[0x0][0x308], RZ ;  /* 0x0000c20002057a24 */ /* 0x000fc800078e02ff */
[----:B------:R-:W-:Y:S01]  /*7040*/  IMAD R12, R0, c[0x0][0x30c], R5 ;  /* 0x0000c300000c7a24 */ /* 0x000fe200078e0205 */
[----:B------:R-:W-:-:S03]  /*7050*/  IADD3 R5, R8, 0x80, RZ ;  /* 0x0000008008057810 */ /* 0x000fc60007ffe0ff */
[----:B------:R-:W-:Y:S02]  /*7060*/  IMAD.IADD R13, R15, 0x1, R12 ;  /* 0x000000010f0d7824 */ /* 0x000fe400078e020c */
[----:B------:R-:W-:Y:S02]  /*7070*/  IMAD.MOV.U32 R12, RZ, RZ, R14 ;  /* 0x000000ffff0c7224 */ /* 0x000fe400078e000e */
[----:B------:R-:W-:Y:S02]  /*7080*/  IMAD.U32 R14, RZ, RZ, UR10 ;  /* 0x0000000aff0e7e24 */ /* 0x000fe4000f8e00ff */
        /* <DEDUP_REMOVED lines=17> */
.L_x_320:
[----:B------:R-:W-:Y:S05]  /*71a0*/  BSYNC B0 ;  /* 0x0000000000007941 */ /* 0x000fea0003800000 */
.L_x_319:
[----:B------:R-:W-:Y:S01]  /*71b0*/  IADD3 R3, R3, 0x20, RZ ;  /* 0x0000002003037810 */ /* 0x000fe20007ffe0ff */
[----:B------:R-:W-:Y:S03]  /*71c0*/  BSSY B0, `(.L_x_321) ;  /* 0x0000013000007945 */ /* 0x000fe60003800000 */
[----:B------:R-:W-:-:S13]  /*71d0*/  ISETP.GE.AND P3, PT, R3, R6, PT ;  /* 0x000000060300720c */ /* 0x000fda0003f66270 */
[----:B------:R-:W-:Y:S05]  /*71e0*/  @P3 BRA `(.L_x_322) ;  /* 0x0000010000003947 */ /* 0x000fea0003800000 */
[----:B------:R-:W-:Y:S01]  /*71f0*/  IADD3 R6, P0, R14, 0x20, RZ ;  /* 0x000000200e067810 */ /* 0x000fe20007f1e0ff */
[----:B------:R-:W-:Y:S01]  /*7200*/  IMAD.MOV.U32 R10, RZ, RZ, R12 ;  /* 0x000000ffff0a7224 */ /* 0x000fe200078e000c */
[----:B------:R-:W-:Y:S02]  /*7210*/  MOV R11, R17 ;  /* 0x00000011000b7202 */ /* 0x000fe40000000f00 */
        /* <DEDUP_REMOVED lines=10> */
[----:B------:R2:W-:Y:S04]  /*72c0*/  @!P2 STG.E.128 [R12.64], RZ ;  /* 0x000000ff0c00a986 */ /* 0x0005e8000c101d10 */
[----:B------:R2:W-:Y:S04]  /*72d0*/  @!P1 STG.E.128 [R12.64+0x80], RZ ;  /* 0x000080ff0c009986 */ /* 0x0005e8000c101d10 */
[----:B------:R2:W-:Y:S02]  /*72e0*/  @!P0 STG.E.128 [R12.64+0x100], RZ ;  /* 0x000100ff0c008986 */ /* 0x0005e4000c101d10 */
.L_x_322:
[----:B------:R-:W-:Y:S05]  /*72f0*/  BSYNC B0 ;  /* 0x0000000000007941 */ /* 0x000fea0003800000 */
.L_x_321:
[----:B------:R-:W-:Y:S01]  /*7300*/  IMAD R3, R2, c[0x0][0x338], RZ ;  /* 0x0000ce0002037a24 */ /* 0x000fe200078e02ff */
[----:B------:R-:W-:Y:S01]  /*7310*/  BSSY B0, `(.L_x_323) ;  /* 0x0000016000007945 */ /* 0x000fe20003800000 */
[----:B------:R-:W-:-:S04]  /*7320*/  IMAD.WIDE.U32 R10, R0, c[0x0][0x338], R8 ;  /* 0x0000ce00000a7a25 */ /* 0x000fc800078e0008 */
[----:B------:R-:W-:Y:S02]  /*7330*/  IMAD R3, R0, c[0x0][0x33c], R3 ;  /* 0x0000cf0000037a24 */ /* 0x000fe400078e0203 */
[----:B--2---:R-:W-:-:S03]  /*7340*/  IMAD R13, R4, c[0x0][0x340], RZ ;  /* 0x0000d000040d7a24 */ /* 0x004fc600078e02ff */
        /* <DEDUP_REMOVED lines=18> */
.L_x_324:
[----:B------:R-:W-:Y:S05]  /*7470*/  BSYNC B0 ;  /* 0x0000000000007941 */ /* 0x000fea0003800000 */
.L_x_323:
[----:B------:R-:W-:Y:S05]  /*7480*/  @P3 EXIT ;  /* 0x000000000000394d */ /* 0x000fea0003800000 */
[----:B------:R-:W-:Y:S01]  /*7490*/  IADD3 R0, P0, R14, 0x20, RZ ;  /* 0x000000200e007810 */ /* 0x000fe20007f1e0ff */
[----:B------:R-:W-:Y:S01]  /*74a0*/  IMAD.MOV.U32 R10, RZ, RZ, R238 ;  /* 0x000000ffff0a7224 */ /* 0x000fe200078e00ee */
[----:B------:R-:W-:-:S03]  /*74b0*/  ISETP.GE.AND P1, PT, R8, c[0x0][0x324], PT ;  /* 0x0000c90008007a0c */ /* 0x000fc60003f26270 */
[----:B------:R-:W-:Y:S01]  /*74c0*/  IMAD.X R14, RZ, RZ, R15, P0 ;  /* 0x000000ffff0e7224 */ /* 0x000fe200000e060f */
[----:B------:R-:W-:Y:S01]  /*74d0*/  ISETP.GE.AND P0, PT, R7, c[0x0][0x324], PT ;  /* 0x0000c90007007a0c */ /* 0x000fe20003f06270 */
[----:B------:R-:W-:-:S04]  /*74e0*/  IMAD.WIDE.U32 R10, R0, c[0x0][0x330], R10 ;  /* 0x0000cc00000a7a25 */ /* 0x000fc800078e000a */
[----:B--2---:R-:W-:Y:S01]  /*74f0*/  IMAD R3, R14, c[0x0][0x330], RZ ;  /* 0x0000cc000e037a24 */ /* 0x004fe200078e02ff */
        /* <DEDUP_REMOVED lines=10> */
.L_x_325:
        /* <DEDUP_REMOVED lines=14> */
.L_x_1386:


//--------------------- .text._ZN7cutlass13device_kernelIN5flash19enable_sm80_to_sm89INS1_16FlashAttnBwdSm80INS1_25CollectiveMainloopBwdSm80ILi1ELi1EN4cute5tupleIJNS5_1CILi64EEES8_NS7_ILi192EEEEEENS_6half_tEfNS_4arch4Sm80ELb0ELb1ELb0ELb1ELb1ELb0ELb0ELb0ELi2ELi2ELi2ELi2ELb1EEENS1_21CollectiveEpilogueBwdISA_SB_SD_Li256ELb1ELb0ELi4EEENS1_19SingleTileSchedulerILb1ELb0ELb0ELi64EEEEEEEEEvNT_6ParamsE --------------------------
	.section	.text._ZN7cutlass13device_kernelIN5flash19enable_sm80_to_sm89INS1_16FlashAttnBwdSm80INS1_25CollectiveMainloopBwdSm80ILi1ELi1EN4cute5tupleIJNS5_1CILi64EEES8_NS7_ILi192EEEEEENS_6half_tEfNS_4arch4Sm80ELb0ELb1ELb0ELb1ELb1ELb0ELb0ELb0ELi2ELi2ELi2ELi2ELb1EEENS1_21CollectiveEpilogueBwdISA_SB_SD_Li256ELb1ELb0ELi4EEENS1_19SingleTileSchedulerILb1ELb0ELb0ELi64EEEEEEEEEvNT_6ParamsE,"ax",@progbits
	.sectioninfo	@"SHI_REGISTERS=255"
	.align	128
.text._ZN7cutlass13device_kernelIN5flash19enable_sm80_to_sm89INS1_16FlashAttnBwdSm80INS1_25CollectiveMainloopBwdSm80ILi1ELi1EN4cute5tupleIJNS5_1CILi64EEES8_NS7_ILi192EEEEEENS_6half_tEfNS_4arch4Sm80ELb0ELb1ELb0ELb1ELb1ELb0ELb0ELb0ELi2ELi2ELi2ELi2ELb1EEENS1_21CollectiveEpilogueBwdISA_SB_SD_Li256ELb1ELb0ELi4EEENS1_19SingleTileSchedulerILb1ELb0ELb0ELi64EEEEEEEEEvNT_6ParamsE:
        .type           _ZN7cutlass13device_kernelIN5flash19enable_sm80_to_sm89INS1_16FlashAttnBwdSm80INS1_25CollectiveMainloopBwdSm80ILi1ELi1EN4cute5tupleIJNS5_1CILi64EEES8_NS7_ILi192EEEEEENS_6half_tEfNS_4arch4Sm80ELb0ELb1ELb0ELb1ELb1ELb0ELb0ELb0ELi2ELi2ELi2ELi2ELb1EEENS1_21CollectiveEpilogueBwdISA_SB_SD_Li256ELb1ELb0ELi4EEENS1_19SingleTileSchedulerILb1ELb0ELb0ELi64EEEEEEEEEvNT_6ParamsE,@function
        .size           _ZN7cutlass13device_kernelIN5flash19enable_sm80_to_sm89INS1_16FlashAttnBwdSm80INS1_25CollectiveMainloopBwdSm80ILi1ELi1EN4cute5tupleIJNS5_1CILi64EEES8_NS7_ILi192EEEEEENS_6half_tEfNS_4arch4Sm80ELb0ELb1ELb0ELb1ELb1ELb0ELb0ELb0ELi2ELi2ELi2ELi2ELb1EEENS1_21CollectiveEpilogueBwdISA_SB_SD_Li256ELb1ELb0ELi4EEENS1_19SingleTileSchedulerILb1ELb0ELb0ELi64EEEEEEEEEvNT_6ParamsE,(.L_x_1387 - _ZN7cutlass13device_kernelIN5flash19enable_sm80_to_sm89INS1_16FlashAttnBwdSm80INS1_25CollectiveMainloopBwdSm80ILi1ELi1EN4cute5tupleIJNS5_1CILi64EEES8_NS7_ILi192EEEEEENS_6half_tEfNS_4arch4Sm80ELb0ELb1ELb0ELb1ELb1ELb0ELb0ELb0ELi2ELi2ELi2ELi2ELb1EEENS1_21CollectiveEpilogueBwdISA_SB_SD_Li256ELb1ELb0ELi4EEENS1_19SingleTileSchedulerILb1ELb0ELb0ELi64EEEEEEEEEvNT_6ParamsE)
        .other          _ZN7cutlass13device_kernelIN5flash19enable_sm80_to_sm89INS1_16FlashAttnBwdSm80INS1_25CollectiveMainloopBwdSm80ILi1ELi1EN4cute5tupleIJNS5_1CILi64EEES8_NS7_ILi192EEEEEENS_6half_tEfNS_4arch4Sm80ELb0ELb1ELb0ELb1ELb1ELb0ELb0ELb0ELi2ELi2ELi2ELi2ELb1EEENS1_21CollectiveEpilogueBwdISA_SB_SD_Li256ELb1ELb0ELi4EEENS1_19SingleTileSchedulerILb1ELb0ELb0ELi64EEEEEEEEEvNT_6ParamsE,@"STO_CUDA_ENTRY STV_DEFAULT"
_ZN7cutlass13device_kernelIN5flash19enable_sm80_to_sm89INS1_16FlashAttnBwdSm80INS1_25CollectiveMainloopBwdSm80ILi1ELi1EN4cute5tupleIJNS5_1CILi64EEES8_NS7_ILi192EEEEEENS_6half_tEfNS_4arch4Sm80ELb0ELb1ELb0ELb1ELb1ELb0ELb0ELb0ELi2ELi2ELi2ELi2ELb1EEENS1_21CollectiveEpilogueBwdISA_SB_SD_Li256ELb1ELb0ELi4EEENS1_19SingleTileSchedulerILb1ELb0ELb0ELi64EEEEEEEEEvNT_6ParamsE:
        /* <DEDUP_REMOVED lines=18> */
.L_x_327:
        /* <DEDUP_REMOVED lines=8> */
.L_x_329:
[----:B------:R-:W-:Y:S02]  /*01a0*/  MOV R0, c[0x0][0x3a4] ;  /* 0x0000e90000007a02 */ /* 0x000fe40000000f00 */
.L_x_328:
[----:B------:R-:W-:-:S06]  /*01b0*/  USHF.L.U32 UR14, UR10, 0x6, URZ ;  /* 0x000000060a0e7899 */ /* 0x000fcc000800063f */
[----:B-----5:R-:W-:-:S04]  /*01c0*/  ISETP.LE.AND P0, PT, R0, UR14, PT ;  /* 0x0000000e00007c0c */ /* 0x020fc8000bf03270 */
[----:B------:R-:W-:Y:S01]  /*01d0*/  SEL R238, R238, 0xffffffff, !P0 ;  /* 0xffffffffeeee7807 */ /* 0x000fe20004000000 */
[----:B------:R-:W-:Y:S05]  /*01e0*/  BRA `(.L_x_330) ;  /* 0x0000011000007947 */ /* 0x000fea0003800000 */
.L_x_326:
[----:B--2-4-:R-:W-:-:S04]  /*01f0*/  ISETP.NE.U32.AND P0, PT, RZ, c[0x0][0x3c0], PT ;  /* 0x0000f000ff007a0c */ /* 0x014fc80003f05070 */
[----:B------:R-:W-:-:S13]  /*0200*/  ISETP.NE.AND.EX P0, PT, RZ, c[0x0][0x3c4], PT, P0 ;  /* 0x0000f100ff007a0c */ /* 0x000fda0003f05300 */
[----:B------:R-:W-:Y:S05]  /*0210*/  @!P0 BRA `(.L_x_331) ;  /* 0x0000002000008947 */ /* 0x000fea0003800000 */
[----:B------:R1:W5:Y:S01]  /*0220*/  LDG.E R0, [R4.64] ;  /* 0x0000001004007981 */ /* 0x000362000c1e1900 */
[----:B------:R-:W-:Y:S05]  /*0230*/  BRA `(.L_x_332) ;  /* 0x0000009000007947 */ /* 0x000fea0003800000 */
.L_x_331:
        /* <DEDUP_REMOVED lines=8> */
.L_x_333:
[----:B------:R-:W-:Y:S02]  /*02c0*/  MOV R0, c[0x0][0x3a4] ;  /* 0x0000e90000007a02 */ /* 0x000fe40000000f00 */
.L_x_332:
[----:B------:R-:W-:-:S06]  /*02d0*/  USHF.L.U32 UR14, UR10, 0x6, URZ ;  /* 0x000000060a0e7899 */ /* 0x000fcc000800063f */
[----:B-----5:R-:W-:-:S04]  /*02e0*/  ISETP.LE.AND P0, PT, R0, UR14, PT ;  /* 0x0000000e00007c0c */ /* 0x020fc8000bf03270 */
[----:B------:R-:W-:-:S04]  /*02f0*/  SEL R238, R238, 0xffffffff, !P0 ;  /* 0xffffffffeeee7807 */ /* 0x000fc80004000000 */
.L_x_330:
        /* <DEDUP_REMOVED lines=32> */
.L_x_334:
[----:B------:R-:W-:-:S04]  /*0500*/  ISETP.NE.U32.AND P0, PT, RZ, c[0x0][0x2e0], PT ;  /* 0x0000b800ff007a0c */ /* 0x000fc80003f05070 */
[----:B------:R-:W-:-:S13]  /*0510*/  ISETP.NE.AND.EX P0, PT, RZ, c[0x0][0x2e4], PT, P0 ;  /* 0x0000b900ff007a0c */ /* 0x000fda0003f05300 */
[----:B------:R-:W-:Y:S05]  /*0520*/  @!P0 BRA `(.L_x_335) ;  /* 0x0000004000008947 */ /* 0x000fea0003800000 */
[----:B-1----:R-:W-:-:S05]  /*0530*/  IMAD.WIDE R6, R238, R7, c[0x0][0x2e0] ;  /* 0x0000b800ee067625 */ /* 0x002fca00078e0207 */
[----:B------:R-:W3:Y:S02]  /*0540*/  LDG.E R5, [R6.64] ;  /* 0x0000001006057981 */ /* 0x000ee4000c1e1900 */
[----:B---3--:R1:W3:Y:S02]  /*0550*/  R2UR UR7, R5 ;  /* 0x00000000050773c2 */ /* 0x0082e400000e0000 */
[----:B-1-3--:R-:W-:Y:S05]  /*0560*/  BRA `(.L_x_336) ;  /* 0x0000006000007947 */ /* 0x00afea0003800000 */
.L_x_335:
[----:B------:R-:W-:Y:S05]  /*0570*/  @!P4 BRA `(.L_x_336) ;  /* 0x000000500000c947 */ /* 0x000fea0003800000 */
[----:B------:R-:W3:Y:S04]  /*0580*/  LDG.E R5, [R8.64] ;  /* 0x0000001008057981 */ /* 0x000ee8000c1e1900 */
[----:B-1----:R-:W4:Y:S01]  /*0590*/  LDG.E R6, [R8.64+0x4] ;  /* 0x0000041008067981 */ /* 0x002f22000c1e1900 */
[----:B---3--:R-:W1:Y:S08]  /*05a0*/  R2UR UR7, R5 ;  /* 0x00000000050773c2 */ /* 0x008e7000000e0000 */
[----:B----4-:R-:W1:Y:S02]  /*05b0*/  R2UR UR4, R6 ;  /* 0x00000000060473c2 */ /* 0x010e6400000e0000 */
[----:B-1----:R-:W-:-:S06]  /*05c0*/  UIADD3 UR7, -UR7, UR4, URZ ;  /* 0x0000000407077290 */ /* 0x002fcc000fffe13f */
.L_x_336:
        /* <DEDUP_REMOVED lines=15> */
.L_x_337:
        /* <DEDUP_REMOVED lines=521> */
.L_x_357:
        /* <DEDUP_REMOVED lines=109> */
.L_x_341:
[----:B------:R-:W-:Y:S04]  /*2e20*/  MOV R20, c[0x0][0x2a8] ;  /* 0x0000aa0000147a02 */ /* 0x000fe80000000f00 */
[----:B------:R-:W-:Y:S11]  /*2e30*/  ISETP.NE.AND P0, PT, R20, 0x1, PT ;  /* 0x000000011400780c */ /* 0x000ff60003f05270 */
[----:B------:R-:W-:Y:S02]  /*2e40*/  @!UPT UIADD3 URZ, URZ, URZ, URZ ;  /* 0x0000003f3f3ff290 */ /* 0x000fe4000fffe03f */
[----:B------:R-:W-:Y:S05]  /*2e50*/  @P0 IMAD.HI.U32 R20, R21, c[0x0][0x2ac], RZ ;  /* 0x0000ab0015140a27 */ /* 0x000fea00078e00ff */
[----:B------:R-:W-:Y:S02]  /*2e60*/  @P0 SHF.R.U32.HI R21, RZ, c[0x0][0x2b0], R20 ;  /* 0x0000ac00ff150a19 */ /* 0x000fe40000011614 */
.L_x_342:
[----:B------:R-:W-:Y:S05]  /*2e70*/  BSYNC B0 ;  /* 0x0000000000007941 */ /* 0x000fea0003800000 */
.L_x_340:
[----:B------:R-:W-:Y:S04]  /*2e80*/  IMAD.MOV.U32 R20, RZ, RZ, c[0x0][0x2a8] ;  /* 0x0000aa00ff147624 */ /* 0x000fe800078e00ff */
[----:B------:R-:W-:Y:S04]  /*2e90*/  IMAD R20, R21, R20, -UR14 ;  /* 0x8000000e15147e24 */ /* 0x000fe8000f8e0214 */
[----:B------:R-:W-:Y:S05]  /*2ea0*/  IMAD.IADD R20, R20, 0x1, -R247 ;  /* 0x0000000114147824 */ /* 0x000fea00078e0af7 */
[----:B------:R-:W-:Y:S02]  /*2eb0*/  IADD3 R21, R20, c[0x0][0x2a8], RZ ;  /* 0x0000aa0014157a10 */ /* 0x000fe40007ffe0ff */
[----:B------:R-:W-:Y:S02]  /*2ec0*/  IMNMX R211, R211, R20, !PT ;  /* 0x00000014d3d37217 */ /* 0x000fe40007800200 */
[----:B------:R-:W-:Y:S02]  /*2ed0*/  IMNMX R210, R210, R21, PT ;  /* 0x00000015d2d27217 */ /* 0x000fe40003800200 */
.L_x_339:
        /* <DEDUP_REMOVED lines=18> */
.L_x_345:
[----:B------:R-:W-:Y:S04]  /*3000*/  MOV R20, c[0x0][0x2a8] ;  /* 0x0000aa0000147a02 */ /* 0x000fe80000000f00 */
[----:B------:R-:W-:Y:S11]  /*3010*/  ISETP.NE.AND P0, PT, R20, 0x1, PT ;  /* 0x000000011400780c */ /* 0x000ff60003f05270 */
[----:B------:R-:W-:Y:S02]  /*3020*/  @!UPT UIADD3 URZ, URZ, URZ, URZ ;  /* 0x0000003f3f3ff290 */ /* 0x000fe4000fffe03f */
[----:B------:R-:W-:Y:S05]  /*3030*/  @P0 IMAD.HI.U32 R20, R21, c[0x0][0x2ac], RZ ;  /* 0x0000ab0015140a27 */ /* 0x000fea00078e00ff */
[----:B------:R-:W-:Y:S02]  /*3040*/  @P0 SHF.R.U32.HI R21, RZ, c[0x0][0x2b0], R20 ;  /* 0x0000ac00ff150a19 */ /* 0x000fe40000011614 */
.L_x_346:
[----:B------:R-:W-:Y:S05]  /*3050*/  BSYNC B0 ;  /* 0x0000000000007941 */ /* 0x000fea0003800000 */
.L_x_344:
[----:B------:R-:W-:Y:S04]  /*3060*/  IMAD.MOV.U32 R20, RZ, RZ, c[0x0][0x2a8] ;  /* 0x0000aa00ff147624 */ /* 0x000fe800078e00ff */
[----:B------:R-:W-:Y:S04]  /*3070*/  IMAD R20, R21, R20, -UR14 ;  /* 0x8000000e15147e24 */ /* 0x000fe8000f8e0214 */
[----:B------:R-:W-:Y:S05]  /*3080*/  IMAD.IADD R20, R20, 0x1, -R247 ;  /* 0x0000000114147824 */ /* 0x000fea00078e0af7 */
[----:B------:R-:W-:Y:S02]  /*3090*/  IADD3 R21, R20, c[0x0][0x2a8], RZ ;  /* 0x0000aa0014157a10 */ /* 0x000fe40007ffe0ff */
[----:B------:R-:W-:Y:S02]  /*30a0*/  IMNMX R209, R209, R20, !PT ;  /* 0x00000014d1d17217 */ /* 0x000fe40007800200 */
[----:B------:R-:W-:Y:S02]  /*30b0*/  IMNMX R208, R208, R21, PT ;  /* 0x00000015d0d07217 */ /* 0x000fe40003800200 */
.L_x_343:
        /* <DEDUP_REMOVED lines=18> */
.L_x_349:
[----:B------:R-:W-:Y:S04]  /*31e0*/  MOV R20, c[0x0][0x2a8] ;  /* 0x0000aa0000147a02 */ /* 0x000fe80000000f00 */
[----:B------:R-:W-:Y:S11]  /*31f0*/  ISETP.NE.AND P0, PT, R20, 0x1, PT ;  /* 0x000000011400780c */ /* 0x000ff60003f05270 */
[----:B------:R-:W-:Y:S02]  /*3200*/  @!UPT UIADD3 URZ, URZ, URZ, URZ ;  /* 0x0000003f3f3ff290 */ /* 0x000fe4000fffe03f */
[----:B------:R-:W-:Y:S05]  /*3210*/  @P0 IMAD.HI.U32 R20, R21, c[0x0][0x2ac], RZ ;  /* 0x0000ab0015140a27 */ /* 0x000fea00078e00ff */
[----:B------:R-:W-:Y:S02]  /*3220*/  @P0 SHF.R.U32.HI R21, RZ, c[0x0][0x2b0], R20 ;  /* 0x0000ac00ff150a19 */ /* 0x000fe40000011614 */
.L_x_350:
[----:B------:R-:W-:Y:S05]  /*3230*/  BSYNC B0 ;  /* 0x0000000000007941 */ /* 0x000fea0003800000 */
.L_x_348:
[----:B------:R-:W-:Y:S04]  /*3240*/  IMAD.MOV.U32 R20, RZ, RZ, c[0x0][0x2a8] ;  /* 0x0000aa00ff147624 */ /* 0x000fe800078e00ff */
[----:B------:R-:W-:Y:S04]  /*3250*/  IMAD R20, R21, R20, -UR14 ;  /* 0x8000000e15147e24 */ /* 0x000fe8000f8e0214 */
[----:B------:R-:W-:Y:S05]  /*3260*/  IMAD.IADD R20, R20, 0x1, -R247 ;  /* 0x0000000114147824 */ /* 0x000fea00078e0af7 */
[----:B------:R-:W-:Y:S02]  /*3270*/  IADD3 R21, R20, c[0x0][0x2a8], RZ ;  /* 0x0000aa0014157a10 */ /* 0x000fe40007ffe0ff */
[----:B------:R-:W-:Y:S02]  /*3280*/  IMNMX R205, R205, R20, !PT ;  /* 0x00000014cdcd7217 */ /* 0x000fe40007800200 */
[----:B------:R-:W-:Y:S02]  /*3290*/  IMNMX R206, R206, R21, PT ;  /* 0x00000015cece7217 */ /* 0x000fe40003800200 */
.L_x_347:
        /* <DEDUP_REMOVED lines=18> */
.L_x_353:
[----:B------:R-:W-:Y:S04]  /*33c0*/  MOV R20, c[0x0][0x2a8] ;  /* 0x0000aa0000147a02 */ /* 0x000fe80000000f00 */
[----:B------:R-:W-:Y:S11]  /*33d0*/  ISETP.NE.AND P0, PT, R20, 0x1, PT ;  /* 0x000000011400780c */ /* 0x000ff60003f05270 */
[----:B------:R-:W-:Y:S02]  /*33e0*/  @!UPT UIADD3 URZ, URZ, URZ, URZ ;  /* 0x0000003f3f3ff290 */ /* 0x000fe4000fffe03f */
[----:B------:R-:W-:Y:S05]  /*33f0*/  @P0 IMAD.HI.U32 R20, R21, c[0x0][0x2ac], RZ ;  /* 0x0000ab0015140a27 */ /* 0x000fea00078e00ff */
[----:B------:R-:W-:Y:S02]  /*3400*/  @P0 SHF.R.U32.HI R21, RZ, c[0x0][0x2b0], R20 ;  /* 0x0000ac00ff150a19 */ /* 0x000fe40000011614 */
.L_x_354:
[----:B------:R-:W-:Y:S05]  /*3410*/  BSYNC B0 ;  /* 0x0000000000007941 */ /* 0x000fea0003800000 */
.L_x_352:
[----:B------:R-:W-:Y:S04]  /*3420*/  IMAD.MOV.U32 R20, RZ, RZ, c[0x0][0x2a8] ;  /* 0x0000aa00ff147624 */ /* 0x000fe800078e00ff */
[----:B------:R-:W-:Y:S04]  /*3430*/  IMAD R20, R21, R20, -UR14 ;  /* 0x8000000e15147e24 */ /* 0x000fe8000f8e0214 */
[----:B------:R-:W-:Y:S05]  /*3440*/  IMAD.IADD R20, R20, 0x1, -R247 ;  /* 0x0000000114147824 */ /* 0x000fea00078e0af7 */
[----:B------:R-:W-:Y:S02]  /*3450*/  IADD3 R21, R20, c[0x0][0x2a8], RZ ;  /* 0x0000aa0014157a10 */ /* 0x000fe40007ffe0ff */
[----:B------:R-:W-:Y:S02]  /*3460*/  IMNMX R203, R203, R20, !PT ;  /* 0x00000014cbcb7217 */ /* 0x000fe40007800200 */
[----:B------:R-:W-:Y:S02]  /*3470*/  IMNMX R204, R204, R21, PT ;  /* 0x00000015cccc7217 */ /* 0x000fe40003800200 */
.L_x_351:
        /* <DEDUP_REMOVED lines=355> */
.L_x_355:
        /* <DEDUP_REMOVED lines=118> */
.L_x_356:
        /* <DEDUP_REMOVED lines=167> */
.L_x_338:
        /* <DEDUP_REMOVED lines=145> */
.L_x_359:
        /* <DEDUP_REMOVED lines=63> */
.L_x_361:
[----:B------:R-:W-:Y:S05]  /*6980*/  BSYNC B0 ;  /* 0x0000000000007941 */ /* 0x000fea0003800000 */
.L_x_360:
        /* <DEDUP_REMOVED lines=21> */
.L_x_363:
[----:B------:R-:W-:Y:S05]  /*6ae0*/  BSYNC B0 ;  /* 0x0000000000007941 */ /* 0x000fea0003800000 */
.L_x_362:
        /* <DEDUP_REMOVED lines=24> */
.L_x_365:
[----:B------:R-:W-:Y:S05]  /*6c70*/  BSYNC B0 ;  /* 0x0000000000007941 */ /* 0x000fea0003800000 */
.L_x_364:
        /* <DEDUP_REMOVED lines=20> */
.L_x_358:
        /* <DEDUP_REMOVED lines=18> */
.L_x_366:
        /* <DEDUP_REMOVED lines=44> */
.L_x_368:
[----:B------:R-:W-:Y:S05]  /*71a0*/  BSYNC B0 ;  /* 0x0000000000007941 */ /* 0x000fea0003800000 */
.L_x_367:
        /* <DEDUP_REMOVED lines=20> */
.L_x_370:
[----:B------:R-:W-:Y:S05]  /*72f0*/  BSYNC B0 ;  /* 0x0000000000007941 */ /* 0x000fea0003800000 */
.L_x_369:
        /* <DEDUP_REMOVED lines=23> */
.L_x_372:
[----:B------:R-:W-:Y:S05]  /*7470*/  BSYNC B0 ;  /* 0x0000000000007941 */ /* 0x000fea0003800000 */
.L_x_371:
        /* <DEDUP_REMOVED lines=18> */
.L_x_373:
        /* <DEDUP_REMOVED lines=14> */
.L_x_1387:


//--------------------- .text._ZN7cutlass13device_kernelIN5flash19enable_sm80_to_sm89INS1_16FlashAttnBwdSm80INS1_25CollectiveMainloopBwdSm80ILi1ELi1EN4cute5tupleIJNS5_1CILi64EEES8_NS7_ILi192EEEEEENS_6half_tEfNS_4arch4Sm80ELb0ELb1ELb0ELb1ELb0ELb0ELb0ELb0ELi2ELi2ELi2ELi2ELb1EEENS1_24CollectiveEpilogueBwdGQAISA_fSD_Li256ELb1ELb0EEENS1_19SingleTileSchedulerILb1ELb0ELb0ELi64EEEEEEEEEvNT_6ParamsE --------------------------
	.section	.text._ZN7cutlass13device_kernelIN5flash19enable_sm80_to_sm89INS1_16FlashAttnBwdSm80INS1_25CollectiveMainloopBwdSm80ILi1ELi1EN4cute5tupleIJNS5_1CILi64EEES8_NS7_ILi192EEEEEENS_6half_tEfNS_4arch4Sm80ELb0ELb1ELb0ELb1ELb0ELb0ELb0ELb0ELi2ELi2ELi2ELi2ELb1EEENS1_24CollectiveEpilogueBwdGQAISA_fSD_Li256ELb1ELb0EEENS1_19SingleTileSchedulerILb1ELb0ELb0ELi64EEEEEEEEEvNT_6ParamsE,"ax",@progbits
	.sectioninfo	@"SHI_REGISTERS=255"
	.align	128
.text._ZN7cutlass13device_kernelIN5flash19enable_sm80_to_sm89INS1_16FlashAttnBwdSm80INS1_25CollectiveMainloopBwdSm80ILi1ELi1EN4cute5tupleIJNS5_1CILi64EEES8_NS7_ILi192EEEEEENS_6half_tEfNS_4arch4Sm80ELb0ELb1ELb0ELb1ELb0ELb0ELb0ELb0ELi2ELi2ELi2ELi2ELb1EEENS1_24CollectiveEpilogueBwdGQAISA_fSD_Li256ELb1ELb0EEENS1_19SingleTileSchedulerILb1ELb0ELb0ELi64EEEEEEEEEvNT_6ParamsE:
        .type           _ZN7cutlass13device_kernelIN5flash19enable_sm80_to_sm89INS1_16FlashAttnBwdSm80INS1_25CollectiveMainloopBwdSm80ILi1ELi1EN4cute5tupleIJNS5_1CILi64EEES8_NS7_ILi192EEEEEENS_6half_tEfNS_4arch4Sm80ELb0ELb1ELb0ELb1ELb0ELb0ELb0ELb0ELi2ELi2ELi2ELi2ELb1EEENS1_24CollectiveEpilogueBwdGQAISA_fSD_Li256ELb1ELb0EEENS1_19SingleTileSchedulerILb1ELb0ELb0ELi64EEEEEEEEEvNT_6ParamsE,@function
        .size           _ZN7cutlass13device_kernelIN5flash19enable_sm80_to_sm89INS1_16FlashAttnBwdSm80INS1_25CollectiveMainloopBwdSm80ILi1ELi1EN4cute5tupleIJNS5_1CILi64EEES8_NS7_ILi192EEEEEENS_6half_tEfNS_4arch4Sm80ELb0ELb1ELb0ELb1ELb0ELb0ELb0ELb0ELi2ELi2ELi2ELi2ELb1EEENS1_24CollectiveEpilogueBwdGQAISA_fSD_Li256ELb1ELb0EEENS1_19SingleTileSchedulerILb1ELb0ELb0ELi64EEEEEEEEEvNT_6ParamsE,(.L_x_1388 - _ZN7cutlass13device_kernelIN5flash19enable_sm80_to_sm89INS1_16FlashAttnBwdSm80INS1_25CollectiveMainloopBwdSm80ILi1ELi1EN4cute5tupleIJNS5_1CILi64EEES8_NS7_ILi192EEEEEENS_6half_tEfNS_4arch4Sm80ELb0ELb1ELb0ELb1ELb0ELb0ELb0ELb0ELi2ELi2ELi2ELi2ELb1EEENS1_24CollectiveEpilogueBwdGQAISA_fSD_Li256ELb1ELb0EEENS1_19SingleTileSchedulerILb1ELb0ELb0ELi64EEEEEEEEEvNT_6ParamsE)
        .other          _ZN7cutlass13device_kernelIN5flash19enable_sm80_to_sm89INS1_16FlashAttnBwdSm80INS1_25CollectiveMainloopBwdSm80ILi1ELi1EN4cute5tupleIJNS5_1CILi64EEES8_NS7_ILi192EEEEEENS_6half_tEfNS_4arch4Sm80ELb0ELb1ELb0ELb1ELb0ELb0ELb0ELb0ELi2ELi2ELi2ELi2ELb1EEENS1_24CollectiveEpilogueBwdGQAISA_fSD_Li256ELb1ELb0EEENS1_19SingleTileSchedulerILb1ELb0ELb0ELi64EEEEEEEEEvNT_6ParamsE,@"STO_CUDA_ENTRY STV_DEFAULT"
_ZN7cutlass13device_kernelIN5flash19enable_sm80_to_sm89INS1_16FlashAttnBwdSm80INS1_25CollectiveMainloopBwdSm80ILi1ELi1EN4cute5tupleIJNS5_1CILi64EEES8_NS7_ILi192EEEEEENS_6half_tEfNS_4arch4Sm80ELb0ELb1ELb0ELb1ELb0ELb0ELb0ELb0ELi2ELi2ELi2ELi2ELb1EEENS1_24CollectiveEpilogueBwdGQAISA_fSD_Li256ELb1ELb0EEENS1_19SingleTileSchedulerILb1ELb0ELb0ELi64EEEEEEEEEvNT_6ParamsE:
        /* <DEDUP_REMOVED lines=18> */
.L_x_375:
        /* <DEDUP_REMOVED lines=8> */
.L_x_377:
[----:B------:R-:W-:Y:S02]  /*01a0*/  MOV R0, c[0x0][0x3ac] ;  /* 0x0000eb0000007a02 */ /* 0x000fe40000000f00 */
.L_x_376:
[----:B------:R-:W-:-:S06]  /*01b0*/  USHF.L.U32 UR14, UR10, 0x6, URZ ;  /* 0x000000060a0e7899 */ /* 0x000fcc000800063f */
[----:B-----5:R-:W-:-:S04]  /*01c0*/  ISETP.LE.AND P0, PT, R0, UR14, PT ;  /* 0x0000000e00007c0c */ /* 0x020fc8000bf03270 */
[----:B------:R-:W-:Y:S01]  /*01d0*/  SEL R238, R238, 0xffffffff, !P0 ;  /* 0xffffffffeeee7807 */ /* 0x000fe20004000000 */
[----:B------:R-:W-:Y:S05]  /*01e0*/  BRA `(.L_x_378) ;  /* 0x0000011000007947 */ /* 0x000fea0003800000 */
.L_x_374:
[----:B--2-4-:R-:W-:-:S04]  /*01f0*/  ISETP.NE.U32.AND P0, PT, RZ, c[0x0][0x3c8], PT ;  /* 0x0000f200ff007a0c */ /* 0x014fc80003f05070 */
[----:B------:R-:W-:-:S13]  /*0200*/  ISETP.NE.AND.EX P0, PT, RZ, c[0x0][0x3cc], PT, P0 ;  /* 0x0000f300ff007a0c */ /* 0x000fda0003f05300 */
[----:B------:R-:W-:Y:S05]  /*0210*/  @!P0 BRA `(.L_x_379) ;  /* 0x0000002000008947 */ /* 0x000fea0003800000 */
[----:B------:R1:W5:Y:S01]  /*0220*/  LDG.E R0, [R4.64] ;  /* 0x0000001004007981 */ /* 0x000362000c1e1900 */
[----:B------:R-:W-:Y:S05]  /*0230*/  BRA `(.L_x_380) ;  /* 0x0000009000007947 */ /* 0x000fea0003800000 */
.L_x_379:
        /* <DEDUP_REMOVED lines=8> */
.L_x_381:
[----:B------:R-:W-:Y:S02]  /*02c0*/  MOV R0, c[0x0][0x3ac] ;  /* 0x0000eb0000007a02 */ /* 0x000fe40000000f00 */
.L_x_380:
[----:B------:R-:W-:-:S06]  /*02d0*/  USHF.L.U32 UR14, UR10, 0x6, URZ ;  /* 0x000000060a0e7899 */ /* 0x000fcc000800063f */
[----:B-----5:R-:W-:-:S04]  /*02e0*/  ISETP.LE.AND P0, PT, R0, UR14, PT ;  /* 0x0000000e00007c0c */ /* 0x020fc8000bf03270 */
[----:B------:R-:W-:-:S04]  /*02f0*/  SEL R238, R238, 0xffffffff, !P0 ;  /* 0xffffffffeeee7807 */ /* 0x000fc80004000000 */
.L_x_378:
        /* <DEDUP_REMOVED lines=10> */
[CC--:B------:R-:W-:Y:S02]  /*03a0*/  @P0 IMAD.WIDE R6, R238.reuse, R9.reuse, c[0x0][0x2d8] ;  /* 0x0000b600ee060625 */ /* 0x0c0fe400078e0209 */
[----:B------:R-:W3:Y:S02]  /*03b0*/  @P1 LDG.E R13, [R16.64] ;  /* 0x00000010100d1981 */ /* 0x000ee4000c1e1900 */
[----:B------:R-:W-:Y:S02]  /*03c0*/  IMAD.WIDE R14, R238, R9, c[0x0][0x2d0] ;  /* 0x0000b400ee0e7625 */ /* 0x000fe400078e0209 */
[----:B------:R1:W4:Y:S04]  /*03d0*/  @P0 LDG.E R8, [R6.64] ;  /* 0x0000001006080981 */ /* 0x000328000c1e1900 */
[----:B------:R-:W5:Y:S01]  /*03e0*/  @P4 LDG.E R11, [R14.64] ;  /* 0x000000100e0b4981 */ /* 0x000f62000c1e1900 */
[----:B------:R-:W-:-:S02]  /*03f0*/  ULDC UR13, c[0x0][0x168] ;  /* 0x00005a00000d7ab9 */ /* 0x000fc40000000800 */
[----:B------:R-:W-:Y:S01]  /*0400*/  ULDC UR7, c[0x0][0x198] ;  /* 0x0000660000077ab9 */ /* 0x000fe20000000800 */
[----:B------:R-:W-:Y:S01]  /*0410*/  IMAD.MOV.U32 R0, RZ, RZ, RZ ;  /* 0x000000ffff007224 */ /* 0x000fe200078e00ff */
[----:B-1----:R-:W-:Y:S01]  /*0420*/  CS2R R6, SRZ ;  /* 0x0000000000067805 */ /* 0x002fe2000001ff00 */
[----:B--2---:R-:W-:-:S05]  /*0430*/  @P1 IMAD R5, R238, 0x40, R5 ;  /* 0x00000040ee051824 */ /* 0x004fca00078e0205 */
[----:B------:R-:W-:Y:S01]  /*0440*/  @P1 SHF.R.S32.HI R2, RZ, 0x1f, R5 ;  /* 0x0000001fff021819 */ /* 0x000fe20000011405 */
[----:B----4-:R1:W2:Y:S03]  /*0450*/  @P0 R2UR UR13, R8 ;  /* 0x00000000080d03c2 */ /* 0x0102a600000e0000 */
[----:B------:R-:W-:Y:S02]  /*0460*/  @P1 LEA.HI R2, R2, R5, RZ, 0x6 ;  /* 0x0000000502021211 */ /* 0x000fe400078f30ff */
[----:B------:R-:W-:Y:S01]  /*0470*/  CS2R R4, SRZ ;  /* 0x0000000000047805 */ /* 0x000fe2000001ff00 */
[----:B-----5:R-:W-:Y:S01]  /*0480*/  @P4 SHF.R.S32.HI R7, RZ, 0x1f, R11 ;  /* 0x0000001fff074819 */ /* 0x020fe2000001140b */
[--C-:B---3--:R-:W-:Y:S01]  /*0490*/  @P1 IMAD.MOV.U32 R4, RZ, RZ, R13.reuse ;  /* 0x000000ffff041224 */ /* 0x108fe200078e000d */
[----:B------:R-:W-:Y:S01]  /*04a0*/  @P1 SHF.R.S32.HI R5, RZ, 0x1f, R13 ;  /* 0x0000001fff051819 */ /* 0x000fe2000001140d */
[----:B------:R-:W-:Y:S01]  /*04b0*/  @P4 IMAD.MOV.U32 R6, RZ, RZ, R11 ;  /* 0x000000ffff064224 */ /* 0x000fe200078e000b */
[----:B------:R-:W-:Y:S01]  /*04c0*/  @P1 LOP3.LUT R0, R2, 0xffffffc0, RZ, 0xc0, !PT ;  /* 0xffffffc002001812 */ /* 0x000fe200078ec0ff */
[----:B------:R-:W-:Y:S05]  /*04d0*/  @P0 BRA `(.L_x_382) ;  /* 0x0000006000000947 */ /* 0x000fea0003800000 */
[----:B------:R-:W-:Y:S05]  /*04e0*/  @!P1 BRA `(.L_x_382) ;  /* 0x0000005000009947 */ /* 0x000fea0003800000 */
[----:B-1----:R-:W3:Y:S04]  /*04f0*/  LDG.E R8, [R16.64] ;  /* 0x0000001010087981 */ /* 0x002ee8000c1e1900 */
[----:B------:R-:W4:Y:S01]  /*0500*/  LDG.E R2, [R16.64+0x4] ;  /* 0x0000041010027981 */ /* 0x000f22000c1e1900 */
[----:B--23--:R-:W1:Y:S08]  /*0510*/  R2UR UR13, R8 ;  /* 0x00000000080d73c2 */ /* 0x00ce7000000e0000 */
[----:B----4-:R-:W1:Y:S02]  /*0520*/  R2UR UR4, R2 ;  /* 0x00000000020473c2 */ /* 0x010e6400000e0000 */
[----:B-1----:R-:W-:-:S06]  /*0530*/  UIADD3 UR13, -UR13, UR4, URZ ;  /* 0x000000040d0d7290 */ /* 0x002fcc000fffe13f */
.L_x_382:
[----:B------:R-:W-:-:S04]  /*0540*/  ISETP.NE.U32.AND P0, PT, RZ, c[0x0][0x2e0], PT ;  /* 0x0000b800ff007a0c */ /* 0x000fc80003f05070 */
[----:B------:R-:W-:-:S13]  /*0550*/  ISETP.NE.AND.EX P0, PT, RZ, c[0x0][0x2e4], PT, P0 ;  /* 0x0000b900ff007a0c */ /* 0x000fda0003f05300 */
[----:B------:R-:W-:Y:S05]  /*0560*/  @!P0 BRA `(.L_x_383) ;  /* 0x0000004000008947 */ /* 0x000fea0003800000 */
[----:B-1----:R-:W-:-:S05]  /*0570*/  IMAD.WIDE R8, R238, R9, c[0x0][0x2e0] ;  /* 0x0000b800ee087625 */ /* 0x002fca00078e0209 */
[----:B------:R-:W3:Y:S02]  /*0580*/  LDG.E R2, [R8.64] ;  /* 0x0000001008027981 */ /* 0x000ee4000c1e1900 */
[----:B---3--:R1:W3:Y:S02]  /*0590*/  R2UR UR7, R2 ;  /* 0x00000000020773c2 */ /* 0x0082e400000e0000 */
[----:B-1-3--:R-:W-:Y:S05]  /*05a0*/  BRA `(.L_x_384) ;  /* 0x0000006000007947 */ /* 0x00afea0003800000 */
.L_x_383:
[----:B------:R-:W-:Y:S05]  /*05b0*/  @!P4 BRA `(.L_x_384) ;  /* 0x000000500000c947 */ /* 0x000fea0003800000 */
[----:B------:R-:W3:Y:S04]  /*05c0*/  LDG.E R2, [R14.64] ;  /* 0x000000100e027981 */ /* 0x000ee8000c1e1900 */
[----:B-1----:R-:W4:Y:S01]  /*05d0*/  LDG.E R8, [R14.64+0x4] ;  /* 0x000004100e087981 */ /* 0x002f22000c1e1900 */
[----:B---3--:R-:W1:Y:S08]  /*05e0*/  R2UR UR7, R2 ;  /* 0x00000000020773c2 */ /* 0x008e7000000e0000 */
[----:B----4-:R-:W1:Y:S02]  /*05f0*/  R2UR UR4, R8 ;  /* 0x00000000080473c2 */ /* 0x010e6400000e0000 */
[----:B-1----:R-:W-:-:S06]  /*0600*/  UIADD3 UR7, -UR7, UR4, URZ ;  /* 0x0000000407077290 */ /* 0x002fcc000fffe13f */
.L_x_384:
        /* <DEDUP_REMOVED lines=15> */
.L_x_385:
        /* <DEDUP_REMOVED lines=61> */
[----:B------:R-:W-:Y:S01]  /*0ad0*/  SHF.R.S32.HI R11, RZ, 0x1f, R0 ;  /* 0x0000001fff0b7819 */ /* 0x000fe20000011400 */
[----:B------:R-:W-:Y:S01]  /*0ae0*/  IMAD R10, R0, 0xc0, RZ ;  /* 0x000000c0000a7824 */ /* 0x000fe200078e02ff */
[--C-:B------:R-:W-:Y:S01]  /*0af0*/  SHF.R.S32.HI R9, RZ, 0x1f, R233.reuse ;  /* 0x0000001fff097819 */ /* 0x100fe200000114e9 */
[----:B------:R-:W-:Y:S01]  /*0b00*/  IMAD.SHL.U32 R12, R233, 0x4, RZ ;  /* 0x00000004e90c7824 */ /* 0x000fe200078e00ff */
[----:B------:R-:W-:Y:S01]  /*0b10*/  ISETP.NE.AND P3, PT, R2, 0x1, PT ;  /* 0x000000010200780c */ /* 0x000fe20003f65270 */
[----:B------:R-:W-:Y:S01]  /*0b20*/  IMAD.U32 R34, RZ, RZ, UR10 ;  /* 0x0000000aff227e24 */ /* 0x000fe2000f8e00ff */
[----:B------:R-:W-:Y:S01]  /*0b30*/  SHF.R.S32.HI R2, RZ, 0x1f, R233 ;  /* 0x0000001fff027819 */ /* 0x000fe200000114e9 */
[----:B------:R-:W-:Y:S01]  /*0b40*/  UIADD3 UR11, -UR14, UR7, URZ ;  /* 0x000000070e0b7290 */ /* 0x000fe2000fffe13f */
[----:B------:R-:W-:Y:S01]  /*0b50*/  IADD3 R28, P2, R12, R0, RZ ;  /* 0x000000000c1c7210 */ /* 0x000fe20007f5e0ff */
[----:B------:R-:W-:Y:S01]  /*0b60*/  USHF.R.S32.HI UR8, URZ, 0x1f, UR6 ;  /* 0x0000001f3f087899 */ /* 0x000fe20008011406 */
[-C--:B-1----:R-:W-:Y:S01]  /*0b70*/  LEA.HI R8, R2, R233.reuse, RZ, 0x3 ;  /* 0x000000e902087211 */ /* 0x082fe200078f18ff */
[----:B------:R-:W-:Y:S01]  /*0b80*/  ULDC.64 UR4, c[0x0][0x178] ;  /* 0x00005e0000047ab9 */ /* 0x000fe20000000a00 */
[----:B------:R-:W-:Y:S01]  /*0b90*/  IADD3 R26, P0, R10, R233, RZ ;  /* 0x000000e90a1a7210 */ /* 0x000fe20007f1e0ff */
        /* <DEDUP_REMOVED lines=9> */
[C---:B------:R-:W-:Y:S01]  /*0c30*/  IADD3 R25, P2, R237.reuse, R4, RZ ;  /* 0x00000004ed197210 */ /* 0x040fe20007f5e0ff */
[----:B------:R-:W-:Y:S01]  /*0c40*/  UIADD3 UR4, UR19, UR4, URZ ;  /* 0x0000000413047290 */ /* 0x000fe2000fffe03f */
[----:B------:R-:W-:Y:S01]  /*0c50*/  IADD3 R20, P0, R237, R6, RZ ;  /* 0x00000006ed147210 */ /* 0x000fe20007f1e0ff */
[----:B------:R-:W-:Y:S01]  /*0c60*/  USHF.L.U32 UR15, UR6, 0x6, URZ ;  /* 0x00000006060f7899 */ /* 0x000fe2000800063f */
[----:B------:R-:W-:Y:S01]  /*0c70*/  LOP3.LUT R4, R8, 0xfffffff8, RZ, 0xc0, !PT ;  /* 0xfffffff808047812 */ /* 0x000fe200078ec0ff */
[C---:B------:R-:W-:Y:S01]  /*0c80*/  IMAD.X R5, R9.reuse, 0x1, R5, P2 ;  /* 0x0000000109057824 */ /* 0x040fe200010e0605 */
[CC--:B------:R-:W-:Y:S01]  /*0c90*/  LEA.HI R17, R2.reuse, R233.reuse, RZ, 0x4 ;  /* 0x000000e902117211 */ /* 0x0c0fe200078f20ff */
[----:B------:R-:W-:Y:S01]  /*0ca0*/  IMAD.X R21, R9, 0x1, R7, P0 ;  /* 0x0000000109157824 */ /* 0x000fe200000e0607 */
[-C--:B------:R-:W-:Y:S01]  /*0cb0*/  LEA.HI R10, R2, R233.reuse, RZ, 0x5 ;  /* 0x000000e9020a7211 */ /* 0x080fe200078f28ff */
[----:B------:R-:W-:Y:S01]  /*0cc0*/  IMAD.IADD R9, R233, 0x1, -R4 ;  /* 0x00000001e9097824 */ /* 0x000fe200078e0a04 */
[----:B------:R-:W-:Y:S01]  /*0cd0*/  @P3 SHF.R.U32.HI R11, RZ, c[0x0][0x250], R0 ;  /* 0x00009400ff0b3a19 */ /* 0x000fe20000011600 */
[----:B------:R-:W-:Y:S01]  /*0ce0*/  IMAD.WIDE R34, R34, 0x40, R20 ;  /* 0x0000004022227825 */ /* 0x000fe200078e0214 */
[----:B------:R-:W-:Y:S01]  /*0cf0*/  SHF.R.S32.HI R13, RZ, 0x4, R17 ;  /* 0x00000004ff0d7819 */ /* 0x000fe20000011411 */
[----:B------:R-:W-:Y:S01]  /*0d00*/  UMOV UR9, 0x6 ;  /* 0x0000000600097882 */ /* 0x000fe20000000000 */
[----:B------:R-:W-:Y:S01]  /*0d10*/  LEA.HI R0, R2, R233, RZ, 0x2 ;  /* 0x000000e902007211 */ /* 0x000fe200078f10ff */
[----:B------:R-:W-:Y:S01]  /*0d20*/  IMAD.SHL.U32 R30, R9, 0x8, RZ ;  /* 0x00000008091e7824 */ /* 0x000fe200078e00ff */
[----:B------:R-:W-:Y:S01]  /*0d30*/  SHF.R.S32.HI R15, RZ, 0x5, R10 ;  /* 0x00000005ff0f7819 */ /* 0x000fe2000001140a */
[----:B------:R-:W-:Y:S01]  /*0d40*/  IMAD R40, R5, c[0x0][0x178], RZ ;  /* 0x00005e0005287a24 */ /* 0x000fe200078e02ff */
[----:B------:R-:W-:Y:S01]  /*0d50*/  LEA.HI R4, R17, R13, RZ, 0x1 ;  /* 0x0000000d11047211 */ /* 0x000fe200078f08ff */
[----:B------:R-:W-:Y:S01]  /*0d60*/  IMAD.WIDE.U32 R26, R3, c[0x0][0x238], R26 ;  /* 0x00008e00031a7a25 */ /* 0x000fe200078e001a */
[----:B------:R-:W-:Y:S01]  /*0d70*/  SHF.R.S32.HI R32, RZ, 0x1f, R11 ;  /* 0x0000001fff207819 */ /* 0x000fe2000001140b */
[----:B------:R-:W-:Y:S01]  /*0d80*/  CS2R R130, SRZ ;  /* 0x0000000000827805 */ /* 0x000fe2000001ff00 */
[----:B------:R-:W-:Y:S01]  /*0d90*/  SHF.R.S32.HI R7, RZ, 0x2, R0 ;  /* 0x00000002ff077819 */ /* 0x000fe20000011400 */
[----:B------:R-:W-:Y:S01]  /*0da0*/  IMAD R40, R25, c[0x0][0x17c], R40 ;  /* 0x00005f0019287a24 */ /* 0x000fe200078e0228 */
[----:B------:R-:W-:Y:S01]  /*0db0*/  SHF.R.S32.HI R6, RZ, 0x1f, R0 ;  /* 0x0000001fff067819 */ /* 0x000fe20000011400 */
[----:B------:R-:W-:Y:S01]  /*0dc0*/  IMAD R38, R32, c[0x0][0x1e0], RZ ;  /* 0x0000780020267a24 */ /* 0x000fe200078e02ff */
[----:B------:R-:W-:Y:S01]  /*0dd0*/  LEA.HI R12, R10, R15, RZ, 0x1 ;  /* 0x0000000f0a0c7211 */ /* 0x000fe200078f08ff */
[----:B------:R-:W-:Y:S01]  /*0de0*/  IMAD R32, R32, c[0x0][0x1b0], RZ ;  /* 0x00006c0020207a24 */ /* 0x000fe200078e02ff */
[----:B------:R-:W-:Y:S01]  /*0df0*/  LOP3.LUT R4, R4, 0xfffffffe, RZ, 0xc0, !PT ;  /* 0xfffffffe04047812 */ /* 0x000fe200078ec0ff */
[C---:B------:R-:W-:Y:S01]  /*0e00*/  IMAD R38, R11.reuse, c[0x0][0x1e4], R38 ;  /* 0x000079000b267a24 */ /* 0x040fe200078e0226 */
[----:B------:R-:W-:Y:S01]  /*0e10*/  SHF.R.S32.HI R31, RZ, 0x1f, R30 ;  /* 0x0000001fff1f7819 */ /* 0x000fe2000001141e */
[----:B------:R-:W-:Y:S01]  /*0e20*/  IMAD R32, R11, c[0x0][0x1b4], R32 ;  /* 0x00006d000b207a24 */ /* 0x000fe200078e0220 */
[----:B------:R-:W-:Y:S01]  /*0e30*/  LEA.HI R6, R6, R7, RZ, 0x3 ;  /* 0x0000000706067211 */ /* 0x000fe200078f18ff */
[----:B------:R-:W-:Y:S01]  /*0e40*/  IMAD.IADD R4, R13, 0x1, -R4 ;  /* 0x000000010d047824 */ /* 0x000fe200078e0a04 */
[----:B------:R-:W-:Y:S01]  /*0e50*/  LOP3.LUT R12, R12, 0xfffffffe, RZ, 0xc0, !PT ;  /* 0xfffffffe0c0c7812 */ /* 0x000fe200078ec0ff */
[----:B------:R-:W-:Y:S01]  /*0e60*/  IMAD.WIDE.U32 R18, R11, c[0x0][0x1e0], R30 ;  /* 0x000078000b127a25 */ /* 0x000fe200078e001e */
[----:B------:R-:W-:Y:S01]  /*0e70*/  LOP3.LUT R6, R6, 0xfffffff8, RZ, 0xc0, !PT ;  /* 0xfffffff806067812 */ /* 0x000fe200078ec0ff */
[----:B------:R-:W-:Y:S01]  /*0e80*/  CS2R R128, SRZ ;  /* 0x0000000000807805 */ /* 0x000fe2000001ff00 */
[----:B------:R-:W-:Y:S01]  /*0e90*/  SHF.R.S32.HI R13, RZ, 0x1f, R238 ;  /* 0x0000001fff0d7819 */ /* 0x000fe200000114ee */
[----:B------:R-:W-:Y:S01]  /*0ea0*/  IMAD.IADD R12, R15, 0x1, -R12 ;  /* 0x000000010f0c7824 */ /* 0x000fe200078e0a0c */
[----:B------:R-:W-:Y:S01]  /*0eb0*/  SEL R36, R238, RZ, !P4 ;  /* 0x000000ffee247207 */ /* 0x000fe20006000000 */
[----:B------:R-:W-:Y:S01]  /*0ec0*/  IMAD.WIDE.U32 R14, R11, c[0x0][0x1b0], R30 ;  /* 0x00006c000b0e7a25 */ /* 0x000fe200078e001e */
[----:B------:R-:W-:Y:S01]  /*0ed0*/  SEL R11, R13, RZ, !P4 ;  /* 0x000000ff0d0b7207 */ /* 0x000fe20006000000 */
[----:B------:R-:W-:Y:S01]  /*0ee0*/  CS2R R126, SRZ ;  /* 0x00000000007e7805 */ /* 0x000fe2000001ff00 */
[----:B------:R-:W-:Y:S01]  /*0ef0*/  LOP3.LUT R0, R0, 0x3ffffffc, RZ, 0xc0, !PT ;  /* 0x3ffffffc00007812 */ /* 0x000fe200078ec0ff */
[----:B------:R-:W-:Y:S01]  /*0f00*/  IMAD.IADD R39, R19, 0x1, R38 ;  /* 0x0000000113277824 */ /* 0x000fe200078e0226 */
[----:B------:R-:W-:Y:S01]  /*0f10*/  IADD3 R19, -R237, UR11, RZ ;  /* 0x0000000bed137c10 */ /* 0x000fe2000fffe1ff */
[----:B------:R-:W-:Y:S01]  /*0f20*/  IMAD.MOV.U32 R38, RZ, RZ, R18 ;  /* 0x000000ffff267224 */ /* 0x000fe200078e0012 */
[----:B------:R-:W-:Y:S01]  /*0f30*/  LEA.HI R18, R2, R233, RZ, 0x6 ;  /* 0x000000e902127211 */ /* 0x000fe200078f30ff */
[----:B------:R-:W-:Y:S01]  /*0f40*/  IMAD.IADD R6, R7, 0x1, -R6 ;  /* 0x0000000107067824 */ /* 0x000fe200078e0a06 */
[----:B------:R-:W-:Y:S01]  /*0f50*/  ISETP.GE.AND P4, PT, R30, c[0x0][0x1cc], PT ;  /* 0x000073001e007a0c */ /* 0x000fe20003f86270 */
[----:B------:R-:W-:Y:S01]  /*0f60*/  IMAD.SHL.U32 R7, R237, 0x40, RZ ;  /* 0x00000040ed077824 */ /* 0x000fe200078e00ff */
[----:B------:R-:W-:Y:S01]  /*0f70*/  SHF.R.S32.HI R18, RZ, 0x6, R18 ;  /* 0x00000006ff127819 */ /* 0x000fe20000011412 */
[----:B------:R-:W-:Y:S01]  /*0f80*/  IMAD.IADD R33, R15, 0x1, R32 ;  /* 0x000000010f217824 */ /* 0x000fe200078e0220 */
[----:B------:R-:W-:Y:S01]  /*0f90*/  LOP3.LUT P0, RZ, R6, 0x4, RZ, 0xc0, !PT ;  /* 0x0000000406ff7812 */ /* 0x000fe2000780c0ff */
[----:B------:R-:W-:Y:S01]  /*0fa0*/  IMAD R15, R11, c[0x0][0x1e8], RZ ;  /* 0x00007a000b0f7a24 */ /* 0x000fe200078e02ff */
[----:B------:R-:W-:Y:S01]  /*0fb0*/  LOP3.LUT R7, R7, 0x1c0, RZ, 0xc0, !PT ;  /* 0x000001c007077812 */ /* 0x000fe200078ec0ff */
[----:B------:R-:W-:Y:S01]  /*0fc0*/  IMAD R11, R11, c[0x0][0x1b8], RZ ;  /* 0x00006e000b0b7a24 */ /* 0x000fe200078e02ff */
[----:B------:R-:W-:Y:S01]  /*0fd0*/  ISETP.LT.OR P5, PT, R19, 0x1, P4 ;  /* 0x000000011300780c */ /* 0x000fe200027a1670 */
[----:B------:R-:W-:Y:S01]  /*0fe0*/  IMAD.MOV.U32 R32, RZ, RZ, R14 ;  /* 0x000000ffff207224 */ /* 0x000fe200078e000e */
[----:B------:R-:W-:Y:S01]  /*0ff0*/  LOP3.LUT R235, R7, 0x38, R30, 0xf8, !PT ;  /* 0x0000003807eb7812 */ /* 0x000fe200078ef81e */
[C---:B------:R-:W-:Y:S01]  /*1000*/  IMAD R22, R36.reuse, c[0x0][0x1ec], R15 ;  /* 0x00007b0024167a24 */ /* 0x040fe200078e020f */
[----:B------:R-:W-:Y:S01]  /*1010*/  SHF.R.U32.HI R2, RZ, 0x3, R7 ;  /* 0x00000003ff027819 */ /* 0x000fe20000011607 */
[----:B------:R-:W-:Y:S01]  /*1020*/  IMAD R14, R36, c[0x0][0x1bc], R11 ;  /* 0x00006f00240e7a24 */ /* 0x000fe200078e020b */
[----:B------:R-:W-:Y:S01]  /*1030*/  IADD3 R16, R30, 0x40, RZ ;  /* 0x000000401e107810 */ /* 0x000fe20007ffe0ff */
[----:B------:R-:W-:Y:S01]  /*1040*/  IMAD.SHL.U32 R21, R18, 0x200, RZ ;  /* 0x0000020012157824 */ /* 0x000fe200078e00ff */
[----:B------:R-:W-:Y:S01]  /*1050*/  ISETP.LT.OR P4, PT, R19, 0x21, P4 ;  /* 0x000000211300780c */ /* 0x000fe20002781670 */
[C---:B------:R-:W-:Y:S01]  /*1060*/  IMAD.WIDE.U32 R38, R36.reuse, c[0x0][0x1e8], R38 ;  /* 0x00007a0024267a25 */ /* 0x040fe200078e0026 */
[----:B------:R-:W-:Y:S01]  /*1070*/  SEL R13, R13, RZ, !P1 ;  /* 0x000000ff0d0d7207 */ /* 0x000fe20004800000 */
[----:B------:R-:W-:Y:S01]  /*1080*/  CS2R R124, SRZ ;  /* 0x00000000007c7805 */ /* 0x000fe2000001ff00 */
[----:B------:R-:W-:Y:S01]  /*1090*/  LOP3.LUT R235, R21, R235, R2, 0xf6, !PT ;  /* 0x000000eb15eb7212 */ /* 0x000fe200078ef602 */
[----:B------:R-:W-:Y:S01]  /*10a0*/  IMAD.WIDE.U32 R36, R36, c[0x0][0x1b8], R32 ;  /* 0x00006e0024247a25 */ /* 0x000fe200078e0020 */
[----:B------:R-:W-:Y:S01]  /*10b0*/  LOP3.LUT R10, R10, 0xffffffe0, RZ, 0xc0, !PT ;  /* 0xffffffe00a0a7812 */ /* 0x000fe200078ec0ff */
[----:B------:R-:W-:Y:S01]  /*10c0*/  CS2R R122, SRZ ;  /* 0x00000000007a7805 */ /* 0x000fe2000001ff00 */
[----:B------:R-:W-:Y:S01]  /*10d0*/  CS2R R120, SRZ ;  /* 0x0000000000787805 */ /* 0x000fe2000001ff00 */
[----:B------:R-:W-:Y:S01]  /*10e0*/  IMAD R32, R5, c[0x0][0x208], RZ ;  /* 0x0000820005207a24 */ /* 0x000fe200078e02ff */
[----:B------:R-:W-:Y:S01]  /*10f0*/  CS2R R118, SRZ ;  /* 0x0000000000767805 */ /* 0x000fe2000001ff00 */
[----:B------:R-:W-:Y:S01]  /*1100*/  IMAD.IADD R23, R39, 0x1, R22 ;  /* 0x0000000127177824 */ /* 0x000fe200078e0216 */
[----:B------:R-:W-:Y:S01]  /*1110*/  CS2R R116, SRZ ;  /* 0x0000000000747805 */ /* 0x000fe2000001ff00 */
[----:B------:R-:W-:Y:S01]  /*1120*/  IMAD.SHL.U32 R6, R6, 0x40, RZ ;  /* 0x0000004006067824 */ /* 0x000fe200078e00ff */
[----:B------:R-:W-:Y:S01]  /*1130*/  CS2R R114, SRZ ;  /* 0x0000000000727805 */ /* 0x000fe2000001ff00 */
[----:B------:R-:W-:Y:S01]  /*1140*/  IMAD.IADD R5, R233, 0x1, -R0 ;  /* 0x00000001e9057824 */ /* 0x000fe200078e0a00 */
[----:B------:R-:W-:Y:S01]  /*1150*/  CS2R R112, SRZ ;  /* 0x0000000000707805 */ /* 0x000fe2000001ff00 */
[----:B------:R-:W-:Y:S01]  /*1160*/  IMAD.IADD R15, R37, 0x1, R14 ;  /* 0x00000001250f7824 */ /* 0x000fe200078e020e */
[----:B------:R-:W-:Y:S01]  /*1170*/  LOP3.LUT R6, R6, 0x1c0, RZ, 0xc0, !PT ;  /* 0x000001c006067812 */ /* 0x000fe200078ec0ff */
[----:B------:R-:W-:Y:S01]  /*1180*/  IMAD.MOV.U32 R22, RZ, RZ, R38 ;  /* 0x000000ffff167224 */ /* 0x000fe200078e0026 */
[----:B------:R-:W-:Y:S01]  /*1190*/  CS2R R110, SRZ ;  /* 0x00000000006e7805 */ /* 0x000fe2000001ff00 */
[C---:B------:R-:W-:Y:S01]  /*11a0*/  IMAD R0, R35.reuse, c[0x0][0x1d8], RZ ;  /* 0x0000760023007a24 */ /* 0x040fe200078e02ff */
[----:B------:R-:W-:Y:S01]  /*11b0*/  SHF.R.U32.HI R236, RZ, 0x3, R6 ;  /* 0x00000003ffec7819 */ /* 0x000fe20000011606 */
[----:B------:R-:W-:Y:S01]  /*11c0*/  IMAD.MOV.U32 R14, RZ, RZ, R36 ;  /* 0x000000ffff0e7224 */ /* 0x000fe200078e0024 */
[----:B------:R-:W-:Y:S01]  /*11d0*/  CS2R R108, SRZ ;  /* 0x00000000006c7805 */ /* 0x000fe2000001ff00 */
[----:B------:R-:W-:Y:S01]  /*11e0*/  IMAD R2, R35, c[0x0][0x1a8], RZ ;  /* 0x00006a0023027a24 */ /* 0x000fe200078e02ff */
[----:B------:R-:W-:Y:S01]  /*11f0*/  CS2R R106, SRZ ;  /* 0x00000000006a7805 */ /* 0x000fe2000001ff00 */
[----:B------:R-:W-:Y:S01]  /*1200*/  IMAD.SHL.U32 R7, R18, 0x8, RZ ;  /* 0x0000000812077824 */ /* 0x000fe200078e00ff */
[----:B------:R-:W-:Y:S01]  /*1210*/  CS2R R104, SRZ ;  /* 0x0000000000687805 */ /* 0x000fe2000001ff00 */
[C---:B------:R-:W-:Y:S01]  /*1220*/  IMAD R0, R34.reuse, c[0x0][0x1dc], R0 ;  /* 0x0000770022007a24 */ /* 0x040fe200078e0200 */
[----:B------:R-:W-:Y:S01]  /*1230*/  CS2R R102, SRZ ;  /* 0x0000000000667805 */ /* 0x000fe2000001ff00 */
[C---:B------:R-:W-:Y:S01]  /*1240*/  IMAD.WIDE.U32 R22, R34.reuse, c[0x0][0x1d8], R22 ;  /* 0x0000760022167a25 */ /* 0x040fe200078e0016 */
[----:B------:R-:W-:Y:S01]  /*1250*/  LOP3.LUT R7, R7, 0x18, RZ, 0xc0, !PT ;  /* 0x0000001807077812 */ /* 0x000fe200078ec0ff */
[----:B------:R-:W-:Y:S01]  /*1260*/  CS2R R100, SRZ ;  /* 0x0000000000647805 */ /* 0x000fe2000001ff00 */
[----:B------:R-:W-:Y:S01]  /*1270*/  CS2R R98, SRZ ;  /* 0x0000000000627805 */ /* 0x000fe2000001ff00 */
[----:B------:R-:W-:Y:S01]  /*1280*/  IMAD R2, R34, c[0x0][0x1ac], R2 ;  /* 0x00006b0022027a24 */ /* 0x000fe200078e0202 */
[----:B------:R-:W-:Y:S01]  /*1290*/  LEA R38, P3, R22, c[0x0][0x1c0], 0x1 ;  /* 0x0000700016267a11 */ /* 0x000fe200078608ff */
[----:B------:R-:W-:Y:S01]  /*12a0*/  IMAD.WIDE.U32 R14, R34, c[0x0][0x1a8], R14 ;  /* 0x00006a00220e7a25 */ /* 0x000fe200078e000e */
[----:B------:R-:W-:Y:S01]  /*12b0*/  LOP3.LUT R236, R236, R6, R7, 0x1e, !PT ;  /* 0x00000006ecec7212 */ /* 0x000fe200078e1e07 */
[----:B------:R-:W-:Y:S01]  /*12c0*/  CS2R R96, SRZ ;  /* 0x0000000000607805 */ /* 0x000fe2000001ff00 */
[----:B------:R-:W-:Y:S01]  /*12d0*/  CS2R R94, SRZ ;  /* 0x00000000005e7805 */ /* 0x000fe2000001ff00 */
[----:B------:R-:W-:Y:S01]  /*12e0*/  IMAD.IADD R0, R23, 0x1, R0 ;  /* 0x0000000117007824 */ /* 0x000fe200078e0200 */
[----:B------:R-:W-:Y:S01]  /*12f0*/  LEA R34, P2, R14, c[0x0][0x190], 0x1 ;  /* 0x000064000e227a11 */ /* 0x000fe200078408ff */
[----:B------:R-:W-:Y:S01]  /*1300*/  IMAD.SHL.U32 R230, R12, 0x400, RZ ;  /* 0x000004000ce67824 */ /* 0x000fe200078e00ff */
[----:B------:R-:W-:Y:S01]  /*1310*/  CS2R R92, SRZ ;  /* 0x00000000005c7805 */ /* 0x000fe2000001ff00 */
[----:B------:R-:W-:Y:S01]  /*1320*/  IMAD.IADD R2, R15, 0x1, R2 ;  /* 0x000000010f027824 */ /* 0x000fe200078e0202 */
[----:B------:R-:W-:Y:S01]  /*1330*/  LEA.HI.X R39, R22, c[0x0][0x1c4], R0, 0x1, P3 ;  /* 0x0000710016277a11 */ /* 0x000fe200018f0c00 */
[----:B------:R-:W-:Y:S01]  /*1340*/  IMAD.MOV.U32 R15, RZ, RZ, c[0x0][0x1d8] ;  /* 0x00007600ff0f7624 */ /* 0x000fe200078e00ff */
[----:B------:R-:W-:Y:S01]  /*1350*/  SHF.R.S32.HI R22, RZ, 0x1f, R3 ;  /* 0x0000001fff167819 */ /* 0x000fe20000011403 */
[----:B------:R-:W-:Y:S01]  /*1360*/  IMAD.WIDE.U32 R42, R25, c[0x0][0x178], R30 ;  /* 0x00005e00192a7a25 */ /* 0x000fe200078e001e */
[----:B------:R-:W-:Y:S01]  /*1370*/  LEA.HI.X R35, R14, c[0x0][0x194], R2, 0x1, P2 ;  /* 0x000065000e237a11 */ /* 0x000fe200010f0c02 */
[----:B------:R-:W-:Y:S01]  /*1380*/  CS2R R90, SRZ ;  /* 0x00000000005a7805 */ /* 0x000fe2000001ff00 */
[----:B------:R-:W-:Y:S01]  /*1390*/  LEA R36, P3, R15, R38, 0x6 ;  /* 0x000000260f247211 */ /* 0x000fe200078630ff */
[C---:B------:R-:W-:Y:S01]  /*13a0*/  IMAD R32, R25.reuse, c[0x0][0x20c], R32 ;  /* 0x0000830019207a24 */ /* 0x040fe200078e0220 */
[----:B------:R-:W-:Y:S01]  /*13b0*/  CS2R R88, SRZ ;  /* 0x0000000000587805 */ /* 0x000fe2000001ff00 */
[----:B------:R-:W-:Y:S01]  /*13c0*/  IMAD.WIDE.U32 R24, R25, c[0x0][0x208], R30 ;  /* 0x0000820019187a25 */ /* 0x000fe200078e001e */
[----:B------:R-:W-:Y:S01]  /*13d0*/  CS2R R86, SRZ ;  /* 0x0000000000567805 */ /* 0x000fe2000001ff00 */
[----:B------:R-:W-:Y:S01]  /*13e0*/  CS2R R84, SRZ ;  /* 0x0000000000547805 */ /* 0x000fe2000001ff00 */
[----:B------:R-:W-:Y:S01]  /*13f0*/  CS2R R82, SRZ ;  /* 0x0000000000527805 */ /* 0x000fe2000001ff00 */
[----:B------:R-:W-:Y:S01]  /*1400*/  IMAD R5, R5, 0x2, R230 ;  /* 0x0000000205057824 */ /* 0x000fe200078e02e6 */
[----:B------:R-:W-:Y:S01]  /*1410*/  CS2R R80, SRZ ;  /* 0x0000000000507805 */ /* 0x000fe2000001ff00 */
[----:B------:R-:W-:Y:S01]  /*1420*/  IMAD.MOV.U32 R0, RZ, RZ, c[0x0][0x1dc] ;  /* 0x00007700ff007624 */ /* 0x000fe200078e00ff */
[----:B------:R-:W-:Y:S01]  /*1430*/  CS2R R78, SRZ ;  /* 0x00000000004e7805 */ /* 0x000fe2000001ff00 */
[----:B------:R-:W-:Y:S01]  /*1440*/  IMAD.MOV.U32 R11, RZ, RZ, c[0x0][0x1a8] ;  /* 0x00006a00ff0b7624 */ /* 0x000fe200078e00ff */
[----:B------:R-:W-:Y:S01]  /*1450*/  CS2R R76, SRZ ;  /* 0x00000000004c7805 */ /* 0x000fe2000001ff00 */
[----:B------:R-:W-:Y:S01]  /*1460*/  IMAD.IADD R33, R25, 0x1, R32 ;  /* 0x0000000119217824 */ /* 0x000fe200078e0220 */
[----:B------:R-:W-:Y:S01]  /*1470*/  LEA.HI.X R37, R15, R39, R0, 0x6, P3 ;  /* 0x000000270f257211 */ /* 0x000fe200018f3400 */
[----:B------:R-:W-:Y:S01]  /*1480*/  IMAD.IADD R236, R5, 0x1, R236 ;  /* 0x0000000105ec7824 */ /* 0x000fe200078e02ec */
[----:B------:R-:W-:Y:S01]  /*1490*/  IADD3 R15, R30, 0x80, RZ ;  /* 0x000000801e0f7810 */ /* 0x000fe20007ffe0ff */
[----:B------:R-:W-:Y:S01]  /*14a0*/  IMAD.MOV.U32 R32, RZ, RZ, R24 ;  /* 0x000000ffff207224 */ /* 0x000fe200078e0018 */
[----:B------:R-:W-:Y:S01]  /*14b0*/  LEA R24, P2, R11, R34, 0x6 ;  /* 0x000000220b187211 */ /* 0x000fe200078430ff */
[----:B------:R-:W-:Y:S01]  /*14c0*/  IMAD.MOV.U32 R5, RZ, RZ, c[0x0][0x1ac] ;  /* 0x00006b00ff057624 */ /* 0x000fe200078e00ff */
[----:B------:R-:W-:Y:S01]  /*14d0*/  ISETP.GE.AND P3, PT, R16, c[0x0][0x1cc], PT ;  /* 0x0000730010007a0c */ /* 0x000fe20003f66270 */
[----:B------:R-:W-:Y:S01]  /*14e0*/  IMAD.SHL.U32 R235, R235, 0x2, RZ ;  /* 0x00000002ebeb7824 */ /* 0x000fe200078e00ff */
[----:B------:R-:W-:Y:S01]  /*14f0*/  CS2R R74, SRZ ;  /* 0x00000000004a7805 */ /* 0x000fe2000001ff00 */
[----:B------:R-:W-:Y:S01]  /*1500*/  IMAD.IADD R41, R43, 0x1, R40 ;  /* 0x000000012b297824 */ /* 0x000fe200078e0228 */
[----:B------:R-:W-:Y:S01]  /*1510*/  LEA.HI.X R25, R11, R35, R5, 0x6, P2 ;  /* 0x000000230b197211 */ /* 0x000fe200010f3405 */
[----:B------:R-:W-:Y:S01]  /*1520*/  IMAD.MOV.U32 R40, RZ, RZ, R42 ;  /* 0x000000ffff287224 */ /* 0x000fe200078e002a */
[----:B------:R-:W-:Y:S01]  /*1530*/  ISETP.GE.AND P2, PT, R15, c[0x0][0x1cc], PT ;  /* 0x000073000f007a0c */ /* 0x000fe20003f46270 */
[----:B------:R-:W-:Y:S01]  /*1540*/  @!PT LDS RZ, [RZ] ;  /* 0x00000000fffff984 */ /* 0x000fe20000000800 */
[----:B------:R-:W-:Y:S01]  /*1550*/  @!PT LDS RZ, [RZ] ;  /* 0x00000000fffff984 */ /* 0x000fe20000000800 */
[----:B------:R-:W-:Y:S01]  /*1560*/  @!PT LDS RZ, [RZ] ;  /* 0x00000000fffff984 */ /* 0x000fe20000000800 */
[----:B------:R1:W-:Y:S01]  /*1570*/  LDGSTS.E.BYPASS.LTC128B.128 [R235+0x6080], [R38.64], !P5 ;  /* 0x0608000026eb7fae */ /* 0x0003e2000e901d50 */
[C---:B------:R-:W-:Y:S01]  /*1580*/  ISETP.LT.OR P6, PT, R19.reuse, 0x1, P3 ;  /* 0x000000011300780c */ /* 0x040fe20001fc1670 */
[----:B------:R-:W-:Y:S01]  /*1590*/  IMAD R2, R22, c[0x0][0x180], RZ ;  /* 0x0000600016027a24 */ /* 0x000fe200078e02ff */
[----:B------:R-:W-:Y:S01]  /*15a0*/  ISETP.LT.OR P5, PT, R19, 0x1, P2 ;  /* 0x000000011300780c */ /* 0x000fe200017a1670 */
[----:B------:R-:W-:Y:S01]  /*15b0*/  IMAD.WIDE.U32 R244, R3, c[0x0][0x180], R40 ;  /* 0x0000600003f47a25 */ /* 0x000fe200078e0028 */
[C---:B------:R-:W-:Y:S01]  /*15c0*/  ISETP.LT.OR P3, PT, R19.reuse, 0x21, P3 ;  /* 0x000000211300780c */ /* 0x040fe20001f61670 */
[----:B------:R-:W-:Y:S01]  /*15d0*/  CS2R R72, SRZ ;  /* 0x0000000000487805 */ /* 0x000fe2000001ff00 */
[----:B------:R-:W-:Y:S01]  /*15e0*/  ISETP.LT.OR P2, PT, R19, 0x21, P2 ;  /* 0x000000211300780c */ /* 0x000fe20001741670 */
[----:B------:R-:W-:Y:S01]  /*15f0*/  IMAD R0, R3, c[0x0][0x184], R2 ;  /* 0x0000610003007a24 */ /* 0x000fe200078e0202 */
[----:B------:R-:W-:Y:S01]  /*1600*/  SEL R11, R238, RZ, !P1 ;  /* 0x000000ffee0b7207 */ /* 0x000fe20004800000 */
[----:B------:R-:W-:Y:S01]  /*1610*/  IMAD.SHL.U32 R236, R236, 0x2, RZ ;  /* 0x00000002ecec7824 */ /* 0x000fe200078e00ff */
[----:B------:R-:W-:Y:S01]  /*1620*/  ISETP.GE.AND P1, PT, R30, c[0x0][0x19c], PT ;  /* 0x000067001e007a0c */ /* 0x000fe20003f26270 */
[----:B------:R-:W-:Y:S01]  /*1630*/  IMAD.IADD R245, R245, 0x1, R0 ;  /* 0x00000001f5f57824 */ /* 0x000fe200078e0200 */
[----:B------:R-:W-:Y:S01]  /*1640*/  CS2R R70, SRZ ;  /* 0x0000000000467805 */ /* 0x000fe2000001ff00 */
[----:B------:R1:W-:Y:S01]  /*1650*/  LDGSTS.E.BYPASS.LTC128B.128 [R235+0x8080], [R38.64+0x80], !P6 ;  /* 0x0808008026eb7fae */ /* 0x0003e2000f101d50 */
[C---:B------:R-:W-:Y:S01]  /*1660*/  IADD3 R0, R236.reuse, 0x12280, RZ ;  /* 0x00012280ec007810 */ /* 0x040fe20007ffe0ff */
[----:B------:R-:W-:Y:S01]  /*1670*/  IMAD.WIDE.U32 R244, R11, c[0x0][0x188], R244 ;  /* 0x000062000bf47a25 */ /* 0x000fe200078e00f4 */
[----:B------:R-:W-:Y:S01]  /*1680*/  IADD3 R234, R236, 0x122c0, RZ ;  /* 0x000122c0ecea7810 */ /* 0x000fe20007ffe0ff */
[----:B------:R1:W-:Y:S01]  /*1690*/  LDGSTS.E.BYPASS.LTC128B.128 [R235+0xa080], [R38.64+0x100], !P5 ;  /* 0x0a08010026eb7fae */ /* 0x0003e2000e901d50 */
[----:B------:R-:W-:Y:S01]  /*16a0*/  ISETP.GE.AND P5, PT, R16, c[0x0][0x19c], PT ;  /* 0x0000670010007a0c */ /* 0x000fe20003fa6270 */
[----:B------:R-:W-:Y:S01]  /*16b0*/  IMAD.U32 R23, RZ, RZ, UR4 ;  /* 0x00000004ff177e24 */ /* 0x000fe2000f8e00ff */
[----:B------:R-:W-:Y:S01]  /*16c0*/  @P0 IADD3 R234, R0, -0x40, RZ ;  /* 0xffffffc000ea0810 */ /* 0x000fe20007ffe0ff */
[----:B------:R2:W-:Y:S01]  /*16d0*/  LDGSTS.E.BYPASS.LTC128B.128 [R235+0x7080], [R36.64], !P4 ;  /* 0x0708000024eb7fae */ /* 0x0005e2000e101d50 */
[----:B------:R-:W-:Y:S01]  /*16e0*/  ISETP.GE.AND P4, PT, R15, c[0x0][0x19c], PT ;  /* 0x000067000f007a0c */ /* 0x000fe20003f86270 */
[----:B------:R-:W-:Y:S01]  /*16f0*/  IMAD R0, R13, c[0x0][0x188], RZ ;  /* 0x000062000d007a24 */ /* 0x000fe200078e02ff */
[C---:B------:R-:W-:Y:S01]  /*1700*/  ISETP.LT.OR P0, PT, R19.reuse, 0x1, P5 ;  /* 0x000000011300780c */ /* 0x040fe20002f01670 */
[----:B------:R2:W-:Y:S01]  /*1710*/  LDGSTS.E.BYPASS.LTC128B.128 [R235+0x9080], [R36.64+0x80], !P3 ;  /* 0x0908008024eb7fae */ /* 0x0005e2000d901d50 */
[----:B------:R-:W-:Y:S01]  /*1720*/  ISETP.LT.OR P6, PT, R19, 0x1, P4 ;  /* 0x000000011300780c */ /* 0x000fe200027c1670 */
[----:B------:R-:W-:Y:S01]  /*1730*/  IMAD R5, R11, c[0x0][0x18c], R0 ;  /* 0x000063000b057a24 */ /* 0x000fe200078e0200 */
[C---:B------:R-:W-:Y:S01]  /*1740*/  ISETP.LT.OR P5, PT, R19.reuse, 0x21, P5 ;  /* 0x000000211300780c */ /* 0x040fe20002fa1670 */
[----:B------:R2:W-:Y:S01]  /*1750*/  LDGSTS.E.BYPASS.LTC128B.128 [R235+0xb080], [R36.64+0x100], !P2 ;  /* 0x0b08010024eb7fae */ /* 0x0005e2000d101d50 */
[----:B------:R-:W-:Y:S01]  /*1760*/  ISETP.LT.OR P2, PT, R19, 0x1, P1 ;  /* 0x000000011300780c */ /* 0x000fe20000f41670 */
[----:B------:R-:W-:Y:S01]  /*1770*/  IMAD.IADD R232, R245, 0x1, R5 ;  /* 0x00000001f5e87824 */ /* 0x000fe200078e0205 */
[C---:B------:R-:W-:Y:S01]  /*1780*/  ISETP.LT.OR P1, PT, R19.reuse, 0x21, P1 ;  /* 0x000000211300780c */ /* 0x040fe20000f21670 */
[----:B------:R-:W0:Y:S01]  /*1790*/  LDGDEPBAR ;  /* 0x00000000000079af */ /* 0x000e220000000000 */
[----:B------:R-:W-:Y:S01]  /*17a0*/  ISETP.LT.OR P4, PT, R19, 0x21, P4 ;  /* 0x000000211300780c */ /* 0x000fe20002781670 */
[----:B------:R-:W-:Y:S01]  /*17b0*/  IMAD R240, R22, c[0x0][0x210], RZ ;  /* 0x0000840016f07a24 */ /* 0x000fe200078e02ff */
[----:B------:R-:W-:Y:S01]  /*17c0*/  LOP3.LUT P3, RZ, R9, 0x4, RZ, 0xc0, !PT ;  /* 0x0000000409ff7812 */ /* 0x000fe2000786c0ff */
[C---:B------:R-:W-:Y:S01]  /*17d0*/  IMAD.WIDE.U32 R32, R3.reuse, c[0x0][0x210], R32 ;  /* 0x0000840003207a25 */ /* 0x040fe200078e0020 */
[----:B------:R-:W-:Y:S01]  /*17e0*/  ULDC.64 UR4, c[0x0][0x208] ;  /* 0x0000820000047ab9 */ /* 0x000fe20000000a00 */
[----:B------:R-:W-:Y:S01]  /*17f0*/  CS2R R68, SRZ ;  /* 0x0000000000447805 */ /* 0x000fe2000001ff00 */
[----:B------:R-:W-:Y:S01]  /*1800*/  USHF.L.U64.HI UR9, UR4, UR9, UR5 ;  /* 0x0000000904097299 */ /* 0x000fe20008010205 */
[----:B------:R-:W-:Y:S01]  /*1810*/  IMAD R240, R3, c[0x0][0x214], R240 ;  /* 0x0000850003f07a24 */ /* 0x000fe200078e02f0 */
[----:B------:R-:W-:Y:S01]  /*1820*/  CS2R R66, SRZ ;  /* 0x0000000000427805 */ /* 0x000fe2000001ff00 */
[----:B------:R3:W-:Y:S01]  /*1830*/  LDGSTS.E.BYPASS.LTC128B.128 [R235+0x80], [R34.64], !P2 ;  /* 0x0008000022eb7fae */ /* 0x0007e2000d101d50 */
[----:B------:R-:W-:Y:S01]  /*1840*/  IMAD R20, R4, 0x800, R21 ;  /* 0x0000080004147824 */ /* 0x000fe200078e0215 */
[----:B------:R-:W-:Y:S01]  /*1850*/  UIMAD UR9, UR9, UR6, URZ ;  /* 0x00000006090972a4 */ /* 0x000fe2000f8e023f */
        /* <DEDUP_REMOVED lines=12> */
[----:B------:R-:W-:Y:S01]  /*1920*/  IMAD.MOV.U32 R21, RZ, RZ, c[0x0][0x178] ;  /* 0x00005e00ff157624 */ /* 0x000fe200078e00ff */
[----:B------:R4:W-:Y:S01]  /*1930*/  LDGSTS.E.BYPASS.LTC128B.128 [R235+0x3080], [R24.64+0x80], !P5 ;  /* 0x0308008018eb7fae */ /* 0x0009e2000e901d50 */
[----:B------:R-:W-:Y:S01]  /*1940*/  LOP3.LUT R231, R9, 0x8, R8, 0xf8, !PT ;  /* 0x0000000809e77812 */ /* 0x000fe200078ef808 */
[----:B------:R-:W-:Y:S01]  /*1950*/  IMAD.WIDE.U32 R240, R11, c[0x0][0x218], R240 ;  /* 0x000086000bf07a25 */ /* 0x000fe200078e00f0 */
[C---:B------:R-:W-:Y:S01]  /*1960*/  LEA R5, P2, R36.reuse, R244, 0x6 ;  /* 0x000000f424057211 */ /* 0x040fe200078430ff */
[----:B------:R4:W-:Y:S01]  /*1970*/  LDGSTS.E.BYPASS.LTC128B.128 [R235+0x5080], [R24.64+0x100], !P4 ;  /* 0x0508010018eb7fae */ /* 0x0009e2000e101d50 */
[----:B------:R-:W-:Y:S01]  /*1980*/  SHF.R.U32.HI R6, RZ, 0x3, R9 ;  /* 0x00000003ff067819 */ /* 0x000fe20000011609 */
[----:B------:R-:W-:Y:S01]  /*1990*/  IMAD.MOV.U32 R19, RZ, RZ, c[0x0][0x17c] ;  /* 0x00005f00ff137624 */ /* 0x000fe200078e00ff */
[----:B------:R-:W-:Y:S01]  /*19a0*/  LEA.HI.X R2, R36, R232, R23, 0x6, P2 ;  /* 0x000000e824027211 */ /* 0x000fe200010f3417 */
[----:B------:R-:W0:Y:S01]  /*19b0*/  LDGDEPBAR ;  /* 0x00000000000079af */ /* 0x000e220000000000 */
[----:B------:R-:W-:Y:S01]  /*19c0*/  ISETP.GE.AND P2, PT, R30, c[0x0][0x16c], PT ;  /* 0x00005b001e007a0c */ /* 0x000fe20003f46270 */
[----:B------:R-:W-:Y:S01]  /*19d0*/  USHF.L.U32 UR18, UR4, 0x6, URZ ;  /* 0x0000000604127899 */ /* 0x000fe2000800063f */
[----:B------:R-:W-:Y:S01]  /*19e0*/  SEL R14, RZ, 0x2, P1 ;  /* 0x00000002ff0e7807 */ /* 0x000fe20000800000 */
[----:B------:R-:W-:Y:S01]  /*19f0*/  IMAD.MOV.U32 R44, RZ, RZ, R240 ;  /* 0x000000ffff2c7224 */ /* 0x000fe200078e00f0 */
[----:B------:R-:W-:Y:S01]  /*1a00*/  SEL R249, RZ, 0x1, P2 ;  /* 0x00000001fff97807 */ /* 0x000fe20001000000 */
[----:B------:R-:W-:Y:S01]  /*1a10*/  UIMAD UR9, UR8, UR18, UR9 ;  /* 0x00000012080972a4 */ /* 0x000fe2000f8e0209 */
[C---:B-1----:R-:W-:Y:S01]  /*1a20*/  LEA R38, P2, R5.reuse, c[0x0][0x160], 0x1 ;  /* 0x0000580005267a11 */ /* 0x042fe200078408ff */
[----:B------:R-:W-:Y:S01]  /*1a30*/  IMAD.U32 R37, RZ, RZ, UR19 ;  /* 0x00000013ff257e24 */ /* 0x000fe2000f8e00ff */
[----:B------:R-:W-:Y:S01]  /*1a40*/  SEL R0, RZ, 0x4, P6 ;  /* 0x00000004ff007807 */ /* 0x000fe20003000000 */
[----:B------:R-:W-:Y:S01]  /*1a50*/  UMOV UR8, 0x5 ;  /* 0x0000000500087882 */ /* 0x000fe20000000000 */
[----:B------:R-:W-:Y:S01]  /*1a60*/  LEA.HI.X R39, R5, c[0x0][0x164], R2, 0x1, P2 ;  /* 0x0000590005277a11 */ /* 0x000fe200010f0c02 */
[----:B------:R-:W-:Y:S01]  /*1a70*/  IMAD R2, R13, c[0x0][0x218], RZ ;  /* 0x000086000d027a24 */ /* 0x000fe200078e02ff */
[----:B------:R-:W-:Y:S01]  /*1a80*/  LOP3.LUT R231, R231, R6, RZ, 0x3c, !PT ;  /* 0x00000006e7e77212 */ /* 0x000fe200078e3cff */
[----:B------:R-:W-:Y:S01]  /*1a90*/  IMAD.WIDE.U32 R36, R3, c[0x0][0x270], R28 ;  /* 0x00009c0003247a25 */ /* 0x000fe200078e001c */
[----:B------:R-:W-:Y:S01]  /*1aa0*/  LEA R32, P2, R21, R38, 0x6 ;  /* 0x0000002615207211 */ /* 0x000fe200078430ff */
[----:B------:R-:W-:Y:S01]  /*1ab0*/  USHF.L.U64.HI UR8, UR4, UR8, UR5 ;  /* 0x0000000804087299 */ /* 0x000fe20008010205 */
[----:B------:R-:W-:Y:S01]  /*1ac0*/  IADD3 R0, R0, R14, R249 ;  /* 0x0000000e00007210 */ /* 0x000fe20007ffe0f9 */
[----:B------:R-:W-:Y:S01]  /*1ad0*/  IMAD R5, R11, c[0x0][0x21c], R2 ;  /* 0x000087000b057a24 */ /* 0x000fe200078e0202 */
[----:B------:R-:W-:Y:S01]  /*1ae0*/  LEA.HI.X R33, R21, R39, R19, 0x6, P2 ;  /* 0x0000002715217211 */ /* 0x000fe200010f3413 */
[----:B------:R-:W-:Y:S01]  /*1af0*/  IMAD R2, R22, c[0x0][0x270], RZ ;  /* 0x00009c0016027a24 */ /* 0x000fe200078e02ff */
[C---:B------:R-:W-:Y:S01]  /*1b00*/  LOP3.LUT P5, RZ, R0.reuse, 0x1, RZ, 0xc0, !PT ;  /* 0x0000000100ff7812 */ /* 0x040fe200078ac0ff */
[----:B------:R-:W-:Y:S01]  /*1b10*/  IMAD.IADD R45, R241, 0x1, R5 ;  /* 0x00000001f12d7824 */ /* 0x000fe200078e0205 */
[----:B------:R-:W-:Y:S01]  /*1b20*/  LOP3.LUT P4, RZ, R0, 0x2, RZ, 0xc0, !PT ;  /* 0x0000000200ff7812 */ /* 0x000fe2000788c0ff */
[----:B------:R-:W-:-:S04]  /*1b30*/  DEPBAR.LE SB0, 0x1 ;  /* 0x000080400000791a */ /* 0x000fc80000000000 */
[----:B------:R-:W-:Y:S01]  /*1b40*/  IMAD.MOV.U32 R5, RZ, RZ, 0x20 ;  /* 0x00000020ff057424 */ /* 0x000fe200078e00ff */
[----:B------:R-:W-:Y:S01]  /*1b50*/  LOP3.LUT P2, RZ, R0, 0x4, RZ, 0xc0, !PT ;  /* 0x0000000400ff7812 */ /* 0x000fe2000784c0ff */
[----:B------:R-:W-:Y:S01]  /*1b60*/  IMAD.IADD R231, R20, 0x1, R231 ;  /* 0x0000000114e77824 */ /* 0x000fe200078e02e7 */
[----:B------:R1:W-:Y:S01]  /*1b70*/  STL.64 [R1], R44 ;  /* 0x0000002c01007387 */ /* 0x0003e20000100a00 */
[----:B------:R-:W-:Y:S01]  /*1b80*/  IMAD.MOV.U32 R0, RZ, RZ, 0x40 ;  /* 0x00000040ff007424 */ /* 0x000fe200078e00ff */
[----:B------:R-:W-:Y:S01]  /*1b90*/  UIADD3 UR5, UR7, 0x1, -UR14 ;  /* 0x0000000107057890 */ /* 0x000fe2000fffe80e */
[----:B------:R-:W-:Y:S01]  /*1ba0*/  IMAD R23, R3, c[0x0][0x274], R2 ;  /* 0x00009d0003177a24 */ /* 0x000fe200078e0202 */
[----:B------:R-:W-:Y:S01]  /*1bb0*/  SEL R2, R5, 0xffffffe0, !P0 ;  /* 0xffffffe005027807 */ /* 0x000fe20004000000 */
[----:B------:R-:W-:Y:S01]  /*1bc0*/  IMAD.SHL.U32 R231, R231, 0x2, RZ ;  /* 0x00000002e7e77824 */ /* 0x000fe200078e00ff */
[----:B------:R-:W-:Y:S01]  /*1bd0*/  BAR.SYNC.DEFER_BLOCKING 0x0 ;  /* 0x0000000000007b1d */ /* 0x000fe20000010000 */
[----:B------:R-:W-:Y:S01]  /*1be0*/  SEL R0, R0, 0xffffffc0, !P3 ;  /* 0xffffffc000007807 */ /* 0x000fe20005800000 */
[----:B------:R-:W-:Y:S01]  /*1bf0*/  IMAD.U32 R14, RZ, RZ, UR15 ;  /* 0x0000000fff0e7e24 */ /* 0x000fe2000f8e00ff */
[----:B------:R-:W-:Y:S01]  /*1c00*/  CS2R R62, SRZ ;  /* 0x00000000003e7805 */ /* 0x000fe2000001ff00 */
[C---:B------:R-:W-:Y:S01]  /*1c10*/  IMAD.IADD R227, R231.reuse, 0x1, R2 ;  /* 0x00000001e7e37824 */ /* 0x040fe200078e0202 */
[----:B------:R-:W-:Y:S01]  /*1c20*/  CS2R R60, SRZ ;  /* 0x00000000003c7805 */ /* 0x000fe2000001ff00 */
[----:B------:R-:W-:Y:S01]  /*1c30*/  IMAD.IADD R226, R231, 0x1, R0 ;  /* 0x00000001e7e27824 */ /* 0x000fe200078e0200 */
[----:B------:R-:W-:Y:S01]  /*1c40*/  IADD3 R19, -R237, UR13, -R14 ;  /* 0x0000000ded137c10 */ /* 0x000fe2000fffe90e */
[----:B------:R-:W-:Y:S01]  /*1c50*/  IMAD.IADD R225, R0, 0x1, R227 ;  /* 0x0000000100e17824 */ /* 0x000fe200078e02e3 */
[----:B------:R-:W-:Y:S01]  /*1c60*/  IADD3 R14, -R14, UR13, -R237 ;  /* 0x0000000d0e0e7c10 */ /* 0x000fe2000fffe9ed */
[----:B------:R-:W-:Y:S01]  /*1c70*/  IMAD.U32 R20, RZ, RZ, UR18 ;  /* 0x00000012ff147e24 */ /* 0x000fe2000f8e00ff */
[----:B------:R-:W-:Y:S01]  /*1c80*/  ISETP.LT.OR P3, PT, R19, 0x1, !P5 ;  /* 0x000000011300780c */ /* 0x000fe20006f61670 */
[----:B------:R-:W-:Y:S01]  /*1c90*/  IMAD.IADD R37, R37, 0x1, R23 ;  /* 0x0000000125257824 */ /* 0x000fe200078e0217 */
[C---:B------:R-:W-:Y:S01]  /*1ca0*/  ISETP.LT.OR P0, PT, R19.reuse, 0x1, !P4 ;  /* 0x000000011300780c */ /* 0x040fe20006701670 */
[----:B------:R-:W-:Y:S01]  /*1cb0*/  IMAD.WIDE.U32 R20, R20, UR6, R44 ;  /* 0x0000000614147c25 */ /* 0x000fe2000f8e002c */
[C---:B------:R-:W-:Y:S01]  /*1cc0*/  ISETP.LT.OR P5, PT, R19.reuse, 0x21, !P5 ;  /* 0x000000211300780c */ /* 0x040fe20006fa1670 */
[----:B------:R-:W-:Y:S01]  /*1cd0*/  CS2R R58, SRZ ;  /* 0x00000000003a7805 */ /* 0x000fe2000001ff00 */
[----:B------:R-:W-:Y:S01]  /*1ce0*/  ISETP.LT.OR P4, PT, R19, 0x21, !P4 ;  /* 0x000000211300780c */ /* 0x000fe20006781670 */
[----:B------:R-:W-:Y:S01]  /*1cf0*/  IMAD R246, R13, c[0x0][0x278], RZ ;  /* 0x00009e000df67a24 */ /* 0x000fe200078e02ff */
[----:B------:R-:W-:Y:S01]  /*1d00*/  IADD3 R2, R21, UR9, RZ ;  /* 0x0000000915027c10 */ /* 0x000fe2000fffe0ff */
[----:B------:R-:W-:Y:S01]  /*1d10*/  USHF.L.U32 UR9, UR4, 0x5, URZ ;  /* 0x0000000504097899 */ /* 0x000fe2000800063f */
[C---:B------:R-:W-:Y:S01]  /*1d20*/  IMAD.WIDE.U32 R40, R11.reuse, c[0x0][0x278], R36 ;  /* 0x00009e000b287a25 */ /* 0x040fe200078e0024 */
[----:B------:R-:W-:Y:S01]  /*1d30*/  USHF.R.S32.HI UR4, URZ, 0x1f, UR15 ;  /* 0x0000001f3f047899 */ /* 0x000fe2000801140f */
[----:B------:R-:W-:Y:S01]  /*1d40*/  SHF.R.S32.HI R23, RZ, 0x1f, R18 ;  /* 0x0000001fff177819 */ /* 0x000fe20000011412 */
[----:B------:R-:W2:Y:S01]  /*1d50*/  LDSM.16.M88.4 R148, [R231+0x6080] ;  /* 0x00608000e794783b */ /* 0x000ea20000000200 */
[----:B------:R-:W-:Y:S01]  /*1d60*/  IMAD R246, R11, c[0x0][0x27c], R246 ;  /* 0x00009f000bf67a24 */ /* 0x000fe200078e02f6 */
[----:B------:R-:W-:Y:S01]  /*1d70*/  CS2R R56, SRZ ;  /* 0x0000000000387805 */ /* 0x000fe2000001ff00 */
[----:B------:R-:W-:Y:S01]  /*1d80*/  IMAD.U32 R21, RZ, RZ, UR9 ;  /* 0x00000009ff157e24 */ /* 0x000fe2000f8e00ff */
[----:B------:R-:W2:Y:S01]  /*1d90*/  LDSM.16.M88.4 R152, [R227+0x6080] ;  /* 0x00608000e398783b */ /* 0x000ea20000000200 */
[C---:B----4-:R-:W-:Y:S01]  /*1da0*/  IMAD R24, R22.reuse, c[0x0][0x288], RZ ;  /* 0x0000a20016187a24 */ /* 0x050fe200078e02ff */
[----:B------:R-:W-:Y:S01]  /*1db0*/  LEA.HI R23, R23, R18, RZ, 0x2 ;  /* 0x0000001217177211 */ /* 0x000fe200078f10ff */
[----:B------:R-:W-:Y:S01]  /*1dc0*/  IMAD R22, R22, c[0x0][0x238], RZ ;  /* 0x00008e0016167a24 */ /* 0x000fe200078e02ff */
[----:B------:R-:W4:Y:S01]  /*1dd0*/  LDSM.16.M88.4 R156, [R226+0x6080] ;  /* 0x00608000e29c783b */ /* 0x000f220000000200 */
[----:B------:R-:W-:Y:S01]  /*1de0*/  IMAD.IADD R246, R41, 0x1, R246 ;  /* 0x0000000129f67824 */ /* 0x000fe200078e02f6 */
[----:B------:R-:W-:Y:S01]  /*1df0*/  LOP3.LUT R23, R23, 0x1ffffffc, RZ, 0xc0, !PT ;  /* 0x1ffffffc17177812 */ /* 0x000fe200078ec0ff */
[C---:B------:R-:W-:Y:S01]  /*1e00*/  IMAD R24, R3.reuse, c[0x0][0x28c], R24 ;  /* 0x0000a30003187a24 */ /* 0x040fe200078e0218 */
[----:B------:R-:W2:Y:S01]  /*1e10*/  LDSM.16.M88.4 R168, [R231+0x8080] ;  /* 0x00808000e7a8783b */ /* 0x000ea20000000200 */
[C---:B------:R-:W-:Y:S01]  /*1e20*/  IMAD R22, R3.reuse, c[0x0][0x23c], R22 ;  /* 0x00008f0003167a24 */ /* 0x040fe200078e0216 */
[----:B------:R-:W-:Y:S01]  /*1e30*/  CS2R R54, SRZ ;  /* 0x0000000000367805 */ /* 0x000fe2000001ff00 */
[----:B------:R-:W-:Y:S01]  /*1e40*/  IMAD.WIDE.U32 R28, R3, c[0x0][0x288], R28 ;  /* 0x0000a200031c7a25 */ /* 0x000fe200078e001c */
[----:B------:R-:W2:Y:S01]  /*1e50*/  LDSM.16.M88.4 R172, [R227+0x8080] ;  /* 0x00808000e3ac783b */ /* 0x000ea20000000200 */
[----:B------:R-:W-:Y:S01]  /*1e60*/  CS2R R52, SRZ ;  /* 0x0000000000347805 */ /* 0x000fe2000001ff00 */
[----:B------:R-:W-:Y:S01]  /*1e70*/  CS2R R50, SRZ ;  /* 0x0000000000327805 */ /* 0x000fe2000001ff00 */
[----:B------:R-:W-:Y:S01]  /*1e80*/  IMAD.IADD R27, R27, 0x1, R22 ;  /* 0x000000011b1b7824 */ /* 0x000fe200078e0216 */
[----:B------:R-:W2:Y:S01]  /*1e90*/  LDSM.16.M88.4 R176, [R226+0x8080] ;  /* 0x00808000e2b0783b */ /* 0x000ea20000000200 */
[----:B------:R-:W-:Y:S01]  /*1ea0*/  LOP3.LUT R22, R17, 0xfffffff0, RZ, 0xc0, !PT ;  /* 0xfffffff011167812 */ /* 0x000fe200078ec0ff */
[----:B------:R-:W-:Y:S01]  /*1eb0*/  IMAD.IADD R247, R18, 0x1, -R23 ;  /* 0x0000000112f77824 */ /* 0x000fe200078e0a17 */
[----:B------:R-:W-:Y:S01]  /*1ec0*/  CS2R R48, SRZ ;  /* 0x0000000000307805 */ /* 0x000fe2000001ff00 */
[----:B------:R-:W2:Y:S01]  /*1ed0*/  LDSM.16.M88.4 R184, [R231+0xa080] ;  /* 0x00a08000e7b8783b */ /* 0x000ea20000000200 */
[C---:B------:R-:W-:Y:S01]  /*1ee0*/  IMAD R18, R13.reuse, c[0x0][0x290], RZ ;  /* 0x0000a4000d127a24 */ /* 0x040fe200078e02ff */
[----:B------:R-:W-:Y:S01]  /*1ef0*/  CS2R R46, SRZ ;  /* 0x00000000002e7805 */ /* 0x000fe2000001ff00 */
[----:B------:R-:W-:Y:S01]  /*1f00*/  IMAD R242, R13, c[0x0][0x240], RZ ;  /* 0x000090000df27a24 */ /* 0x000fe200078e02ff */
[----:B------:R-:W2:Y:S01]  /*1f10*/  LDSM.16.M88.4 R188, [R227+0xa080] ;  /* 0x00a08000e3bc783b */ /* 0x000ea20000000200 */
[----:B------:R-:W-:Y:S01]  /*1f20*/  IMAD.IADD R13, R233, 0x1, -R22 ;  /* 0x00000001e90d7824 */ /* 0x000fe200078e0a16 */
[----:B-1----:R-:W-:Y:S01]  /*1f30*/  CS2R R44, SRZ ;  /* 0x00000000002c7805 */ /* 0x002fe2000001ff00 */
[----:B------:R-:W-:Y:S01]  /*1f40*/  IMAD R243, R11, c[0x0][0x294], R18 ;  /* 0x0000a5000bf37a24 */ /* 0x000fe200078e0212 */
[----:B------:R-:W1:Y:S01]  /*1f50*/  LDSM.16.M88.4 R192, [R226+0xa080] ;  /* 0x00a08000e2c0783b */ /* 0x000e620000000200 */
[----:B------:R-:W-:Y:S01]  /*1f60*/  IMAD.SHL.U32 R12, R12, 0x10, RZ ;  /* 0x000000100c0c7824 */ /* 0x000fe200078e00ff */
[----:B------:R-:W-:Y:S01]  /*1f70*/  SHF.R.S32.HI R18, RZ, 0x1f, R13 ;  /* 0x0000001fff127819 */ /* 0x000fe2000001140d */
[----:B------:R-:W-:Y:S01]  /*1f80*/  IMAD.IADD R10, R233, 0x1, -R10 ;  /* 0x00000001e90a7824 */ /* 0x000fe200078e0a0a */
[----:B------:R-:W1:Y:S01]  /*1f90*/  LDSM.16.M88.4 R164, [R225+0x6080] ;  /* 0x00608000e1a4783b */ /* 0x000e620000000200 */
[C---:B------:R-:W-:Y:S01]  /*1fa0*/  IMAD R242, R11.reuse, c[0x0][0x244], R242 ;  /* 0x000091000bf27a24 */ /* 0x040fe200078e02f2 */
[----:B------:R-:W-:Y:S01]  /*1fb0*/  LEA.HI R18, R18, R13, RZ, 0x3 ;  /* 0x0000000d12127211 */ /* 0x000fe200078f18ff */
[----:B------:R-:W-:Y:S01]  /*1fc0*/  IMAD.WIDE.U32 R132, R11, c[0x0][0x240], R26 ;  /* 0x000090000b847a25 */ /* 0x000fe200078e001a */
[----:B------:R-:W1:Y:S01]  /*1fd0*/  LDSM.16.M88.4 R180, [R225+0x8080] ;  /* 0x00808000e1b4783b */ /* 0x000e620000000200 */
[----:B------:R-:W-:Y:S01]  /*1fe0*/  LOP3.LUT R9, R9, 0x10, R12, 0xf8, !PT ;  /* 0x0000001009097812 */ /* 0x000fe200078ef80c */
[----:B------:R-:W-:Y:S01]  /*1ff0*/  CS2R R42, SRZ ;  /* 0x00000000002a7805 */ /* 0x000fe2000001ff00 */
[----:B------:R-:W-:Y:S01]  /*2000*/  LOP3.LUT R22, R18, 0xfffffff8, RZ, 0xc0, !PT ;  /* 0xfffffff812167812 */ /* 0x000fe200078ec0ff */
[----:B------:R-:W1:Y:S01]  /*2010*/  LDSM.16.M88.4 R196, [R225+0xa080] ;  /* 0x00a08000e1c4783b */ /* 0x000e620000000200 */
[----:B------:R-:W-:Y:S01]  /*2020*/  LOP3.LUT R9, R9, 0x8, R8, 0xf8, !PT ;  /* 0x0000000809097812 */ /* 0x000fe200078ef808 */
[----:B------:R-:W-:Y:S01]  /*2030*/  IMAD.U32 R252, RZ, RZ, UR5 ;  /* 0x00000005fffc7e24 */ /* 0x000fe2000f8e00ff */
[----:B------:R-:W-:Y:S01]  /*2040*/  UIADD3 UR7, UR7, -UR13, URZ ;  /* 0x8000000d07077290 */ /* 0x000fe2000fffe03f */
[----:B------:R-:W-:Y:S01]  /*2050*/  BAR.SYNC.DEFER_BLOCKING 0x0 ;  /* 0x0000000000007b1d */ /* 0x000fe20000010000 */
[----:B------:R-:W-:Y:S01]  /*2060*/  IMAD.IADD R13, R13, 0x1, -R22 ;  /* 0x000000010d0d7824 */ /* 0x000fe200078e0a16 */
[----:B------:R-:W-:Y:S01]  /*2070*/  LOP3.LUT R9, R9, R6, RZ, 0x3c, !PT ;  /* 0x0000000609097212 */ /* 0x000fe200078e3cff */
[----:B------:R-:W-:Y:S01]  /*2080*/  IMAD.IADD R242, R133, 0x1, R242 ;  /* 0x0000000185f27824 */ /* 0x000fe200078e02f2 */
[----:B------:R-:W-:Y:S01]  /*2090*/  UISETP.GT.AND UP1, UPT, UR10, -0x1, UPT ;  /* 0xffffffff0a00788c */ /* 0x000fe2000bf24270 */
[----:B------:R-:W-:Y:S01]  /*20a0*/  IMAD.SHL.U32 R6, R13, 0x40, RZ ;  /* 0x000000400d067824 */ /* 0x000fe200078e00ff */
[----:B------:R5:W-:Y:S01]  /*20b0*/  STL.64 [R1+0x18], R40 ;  /* 0x0000182801007387 */ /* 0x000be20000100a00 */
[----:B------:R-:W-:-:S02]  /*20c0*/  IMAD R229, R4, 0x200, R9 ;  /* 0x0000020004e57824 */ /* 0x000fc400078e0209 */
[----:B------:R-:W-:Y:S02]  /*20d0*/  IMAD.SHL.U32 R9, R18, 0x40, RZ ;  /* 0x0000004012097824 */ /* 0x000fe400078e00ff */
[C---:B------:R-:W-:Y:S02]  /*20e0*/  IMAD R0, R229.reuse, 0x2, R0 ;  /* 0x00000002e5007824 */ /* 0x040fe400078e0200 */
[----:B------:R-:W-:Y:S01]  /*20f0*/  IMAD.SHL.U32 R229, R229, 0x2, RZ ;  /* 0x00000002e5e57824 */ /* 0x000fe200078e00ff */
[----:B------:R-:W-:Y:S01]  /*2100*/  LOP3.LUT R9, R9, 0xfffffe00, RZ, 0xc0, !PT ;  /* 0xfffffe0009097812 */ /* 0x000fe200078ec0ff */
[----:B------:R-:W-:Y:S01]  /*2110*/  @!PT LDS RZ, [RZ] ;  /* 0x00000000fffff984 */ /* 0x000fe20000000800 */
[----:B------:R-:W-:Y:S01]  /*2120*/  @!PT LDS RZ, [RZ] ;  /* 0x00000000fffff984 */ /* 0x000fe20000000800 */
[----:B------:R-:W-:Y:S01]  /*2130*/  @!PT LDS RZ, [RZ] ;  /* 0x00000000fffff984 */ /* 0x000fe20000000800 */
[----:B------:R1:W-:Y:S01]  /*2140*/  LDGSTS.E.BYPASS.LTC128B.128 [R235+0x6080], [R38.64], !P3 ;  /* 0x0608000026eb7fae */ /* 0x0003e2000d901d50 */
[C---:B------:R-:W-:Y:S02]  /*2150*/  ISETP.LT.OR P3, PT, R19.reuse, 0x1, !P2 ;  /* 0x000000011300780c */ /* 0x040fe40005761670 */
[----:B------:R-:W-:Y:S01]  /*2160*/  ISETP.LT.OR P2, PT, R19, 0x21, !P2 ;  /* 0x000000211300780c */ /* 0x000fe20005741670 */
[----:B------:R1:W-:Y:S01]  /*2170*/  LDGSTS.E.BYPASS.LTC128B.128 [R235+0x8080], [R38.64+0x80], !P0 ;  /* 0x0808008026eb7fae */ /* 0x0003e2000c101d50 */
[----:B---3--:R-:W-:Y:S01]  /*2180*/  LEA R34, P0, R20, c[0x0][0x1f0], 0x1 ;  /* 0x00007c0014227a11 */ /* 0x008fe200078008ff */
[----:B------:R-:W-:-:S03]  /*2190*/  IMAD.U32 R19, RZ, RZ, UR9 ;  /* 0x00000009ff137e24 */ /* 0x000fc6000f8e00ff */
[----:B------:R-:W-:Y:S01]  /*21a0*/  LEA.HI.X R35, R20, c[0x0][0x1f4], R2, 0x1, P0 ;  /* 0x00007d0014237a11 */ /* 0x000fe200000f0c02 */
[----:B------:R-:W-:Y:S01]  /*21b0*/  IMAD.U32 R2, RZ, RZ, UR8 ;  /* 0x00000008ff027e24 */ /* 0x000fe2000f8e00ff */
[----:B------:R-:W-:-:S03]  /*21c0*/  LEA R20, P0, R21, R34, 0x1 ;  /* 0x0000002215147211 */ /* 0x000fc600078008ff */
[----:B------:R1:W-:Y:S01]  /*21d0*/  LDGSTS.E.BYPASS.LTC128B.128 [R235+0xa080], [R38.64+0x100], !P3 ;  /* 0x0a08010026eb7fae */ /* 0x0003e2000d901d50 */
[----:B------:R-:W-:Y:S02]  /*21e0*/  ISETP.GT.AND P3, PT, R233, 0xf, PT ;  /* 0x0000000fe900780c */ /* 0x000fe40003f64270 */
[----:B------:R-:W-:Y:S01]  /*21f0*/  LEA.HI.X R21, R19, R35, R2, 0x1, P0 ;  /* 0x0000002313157211 */ /* 0x000fe200000f0c02 */
[----:B------:R3:W-:Y:S01]  /*2200*/  LDGSTS.E.BYPASS.LTC128B.128 [R235+0x7080], [R32.64], !P5 ;  /* 0x0708000020eb7fae */ /* 0x0007e2000e901d50 */
[C---:B------:R-:W-:Y:S01]  /*2210*/  ISETP.GE.AND P5, PT, R30.reuse, c[0x0][0x1fc], PT ;  /* 0x00007f001e007a0c */ /* 0x040fe20003fa6270 */
[----:B------:R-:W-:Y:S02]  /*2220*/  IMAD.MOV.U32 R19, RZ, RZ, c[0x0][0x2a8] ;  /* 0x0000aa00ff137624 */ /* 0x000fe400078e00ff */
[----:B------:R3:W-:Y:S01]  /*2230*/  LDGSTS.E.BYPASS.LTC128B.128 [R235+0x9080], [R32.64+0x80], !P4 ;  /* 0x0908008020eb7fae */ /* 0x0007e2000e101d50 */
[----:B------:R-:W-:-:S03]  /*2240*/  ISETP.GE.AND P4, PT, R30, c[0x0][0x1fc], PT ;  /* 0x00007f001e007a0c */ /* 0x000fc60003f86270 */
[----:B------:R3:W-:Y:S01]  /*2250*/  LDGSTS.E.BYPASS.LTC128B.128 [R235+0xb080], [R32.64+0x100], !P2 ;  /* 0x0b08010020eb7fae */ /* 0x0007e2000d101d50 */
[----:B------:R-:W-:Y:S01]  /*2260*/  ISETP.GE.AND P2, PT, R16, c[0x0][0x1fc], PT ;  /* 0x00007f0010007a0c */ /* 0x000fe20003f46270 */
[----:B------:R-:W-:Y:S01]  /*2270*/  @!P3 IMAD.SHL.U32 R25, R233, 0x10, RZ ;  /* 0x00000010e919b824 */ /* 0x000fe200078e00ff */
[----:B------:R-:W-:Y:S02]  /*2280*/  @!P3 IADD3 R2, P0, R40, UR15, RZ ;  /* 0x0000000f2802bc10 */ /* 0x000fe4000ff1e0ff */
[----:B-----5:R-:W-:Y:S02]  /*2290*/  CS2R R40, SRZ ;  /* 0x0000000000287805 */ /* 0x020fe4000001ff00 */
[----:B------:R-:W-:Y:S02]  /*22a0*/  @!P3 IADD3.X R3, R246, UR4, RZ, P0, !PT ;  /* 0x00000004f603bc10 */ /* 0x000fe400087fe4ff */
[----:B------:R-:W-:-:S04]  /*22b0*/  @!P3 LEA R36, P0, R2, c[0x0][0x258], 0x2 ;  /* 0x000096000224ba11 */ /* 0x000fc800078010ff */
[----:B------:R-:W-:Y:S02]  /*22c0*/  @!P3 LEA.HI.X R37, R2, c[0x0][0x25c], R3, 0x2, P0 ;  /* 0x000097000225ba11 */ /* 0x000fe400000f1403 */
[----:B------:R-:W-:Y:S02]  /*22d0*/  ISETP.LT.OR P0, PT, R14, 0x1, P4 ;  /* 0x000000010e00780c */ /* 0x000fe40002701670 */
[----:B------:R-:W-:Y:S01]  /*22e0*/  SEL R3, RZ, 0xffffffff, P1 ;  /* 0xffffffffff037807 */ /* 0x000fe20000800000 */
[----:B------:R5:W-:Y:S01]  /*22f0*/  @!P3 LDGSTS.E.BYPASS.LTC128B.128 [R25+0x12080], [R36.64] ;  /* 0x120800002419bfae */ /* 0x000be2000b901d50 */
[----:B------:R-:W-:Y:S02]  /*2300*/  ISETP.GE.AND P1, PT, R16, c[0x0][0x1fc], PT ;  /* 0x00007f0010007a0c */ /* 0x000fe40003f26270 */
[----:B------:R-:W-:Y:S01]  /*2310*/  SEL R2, RZ, 0x1, P5 ;  /* 0x00000001ff027807 */ /* 0x000fe20002800000 */
[----:B------:R-:W0:Y:S01]  /*2320*/  LDGDEPBAR ;  /* 0x00000000000079af */ /* 0x000e220000000000 */
[----:B------:R-:W-:Y:S01]  /*2330*/  SEL R16, RZ, 0xffffffff, P1 ;  /* 0xffffffffff107807 */ /* 0x000fe20000800000 */
[----:B------:R-:W-:Y:S01]  /*2340*/  IMAD.SHL.U32 R8, R3, 0x2, RZ ;  /* 0x0000000203087824 */ /* 0x000fe200078e00ff */
[----:B------:R-:W-:-:S02]  /*2350*/  ISETP.GE.AND P1, PT, R15, c[0x0][0x1fc], PT ;  /* 0x00007f000f007a0c */ /* 0x000fc40003f26270 */
[C---:B------:R-:W-:Y:S01]  /*2360*/  ISETP.LT.OR P5, PT, R14.reuse, 0x1, P2 ;  /* 0x000000010e00780c */ /* 0x040fe200017a1670 */
[----:B------:R3:W-:Y:S01]  /*2370*/  LDGSTS.E.BYPASS.LTC128B.128 [R235+0xc080], [R34.64], !P0 ;  /* 0x0c08000022eb7fae */ /* 0x0007e2000c101d50 */
[----:B------:R-:W-:Y:S01]  /*2380*/  ISETP.LT.OR P0, PT, R14, 0x1, P1 ;  /* 0x000000010e00780c */ /* 0x000fe20000f01670 */
[----:B------:R-:W-:Y:S01]  /*2390*/  IMAD.SHL.U32 R3, R16, 0x2, RZ ;  /* 0x0000000210037824 */ /* 0x000fe200078e00ff */
[C---:B------:R-:W-:Y:S02]  /*23a0*/  ISETP.LT.OR P4, PT, R14.reuse, 0x21, P4 ;  /* 0x000000210e00780c */ /* 0x040fe40002781670 */
[C---:B------:R-:W-:Y:S02]  /*23b0*/  ISETP.LT.OR P2, PT, R14.reuse, 0x21, P2 ;  /* 0x000000210e00780c */ /* 0x040fe40001741670 */
[----:B------:R-:W-:Y:S02]  /*23c0*/  ISETP.LT.OR P1, PT, R14, 0x21, P1 ;  /* 0x000000210e00780c */ /* 0x000fe40000f21670 */
[----:B------:R-:W-:-:S02]  /*23d0*/  LOP3.LUT R2, R3, 0x2, R2, 0xe2, !PT ;  /* 0x0000000203027812 */ /* 0x000fc400078ee202 */
[----:B------:R-:W-:Y:S01]  /*23e0*/  LOP3.LUT R249, R8, 0x2, R249, 0xe2, !PT ;  /* 0x0000000208f97812 */ /* 0x000fe200078ee2f9 */
[----:B------:R3:W-:Y:S01]  /*23f0*/  LDGSTS.E.BYPASS.LTC128B.128 [R235+0xe080], [R34.64+0x80], !P5 ;  /* 0x0e08008022eb7fae */ /* 0x0007e2000e901d50 */
[----:B------:R-:W-:-:S03]  /*2400*/  ISETP.GE.AND P5, PT, R19, 0x1, PT ;  /* 0x000000011300780c */ /* 0x000fc60003fa6270 */
[----:B------:R3:W-:Y:S01]  /*2410*/  LDGSTS.E.BYPASS.LTC128B.128 [R235+0x10080], [R34.64+0x100], !P0 ;  /* 0x1008010022eb7fae */ /* 0x0007e2000c101d50 */
[----:B------:R-:W-:Y:S01]  /*2420*/  ISETP.GE.AND P0, PT, R15, c[0x0][0x1fc], PT ;  /* 0x00007f000f007a0c */ /* 0x000fe20003f06270 */
[----:B-----5:R-:W-:Y:S01]  /*2430*/  IMAD.IADD R25, R29, 0x1, R24 ;  /* 0x000000011d197824 */ /* 0x020fe200078e0218 */
[----:B------:R-:W-:Y:S01]  /*2440*/  SHF.R.S32.HI R15, RZ, 0x1f, R10 ;  /* 0x0000001fff0f7819 */ /* 0x000fe2000001140a */
[----:B------:R-:W-:Y:S01]  /*2450*/  IMAD.MOV.U32 R24, RZ, RZ, R28 ;  /* 0x000000ffff187224 */ /* 0x000fe200078e001c */
[----:B------:R3:W-:Y:S01]  /*2460*/  LDGSTS.E.BYPASS.LTC128B.128 [R235+0xd080], [R20.64], !P4 ;  /* 0x0d08000014eb7fae */ /* 0x0007e2000e101d50 */
[----:B------:R-:W-:Y:S01]  /*2470*/  LOP3.LUT P4, RZ, R13, 0x4, RZ, 0xc0, !PT ;  /* 0x000000040dff7812 */ /* 0x000fe2000788c0ff */
[----:B------:R-:W-:Y:S01]  /*2480*/  CS2R R36, SRZ ;  /* 0x0000000000247805 */ /* 0x000fe2000001ff00 */
[----:B------:R-:W-:Y:S01]  /*2490*/  LEA.HI R250, R15, R10, RZ, 0x2 ;  /* 0x0000000a0ffa7211 */ /* 0x000fe200078f10ff */
[----:B-1----:R-:W-:Y:S01]  /*24a0*/  IMAD.WIDE.U32 R38, R11, c[0x0][0x290], R24 ;  /* 0x0000a4000b267a25 */ /* 0x002fe200078e0018 */
[----:B------:R3:W-:Y:S01]  /*24b0*/  LDGSTS.E.BYPASS.LTC128B.128 [R235+0xf080], [R20.64+0x80], !P2 ;  /* 0x0f08008014eb7fae */ /* 0x0007e2000d101d50 */
[----:B------:R-:W-:-:S02]  /*24c0*/  LOP3.LUT P2, RZ, R13, 0x2, RZ, 0xc0, !PT ;  /* 0x000000020dff7812 */ /* 0x000fc4000784c0ff */
[----:B------:R-:W-:Y:S01]  /*24d0*/  LOP3.LUT R11, R250, 0x7ffffffc, RZ, 0xc0, !PT ;  /* 0x7ffffffcfa0b7812 */ /* 0x000fe200078ec0ff */
[----:B------:R3:W-:Y:S01]  /*24e0*/  LDGSTS.E.BYPASS.LTC128B.128 [R235+0x11080], [R20.64+0x100], !P1 ;  /* 0x1108010014eb7fae */ /* 0x0007e2000c901d50 */
[----:B------:R-:W-:Y:S01]  /*24f0*/  ISETP.GE.AND P1, PT, R233, 0x10, PT ;  /* 0x00000010e900780c */ /* 0x000fe20003f26270 */
[----:B------:R-:W-:Y:S01]  /*2500*/  IMAD.SHL.U32 R13, R4, 0x8, RZ ;  /* 0x00000008040d7824 */ /* 0x000fe200078e00ff */
[----:B------:R-:W-:Y:S01]  /*2510*/  LEA.HI.SX32 R250, R250, R12, 0x1e ;  /* 0x0000000cfafa7211 */ /* 0x000fe200078ff2ff */
[----:B------:R-:W-:Y:S01]  /*2520*/  IMAD.SHL.U32 R12, R4, 0x20, RZ ;  /* 0x00000020040c7824 */ /* 0x000fe200078e00ff */
[----:B------:R-:W-:Y:S01]  /*2530*/  SEL R3, RZ, 0x4, P0 ;  /* 0x00000004ff037807 */ /* 0x000fe20000000000 */
[----:B------:R-:W-:Y:S01]  /*2540*/  IMAD.IADD R10, R10, 0x1, -R11 ;  /* 0x000000010a0a7824 */ /* 0x000fe200078e0a0b */
[----:B------:R-:W-:Y:S01]  /*2550*/  LOP3.LUT R4, R6, 0x1c0, RZ, 0xc0, !PT ;  /* 0x000001c006047812 */ /* 0x000fe200078ec0ff */
[----:B------:R-:W-:Y:S01]  /*2560*/  IMAD.IADD R243, R39, 0x1, R243 ;  /* 0x0000000127f37824 */ /* 0x000fe200078e02f3 */
[----:B------:R-:W-:Y:S01]  /*2570*/  IADD3 R6, P0, R38, UR15, RZ ;  /* 0x0000000f26067c10 */ /* 0x000fe2000ff1e0ff */
[----:B------:R-:W-:Y:S01]  /*2580*/  IMAD R247, R247, 0x4, R10 ;  /* 0x00000004f7f77824 */ /* 0x000fe200078e020a */
[----:B------:R-:W-:Y:S01]  /*2590*/  LOP3.LUT R7, R7, 0x20, R12, 0xf8, !PT ;  /* 0x0000002007077812 */ /* 0x000fe200078ef80c */
[----:B------:R1:W-:Y:S01]  /*25a0*/  STL.64 [R1+0x10], R38 ;  /* 0x0000102601007387 */ /* 0x0003e20000100a00 */
[----:B------:R-:W-:Y:S01]  /*25b0*/  LOP3.LUT R13, R4, 0x8, R13, 0xf8, !PT ;  /* 0x00000008040d7812 */ /* 0x000fe200078ef80d */
[----:B------:R-:W-:Y:S01]  /*25c0*/  IMAD.SHL.U32 R247, R247, 0x2, RZ ;  /* 0x00000002f7f77824 */ /* 0x000fe200078e00ff */
[----:B------:R-:W-:Y:S01]  /*25d0*/  SHF.R.U32.HI R10, RZ, 0x3, R4 ;  /* 0x00000003ff0a7819 */ /* 0x000fe20000011604 */
[----:B------:R3:W-:Y:S01]  /*25e0*/  STL.64 [R1+0x8], R132 ;  /* 0x0000088401007387 */ /* 0x0007e20000100a00 */
[----:B------:R-:W-:Y:S01]  /*25f0*/  IADD3.X R11, R243, UR4, RZ, P0, !PT ;  /* 0x00000004f30b7c10 */ /* 0x000fe200087fe4ff */
[----:B------:R-:W-:Y:S01]  /*2600*/  ULDC UR4, c[0x0][0x2a0] ;  /* 0x0000a80000047ab9 */ /* 0x000fe20000000800 */
[----:B------:R-:W-:Y:S01]  /*2610*/  LEA R12, P0, R6, c[0x0][0x280], 0x2 ;  /* 0x0000a000060c7a11 */ /* 0x000fe200078010ff */
[----:B------:R-:W-:Y:S01]  /*2620*/  ULOP3.LUT UR4, URZ, UR4, URZ, 0x33, !UPT ;  /* 0x000000043f047292 */ /* 0x000fe2000f8e333f */
[----:B------:R-:W-:-:S02]  /*2630*/  LOP3.LUT R8, R13, R10, RZ, 0x3c, !PT ;  /* 0x0000000a0d087212 */ /* 0x000fc400078e3cff */
[----:B------:R-:W-:Y:S01]  /*2640*/  LOP3.LUT R228, R10, R7, R4, 0x1e, !PT ;  /* 0x000000070ae47212 */ /* 0x000fe200078e1e04 */
[----:B------:R-:W-:Y:S01]  /*2650*/  @!P1 IMAD.SHL.U32 R7, R233, 0x10, RZ ;  /* 0x00000010e9079824 */ /* 0x000fe200078e00ff */
[----:B------:R-:W-:Y:S02]  /*2660*/  LEA.HI.X R13, R6, c[0x0][0x284], R11, 0x2, P0 ;  /* 0x0000a100060d7a11 */ /* 0x000fe400000f140b */
[----:B------:R-:W-:Y:S01]  /*2670*/  LOP3.LUT R248, R2, R3, RZ, 0xfc, !PT ;  /* 0x0000000302f87212 */ /* 0x000fe200078efcff */
[----:B------:R-:W-:Y:S01]  /*2680*/  IMAD.MOV.U32 R3, RZ, RZ, 0x10 ;  /* 0x00000010ff037424 */ /* 0x000fe200078e00ff */
[-C--:B------:R-:W-:Y:S01]  /*2690*/  IADD3 R230, R8, R9.reuse, R230 ;  /* 0x0000000908e67210 */ /* 0x080fe20007ffe0e6 */
[----:B------:R3:W-:Y:S01]  /*26a0*/  @!P1 LDGSTS.E.BYPASS.LTC128B.128 [R7+0x12180], [R12.64] ;  /* 0x121800000c079fae */ /* 0x0007e2000b901d50 */
[----:B------:R-:W-:Y:S02]  /*26b0*/  LOP3.LUT R228, R228, R9, RZ, 0xfc, !PT ;  /* 0x00000009e4e47212 */ /* 0x000fe400078efcff */
[----:B------:R-:W-:Y:S01]  /*26c0*/  SEL R3, R3, 0xfffffff0, !P2 ;  /* 0xfffffff003037807 */ /* 0x000fe20005000000 */
[----:B------:R-:W0:Y:S01]  /*26d0*/  LDGDEPBAR ;  /* 0x00000000000079af */ /* 0x000e220000000000 */
[----:B------:R-:W-:Y:S01]  /*26e0*/  IMAD.SHL.U32 R230, R230, 0x2, RZ ;  /* 0x00000002e6e67824 */ /* 0x000fe200078e00ff */
[----:B------:R-:W-:Y:S01]  /*26f0*/  SEL R5, R5, 0xffffffe0, !P4 ;  /* 0xffffffe005057807 */ /* 0x000fe20006000000 */
[----:B------:R-:W-:Y:S01]  /*2700*/  IMAD.SHL.U32 R228, R228, 0x2, RZ ;  /* 0x00000002e4e47824 */ /* 0x000fe200078e00ff */
[----:B------:R-:W-:Y:S01]  /*2710*/  IADD3 R252, R252, -UR13, -R247 ;  /* 0x8000000dfcfc7c10 */ /* 0x000fe2000fffe8f7 */
[--C-:B------:R-:W-:Y:S01]  /*2720*/  IMAD R224, R3, 0x2, R230.reuse ;  /* 0x0000000203e07824 */ /* 0x100fe200078e02e6 */
[----:B-1----:R-:W-:Y:S01]  /*2730*/  CS2R R38, SRZ ;  /* 0x0000000000267805 */ /* 0x002fe2000001ff00 */
[----:B------:R-:W-:Y:S01]  /*2740*/  IADD3 R239, -R247, UR11, RZ ;  /* 0x0000000bf7ef7c10 */ /* 0x000fe2000fffe1ff */
[C---:B------:R-:W-:Y:S01]  /*2750*/  IMAD R3, R5.reuse, 0x2, R230 ;  /* 0x0000000205037824 */ /* 0x040fe200078e02e6 */
[C---:B------:R-:W-:Y:S01]  /*2760*/  IADD3 R251, R252.reuse, c[0x0][0x2a4], RZ ;  /* 0x0000a900fcfb7a10 */ /* 0x040fe20007ffe0ff */
[----:B------:R-:W-:Y:S01]  /*2770*/  IMAD R2, R5, 0x2, R224 ;  /* 0x0000000205027824 */ /* 0x000fe200078e02e0 */
[----:B--2-4-:R-:W-:-:S02]  /*2780*/  IADD3 R252, R252, UR4, RZ ;  /* 0x00000004fcfc7c10 */ /* 0x014fc4000fffe0ff */
.L_x_405:
        /* <DEDUP_REMOVED lines=109> */
.L_x_389:
[----:B------:R-:W-:Y:S04]  /*2e60*/  MOV R20, c[0x0][0x2a8] ;  /* 0x0000aa0000147a02 */ /* 0x000fe80000000f00 */
[----:B------:R-:W-:Y:S11]  /*2e70*/  ISETP.NE.AND P0, PT, R20, 0x1, PT ;  /* 0x000000011400780c */ /* 0x000ff60003f05270 */
[----:B------:R-:W-:Y:S02]  /*2e80*/  @!UPT UIADD3 URZ, URZ, URZ, URZ ;  /* 0x0000003f3f3ff290 */ /* 0x000fe4000fffe03f */
[----:B------:R-:W-:Y:S05]  /*2e90*/  @P0 IMAD.HI.U32 R20, R21, c[0x0][0x2ac], RZ ;  /* 0x0000ab0015140a27 */ /* 0x000fea00078e00ff */
[----:B------:R-:W-:Y:S02]  /*2ea0*/  @P0 SHF.R.U32.HI R21, RZ, c[0x0][0x2b0], R20 ;  /* 0x0000ac00ff150a19 */ /* 0x000fe40000011614 */
.L_x_390:
[----:B------:R-:W-:Y:S05]  /*2eb0*/  BSYNC B0 ;  /* 0x0000000000007941 */ /* 0x000fea0003800000 */
.L_x_388:
[----:B------:R-:W-:Y:S04]  /*2ec0*/  IMAD.MOV.U32 R20, RZ, RZ, c[0x0][0x2a8] ;  /* 0x0000aa00ff147624 */ /* 0x000fe800078e00ff */
[----:B------:R-:W-:Y:S04]  /*2ed0*/  IMAD R20, R21, R20, -UR14 ;  /* 0x8000000e15147e24 */ /* 0x000fe8000f8e0214 */
[----:B------:R-:W-:Y:S05]  /*2ee0*/  IMAD.IADD R20, R20, 0x1, -R247 ;  /* 0x0000000114147824 */ /* 0x000fea00078e0af7 */
[----:B------:R-:W-:Y:S02]  /*2ef0*/  IADD3 R21, R20, c[0x0][0x2a8], RZ ;  /* 0x0000aa0014157a10 */ /* 0x000fe40007ffe0ff */
[----:B------:R-:W-:Y:S02]  /*2f00*/  IMNMX R211, R211, R20, !PT ;  /* 0x00000014d3d37217 */ /* 0x000fe40007800200 */
[----:B------:R-:W-:Y:S02]  /*2f10*/  IMNMX R210, R210, R21, PT ;  /* 0x00000015d2d27217 */ /* 0x000fe40003800200 */
.L_x_387:
        /* <DEDUP_REMOVED lines=18> */
.L_x_393:
[----:B------:R-:W-:Y:S04]  /*3040*/  MOV R20, c[0x0][0x2a8] ;  /* 0x0000aa0000147a02 */ /* 0x000fe80000000f00 */
[----:B------:R-:W-:Y:S11]  /*3050*/  ISETP.NE.AND P0, PT, R20, 0x1, PT ;  /* 0x000000011400780c */ /* 0x000ff60003f05270 */
[----:B------:R-:W-:Y:S02]  /*3060*/  @!UPT UIADD3 URZ, URZ, URZ, URZ ;  /* 0x0000003f3f3ff290 */ /* 0x000fe4000fffe03f */
[----:B------:R-:W-:Y:S05]  /*3070*/  @P0 IMAD.HI.U32 R20, R21, c[0x0][0x2ac], RZ ;  /* 0x0000ab0015140a27 */ /* 0x000fea00078e00ff */
[----:B------:R-:W-:Y:S02]  /*3080*/  @P0 SHF.R.U32.HI R21, RZ, c[0x0][0x2b0], R20 ;  /* 0x0000ac00ff150a19 */ /* 0x000fe40000011614 */
.L_x_394:
[----:B------:R-:W-:Y:S05]  /*3090*/  BSYNC B0 ;  /* 0x0000000000007941 */ /* 0x000fea0003800000 */
.L_x_392:
[----:B------:R-:W-:Y:S04]  /*30a0*/  IMAD.MOV.U32 R20, RZ, RZ, c[0x0][0x2a8] ;  /* 0x0000aa00ff147624 */ /* 0x000fe800078e00ff */
[----:B------:R-:W-:Y:S04]  /*30b0*/  IMAD R20, R21, R20, -UR14 ;  /* 0x8000000e15147e24 */ /* 0x000fe8000f8e0214 */
[----:B------:R-:W-:Y:S05]  /*30c0*/  IMAD.IADD R20, R20, 0x1, -R247 ;  /* 0x0000000114147824 */ /* 0x000fea00078e0af7 */
[----:B------:R-:W-:Y:S02]  /*30d0*/  IADD3 R21, R20, c[0x0][0x2a8], RZ ;  /* 0x0000aa0014157a10 */ /* 0x000fe40007ffe0ff */
[----:B------:R-:W-:Y:S02]  /*30e0*/  IMNMX R209, R209, R20, !PT ;  /* 0x00000014d1d17217 */ /* 0x000fe40007800200 */
[----:B------:R-:W-:Y:S02]  /*30f0*/  IMNMX R208, R208, R21, PT ;  /* 0x00000015d0d07217 */ /* 0x000fe40003800200 */
.L_x_391:
        /* <DEDUP_REMOVED lines=18> */
.L_x_397:
[----:B------:R-:W-:Y:S04]  /*3220*/  MOV R20, c[0x0][0x2a8] ;  /* 0x0000aa0000147a02 */ /* 0x000fe80000000f00 */
[----:B------:R-:W-:Y:S11]  /*3230*/  ISETP.NE.AND P0, PT, R20, 0x1, PT ;  /* 0x000000011400780c */ /* 0x000ff60003f05270 */
[----:B------:R-:W-:Y:S02]  /*3240*/  @!UPT UIADD3 URZ, URZ, URZ, URZ ;  /* 0x0000003f3f3ff290 */ /* 0x000fe4000fffe03f */
[----:B------:R-:W-:Y:S05]  /*3250*/  @P0 IMAD.HI.U32 R20, R21, c[0x0][0x2ac], RZ ;  /* 0x0000ab0015140a27 */ /* 0x000fea00078e00ff */
[----:B------:R-:W-:Y:S02]  /*3260*/  @P0 SHF.R.U32.HI R21, RZ, c[0x0][0x2b0], R20 ;  /* 0x0000ac00ff150a19 */ /* 0x000fe40000011614 */
.L_x_398:
[----:B------:R-:W-:Y:S05]  /*3270*/  BSYNC B0 ;  /* 0x0000000000007941 */ /* 0x000fea0003800000 */
.L_x_396:
[----:B------:R-:W-:Y:S04]  /*3280*/  IMAD.MOV.U32 R20, RZ, RZ, c[0x0][0x2a8] ;  /* 0x0000aa00ff147624 */ /* 0x000fe800078e00ff */
[----:B------:R-:W-:Y:S04]  /*3290*/  IMAD R20, R21, R20, -UR14 ;  /* 0x8000000e15147e24 */ /* 0x000fe8000f8e0214 */
[----:B------:R-:W-:Y:S05]  /*32a0*/  IMAD.IADD R20, R20, 0x1, -R247 ;  /* 0x0000000114147824 */ /* 0x000fea00078e0af7 */
[----:B------:R-:W-:Y:S02]  /*32b0*/  IADD3 R21, R20, c[0x0][0x2a8], RZ ;  /* 0x0000aa0014157a10 */ /* 0x000fe40007ffe0ff */
[----:B------:R-:W-:Y:S02]  /*32c0*/  IMNMX R205, R205, R20, !PT ;  /* 0x00000014cdcd7217 */ /* 0x000fe40007800200 */
[----:B------:R-:W-:Y:S02]  /*32d0*/  IMNMX R206, R206, R21, PT ;  /* 0x00000015cece7217 */ /* 0x000fe40003800200 */
.L_x_395:
        /* <DEDUP_REMOVED lines=18> */
.L_x_401:
[----:B------:R-:W-:Y:S04]  /*3400*/  MOV R20, c[0x0][0x2a8] ;  /* 0x0000aa0000147a02 */ /* 0x000fe80000000f00 */
[----:B------:R-:W-:Y:S11]  /*3410*/  ISETP.NE.AND P0, PT, R20, 0x1, PT ;  /* 0x000000011400780c */ /* 0x000ff60003f05270 */
[----:B------:R-:W-:Y:S02]  /*3420*/  @!UPT UIADD3 URZ, URZ, URZ, URZ ;  /* 0x0000003f3f3ff290 */ /* 0x000fe4000fffe03f */
[----:B------:R-:W-:Y:S05]  /*3430*/  @P0 IMAD.HI.U32 R20, R21, c[0x0][0x2ac], RZ ;  /* 0x0000ab0015140a27 */ /* 0x000fea00078e00ff */
[----:B------:R-:W-:Y:S02]  /*3440*/  @P0 SHF.R.U32.HI R21, RZ, c[0x0][0x2b0], R20 ;  /* 0x0000ac00ff150a19 */ /* 0x000fe40000011614 */
.L_x_402:
[----:B------:R-:W-:Y:S05]  /*3450*/  BSYNC B0 ;  /* 0x0000000000007941 */ /* 0x000fea0003800000 */
.L_x_400:
[----:B------:R-:W-:Y:S04]  /*3460*/  IMAD.MOV.U32 R20, RZ, RZ, c[0x0][0x2a8] ;  /* 0x0000aa00ff147624 */ /* 0x000fe800078e00ff */
[----:B------:R-:W-:Y:S04]  /*3470*/  IMAD R20, R21, R20, -UR14 ;  /* 0x8000000e15147e24 */ /* 0x000fe8000f8e0214 */
[----:B------:R-:W-:Y:S05]  /*3480*/  IMAD.IADD R20, R20, 0x1, -R247 ;  /* 0x0000000114147824 */ /* 0x000fea00078e0af7 */
[----:B------:R-:W-:Y:S02]  /*3490*/  IADD3 R21, R20, c[0x0][0x2a8], RZ ;  /* 0x0000aa0014157a10 */ /* 0x000fe40007ffe0ff */
[----:B------:R-:W-:Y:S02]  /*34a0*/  IMNMX R203, R203, R20, !PT ;  /* 0x00000014cbcb7217 */ /* 0x000fe40007800200 */
[----:B------:R-:W-:Y:S02]  /*34b0*/  IMNMX R204, R204, R21, PT ;  /* 0x00000015cccc7217 */ /* 0x000fe40003800200 */
.L_x_399:
        /* <DEDUP_REMOVED lines=355> */
.L_x_403:
        /* <DEDUP_REMOVED lines=118> */
.L_x_404:
        /* <DEDUP_REMOVED lines=167> */
.L_x_386:
[----:B------:R-:W-:Y:S05]  /*5cc0*/  @P2 EXIT ;  /* 0x000000000000294d */ /* 0x000fea0003800000 */
[----:B------:R-:W-:-:S04]  /*5cd0*/  ISETP.NE.U32.AND P2, PT, RZ, c[0x0][0x360], PT ;  /* 0x0000d800ff007a0c */ /* 0x000fc80003f45070 */
[----:B------:R-:W-:-:S13]  /*5ce0*/  ISETP.NE.AND.EX P2, PT, RZ, c[0x0][0x364], PT, P2 ;  /* 0x0000d900ff007a0c */ /* 0x000fda0003f45320 */
[----:B------:R-:W-:-:S04]  /*5cf0*/  @P2 IMAD.MOV.U32 R3, RZ, RZ, 0x4 ;  /* 0x00000004ff032424 */ /* 0x000fc800078e00ff */
[----:B-1----:R-:W-:-:S05]  /*5d00*/  @P2 IMAD.WIDE R8, R238, R3, c[0x0][0x360] ;  /* 0x0000d800ee082625 */ /* 0x002fca00078e0203 */
[----:B------:R-:W2:Y:S01]  /*5d10*/  @P2 LDG.E R3, [R8.64] ;  /* 0x0000001008032981 */ /* 0x000ea2000c1e1900 */
[----:B------:R-:W-:Y:S01]  /*5d20*/  MOV R0, c[0x0][0x338] ;  /* 0x0000ce0000007a02 */ /* 0x000fe20000000f00 */
[----:B------:R-:W-:Y:S02]  /*5d30*/  UIMAD UR5, UR10, 0x3000, URZ ;  /* 0x000030000a0578a4 */ /* 0x000fe4000f8e023f */
[----:B------:R-:W1:Y:S04]  /*5d40*/  S2R R4, SR_CTAID.Y ;  /* 0x0000000000047919 */ /* 0x000e680000002600 */
[----:B------:R-:W-:Y:S01]  /*5d50*/  BAR.SYNC.DEFER_BLOCKING 0x1, 0x100 ;  /* 0x0044000000007b1d */ /* 0x000fe20000010000 */
[----:B------:R-:W-:Y:S01]  /*5d60*/  ISETP.NE.AND P0, PT, R0, 0x1, PT ;  /* 0x000000010000780c */ /* 0x000fe20003f05270 */
[----:B------:R-:W-:-:S12]  /*5d70*/  USHF.R.S32.HI UR4, URZ, 0x1f, UR5 ;  /* 0x0000001f3f047899 */ /* 0x000fd80008011405 */
[----:B-1----:R-:W-:-:S05]  /*5d80*/  @P0 IMAD.HI.U32 R0, R4, c[0x0][0x33c], RZ ;  /* 0x0000cf0004000a27 */ /* 0x002fca00078e00ff */
[----:B------:R-:W-:Y:S02]  /*5d90*/  @P0 SHF.R.U32.HI R4, RZ, c[0x0][0x340], R0 ;  /* 0x0000d000ff040a19 */ /* 0x000fe40000011600 */
[----:B------:R-:W-:Y:S02]  /*5da0*/  SHF.R.S32.HI R0, RZ, 0x1f, R233 ;  /* 0x0000001fff007819 */ /* 0x000fe400000114e9 */
[----:B------:R-:W-:Y:S01]  /*5db0*/  SHF.R.S32.HI R5, RZ, 0x1f, R4 ;  /* 0x0000001fff057819 */ /* 0x000fe20000011404 */
[----:B--2---:R-:W-:-:S05]  /*5dc0*/  @P2 IMAD R3, R238, 0x40, R3 ;  /* 0x00000040ee032824 */ /* 0x004fca00078e0203 */
[----:B------:R-:W-:-:S04]  /*5dd0*/  @P2 SHF.R.S32.HI R2, RZ, 0x1f, R3 ;  /* 0x0000001fff022819 */ /* 0x000fc80000011403 */
[----:B------:R-:W-:Y:S01]  /*5de0*/  @P2 LEA.HI R2, R2, R3, RZ, 0x6 ;  /* 0x0000000302022211 */ /* 0x000fe200078f30ff */
[C---:B------:R-:W-:Y:S02]  /*5df0*/  IMAD R3, R5.reuse, c[0x0][0x328], RZ ;  /* 0x0000ca0005037a24 */ /* 0x040fe400078e02ff */
[----:B------:R-:W-:Y:S01]  /*5e00*/  IMAD R5, R5, c[0x0][0x300], RZ ;  /* 0x0000c00005057a24 */ /* 0x000fe200078e02ff */
[----:B------:R-:W-:Y:S01]  /*5e10*/  @P2 SHF.R.S32.HI R6, RZ, 0x6, R2 ;  /* 0x00000006ff062819 */ /* 0x000fe20000011402 */
[C---:B------:R-:W-:Y:S02]  /*5e20*/  IMAD R3, R4.reuse, c[0x0][0x32c], R3 ;  /* 0x0000cb0004037a24 */ /* 0x040fe400078e0203 */
[----:B------:R-:W-:Y:S02]  /*5e30*/  IMAD R2, R4, c[0x0][0x304], R5 ;  /* 0x0000c10004027a24 */ /* 0x000fe400078e0205 */
[----:B------:R-:W-:-:S05]  /*5e40*/  @P2 IMAD R6, R6, 0x3000, RZ ;  /* 0x0000300006062824 */ /* 0x000fca00078e02ff */
[----:B------:R-:W-:Y:S02]  /*5e50*/  @P2 SHF.R.S32.HI R7, RZ, 0x1f, R6 ;  /* 0x0000001fff072819 */ /* 0x000fe40000011406 */
[----:B------:R-:W-:-:S06]  /*5e60*/  @!P2 CS2R R6, SRZ ;  /* 0x000000000006a805 */ /* 0x000fcc000001ff00 */
[----:B------:R-:W-:-:S04]  /*5e70*/  IADD3 R8, P1, P0, R6, UR5, R233 ;  /* 0x0000000506087c10 */ /* 0x000fc8000f83e0e9 */
[----:B------:R-:W-:Y:S02]  /*5e80*/  IADD3.X R9, R7, UR4, R0, P1, P0 ;  /* 0x0000000407097c10 */ /* 0x000fe40008fe0400 */
[----:B------:R-:W-:-:S03]  /*5e90*/  SHF.R.S32.HI R0, RZ, 0x1f, R238 ;  /* 0x0000001fff007819 */ /* 0x000fc600000114ee */
[----:B------:R-:W-:Y:S01]  /*5ea0*/  IMAD.WIDE.U32 R6, R4, c[0x0][0x328], R8 ;  /* 0x0000ca0004067a25 */ /* 0x000fe200078e0008 */
[----:B------:R-:W-:-:S03]  /*5eb0*/  SEL R0, R0, RZ, !P2 ;  /* 0x000000ff00007207 */ /* 0x000fc60005000000 */
[----:B------:R-:W-:-:S04]  /*5ec0*/  IMAD.WIDE.U32 R4, R4, c[0x0][0x300], R8 ;  /* 0x0000c00004047a25 */ /* 0x000fc800078e0008 */
[----:B------:R-:W-:Y:S01]  /*5ed0*/  IMAD.IADD R7, R7, 0x1, R3 ;  /* 0x0000000107077824 */ /* 0x000fe200078e0203 */
[----:B------:R-:W-:Y:S01]  /*5ee0*/  IADD3 R5, R5, R2, RZ ;  /* 0x0000000205057210 */ /* 0x000fe20007ffe0ff */
[----:B------:R-:W-:Y:S01]  /*5ef0*/  IMAD R2, R0, c[0x0][0x330], RZ ;  /* 0x0000cc0000027a24 */ /* 0x000fe200078e02ff */
[----:B------:R-:W-:Y:S01]  /*5f00*/  SEL R3, R238, RZ, !P2 ;  /* 0x000000ffee037207 */ /* 0x000fe20005000000 */
[----:B------:R-:W-:-:S04]  /*5f10*/  IMAD R0, R0, c[0x0][0x308], RZ ;  /* 0x0000c20000007a24 */ /* 0x000fc800078e02ff */
[C---:B------:R-:W-:Y:S02]  /*5f20*/  IMAD R2, R3.reuse, c[0x0][0x334], R2 ;  /* 0x0000cd0003027a24 */ /* 0x040fe400078e0202 */
[----:B------:R-:W-:-:S04]  /*5f30*/  IMAD.WIDE.U32 R6, R3, c[0x0][0x330], R6 ;  /* 0x0000cc0003067a25 */ /* 0x000fc800078e0006 */
[C---:B------:R-:W-:Y:S01]  /*5f40*/  IMAD R0, R3.reuse, c[0x0][0x30c], R0 ;  /* 0x0000c30003007a24 */ /* 0x040fe200078e0200 */
        /* <DEDUP_REMOVED lines=104> */
.L_x_406:
        /* <DEDUP_REMOVED lines=11> */
.L_x_1388:


//--------------------- .text._ZN7cutlass13device_kernelIN5flash19enable_sm80_to_sm89INS1_16FlashAttnBwdSm80INS1_25CollectiveMainloopBwdSm80ILi1ELi1EN4cute5tupleIJNS5_1CILi64EEES8_NS7_ILi192EEEEEENS_6half_tEfNS_4arch4Sm80ELb0ELb1ELb0ELb1ELb1ELb0ELb0ELb0ELi2ELi2ELi2ELi2ELb1EEENS1_24CollectiveEpilogueBwdGQAISA_fSD_Li256ELb1ELb1EEENS1_19SingleTileSchedulerILb1ELb0ELb0ELi64EEEEEEEEEvNT_6ParamsE --------------------------
	.section	.text._ZN7cutlass13device_kernelIN5flash19enable_sm80_to_sm89INS1_16FlashAttnBwdSm80INS1_25CollectiveMainloopBwdSm80ILi1ELi1EN4cute5tupleIJNS5_1CILi64EEES8_NS7_ILi192EEEEEENS_6half_tEfNS_4arch4Sm80ELb0ELb1ELb0ELb1ELb1ELb0ELb0ELb0ELi2ELi2ELi2ELi2ELb1EEENS1_24CollectiveEpilogueBwdGQAISA_fSD_Li256ELb1ELb1EEENS1_19SingleTileSchedulerILb1ELb0ELb0ELi64EEEEEEEEEvNT_6ParamsE,"ax",@progbits
	.sectioninfo	@"SHI_REGISTERS=255"
	.align	128
.text._ZN7cutlass13device_kernelIN5flash19enable_sm80_to_sm89INS1_16FlashAttnBwdSm80INS1_25CollectiveMainloopBwdSm80ILi1ELi1EN4cute5tupleIJNS5_1CILi64EEES8_NS7_ILi192EEEEEENS_6half_tEfNS_4arch4Sm80ELb0ELb1ELb0ELb1ELb1ELb0ELb0ELb0ELi2ELi2ELi2ELi2ELb1EEENS1_24CollectiveEpilogueBwdGQAISA_fSD_Li256ELb1ELb1EEENS1_19SingleTileSchedulerILb1ELb0ELb0ELi64EEEEEEEEEvNT_6ParamsE:
        .type           _ZN7cutlass13device_kernelIN5flash19enable_sm80_to_sm89INS1_16FlashAttnBwdSm80INS1_25CollectiveMainloopBwdSm80ILi1ELi1EN4cute5tupleIJNS5_1CILi64EEES8_NS7_ILi192EEEEEENS_6half_tEfNS_4arch4Sm80ELb0ELb1ELb0ELb1ELb1ELb0ELb0ELb0ELi2ELi2ELi2ELi2ELb1EEENS1_24CollectiveEpilogueBwdGQAISA_fSD_Li256ELb1ELb1EEENS1_19SingleTileSchedulerILb1ELb0ELb0ELi64EEEEEEEEEvNT_6ParamsE,@function
        .size           _ZN7cutlass13device_kernelIN5flash19enable_sm80_to_sm89INS1_16FlashAttnBwdSm80INS1_25CollectiveMainloopBwdSm80ILi1ELi1EN4cute5tupleIJNS5_1CILi64EEES8_NS7_ILi192EEEEEENS_6half_tEfNS_4arch4Sm80ELb0ELb1ELb0ELb1ELb1ELb0ELb0ELb0ELi2ELi2ELi2ELi2ELb1EEENS1_24CollectiveEpilogueBwdGQAISA_fSD_Li256ELb1ELb1EEENS1_19SingleTileSchedulerILb1ELb0ELb0ELi64EEEEEEEEEvNT_6ParamsE,(.L_x_1389 - _ZN7cutlass13device_kernelIN5flash19enable_sm80_to_sm89INS1_16FlashAttnBwdSm80INS1_25CollectiveMainloopBwdSm80ILi1ELi1EN4cute5tupleIJNS5_1CILi64EEES8_NS7_ILi192EEEEEENS_6half_tEfNS_4arch4Sm80ELb0ELb1ELb0ELb1ELb1ELb0ELb0ELb0ELi2ELi2ELi2ELi2ELb1EEENS1_24CollectiveEpilogueBwdGQAISA_fSD_Li256ELb1ELb1EEENS1_19SingleTileSchedulerILb1ELb0ELb0ELi64EEEEEEEEEvNT_6ParamsE)
        .other          _ZN7cutlass13device_kernelIN5flash19enable_sm80_to_sm89INS1_16FlashAttnBwdSm80INS1_25CollectiveMainloopBwdSm80ILi1ELi1EN4cute5tupleIJNS5_1CILi64EEES8_NS7_ILi192EEEEEENS_6half_tEfNS_4arch4Sm80ELb0ELb1ELb0ELb1ELb1ELb0ELb0ELb0ELi2ELi2ELi2ELi2ELb1EEENS1_24CollectiveEpilogueBwdGQAISA_fSD_Li256ELb1ELb1EEENS1_19SingleTileSchedulerILb1ELb0ELb0ELi64EEEEEEEEEvNT_6ParamsE,@"STO_CUDA_ENTRY STV_DEFAULT"
_ZN7cutlass13device_kernelIN5flash19enable_sm80_to_sm89INS1_16FlashAttnBwdSm80INS1_25CollectiveMainloopBwdSm80ILi1ELi1EN4cute5tupleIJNS5_1CILi64EEES8_NS7_ILi192EEEEEENS_6half_tEfNS_4arch4Sm80ELb0ELb1ELb0ELb1ELb1ELb0ELb0ELb0ELi2ELi2ELi2ELi2ELb1EEENS1_24CollectiveEpilogueBwdGQAISA_fSD_Li256ELb1ELb1EEENS1_19SingleTileSchedulerILb1ELb0ELb0ELi64EEEEEEEEEvNT_6ParamsE:
        /* <DEDUP_REMOVED lines=18> */
.L_x_408:
        /* <DEDUP_REMOVED lines=8> */
.L_x_410:
[----:B------:R-:W-:Y:S02]  /*01a0*/  MOV R0, c[0x0][0x3ac] ;  /* 0x0000eb0000007a02 */ /* 0x000fe40000000f00 */
.L_x_409:
[----:B------:R-:W-:-:S06]  /*01b0*/  USHF.L.U32 UR14, UR10, 0x6, URZ ;  /* 0x000000060a0e7899 */ /* 0x000fcc000800063f */
[----:B-----5:R-:W-:-:S04]  /*01c0*/  ISETP.LE.AND P0, PT, R0, UR14, PT ;  /* 0x0000000e00007c0c */ /* 0x020fc8000bf03270 */
[----:B------:R-:W-:Y:S01]  /*01d0*/  SEL R238, R238, 0xffffffff, !P0 ;  /* 0xffffffffeeee7807 */ /* 0x000fe20004000000 */
[----:B------:R-:W-:Y:S05]  /*01e0*/  BRA `(.L_x_411) ;  /* 0x0000011000007947 */ /* 0x000fea0003800000 */
.L_x_407:
[----:B--2-4-:R-:W-:-:S04]  /*01f0*/  ISETP.NE.U32.AND P0, PT, RZ, c[0x0][0x3c8], PT ;  /* 0x0000f200ff007a0c */ /* 0x014fc80003f05070 */
[----:B------:R-:W-:-:S13]  /*0200*/  ISETP.NE.AND.EX P0, PT, RZ, c[0x0][0x3cc], PT, P0 ;  /* 0x0000f300ff007a0c */ /* 0x000fda0003f05300 */
[----:B------:R-:W-:Y:S05]  /*0210*/  @!P0 BRA `(.L_x_412) ;  /* 0x0000002000008947 */ /* 0x000fea0003800000 */
[----:B------:R1:W5:Y:S01]  /*0220*/  LDG.E R0, [R4.64] ;  /* 0x0000001004007981 */ /* 0x000362000c1e1900 */
[----:B------:R-:W-:Y:S05]  /*0230*/  BRA `(.L_x_413) ;  /* 0x0000009000007947 */ /* 0x000fea0003800000 */
.L_x_412:
        /* <DEDUP_REMOVED lines=8> */
.L_x_414:
[----:B------:R-:W-:Y:S02]  /*02c0*/  MOV R0, c[0x0][0x3ac] ;  /* 0x0000eb0000007a02 */ /* 0x000fe40000000f00 */
.L_x_413:
[----:B------:R-:W-:-:S06]  /*02d0*/  USHF.L.U32 UR14, UR10, 0x6, URZ ;  /* 0x000000060a0e7899 */ /* 0x000fcc000800063f */
[----:B-----5:R-:W-:-:S04]  /*02e0*/  ISETP.LE.AND P0, PT, R0, UR14, PT ;  /* 0x0000000e00007c0c */ /* 0x020fc8000bf03270 */
[----:B------:R-:W-:-:S04]  /*02f0*/  SEL R238, R238, 0xffffffff, !P0 ;  /* 0xffffffffeeee7807 */ /* 0x000fc80004000000 */
.L_x_411:
        /* <DEDUP_REMOVED lines=36> */
.L_x_415:
[----:B------:R-:W-:-:S04]  /*0540*/  ISETP.NE.U32.AND P0, PT, RZ, c[0x0][0x2e0], PT ;  /* 0x0000b800ff007a0c */ /* 0x000fc80003f05070 */
[----:B------:R-:W-:-:S13]  /*0550*/  ISETP.NE.AND.EX P0, PT, RZ, c[0x0][0x2e4], PT, P0 ;  /* 0x0000b900ff007a0c */ /* 0x000fda0003f05300 */
[----:B------:R-:W-:Y:S05]  /*0560*/  @!P0 BRA `(.L_x_416) ;  /* 0x0000004000008947 */ /* 0x000fea0003800000 */
[----:B-1----:R-:W-:-:S05]  /*0570*/  IMAD.WIDE R8, R238, R9, c[0x0][0x2e0] ;  /* 0x0000b800ee087625 */ /* 0x002fca00078e0209 */
[----:B------:R-:W3:Y:S02]  /*0580*/  LDG.E R2, [R8.64] ;  /* 0x0000001008027981 */ /* 0x000ee4000c1e1900 */
[----:B---3--:R1:W3:Y:S02]  /*0590*/  R2UR UR7, R2 ;  /* 0x00000000020773c2 */ /* 0x0082e400000e0000 */
[----:B-1-3--:R-:W-:Y:S05]  /*05a0*/  BRA `(.L_x_417) ;  /* 0x0000006000007947 */ /* 0x00afea0003800000 */
.L_x_416:
[----:B------:R-:W-:Y:S05]  /*05b0*/  @!P4 BRA `(.L_x_417) ;  /* 0x000000500000c947 */ /* 0x000fea0003800000 */
[----:B------:R-:W3:Y:S04]  /*05c0*/  LDG.E R2, [R14.64] ;  /* 0x000000100e027981 */ /* 0x000ee8000c1e1900 */
[----:B-1----:R-:W4:Y:S01]  /*05d0*/  LDG.E R8, [R14.64+0x4] ;  /* 0x000004100e087981 */ /* 0x002f22000c1e1900 */
[----:B---3--:R-:W1:Y:S08]  /*05e0*/  R2UR UR7, R2 ;  /* 0x00000000020773c2 */ /* 0x008e7000000e0000 */
[----:B----4-:R-:W1:Y:S02]  /*05f0*/  R2UR UR4, R8 ;  /* 0x00000000080473c2 */ /* 0x010e6400000e0000 */
[----:B-1----:R-:W-:-:S06]  /*0600*/  UIADD3 UR7, -UR7, UR4, URZ ;  /* 0x0000000407077290 */ /* 0x002fcc000fffe13f */
.L_x_417:
        /* <DEDUP_REMOVED lines=15> */
.L_x_418:
        /* <DEDUP_REMOVED lines=521> */
.L_x_438:
        /* <DEDUP_REMOVED lines=109> */
.L_x_422:
[----:B------:R-:W-:Y:S04]  /*2e60*/  MOV R20, c[0x0][0x2a8] ;  /* 0x0000aa0000147a02 */ /* 0x000fe80000000f00 */
[----:B------:R-:W-:Y:S11]  /*2e70*/  ISETP.NE.AND P0, PT, R20, 0x1, PT ;  /* 0x000000011400780c */ /* 0x000ff60003f05270 */
[----:B------:R-:W-:Y:S02]  /*2e80*/  @!UPT UIADD3 URZ, URZ, URZ, URZ ;  /* 0x0000003f3f3ff290 */ /* 0x000fe4000fffe03f */
[----:B------:R-:W-:Y:S05]  /*2e90*/  @P0 IMAD.HI.U32 R20, R21, c[0x0][0x2ac], RZ ;  /* 0x0000ab0015140a27 */ /* 0x000fea00078e00ff */
[----:B------:R-:W-:Y:S02]  /*2ea0*/  @P0 SHF.R.U32.HI R21, RZ, c[0x0][0x2b0], R20 ;  /* 0x0000ac00ff150a19 */ /* 0x000fe40000011614 */
.L_x_423:
[----:B------:R-:W-:Y:S05]  /*2eb0*/  BSYNC B0 ;  /* 0x0000000000007941 */ /* 0x000fea0003800000 */
.L_x_421:
[----:B------:R-:W-:Y:S04]  /*2ec0*/  IMAD.MOV.U32 R20, RZ, RZ, c[0x0][0x2a8] ;  /* 0x0000aa00ff147624 */ /* 0x000fe800078e00ff */
[----:B------:R-:W-:Y:S04]  /*2ed0*/  IMAD R20, R21, R20, -UR14 ;  /* 0x8000000e15147e24 */ /* 0x000fe8000f8e0214 */
[----:B------:R-:W-:Y:S05]  /*2ee0*/  IMAD.IADD R20, R20, 0x1, -R247 ;  /* 0x0000000114147824 */ /* 0x000fea00078e0af7 */
[----:B------:R-:W-:Y:S02]  /*2ef0*/  IADD3 R21, R20, c[0x0][0x2a8], RZ ;  /* 0x0000aa0014157a10 */ /* 0x000fe40007ffe0ff */
[----:B------:R-:W-:Y:S02]  /*2f00*/  IMNMX R211, R211, R20, !PT ;  /* 0x00000014d3d37217 */ /* 0x000fe40007800200 */
[----:B------:R-:W-:Y:S02]  /*2f10*/  IMNMX R210, R210, R21, PT ;  /* 0x00000015d2d27217 */ /* 0x000fe40003800200 */
.L_x_420:
        /* <DEDUP_REMOVED lines=18> */
.L_x_426:
[----:B------:R-:W-:Y:S04]  /*3040*/  MOV R20, c[0x0][0x2a8] ;  /* 0x0000aa0000147a02 */ /* 0x000fe80000000f00 */
[----:B------:R-:W-:Y:S11]  /*3050*/  ISETP.NE.AND P0, PT, R20, 0x1, PT ;  /* 0x000000011400780c */ /* 0x000ff60003f05270 */
[----:B------:R-:W-:Y:S02]  /*3060*/  @!UPT UIADD3 URZ, URZ, URZ, URZ ;  /* 0x0000003f3f3ff290 */ /* 0x000fe4000fffe03f */
[----:B------:R-:W-:Y:S05]  /*3070*/  @P0 IMAD.HI.U32 R20, R21, c[0x0][0x2ac], RZ ;  /* 0x0000ab0015140a27 */ /* 0x000fea00078e00ff */
[----:B------:R-:W-:Y:S02]  /*3080*/  @P0 SHF.R.U32.HI R21, RZ, c[0x0][0x2b0], R20 ;  /* 0x0000ac00ff150a19 */ /* 0x000fe40000011614 */
.L_x_427:
[----:B------:R-:W-:Y:S05]  /*3090*/  BSYNC B0 ;  /* 0x0000000000007941 */ /* 0x000fea0003800000 */
.L_x_425:
[----:B------:R-:W-:Y:S04]  /*30a0*/  IMAD.MOV.U32 R20, RZ, RZ, c[0x0][0x2a8] ;  /* 0x0000aa00ff147624 */ /* 0x000fe800078e00ff */
[----:B------:R-:W-:Y:S04]  /*30b0*/  IMAD R20, R21, R20, -UR14 ;  /* 0x8000000e15147e24 */ /* 0x000fe8000f8e0214 */
[----:B------:R-:W-:Y:S05]  /*30c0*/  IMAD.IADD R20, R20, 0x1, -R247 ;  /* 0x0000000114147824 */ /* 0x000fea00078e0af7 */
[----:B------:R-:W-:Y:S02]  /*30d0*/  IADD3 R21, R20, c[0x0][0x2a8], RZ ;  /* 0x0000aa0014157a10 */ /* 0x000fe40007ffe0ff */
[----:B------:R-:W-:Y:S02]  /*30e0*/  IMNMX R209, R209, R20, !PT ;  /* 0x00000014d1d17217 */ /* 0x000fe40007800200 */
[----:B------:R-:W-:Y:S02]  /*30f0*/  IMNMX R208, R208, R21, PT ;  /* 0x00000015d0d07217 */ /* 0x000fe40003800200 */
.L_x_424:
        /* <DEDUP_REMOVED lines=18> */
.L_x_430:
[----:B------:R-:W-:Y:S04]  /*3220*/  MOV R20, c[0x0][0x2a8] ;  /* 0x0000aa0000147a02 */ /* 0x000fe80000000f00 */
[----:B------:R-:W-:Y:S11]  /*3230*/  ISETP.NE.AND P0, PT, R20, 0x1, PT ;  /* 0x000000011400780c */ /* 0x000ff60003f05270 */
[----:B------:R-:W-:Y:S02]  /*3240*/  @!UPT UIADD3 URZ, URZ, URZ, URZ ;  /* 0x0000003f3f3ff290 */ /* 0x000fe4000fffe03f */
[----:B------:R-:W-:Y:S05]  /*3250*/  @P0 IMAD.HI.U32 R20, R21, c[0x0][0x2ac], RZ ;  /* 0x0000ab0015140a27 */ /* 0x000fea00078e00ff */
[----:B------:R-:W-:Y:S02]  /*3260*/  @P0 SHF.R.U32.HI R21, RZ, c[0x0][0x2b0], R20 ;  /* 0x0000ac00ff150a19 */ /* 0x000fe40000011614 */
.L_x_431:
[----:B------:R-:W-:Y:S05]  /*3270*/  BSYNC B0 ;  /* 0x0000000000007941 */ /* 0x000fea0003800000 */
.L_x_429:
[----:B------:R-:W-:Y:S04]  /*3280*/  IMAD.MOV.U32 R20, RZ, RZ, c[0x0][0x2a8] ;  /* 0x0000aa00ff147624 */ /* 0x000fe800078e00ff */
[----:B------:R-:W-:Y:S04]  /*3290*/  IMAD R20, R21, R20, -UR14 ;  /* 0x8000000e15147e24 */ /* 0x000fe8000f8e0214 */
[----:B------:R-:W-:Y:S05]  /*32a0*/  IMAD.IADD R20, R20, 0x1, -R247 ;  /* 0x0000000114147824 */ /* 0x000fea00078e0af7 */
[----:B------:R-:W-:Y:S02]  /*32b0*/  IADD3 R21, R20, c[0x0][0x2a8], RZ ;  /* 0x0000aa0014157a10 */ /* 0x000fe40007ffe0ff */
[----:B------:R-:W-:Y:S02]  /*32c0*/  IMNMX R205, R205, R20, !PT ;  /* 0x00000014cdcd7217 */ /* 0x000fe40007800200 */
[----:B------:R-:W-:Y:S02]  /*32d0*/  IMNMX R206, R206, R21, PT ;  /* 0x00000015cece7217 */ /* 0x000fe40003800200 */
.L_x_428:
        /* <DEDUP_REMOVED lines=18> */
.L_x_434:
[----:B------:R-:W-:Y:S04]  /*3400*/  MOV R20, c[0x0][0x2a8] ;  /* 0x0000aa0000147a02 */ /* 0x000fe80000000f00 */
[----:B------:R-:W-:Y:S11]  /*3410*/  ISETP.NE.AND P0, PT, R20, 0x1, PT ;  /* 0x000000011400780c */ /* 0x000ff60003f05270 */
[----:B------:R-:W-:Y:S02]  /*3420*/  @!UPT UIADD3 URZ, URZ, URZ, URZ ;  /* 0x0000003f3f3ff290 */ /* 0x000fe4000fffe03f */
[----:B------:R-:W-:Y:S05]  /*3430*/  @P0 IMAD.HI.U32 R20, R21, c[0x0][0x2ac], RZ ;  /* 0x0000ab0015140a27 */ /* 0x000fea00078e00ff */
[----:B------:R-:W-:Y:S02]  /*3440*/  @P0 SHF.R.U32.HI R21, RZ, c[0x0][0x2b0], R20 ;  /* 0x0000ac00ff150a19 */ /* 0x000fe40000011614 */
.L_x_435:
[----:B------:R-:W-:Y:S05]  /*3450*/  BSYNC B0 ;  /* 0x0000000000007941 */ /* 0x000fea0003800000 */
.L_x_433:
[----:B------:R-:W-:Y:S04]  /*3460*/  IMAD.MOV.U32 R20, RZ, RZ, c[0x0][0x2a8] ;  /* 0x0000aa00ff147624 */ /* 0x000fe800078e00ff */
[----:B------:R-:W-:Y:S04]  /*3470*/  IMAD R20, R21, R20, -UR14 ;  /* 0x8000000e15147e24 */ /* 0x000fe8000f8e0214 */
[----:B------:R-:W-:Y:S05]  /*3480*/  IMAD.IADD R20, R20, 0x1, -R247 ;  /* 0x0000000114147824 */ /* 0x000fea00078e0af7 */
[----:B------:R-:W-:Y:S02]  /*3490*/  IADD3 R21, R20, c[0x0][0x2a8], RZ ;  /* 0x0000aa0014157a10 */ /* 0x000fe40007ffe0ff */
[----:B------:R-:W-:Y:S02]  /*34a0*/  IMNMX R203, R203, R20, !PT ;  /* 0x00000014cbcb7217 */ /* 0x000fe40007800200 */
[----:B------:R-:W-:Y:S02]  /*34b0*/  IMNMX R204, R204, R21, PT ;  /* 0x00000015cccc7217 */ /* 0x000fe40003800200 */
.L_x_432:
        /* <DEDUP_REMOVED lines=355> */
.L_x_436:
        /* <DEDUP_REMOVED lines=118> */
.L_x_437:
        /* <DEDUP_REMOVED lines=167> */
.L_x_419:
[----:B------:R-:W-:Y:S05]  /*5cc0*/  @P2 EXIT ;  /* 0x000000000000294d */ /* 0x000fea0003800000 */
[----:B------:R-:W-:-:S04]  /*5cd0*/  ISETP.NE.U32.AND P1, PT, RZ, c[0x0][0x360], PT ;  /* 0x0000d800ff007a0c */ /* 0x000fc80003f25070 */
[----:B------:R-:W-:-:S13]  /*5ce0*/  ISETP.NE.AND.EX P1, PT, RZ, c[0x0][0x364], PT, P1 ;  /* 0x0000d900ff007a0c */ /* 0x000fda0003f25310 */
[----:B------:R-:W-:-:S04]  /*5cf0*/  @P1 IMAD.MOV.U32 R3, RZ, RZ, 0x4 ;  /* 0x00000004ff031424 */ /* 0x000fc800078e00ff */
[----:B-1----:R-:W-:-:S05]  /*5d00*/  @P1 IMAD.WIDE R4, R238, R3, c[0x0][0x360] ;  /* 0x0000d800ee041625 */ /* 0x002fca00078e0203 */
[----:B------:R1:W2:Y:S01]  /*5d10*/  @P1 LDG.E R7, [R4.64] ;  /* 0x0000001004071981 */ /* 0x0002a2000c1e1900 */
[----:B------:R-:W-:Y:S01]  /*5d20*/  IMAD.MOV.U32 R0, RZ, RZ, c[0x0][0x338] ;  /* 0x0000ce00ff007624 */ /* 0x000fe200078e00ff */
[----:B------:R-:W-:Y:S01]  /*5d30*/  ULDC UR5, c[0x0][0x358] ;  /* 0x0000d60000057ab9 */ /* 0x000fe20000000800 */
[----:B------:R-:W-:Y:S01]  /*5d40*/  IMAD R3, R238, c[0x0][0x2f4], RZ ;  /* 0x0000bd00ee037a24 */ /* 0x000fe200078e02ff */
[----:B------:R-:W3:Y:S01]  /*5d50*/  S2R R2, SR_CTAID.Y ;  /* 0x0000000000027919 */ /* 0x000ee20000002600 */
[----:B------:R-:W-:-:S03]  /*5d60*/  UIMAD UR5, UR10, UR5, URZ ;  /* 0x000000050a0572a4 */ /* 0x000fc6000f8e023f */
[----:B------:R-:W-:Y:S01]  /*5d70*/  BAR.SYNC.DEFER_BLOCKING 0x1, 0x100 ;  /* 0x0044000000007b1d */ /* 0x000fe20000010000 */
[----:B------:R-:W-:-:S05]  /*5d80*/  ISETP.NE.AND P0, PT, R0, 0x1, PT ;  /* 0x000000010000780c */ /* 0x000fca0003f05270 */
[----:B------:R-:W-:Y:S01]  /*5d90*/  ULDC UR4, c[0x0][0x2f4] ;  /* 0x0000bd0000047ab9 */ /* 0x000fe20000000800 */
[----:B------:R-:W-:Y:S01]  /*5da0*/  BSSY B0, `(.L_x_439) ;  /* 0x0000022000007945 */ /* 0x000fe20003800000 */
[----:B------:R-:W-:-:S04]  /*5db0*/  UIMAD UR5, UR5, UR4, URZ ;  /* 0x00000004050572a4 */ /* 0x000fc8000f8e023f */
[----:B------:R-:W-:Y:S01]  /*5dc0*/  USHF.R.S32.HI UR4, URZ, 0x1f, UR5 ;  /* 0x0000001f3f047899 */ /* 0x000fe20008011405 */
[----:B-1----:R-:W-:Y:S01]  /*5dd0*/  SHF.R.S32.HI R4, RZ, 0x1f, R3 ;  /* 0x0000001fff047819 */ /* 0x002fe20000011403 */
[----:B---3--:R-:W-:-:S04]  /*5de0*/  @P0 IMAD.HI.U32 R0, R2, c[0x0][0x33c], RZ ;  /* 0x0000cf0002000a27 */ /* 0x008fc800078e00ff */
[----:B------:R-:W-:Y:S01]  /*5df0*/  IMAD.MOV.U32 R8, RZ, RZ, R2 ;  /* 0x000000ffff087224 */ /* 0x000fe200078e0002 */
[----:B------:R-:W-:Y:S02]  /*5e00*/  @P0 SHF.R.U32.HI R8, RZ, c[0x0][0x340], R0 ;  /* 0x0000d000ff080a19 */ /* 0x000fe40000011600 */
[----:B------:R-:W-:Y:S02]  /*5e10*/  SHF.R.S32.HI R0, RZ, 0x1f, R238 ;  /* 0x0000001fff007819 */ /* 0x000fe400000114ee */
[--C-:B------:R-:W-:Y:S02]  /*5e20*/  IADD3 R3, P2, P0, R3, UR5, R8.reuse ;  /* 0x0000000503037c10 */ /* 0x100fe4000f85e008 */
[----:B------:R-:W-:Y:S02]  /*5e30*/  SHF.R.S32.HI R5, RZ, 0x1f, R8 ;  /* 0x0000001fff057819 */ /* 0x000fe40000011408 */
[----:B------:R-:W-:Y:S02]  /*5e40*/  SEL R0, R0, RZ, !P1 ;  /* 0x000000ff00007207 */ /* 0x000fe40004800000 */
[----:B------:R-:W-:-:S02]  /*5e50*/  IADD3.X R4, R4, UR4, R5, P2, P0 ;  /* 0x0000000404047c10 */ /* 0x000fc400097e0405 */
[----:B------:R-:W-:Y:S02]  /*5e60*/  ISETP.NE.AND P2, PT, R233, RZ, PT ;  /* 0x000000ffe900720c */ /* 0x000fe40003f45270 */
[C---:B------:R-:W-:Y:S01]  /*5e70*/  SHF.L.U64.HI R4, R3.reuse, 0x2, R4 ;  /* 0x0000000203047819 */ /* 0x040fe20000010204 */
[----:B------:R-:W-:-:S05]  /*5e80*/  IMAD.SHL.U32 R3, R3, 0x4, RZ ;  /* 0x0000000403037824 */ /* 0x000fca00078e00ff */
[----:B------:R-:W-:-:S04]  /*5e90*/  IADD3 R10, P0, R3, c[0x0][0x350], RZ ;  /* 0x0000d400030a7a10 */ /* 0x000fc80007f1e0ff */
[----:B------:R-:W-:Y:S01]  /*5ea0*/  IADD3.X R11, R4, c[0x0][0x354], RZ, P0, !PT ;  /* 0x0000d500040b7a10 */ /* 0x000fe200007fe4ff */
[C---:B--2---:R-:W-:Y:S01]  /*5eb0*/  @P1 IMAD R7, R238.reuse, 0x40, R7 ;  /* 0x00000040ee071824 */ /* 0x044fe200078e0207 */
[----:B------:R-:W-:-:S04]  /*5ec0*/  SEL R238, R238, RZ, !P1 ;  /* 0x000000ffeeee7207 */ /* 0x000fc80004800000 */
[----:B------:R-:W-:-:S04]  /*5ed0*/  @P1 SHF.R.S32.HI R6, RZ, 0x1f, R7 ;  /* 0x0000001fff061819 */ /* 0x000fc80000011407 */
[----:B------:R-:W-:Y:S01]  /*5ee0*/  @P1 LEA.HI R6, R6, R7, RZ, 0x6 ;  /* 0x0000000706061211 */ /* 0x000fe200078f30ff */
[----:B------:R-:W-:-:S03]  /*5ef0*/  IMAD.MOV R7, RZ, RZ, -R8 ;  /* 0x000000ffff077224 */ /* 0x000fc600078e0a08 */
[----:B------:R-:W-:Y:S01]  /*5f00*/  @P1 SHF.R.S32.HI R6, RZ, 0x6, R6 ;  /* 0x00000006ff061819 */ /* 0x000fe20000011406 */
[----:B------:R-:W-:-:S04]  /*5f10*/  IMAD R7, R7, c[0x0][0x338], R2 ;  /* 0x0000ce0007077a24 */ /* 0x000fc800078e0202 */
[----:B------:R-:W-:-:S04]  /*5f20*/  @P1 IMAD R6, R6, 0x3000, RZ ;  /* 0x0000300006061824 */ /* 0x000fc800078e02ff */
[--C-:B------:R-:W-:Y:S01]  /*5f30*/  @P1 IMAD.MOV.U32 R12, RZ, RZ, R6.reuse ;  /* 0x000000ffff0c1224 */ /* 0x100fe200078e0006 */
[----:B------:R-:W-:Y:S01]  /*5f40*/  @P1 SHF.R.S32.HI R13, RZ, 0x1f, R6 ;  /* 0x0000001fff0d1819 */ /* 0x000fe20000011406 */
[----:B------:R-:W-:Y:S01]  /*5f50*/  @!P1 CS2R R12, SRZ ;  /* 0x00000000000c9805 */ /* 0x000fe2000001ff00 */
[----:B------:R-:W-:Y:S05]  /*5f60*/  @P2 BRA `(.L_x_440) ;  /* 0x0000005000002947 */ /* 0x000fea0003800000 */
.L_x_441:
[----:B------:R-:W2:Y:S01]  /*5f70*/  LDG.E.STRONG.GPU R2, [R10.64] ;  /* 0x000000100a027981 */ /* 0x000ea2000c1ef900 */
[----:B------:R-:W-:Y:S01]  /*5f80*/  YIELD ;  /* 0x0000000000007946 */ /* 0x000fe20003800000 */
[----:B--2---:R-:W-:Y:S01]  /*5f90*/  ISETP.NE.AND P0, PT, R2, R7, PT ;  /* 0x000000070200720c */ /* 0x004fe20003f05270 */
[----:B------:R-:W-:-:S12]  /*5fa0*/  CCTL.IVALL ;  /* 0x00000000ff00798f */ /* 0x000fd80002000000 */
[----:B------:R-:W-:Y:S05]  /*5fb0*/  @P0 BRA `(.L_x_441) ;  /* 0xffffffb000000947 */ /* 0x000fea000383ffff */
.L_x_440:
[----:B------:R-:W-:Y:S05]  /*5fc0*/  BSYNC B0 ;  /* 0x0000000000007941 */ /* 0x000fea0003800000 */
.L_x_439:
[----:B------:R-:W-:Y:S01]  /*5fd0*/  MOV R2, 0xffffffff ;  /* 0xffffffff00027802 */ /* 0x000fe20000000f00 */
[----:B------:R-:W-:Y:S05]  /*5fe0*/  BRA.CONV ~URZ, `(.L_x_442) ;  /* 0x000000237f007947 */ /* 0x000fea000b800000 */
[----:B------:R-:W-:Y:S02]  /*5ff0*/  MOV R6, 0x6010 ;  /* 0x0000601000067802 */ /* 0x000fe40000000f00 */
[----:B------:R-:W-:Y:S05]  /*6000*/  CALL.REL.NOINC `($__internal_3_$__cuda_sm70_warpsync) ;  /* 0x00000a9000007944 */ /* 0x000fea0003c00000 */
.L_x_442:
        /* <DEDUP_REMOVED lines=9> */
[----:B------:R-:W-:-:S04]  /*60a0*/  IMAD.WIDE.U32 R16, R8, c[0x0][0x328], R12 ;  /* 0x0000ca0008107a25 */ /* 0x000fc800078e000c */
[----:B------:R-:W-:Y:S01]  /*60b0*/  IMAD R9, R238, c[0x0][0x334], R9 ;  /* 0x0000cd00ee097a24 */ /* 0x000fe200078e0209 */
[----:B------:R-:W-:-:S05]  /*60c0*/  IADD3 R17, R17, R15, RZ ;  /* 0x0000000f11117210 */ /* 0x000fca0007ffe0ff */
        /* <DEDUP_REMOVED lines=54> */
[----:B-1----:R-:W-:Y:S05]  /*6430*/  CALL.REL.NOINC `($__internal_3_$__cuda_sm70_warpsync) ;  /* 0x0000066000007944 */ /* 0x002fea0003c00000 */
.L_x_443:
        /* <DEDUP_REMOVED lines=12> */
.L_x_445:
[----:B------:R-:W-:Y:S05]  /*6500*/  BSYNC B0 ;  /* 0x0000000000007941 */ /* 0x000fea0003800000 */
.L_x_444:
[----:B--2---:R-:W-:Y:S01]  /*6510*/  IADD3 R10, P0, R3, c[0x0][0x348], RZ ;  /* 0x0000d200030a7a10 */ /* 0x004fe20007f1e0ff */
[----:B------:R-:W-:Y:S03]  /*6520*/  BSSY B0, `(.L_x_446) ;  /* 0x0000008000007945 */ /* 0x000fe60003800000 */
[----:B------:R-:W-:Y:S01]  /*6530*/  IADD3.X R11, R4, c[0x0][0x34c], RZ, P0, !PT ;  /* 0x0000d300040b7a10 */ /* 0x000fe200007fe4ff */
[----:B------:R-:W-:Y:S05]  /*6540*/  @P2 BRA `(.L_x_447) ;  /* 0x0000005000002947 */ /* 0x000fea0003800000 */
.L_x_448:
[----:B------:R-:W2:Y:S01]  /*6550*/  LDG.E.STRONG.GPU R4, [R10.64] ;  /* 0x000000100a047981 */ /* 0x000ea2000c1ef900 */
[----:B------:R-:W-:Y:S01]  /*6560*/  YIELD ;  /* 0x0000000000007946 */ /* 0x000fe20003800000 */
[----:B--2---:R-:W-:Y:S01]  /*6570*/  ISETP.NE.AND P0, PT, R4, R7, PT ;  /* 0x000000070400720c */ /* 0x004fe20003f05270 */
[----:B------:R-:W-:-:S12]  /*6580*/  CCTL.IVALL ;  /* 0x00000000ff00798f */ /* 0x000fd80002000000 */
[----:B------:R-:W-:Y:S05]  /*6590*/  @P0 BRA `(.L_x_448) ;  /* 0xffffffb000000947 */ /* 0x000fea000383ffff */
.L_x_447:
[----:B------:R-:W-:Y:S05]  /*65a0*/  BSYNC B0 ;  /* 0x0000000000007941 */ /* 0x000fea0003800000 */
.L_x_446:
[----:B------:R-:W-:Y:S05]  /*65b0*/  BRA.CONV ~URZ, `(.L_x_449) ;  /* 0x000000237f007947 */ /* 0x000fea000b800000 */
[----:B------:R-:W-:Y:S02]  /*65c0*/  MOV R6, 0x65e0 ;  /* 0x000065e000067802 */ /* 0x000fe40000000f00 */
[----:B-1----:R-:W-:Y:S05]  /*65d0*/  CALL.REL.NOINC `($__internal_3_$__cuda_sm70_warpsync) ;  /* 0x000004c000007944 */ /* 0x002fea0003c00000 */
.L_x_449:
[----:B------:R-:W-:Y:S01]  /*65e0*/  MOV R6, R12 ;  /* 0x0000000c00067202 */ /* 0x000fe20000000f00 */
[----:B------:R-:W-:Y:S01]  /*65f0*/  IMAD R5, R5, c[0x0][0x300], RZ ;  /* 0x0000c00005057a24 */ /* 0x000fe200078e02ff */
[----:B------:R-:W-:Y:S01]  /*6600*/  MOV R7, R13 ;  /* 0x0000000d00077202 */ /* 0x000fe20000000f00 */
[----:B------:R-:W-:Y:S01]  /*6610*/  IMAD R3, R0, c[0x0][0x308], RZ ;  /* 0x0000c20000037a24 */ /* 0x000fe200078e02ff */
[----:B------:R-:W-:-:S06]  /*6620*/  NOP ;  /* 0x0000000000007918 */ /* 0x000fcc0000000000 */
[----:B------:R-:W-:-:S04]  /*6630*/  IMAD.WIDE.U32 R6, R8, c[0x0][0x300], R6 ;  /* 0x0000c00008067a25 */ /* 0x000fc800078e0006 */
[----:B------:R-:W-:Y:S02]  /*6640*/  IMAD R5, R8, c[0x0][0x304], R5 ;  /* 0x0000c10008057a24 */ /* 0x000fe400078e0205 */
[----:B------:R-:W-:-:S03]  /*6650*/  IMAD R3, R238, c[0x0][0x30c], R3 ;  /* 0x0000c300ee037a24 */ /* 0x000fc600078e0203 */
        /* <DEDUP_REMOVED lines=55> */
[----:B-12---:R-:W-:Y:S05]  /*69d0*/  CALL.REL.NOINC `($__internal_3_$__cuda_sm70_warpsync) ;  /* 0x000000c000007944 */ /* 0x006fea0003c00000 */
.L_x_450:
        /* <DEDUP_REMOVED lines=12> */
        .weak           $__internal_3_$__cuda_sm70_warpsync
        .type           $__internal_3_$__cuda_sm70_warpsync,@function
        .size           $__internal_3_$__cuda_sm70_warpsync,(.L_x_1389 - $__internal_3_$__cuda_sm70_warpsync)
$__internal_3_$__cuda_sm70_warpsync:
[----:B------:R-:W-:Y:S01]  /*6aa0*/  MOV R14, R6 ;  /* 0x00000006000e7202 */ /* 0x000fe20000000f00 */
[----:B------:R-:W-:Y:S04]  /*6ab0*/  WARPSYNC R2 ;  /* 0x0000000200007348 */ /* 0x000fe80003800000 */
[----:B------:R-:W-:-:S04]  /*6ac0*/  MOV R15, 0x0 ;  /* 0x00000000000f7802 */ /* 0x000fc80000000f00 */
[----:B------:R-:W-:Y:S05]  /*6ad0*/  RET.REL.NODEC R14 `(_ZN7cutlass13device_kernelIN5flash19enable_sm80_to_sm89INS1_16FlashAttnBwdSm80INS1_25CollectiveMainloopBwdSm80ILi1ELi1EN4cute5tupleIJNS5_1CILi64EEES8_NS7_ILi192EEEEEENS_6half_tEfNS_4arch4Sm80ELb0ELb1ELb0ELb1ELb1ELb0ELb0ELb0ELi2ELi2ELi2ELi2ELb1EEENS1_24CollectiveEpilogueBwdGQAISA_fSD_Li256ELb1ELb1EEENS1_19SingleTileSchedulerILb1ELb0ELb0ELi64EEEEEEEEEvNT_6ParamsE) ;  /* 0xffff95200e007950 */ /* 0x000fea0003c3ffff */
.L_x_451:
        /* <DEDUP_REMOVED lines=10> */
.L_x_1389:


//--------------------- .text._ZN7cutlass13device_kernelIN5flash19enable_sm80_to_sm89INS1_16FlashAttnBwdSm80INS1_25CollectiveMainloopBwdSm80ILi1ELi1EN4cute5tupleIJNS5_1CILi64EEES8_NS7_ILi192EEEEEENS_6half_tEfNS_4arch4Sm80ELb1ELb0ELb0ELb0ELb0ELb0ELb0ELb0ELi2ELi2ELi2ELi2ELb1EEENS1_21CollectiveEpilogueBwdISA_SB_SD_Li256ELb0ELb0ELi4EEENS1_25SingleTileBwdLPTSchedulerILb0ELi64ELb0EEEEEEEEEvNT_6ParamsE --------------------------
	.section	.text._ZN7cutlass13device_kernelIN5flash19enable_sm80_to_sm89INS1_16FlashAttnBwdSm80INS1_25CollectiveMainloopBwdSm80ILi1ELi1EN4cute5tupleIJNS5_1CILi64EEES8_NS7_ILi192EEEEEENS_6half_tEfNS_4arch4Sm80ELb1ELb0ELb0ELb0ELb0ELb0ELb0ELb0ELi2ELi2ELi2ELi2ELb1EEENS1_21CollectiveEpilogueBwdISA_SB_SD_Li256ELb0ELb0ELi4EEENS1_25SingleTileBwdLPTSchedulerILb0ELi64ELb0EEEEEEEEEvNT_6ParamsE,"ax",@progbits
	.sectioninfo	@"SHI_REGISTERS=255"
	.align	128
.text._ZN7cutlass13device_kernelIN5flash19enable_sm80_to_sm89INS1_16FlashAttnBwdSm80INS1_25CollectiveMainloopBwdSm80ILi1ELi1EN4cute5tupleIJNS5_1CILi64EEES8_NS7_ILi192EEEEEENS_6half_tEfNS_4arch4Sm80ELb1ELb0ELb0ELb0ELb0ELb0ELb0ELb0ELi2ELi2ELi2ELi2ELb1EEENS1_21CollectiveEpilogueBwdISA_SB_SD_Li256ELb0ELb0ELi4EEENS1_25SingleTileBwdLPTSchedulerILb0ELi64ELb0EEEEEEEEEvNT_6ParamsE:
        .type           _ZN7cutlass13device_kernelIN5flash19enable_sm80_to_sm89INS1_16FlashAttnBwdSm80INS1_25CollectiveMainloopBwdSm80ILi1ELi1EN4cute5tupleIJNS5_1CILi64EEES8_NS7_ILi192EEEEEENS_6half_tEfNS_4arch4Sm80ELb1ELb0ELb0ELb0ELb0ELb0ELb0ELb0ELi2ELi2ELi2ELi2ELb1EEENS1_21CollectiveEpilogueBwdISA_SB_SD_Li256ELb0ELb0ELi4EEENS1_25SingleTileBwdLPTSchedulerILb0ELi64ELb0EEEEEEEEEvNT_6ParamsE,@function
        .size           _ZN7cutlass13device_kernelIN5flash19enable_sm80_to_sm89INS1_16FlashAttnBwdSm80INS1_25CollectiveMainloopBwdSm80ILi1ELi1EN4cute5tupleIJNS5_1CILi64EEES8_NS7_ILi192EEEEEENS_6half_tEfNS_4arch4Sm80ELb1ELb0ELb0ELb0ELb0ELb0ELb0ELb0ELi2ELi2ELi2ELi2ELb1EEENS1_21CollectiveEpilogueBwdISA_SB_SD_Li256ELb0ELb0ELi4EEENS1_25SingleTileBwdLPTSchedulerILb0ELi64ELb0EEEEEEEEEvNT_6ParamsE,(.L_x_1391 - _ZN7cutlass13device_kernelIN5flash19enable_sm80_to_sm89INS1_16FlashAttnBwdSm80INS1_25CollectiveMainloopBwdSm80ILi1ELi1EN4cute5tupleIJNS5_1CILi64EEES8_NS7_ILi192EEEEEENS_6half_tEfNS_4arch4Sm80ELb1ELb0ELb0ELb0ELb0ELb0ELb0ELb0ELi2ELi2ELi2ELi2ELb1EEENS1_21CollectiveEpilogueBwdISA_SB_SD_Li256ELb0ELb0ELi4EEENS1_25SingleTileBwdLPTSchedulerILb0ELi64ELb0EEEEEEEEEvNT_6ParamsE)
        .other          _ZN7cutlass13device_kernelIN5flash19enable_sm80_to_sm89INS1_16FlashAttnBwdSm80INS1_25CollectiveMainloopBwdSm80ILi1ELi1EN4cute5tupleIJNS5_1CILi64EEES8_NS7_ILi192EEEEEENS_6half_tEfNS_4arch4Sm80ELb1ELb0ELb0ELb0ELb0ELb0ELb0ELb0ELi2ELi2ELi2ELi2ELb1EEENS1_21CollectiveEpilogueBwdISA_SB_SD_Li256ELb0ELb0ELi4EEENS1_25SingleTileBwdLPTSchedulerILb0ELi64ELb0EEEEEEEEEvNT_6ParamsE,@"STO_CUDA_ENTRY STV_DEFAULT"
_ZN7cutlass13device_kernelIN5flash19enable_sm80_to_sm89INS1_16FlashAttnBwdSm80INS1_25CollectiveMainloopBwdSm80ILi1ELi1EN4cute5tupleIJNS5_1CILi64EEES8_NS7_ILi192EEEEEENS_6half_tEfNS_4arch4Sm80ELb1ELb0ELb0ELb0ELb0ELb0ELb0ELb0ELi2ELi2ELi2ELi2ELb1EEENS1_21CollectiveEpilogueBwdISA_SB_SD_Li256ELb0ELb0ELi4EEENS1_25SingleTileBwdLPTSchedulerILb0ELi64ELb0EEEEEEEEEvNT_6ParamsE:
[----:B------:R-:W-:Y:S02]  /*0000*/  MOV R1, c[0x0][0x28] ;  /* 0x00000a0000017a02 */ /* 0x000fe40000000f00 */
[----:B------:R-:W1:Y:S01]  /*0010*/  S2R R234, SR_TID.X ;  /* 0x0000000000ea7919 */ /* 0x000e620000002100 */
[----:B------:R-:W2:Y:S01]  /*0020*/  S2UR UR4, SR_CTAID.X ;  /* 0x00000000000479c3 */ /* 0x000ea20000002500 */
[----:B------:R-:W-:Y:S02]  /*0030*/  IADD3 R1, R1, -0x8, RZ ;  /* 0xfffffff801017810 */ /* 0x000fe40007ffe0ff */
[----:B-1----:R-:W-:-:S06]  /*0040*/  SHF.R.U32.HI R0, RZ, 0x5, R234 ;  /* 0x00000005ff007819 */ /* 0x002fcc00000116ea */
[----:B------:R-:W1:Y:S02]  /*0050*/  SHFL.IDX PT, R0, R0, RZ, 0x1f ;  /* 0x00001fff00007589 */ /* 0x000e6400000e0000 */
[----:B-1----:R-:W-:-:S13]  /*0060*/  ISETP.NE.AND P0, PT, R0, RZ, PT ;  /* 0x000000ff0000720c */ /* 0x002fda0003f05270 */
[----:B--2---:R-:W-:Y:S05]  /*0070*/  @!P0 BRA `(.L_x_452) ;  /* 0x0000026000008947 */ /* 0x004fea0003800000 */
[----:B------:R-:W-:Y:S02]  /*0080*/  ULDC.64 UR6, c[0x0][0x3b8] ;  /* 0x0000ee0000067ab9 */ /* 0x000fe40000000a00 */
[----:B------:R-:W-:Y:S02]  /*0090*/  UISETP.NE.AND UP0, UPT, UR6, 0x1, UPT ;  /* 0x000000010600788c */ /* 0x000fe4000bf05270 */
[----:B------:R-:W-:Y:S02]  /*00a0*/  UIMAD.WIDE.U32 UR10, UR4, UR7, URZ ;  /* 0x00000007040a72a5 */ /* 0x000fe4000f8e003f */
[----:B------:R-:W-:Y:S02]  /*00b0*/  ULDC UR5, c[0x0][0x3c0] ;  /* 0x0000f00000057ab9 */ /* 0x000fe40000000800 */
[----:B------:R-:W-:-:S05]  /*00c0*/  UMOV UR8, UR4 ;  /* 0x0000000400087c82 */ /* 0x000fca0008000000 */
[----:B------:R-:W-:-:S03]  /*00d0*/  @UP0 USHF.R.U32.HI UR8, URZ, UR5, UR11 ;  /* 0x000000053f080299 */ /* 0x000fc6000801160b */
[----:B------:R-:W-:Y:S02]  /*00e0*/  ULDC UR5, c[0x0][0x3d0] ;  /* 0x0000f40000057ab9 */ /* 0x000fe40000000800 */
[----:B------:R-:W-:Y:S02]  /*00f0*/  UISETP.GE.AND UP0, UPT, UR8, UR5, UPT ;  /* 0x000000050800728c */ /* 0x000fe4000bf06270 */
[----:B------:R-:W-:-:S04]  /*0100*/  UIADD3 UR5, -UR8, URZ, URZ ;  /* 0x0000003f08057290 */ /* 0x000fc8000fffe13f */
[----:B------:R-:W-:Y:S01]  /*0110*/  PLOP3.LUT P0, PT, PT, PT, UP0, 0x80, 0x0 ;  /* 0x000000000000781c */ /* 0x000fe20003f0f008 */
[----:B------:R-:W-:-:S12]  /*0120*/  UIMAD UR6, UR5, UR6, UR4 ;  /* 0x00000006050672a4 */ /* 0x000fd8000f8e0204 */
[----:B------:R-:W-:Y:S05]  /*0130*/  @!P0 BRA `(.L_x_453) ;  /* 0x0000008000008947 */ /* 0x000fea0003800000 */
[----:B------:R-:W-:Y:S02]  /*0140*/  ULDC UR7, c[0x0][0x3c4] ;  /* 0x0000f10000077ab9 */ /* 0x000fe40000000800 */
[----:B------:R-:W-:Y:S02]  /*0150*/  UISETP.NE.AND UP0, UPT, UR7, 0x1, UPT ;  /* 0x000000010700788c */ /* 0x000fe4000bf05270 */
[----:B------:R-:W-:Y:S02]  /*0160*/  ULDC.64 UR4, c[0x0][0x3c8] ;  /* 0x0000f20000047ab9 */ /* 0x000fe40000000a00 */
[----:B------:R-:W-:Y:S02]  /*0170*/  UIMAD.WIDE.U32 UR10, UR6, UR4, URZ ;  /* 0x00000004060a72a5 */ /* 0x000fe4000f8e003f */
[----:B------:R-:W-:-:S05]  /*0180*/  UMOV UR15, UR6 ;  /* 0x00000006000f7c82 */ /* 0x000fca0008000000 */
[----:B------:R-:W-:-:S04]  /*0190*/  @UP0 USHF.R.U32.HI UR15, URZ, UR5, UR11 ;  /* 0x000000053f0f0299 */ /* 0x000fc8000801160b */
[----:B------:R-:W-:Y:S01]  /*01a0*/  UIMAD UR7, UR15, UR7, URZ ;  /* 0x000000070f0772a4 */ /* 0x000fe2000f8e023f */
[----:B------:R-:W-:Y:S05]  /*01b0*/  BRA `(.L_x_454) ;  /* 0x0000007000007947 */ /* 0x000fea0003800000 */
.L_x_453:
[----:B------:R-:W-:Y:S02]  /*01c0*/  ULDC UR7, c[0x0][0x3ac] ;  /* 0x0000eb0000077ab9 */ /* 0x000fe40000000800 */
[----:B------:R-:W-:Y:S02]  /*01d0*/  UISETP.NE.AND UP0, UPT, UR7, 0x1, UPT ;  /* 0x000000010700788c */ /* 0x000fe4000bf05270 */
[----:B------:R-:W-:Y:S02]  /*01e0*/  ULDC.64 UR4, c[0x0][0x3b0] ;  /* 0x0000ec0000047ab9 */ /* 0x000fe40000000a00 */
[----:B------:R-:W-:Y:S02]  /*01f0*/  UIMAD.WIDE.U32 UR10, UR6, UR4, URZ ;  /* 0x00000004060a72a5 */ /* 0x000fe4000f8e003f */
[----:B------:R-:W-:-:S05]  /*0200*/  UMOV UR15, UR6 ;  /* 0x00000006000f7c82 */ /* 0x000fca0008000000 */
[----:B------:R-:W-:-:S04]  /*0210*/  @UP0 USHF.R.U32.HI UR15, URZ, UR5, UR11 ;  /* 0x000000053f0f0299 */ /* 0x000fc8000801160b */
[----:B------:R-:W-:-:S04]  /*0220*/  UIMAD UR7, UR15, UR7, URZ ;  /* 0x000000070f0772a4 */ /* 0x000fc8000f8e023f */
.L_x_454:
[----:B------:R-:W-:Y:S02]  /*0230*/  UIADD3 UR9, UR6, -UR7, URZ ;  /* 0x8000000706097290 */ /* 0x000fe4000fffe03f */
[----:B------:R-:W-:Y:S02]  /*0240*/  ULDC.64 UR4, c[0x0][0x3a8] ;  /* 0x0000ea0000047ab9 */ /* 0x000fe40000000a00 */
[----:B------:R-:W-:Y:S02]  /*0250*/  ULDC.64 UR6, c[0x0][0x3a0] ;  /* 0x0000e80000067ab9 */ /* 0x000fe40000000a00 */
[----:B------:R-:W-:Y:S02]  /*0260*/  UISETP.NE.AND UP0, UPT, UR6, 0x1, UPT ;  /* 0x000000010600788c */ /* 0x000fe4000bf05270 */
[----:B------:R-:W-:-:S04]  /*0270*/  UIMAD UR5, UR8, UR5, UR9 ;  /* 0x00000005080572a4 */ /* 0x000fc8000f8e0209 */
[----:B------:R-:W-:-:S03]  /*0280*/  UIMAD.WIDE.U32 UR8, UR5, UR7, URZ ;  /* 0x00000007050872a5 */ /* 0x000fc6000f8e003f */
[----:B------:R-:W-:Y:S02]  /*0290*/  UMOV UR14, UR5 ;  /* 0x00000005000e7c82 */ /* 0x000fe40008000000 */
[----:B------:R-:W-:-:S04]  /*02a0*/  @UP0 USHF.R.U32.HI UR14, URZ, UR4, UR9 ;  /* 0x000000043f0e0299 */ /* 0x000fc80008011609 */
[----:B------:R-:W-:-:S04]  /*02b0*/  UIADD3 UR13, -UR14, URZ, URZ ;  /* 0x0000003f0e0d7290 */ /* 0x000fc8000fffe13f */
[----:B------:R-:W-:Y:S01]  /*02c0*/  UIMAD UR13, UR13, UR6, UR5 ;  /* 0x000000060d0d72a4 */ /* 0x000fe2000f8e0205 */
[----:B------:R-:W-:Y:S05]  /*02d0*/  BRA `(.L_x_455) ;  /* 0x0000025000007947 */ /* 0x000fea0003800000 */
.L_x_452:
        /* <DEDUP_REMOVED lines=20> */
.L_x_456:
[----:B------:R-:W-:Y:S02]  /*0420*/  ULDC UR7, c[0x0][0x3ac] ;  /* 0x0000eb0000077ab9 */ /* 0x000fe40000000800 */
[----:B------:R-:W-:Y:S02]  /*0430*/  UISETP.NE.AND UP0, UPT, UR7, 0x1, UPT ;  /* 0x000000010700788c */ /* 0x000fe4000bf05270 */
[----:B------:R-:W-:Y:S02]  /*0440*/  ULDC.64 UR4, c[0x0][0x3b0] ;  /* 0x0000ec0000047ab9 */ /* 0x000fe40000000a00 */
[----:B------:R-:W-:Y:S02]  /*0450*/  UIMAD.WIDE.U32 UR10, UR6, UR4, URZ ;  /* 0x00000004060a72a5 */ /* 0x000fe4000f8e003f */
[----:B------:R-:W-:-:S05]  /*0460*/  UMOV UR15, UR6 ;  /* 0x00000006000f7c82 */ /* 0x000fca0008000000 */
[----:B------:R-:W-:-:S04]  /*0470*/  @UP0 USHF.R.U32.HI UR15, URZ, UR5, UR11 ;  /* 0x000000053f0f0299 */ /* 0x000fc8000801160b */
[----:B------:R-:W-:-:S04]  /*0480*/  UIMAD UR7, UR15, UR7, URZ ;  /* 0x000000070f0772a4 */ /* 0x000fc8000f8e023f */
.L_x_457:
        /* <DEDUP_REMOVED lines=9> */
[----:B------:R-:W-:Y:S02]  /*0520*/  UIMAD UR13, UR13, UR6, UR5 ;  /* 0x000000060d0d72a4 */ /* 0x000fe4000f8e0205 */
.L_x_455:
[----:B------:R-:W-:-:S13]  /*0530*/  ISETP.LE.AND P0, PT, RZ, UR14, PT ;  /* 0x0000000eff007c0c */ /* 0x000fda000bf03270 */
[----:B------:R-:W-:Y:S05]  /*0540*/  @!P0 EXIT ;  /* 0x000000000000894d */ /* 0x000fea0003800000 */
[----:B------:R-:W-:Y:S01]  /*0550*/  USHF.L.U32 UR10, UR15, 0x6, URZ ;  /* 0x000000060f0a7899 */ /* 0x000fe2000800063f */
        /* <DEDUP_REMOVED lines=13> */
[----:B------:R-:W-:Y:S01]  /*0630*/  UIADD3 UR6, UR6, 0x3f, URZ ;  /* 0x0000003f06067890 */ /* 0x000fe2000fffe03f */
[----:B------:R-:W-:Y:S01]  /*0640*/  IMAD.MOV.U32 R120, RZ, RZ, RZ ;  /* 0x000000ffff787224 */ /* 0x000fe200078e00ff */
[----:B------:R-:W-:Y:S01]  /*0650*/  USHF.R.S32.HI UR4, URZ, 0x1f, UR5 ;  /* 0x0000001f3f047899 */ /* 0x000fe20008011405 */
[----:B------:R-:W-:Y:S01]  /*0660*/  MOV R11, RZ ;  /* 0x000000ff000b7202 */ /* 0x000fe20000000f00 */
[----:B------:R-:W-:Y:S01]  /*0670*/  ULDC.64 UR16, c[0x0][0x118] ;  /* 0x0000460000107ab9 */ /* 0x000fe20000000a00 */
[----:B------:R-:W-:Y:S01]  /*0680*/  IMAD.MOV.U32 R118, RZ, RZ, RZ ;  /* 0x000000ffff767224 */ /* 0x000fe200078e00ff */
[----:B------:R-:W-:Y:S01]  /*0690*/  ULEA.HI UR11, UR4, UR5, URZ, 0x6 ;  /* 0x00000005040b7291 */ /* 0x000fe2000f8f303f */
[----:B------:R-:W-:Y:S01]  /*06a0*/  CS2R R12, SRZ ;  /* 0x00000000000c7805 */ /* 0x000fe2000001ff00 */
[----:B------:R-:W-:Y:S01]  /*06b0*/  USHF.R.S32.HI UR4, URZ, 0x1f, UR6 ;  /* 0x0000001f3f047899 */ /* 0x000fe20008011406 */
[----:B------:R-:W-:Y:S01]  /*06c0*/  MOV R116, RZ ;  /* 0x000000ff00747202 */ /* 0x000fe20000000f00 */
[----:B------:R-:W-:Y:S01]  /*06d0*/  USHF.R.S32.HI UR11, URZ, 0x6, UR11 ;  /* 0x000000063f0b7899 */ /* 0x000fe2000801140b */
[----:B------:R-:W-:Y:S01]  /*06e0*/  IMAD.MOV.U32 R110, RZ, RZ, RZ ;  /* 0x000000ffff6e7224 */ /* 0x000fe200078e00ff */
[----:B------:R-:W-:Y:S01]  /*06f0*/  ULEA.HI UR4, UR4, UR6, URZ, 0x6 ;  /* 0x0000000604047291 */ /* 0x000fe2000f8f303f */
[----:B------:R-:W-:Y:S01]  /*0700*/  MOV R15, RZ ;  /* 0x000000ff000f7202 */ /* 0x000fe20000000f00 */
[----:B------:R-:W-:Y:S01]  /*0710*/  UISETP.LT.AND UP0, UPT, URZ, UR11, UPT ;  /* 0x0000000b3f00728c */ /* 0x000fe2000bf01270 */
[----:B------:R-:W-:Y:S01]  /*0720*/  IMAD.MOV.U32 R108, RZ, RZ, RZ ;  /* 0x000000ffff6c7224 */ /* 0x000fe200078e00ff */
[----:B------:R-:W-:Y:S01]  /*0730*/  USHF.R.S32.HI UR12, URZ, 0x6, UR4 ;  /* 0x000000063f0c7899 */ /* 0x000fe20008011404 */
[----:B------:R-:W-:Y:S01]  /*0740*/  CS2R R16, SRZ ;  /* 0x0000000000107805 */ /* 0x000fe2000001ff00 */
[----:B------:R-:W-:Y:S01]  /*0750*/  USEL UR11, URZ, UR11, !UP0 ;  /* 0x0000000b3f0b7287 */ /* 0x000fe2000c000000 */
[----:B------:R-:W-:Y:S01]  /*0760*/  MOV R114, RZ ;  /* 0x000000ff00727202 */ /* 0x000fe20000000f00 */
[----:B------:R-:W-:Y:S01]  /*0770*/  IMAD.MOV.U32 R112, RZ, RZ, RZ ;  /* 0x000000ffff707224 */ /* 0x000fe200078e00ff */
[----:B------:R-:W-:Y:S01]  /*0780*/  CS2R R18, SRZ ;  /* 0x0000000000127805 */ /* 0x000fe2000001ff00 */
[----:B------:R-:W-:Y:S01]  /*0790*/  UISETP.GT.AND UP0, UPT, UR12, UR11, UPT ;  /* 0x0000000b0c00728c */ /* 0x000fe2000bf04270 */
[----:B------:R-:W-:Y:S01]  /*07a0*/  MOV R106, RZ ;  /* 0x000000ff006a7202 */ /* 0x000fe20000000f00 */
[----:B------:R-:W-:Y:S01]  /*07b0*/  IMAD.MOV.U32 R104, RZ, RZ, RZ ;  /* 0x000000ffff687224 */ /* 0x000fe200078e00ff */
[----:B------:R-:W-:Y:S01]  /*07c0*/  CS2R R20, SRZ ;  /* 0x0000000000147805 */ /* 0x000fe2000001ff00 */
[----:B------:R-:W-:Y:S01]  /*07d0*/  MOV R102, RZ ;  /* 0x000000ff00667202 */ /* 0x000fe20000000f00 */
[----:B------:R-:W-:Y:S01]  /*07e0*/  IMAD.MOV.U32 R100, RZ, RZ, RZ ;  /* 0x000000ffff647224 */ /* 0x000fe200078e00ff */
[----:B------:R-:W-:Y:S01]  /*07f0*/  PLOP3.LUT P0, PT, PT, PT, UP0, 0x80, 0x0 ;  /* 0x000000000000781c */ /* 0x000fe20003f0f008 */
        /* <DEDUP_REMOVED lines=37> */
[----:B------:R-:W-:Y:S01]  /*0a50*/  IMAD.SHL.U32 R2, R234, 0x4, RZ ;  /* 0x00000004ea027824 */ /* 0x000fe200078e00ff */
[----:B------:R-:W-:Y:S01]  /*0a60*/  SHF.R.S32.HI R14, RZ, 0x1f, R234 ;  /* 0x0000001fff0e7819 */ /* 0x000fe200000114ea */
[----:B------:R-:W-:Y:S01]  /*0a70*/  ULDC.64 UR4, c[0x0][0x248] ;  /* 0x0000920000047ab9 */ /* 0x000fe20000000a00 */
[----:B------:R-:W-:Y:S01]  /*0a80*/  IMAD.U32 R0, RZ, RZ, UR13 ;  /* 0x0000000dff007e24 */ /* 0x000fe2000f8e00ff */
[----:B------:R-:W-:Y:S01]  /*0a90*/  USHF.R.S32.HI UR18, URZ, 0x1f, UR13 ;  /* 0x0000001f3f127899 */ /* 0x000fe2000801140d */
[----:B------:R-:W-:Y:S01]  /*0aa0*/  SHF.R.S32.HI R3, RZ, 0x1f, R2 ;  /* 0x0000001fff037819 */ /* 0x000fe20000011402 */
[----:B------:R-:W-:Y:S01]  /*0ab0*/  UISETP.NE.AND UP0, UPT, UR4, 0x1, UPT ;  /* 0x000000010400788c */ /* 0x000fe2000bf05270 */
[-C--:B------:R-:W-:Y:S01]  /*0ac0*/  LEA.HI R27, R14, R234.reuse, RZ, 0x3 ;  /* 0x000000ea0e1b7211 */ /* 0x080fe200078f18ff */
[----:B------:R-:W-:Y:S01]  /*0ad0*/  UIMAD.WIDE.U32 UR8, UR13, UR5, URZ ;  /* 0x000000050d0872a5 */ /* 0x000fe2000f8e003f */
[----:B------:R-:W-:Y:S01]  /*0ae0*/  SHF.R.S32.HI R235, RZ, 0x1f, R234 ;  /* 0x0000001fffeb7819 */ /* 0x000fe200000114ea */
[----:B------:R-:W-:Y:S01]  /*0af0*/  IMAD.WIDE.U32 R22, R0, c[0x0][0x288], R2 ;  /* 0x0000a20000167a25 */ /* 0x000fe200078e0002 */
[----:B------:R-:W-:Y:S01]  /*0b00*/  ULDC.64 UR4, c[0x0][0x238] ;  /* 0x00008e0000047ab9 */ /* 0x000fe20000000a00 */
[----:B------:R-:W-:Y:S01]  /*0b10*/  LOP3.LUT R0, R27, 0xfffffff8, RZ, 0xc0, !PT ;  /* 0xfffffff81b007812 */ /* 0x000fe200078ec0ff */
[----:B------:R-:W-:Y:S01]  /*0b20*/  UIMAD UR4, UR18, UR4, URZ ;  /* 0x00000004120472a4 */ /* 0x000fe2000f8e023f */
[----:B------:R-:W-:Y:S01]  /*0b30*/  IMAD.U32 R4, RZ, RZ, UR13 ;  /* 0x0000000dff047e24 */ /* 0x000fe2000f8e00ff */
[CC--:B------:R-:W-:Y:S01]  /*0b40*/  LEA.HI R31, R14.reuse, R234.reuse, RZ, 0x2 ;  /* 0x000000ea0e1f7211 */ /* 0x0c0fe200078f10ff */
[----:B------:R-:W-:Y:S01]  /*0b50*/  IMAD.U32 R6, RZ, RZ, UR13 ;  /* 0x0000000dff067e24 */ /* 0x000fe2000f8e00ff */
[-C--:B------:R-:W-:Y:S01]  /*0b60*/  LEA.HI R25, R14, R234.reuse, RZ, 0x4 ;  /* 0x000000ea0e197211 */ /* 0x080fe200078f20ff */
[----:B------:R-:W-:Y:S01]  /*0b70*/  UIMAD UR5, UR13, UR5, UR4 ;  /* 0x000000050d0572a4 */ /* 0x000fe2000f8e0204 */
[----:B------:R-:W-:Y:S01]  /*0b80*/  IMAD.WIDE.U32 R4, R4, c[0x0][0x238], R234 ;  /* 0x00008e0004047a25 */ /* 0x000fe200078e00ea */
[----:B------:R-:W-:Y:S01]  /*0b90*/  UMOV UR7, UR13 ;  /* 0x0000000d00077c82 */ /* 0x000fe20008000000 */
[----:B------:R-:W-:Y:S01]  /*0ba0*/  SHF.R.S32.HI R7, RZ, 0x4, R25 ;  /* 0x00000004ff077819 */ /* 0x000fe20000011419 */
[----:B------:R-:W-:Y:S01]  /*0bb0*/  ULDC UR4, c[0x0][0x250] ;  /* 0x0000940000047ab9 */ /* 0x000fe20000000800 */
[----:B------:R-:W-:Y:S01]  /*0bc0*/  IMAD.WIDE.U32 R20, R6, c[0x0][0x270], R2 ;  /* 0x00009c0006147a25 */ /* 0x000fe200078e0002 */
[--C-:B------:R-:W-:Y:S01]  /*0bd0*/  SHF.R.S32.HI R6, RZ, 0x2, R31.reuse ;  /* 0x00000002ff067819 */ /* 0x100fe2000001141f */
[----:B------:R-:W-:Y:S01]  /*0be0*/  @UP0 USHF.R.U32.HI UR7, URZ, UR4, UR9 ;  /* 0x000000043f070299 */ /* 0x000fe20008011609 */
[----:B------:R-:W-:Y:S01]  /*0bf0*/  LEA.HI R26, R14, R234, RZ, 0x5 ;  /* 0x000000ea0e1a7211 */ /* 0x000fe200078f28ff */
[----:B------:R-:W-:Y:S01]  /*0c00*/  IMAD.IADD R15, R234, 0x1, -R0 ;  /* 0x00000001ea0f7824 */ /* 0x000fe200078e0a00 */
[----:B------:R-:W-:Y:S01]  /*0c10*/  SHF.R.S32.HI R0, RZ, 0x1f, R31 ;  /* 0x0000001fff007819 */ /* 0x000fe2000001141f */
[----:B------:R-:W-:Y:S01]  /*0c20*/  IMAD.MOV.U32 R18, RZ, RZ, R4 ;  /* 0x000000ffff127224 */ /* 0x000fe200078e0004 */
[----:B------:R-:W-:Y:S01]  /*0c30*/  LEA.HI R4, R25, R7, RZ, 0x1 ;  /* 0x0000000719047211 */ /* 0x000fe200078f08ff */
[----:B------:R-:W-:Y:S01]  /*0c40*/  USHF.R.S32.HI UR6, URZ, 0x1f, UR7 ;  /* 0x0000001f3f067899 */ /* 0x000fe20008011407 */
[----:B------:R-:W-:Y:S01]  /*0c50*/  LEA.HI R0, R0, R6, RZ, 0x3 ;  /* 0x0000000600007211 */ /* 0x000fe200078f18ff */
[----:B------:R-:W-:Y:S01]  /*0c60*/  IMAD.SHL.U32 R12, R15, 0x8, RZ ;  /* 0x000000080f0c7824 */ /* 0x000fe200078e00ff */
[----:B------:R-:W-:Y:S01]  /*0c70*/  IADD3 R19, R5, UR5, RZ ;  /* 0x0000000505137c10 */ /* 0x000fe2000fffe0ff */
[----:B------:R-:W-:Y:S01]  /*0c80*/  ULDC.64 UR4, c[0x0][0x1e0] ;  /* 0x0000780000047ab9 */ /* 0x000fe20000000a00 */
[----:B------:R-:W-:Y:S01]  /*0c90*/  SHF.R.S32.HI R236, RZ, 0x3, R27 ;  /* 0x00000003ffec7819 */ /* 0x000fe2000001141b */
[----:B------:R-:W-:Y:S01]  /*0ca0*/  UIMAD UR4, UR6, UR4, URZ ;  /* 0x00000004060472a4 */ /* 0x000fe2000f8e023f */
[----:B------:R-:W-:Y:S01]  /*0cb0*/  LOP3.LUT R4, R4, 0xfffffffe, RZ, 0xc0, !PT ;  /* 0xfffffffe04047812 */ /* 0x000fe200078ec0ff */
[----:B------:R-:W-:Y:S01]  /*0cc0*/  IMAD.U32 R2, RZ, RZ, UR15 ;  /* 0x0000000fff027e24 */ /* 0x000fe2000f8e00ff */
[----:B------:R-:W-:Y:S01]  /*0cd0*/  LOP3.LUT R0, R0, 0xfffffff8, RZ, 0xc0, !PT ;  /* 0xfffffff800007812 */ /* 0x000fe200078ec0ff */
[----:B------:R-:W-:Y:S01]  /*0ce0*/  IMAD.U32 R9, RZ, RZ, UR7 ;  /* 0x00000007ff097e24 */ /* 0x000fe2000f8e00ff */
[----:B------:R-:W-:Y:S01]  /*0cf0*/  SHF.R.S32.HI R8, RZ, 0x5, R26 ;  /* 0x00000005ff087819 */ /* 0x000fe2000001141a */
[----:B------:R-:W-:Y:S01]  /*0d00*/  IMAD.IADD R17, R7, 0x1, -R4 ;  /* 0x0000000107117824 */ /* 0x000fe200078e0a04 */
[----:B------:R-:W-:Y:S01]  /*0d10*/  SHF.R.S32.HI R237, RZ, 0x1f, R236 ;  /* 0x0000001fffed7819 */ /* 0x000fe200000114ec */
[----:B------:R-:W-:Y:S01]  /*0d20*/  IMAD.IADD R32, R6, 0x1, -R0 ;  /* 0x0000000106207824 */ /* 0x000fe200078e0a00 */
[----:B------:R-:W-:Y:S01]  /*0d30*/  SHF.R.S32.HI R13, RZ, 0x1f, R12 ;  /* 0x0000001fff0d7819 */ /* 0x000fe2000001140c */
[----:B------:R-:W-:Y:S01]  /*0d40*/  IMAD.SHL.U32 R4, R236, 0x40, RZ ;  /* 0x00000040ec047824 */ /* 0x000fe200078e00ff */
[----:B------:R-:W-:Y:S01]  /*0d50*/  LEA.HI R5, R26, R8, RZ, 0x1 ;  /* 0x000000081a057211 */ /* 0x000fe200078f08ff */
[----:B------:R-:W-:Y:S01]  /*0d60*/  UIMAD UR8, UR7, UR5, UR4 ;  /* 0x00000005070872a4 */ /* 0x000fe2000f8e0204 */
[----:B------:R-:W-:Y:S01]  /*0d70*/  LEA.HI R0, R14, R234, RZ, 0x6 ;  /* 0x000000ea0e007211 */ /* 0x000fe200078f30ff */
[----:B------:R-:W-:Y:S01]  /*0d80*/  IMAD.WIDE R10, R2, 0x40, R236 ;  /* 0x00000040020a7825 */ /* 0x000fe200078e02ec */
[----:B------:R-:W-:Y:S01]  /*0d90*/  ULDC.64 UR4, c[0x0][0x1b0] ;  /* 0x00006c0000047ab9 */ /* 0x000fe20000000a00 */
[----:B------:R-:W-:Y:S01]  /*0da0*/  LOP3.LUT R5, R5, 0xfffffffe, RZ, 0xc0, !PT ;  /* 0xfffffffe05057812 */ /* 0x000fe200078ec0ff */
[----:B------:R-:W-:Y:S01]  /*0db0*/  UIMAD UR6, UR6, UR4, URZ ;  /* 0x00000004060672a4 */ /* 0x000fe2000f8e023f */
[----:B------:R-:W-:Y:S01]  /*0dc0*/  IMAD.WIDE.U32 R2, R9, c[0x0][0x1e0], R12 ;  /* 0x0000780009027a25 */ /* 0x000fe200078e000c */
[----:B------:R-:W-:Y:S01]  /*0dd0*/  SHF.R.S32.HI R29, RZ, 0x6, R0 ;  /* 0x00000006ff1d7819 */ /* 0x000fe20000011400 */
[----:B------:R-:W-:Y:S01]  /*0de0*/  USHF.R.S32.HI UR9, URZ, 0x1f, UR14 ;  /* 0x0000001f3f097899 */ /* 0x000fe2000801140e */
[----:B------:R-:W-:Y:S01]  /*0df0*/  LOP3.LUT R0, R4, 0x1c0, RZ, 0xc0, !PT ;  /* 0x000001c004007812 */ /* 0x000fe200078ec0ff */
[----:B------:R-:W-:Y:S01]  /*0e00*/  IMAD.IADD R220, R8, 0x1, -R5 ;  /* 0x0000000108dc7824 */ /* 0x000fe200078e0a05 */
[----:B------:R-:W-:Y:S01]  /*0e10*/  IADD3 R3, R3, UR8, RZ ;  /* 0x0000000803037c10 */ /* 0x000fe2000fffe0ff */
[----:B------:R-:W-:Y:S01]  /*0e20*/  UIMAD UR6, UR7, UR5, UR6 ;  /* 0x00000005070672a4 */ /* 0x000fe2000f8e0206 */
[----:B------:R-:W-:Y:S01]  /*0e30*/  IMAD.U32 R6, RZ, RZ, UR14 ;  /* 0x0000000eff067e24 */ /* 0x000fe2000f8e00ff */
[----:B------:R-:W-:Y:S01]  /*0e40*/  LOP3.LUT R8, R0, 0x38, R12, 0xf8, !PT ;  /* 0x0000003800087812 */ /* 0x000fe200078ef80c */
[----:B------:R-:W-:Y:S01]  /*0e50*/  IMAD.SHL.U32 R14, R29, 0x200, RZ ;  /* 0x000002001d0e7824 */ /* 0x000fe200078e00ff */
[----:B------:R-:W-:Y:S01]  /*0e60*/  SHF.R.U32.HI R0, RZ, 0x3, R0 ;  /* 0x00000003ff007819 */ /* 0x000fe20000011600 */
[----:B------:R-:W-:Y:S01]  /*0e70*/  IMAD.WIDE.U32 R4, R9, c[0x0][0x1b0], R12 ;  /* 0x00006c0009047a25 */ /* 0x000fe200078e000c */
[----:B------:R-:W-:Y:S01]  /*0e80*/  ULDC.64 UR4, c[0x0][0x1e8] ;  /* 0x00007a0000047ab9 */ /* 0x000fe20000000a00 */
[----:B------:R-:W-:Y:S01]  /*0e90*/  IADD3 R28, R12, 0x40, RZ ;  /* 0x000000400c1c7810 */ /* 0x000fe20007ffe0ff */
[----:B------:R-:W-:Y:S01]  /*0ea0*/  UIMAD UR4, UR9, UR4, URZ ;  /* 0x00000004090472a4 */ /* 0x000fe2000f8e023f */
[----:B------:R-:W-:Y:S01]  /*0eb0*/  IMAD.WIDE.U32 R6, R6, c[0x0][0x1e8], R2 ;  /* 0x00007a0006067a25 */ /* 0x000fe200078e0002 */
[----:B------:R-:W-:Y:S01]  /*0ec0*/  IADD3 R3, R5, UR6, RZ ;  /* 0x0000000605037c10 */ /* 0x000fe2000fffe0ff */
[----:B------:R-:W-:Y:S01]  /*0ed0*/  ULDC UR8, c[0x0][0x198] ;  /* 0x0000660000087ab9 */ /* 0x000fe20000000800 */
[----:B------:R-:W-:Y:S01]  /*0ee0*/  LOP3.LUT R228, R14, R8, R0, 0xf6, !PT ;  /* 0x000000080ee47212 */ /* 0x000fe200078ef600 */
[----:B------:R-:W-:Y:S01]  /*0ef0*/  IMAD.U32 R8, RZ, RZ, UR14 ;  /* 0x0000000eff087e24 */ /* 0x000fe2000f8e00ff */
[----:B------:R-:W-:Y:S01]  /*0f00*/  UIMAD UR7, UR14, UR5, UR4 ;  /* 0x000000050e0772a4 */ /* 0x000fe2000f8e0204 */
[----:B------:R-:W-:Y:S01]  /*0f10*/  IMAD.MOV.U32 R2, RZ, RZ, R4 ;  /* 0x000000ffff027224 */ /* 0x000fe200078e0004 */
[----:B------:R-:W-:Y:S01]  /*0f20*/  UIADD3 UR8, -UR10, UR8, URZ ;  /* 0x000000080a087290 */ /* 0x000fe2000fffe13f */
[----:B------:R-:W-:Y:S01]  /*0f30*/  IMAD.MOV.U32 R4, RZ, RZ, R6 ;  /* 0x000000ffff047224 */ /* 0x000fe200078e0006 */
[----:B------:R-:W-:Y:S01]  /*0f40*/  IADD3 R30, R12, 0x80, RZ ;  /* 0x000000800c1e7810 */ /* 0x000fe20007ffe0ff */
[----:B------:R-:W-:Y:S01]  /*0f50*/  IMAD.WIDE.U32 R8, R8, c[0x0][0x1b8], R2 ;  /* 0x00006e0008087a25 */ /* 0x000fe200078e0002 */
[----:B------:R-:W-:Y:S01]  /*0f60*/  IADD3 R5, R7, UR7, RZ ;  /* 0x0000000707057c10 */ /* 0x000fe2000fffe0ff */
[----:B------:R-:W-:Y:S01]  /*0f70*/  ULDC.64 UR4, c[0x0][0x1b8] ;  /* 0x00006e0000047ab9 */ /* 0x000fe20000000a00 */
[----:B------:R-:W-:Y:S01]  /*0f80*/  ISETP.GE.AND P3, PT, R12, c[0x0][0x1cc], PT ;  /* 0x000073000c007a0c */ /* 0x000fe20003f66270 */
[----:B------:R-:W-:Y:S01]  /*0f90*/  IMAD R2, R237, c[0x0][0x178], RZ ;  /* 0x00005e00ed027a24 */ /* 0x000fe200078e02ff */
[----:B------:R-:W-:Y:S01]  /*0fa0*/  ISETP.GE.AND P2, PT, R28, c[0x0][0x1cc], PT ;  /* 0x000073001c007a0c */ /* 0x000fe20003f46270 */
[----:B------:R-:W-:Y:S01]  /*0fb0*/  IMAD R0, R11, c[0x0][0x1d8], RZ ;  /* 0x000076000b007a24 */ /* 0x000fe200078e02ff */
[----:B------:R-:W-:Y:S01]  /*0fc0*/  ISETP.GE.AND P1, PT, R30, c[0x0][0x1cc], PT ;  /* 0x000073001e007a0c */ /* 0x000fe20003f26270 */
[C---:B------:R-:W-:Y:S01]  /*0fd0*/  IMAD R2, R236.reuse, c[0x0][0x17c], R2 ;  /* 0x00005f00ec027a24 */ /* 0x040fe200078e0202 */
[----:B------:R-:W-:Y:S01]  /*0fe0*/  UIMAD UR4, UR9, UR4, URZ ;  /* 0x00000004090472a4 */ /* 0x000fe2000f8e023f */
[----:B------:R-:W-:Y:S01]  /*0ff0*/  IMAD.WIDE.U32 R6, R236, c[0x0][0x178], R12 ;  /* 0x00005e00ec067a25 */ /* 0x000fe200078e000c */
[----:B------:R-:W-:Y:S01]  /*1000*/  USHF.R.S32.HI UR19, URZ, 0x1f, UR11 ;  /* 0x0000001f3f137899 */ /* 0x000fe2000801140b */
[----:B------:R-:W-:Y:S01]  /*1010*/  CS2R R130, SRZ ;  /* 0x0000000000827805 */ /* 0x000fe2000001ff00 */
[----:B------:R-:W-:Y:S01]  /*1020*/  UIMAD UR5, UR14, UR5, UR4 ;  /* 0x000000050e0572a4 */ /* 0x000fe2000f8e0204 */
[C---:B------:R-:W-:Y:S01]  /*1030*/  IMAD R3, R10.reuse, c[0x0][0x1dc], R0 ;  /* 0x000077000a037a24 */ /* 0x040fe200078e0200 */
[----:B------:R-:W-:Y:S01]  /*1040*/  CS2R R128, SRZ ;  /* 0x0000000000807805 */ /* 0x000fe2000001ff00 */
[----:B------:R-:W-:Y:S01]  /*1050*/  IMAD.U32 R0, RZ, RZ, UR13 ;  /* 0x0000000dff007e24 */ /* 0x000fe2000f8e00ff */
[----:B------:R-:W-:Y:S01]  /*1060*/  CS2R R126, SRZ ;  /* 0x00000000007e7805 */ /* 0x000fe2000001ff00 */
[----:B------:R-:W-:Y:S01]  /*1070*/  IMAD.IADD R7, R7, 0x1, R2 ;  /* 0x0000000107077824 */ /* 0x000fe200078e0202 */
[----:B------:R-:W-:Y:S01]  /*1080*/  IADD3 R9, R9, UR5, RZ ;  /* 0x0000000509097c10 */ /* 0x000fe2000fffe0ff */
[----:B------:R-:W-:Y:S01]  /*1090*/  IMAD.WIDE.U32 R4, R10, c[0x0][0x1d8], R4 ;  /* 0x000076000a047a25 */ /* 0x000fe200078e0004 */
[----:B------:R-:W-:Y:S01]  /*10a0*/  ULDC.64 UR4, c[0x0][0x180] ;  /* 0x0000600000047ab9 */ /* 0x000fe20000000a00 */
[----:B------:R-:W-:Y:S01]  /*10b0*/  CS2R R124, SRZ ;  /* 0x00000000007c7805 */ /* 0x000fe2000001ff00 */
[----:B------:R-:W-:Y:S01]  /*10c0*/  UIMAD UR4, UR18, UR4, URZ ;  /* 0x00000004120472a4 */ /* 0x000fe2000f8e023f */
[----:B------:R-:W-:Y:S01]  /*10d0*/  IMAD.WIDE.U32 R6, R0, c[0x0][0x180], R6 ;  /* 0x0000600000067a25 */ /* 0x000fe200078e0006 */
[----:B------:R-:W-:Y:S01]  /*10e0*/  IADD3 R0, -R236, UR8, RZ ;  /* 0x00000008ec007c10 */ /* 0x000fe2000fffe1ff */
[----:B------:R-:W-:Y:S01]  /*10f0*/  CS2R R122, SRZ ;  /* 0x00000000007a7805 */ /* 0x000fe2000001ff00 */
[----:B------:R-:W-:Y:S01]  /*1100*/  LEA R2, P0, R4, c[0x0][0x1c0], 0x1 ;  /* 0x0000700004027a11 */ /* 0x000fe200078008ff */
[----:B------:R-:W-:Y:S01]  /*1110*/  IMAD.IADD R3, R5, 0x1, R3 ;  /* 0x0000000105037824 */ /* 0x000fe200078e0203 */
[C---:B------:R-:W-:Y:S01]  /*1120*/  ISETP.LT.OR P6, PT, R0.reuse, 0x1, P3 ;  /* 0x000000010000780c */ /* 0x040fe20001fc1670 */
[----:B------:R-:W-:Y:S01]  /*1130*/  IMAD.MOV.U32 R16, RZ, RZ, c[0x0][0x1d8] ;  /* 0x00007600ff107624 */ /* 0x000fe200078e00ff */
[C---:B------:R-:W-:Y:S01]  /*1140*/  ISETP.LT.OR P5, PT, R0.reuse, 0x1, P2 ;  /* 0x000000010000780c */ /* 0x040fe200017a1670 */
[----:B------:R-:W-:Y:S01]  /*1150*/  IMAD.MOV.U32 R24, RZ, RZ, c[0x0][0x1dc] ;  /* 0x00007700ff187624 */ /* 0x000fe200078e00ff */
[C---:B------:R-:W-:Y:S01]  /*1160*/  ISETP.LT.OR P4, PT, R0.reuse, 0x1, P1 ;  /* 0x000000010000780c */ /* 0x040fe20000f81670 */
[----:B------:R-:W-:Y:S01]  /*1170*/  IMAD R5, R11, c[0x0][0x1a8], RZ ;  /* 0x00006a000b057a24 */ /* 0x000fe200078e02ff */
[----:B------:R-:W-:Y:S01]  /*1180*/  ISETP.LT.OR P3, PT, R0, 0x21, P3 ;  /* 0x000000210000780c */ /* 0x000fe20001f61670 */
[----:B------:R-:W-:Y:S01]  /*1190*/  IMAD.SHL.U32 R228, R228, 0x2, RZ ;  /* 0x00000002e4e47824 */ /* 0x000fe200078e00ff */
[----:B------:R-:W-:Y:S01]  /*11a0*/  ISETP.LT.OR P2, PT, R0, 0x21, P2 ;  /* 0x000000210000780c */ /* 0x000fe20001741670 */
[----:B------:R-:W-:Y:S01]  /*11b0*/  IMAD R11, R10, c[0x0][0x1ac], R5 ;  /* 0x00006b000a0b7a24 */ /* 0x000fe200078e0205 */
[----:B------:R-:W-:Y:S01]  /*11c0*/  LEA.HI.X R3, R4, c[0x0][0x1c4], R3, 0x1, P0 ;  /* 0x0000710004037a11 */ /* 0x000fe200000f0c03 */
[----:B------:R-:W-:Y:S01]  /*11d0*/  IMAD.WIDE.U32 R8, R10, c[0x0][0x1a8], R8 ;  /* 0x00006a000a087a25 */ /* 0x000fe200078e0008 */
[----:B------:R-:W-:Y:S01]  /*11e0*/  LEA R4, P0, R16, R2, 0x6 ;  /* 0x0000000210047211 */ /* 0x000fe200078030ff */
[----:B------:R-:W-:Y:S01]  /*11f0*/  UIMAD UR4, UR13, UR5, UR4 ;  /* 0x000000050d0472a4 */ /* 0x000fe2000f8e0204 */
[----:B------:R-:W-:Y:S01]  /*1200*/  ISETP.LT.OR P1, PT, R0, 0x21, P1 ;  /* 0x000000210000780c */ /* 0x000fe20000f21670 */
[----:B------:R-:W-:Y:S01]  /*1210*/  @!PT LDS RZ, [RZ] ;  /* 0x00000000fffff984 */ /* 0x000fe20000000800 */
[----:B------:R-:W-:Y:S01]  /*1220*/  @!PT LDS RZ, [RZ] ;  /* 0x00000000fffff984 */ /* 0x000fe20000000800 */
[----:B------:R-:W-:Y:S01]  /*1230*/  @!PT LDS RZ, [RZ] ;  /* 0x00000000fffff984 */ /* 0x000fe20000000800 */
[----:B------:R1:W-:Y:S01]  /*1240*/  LDGSTS.E.BYPASS.LTC128B.128 [R228+0x6080], [R2.64], !P6 ;  /* 0x0608000002e47fae */ /* 0x0003e2000f101d50 */
[----:B------:R-:W-:Y:S01]  /*1250*/  LEA.HI.X R5, R16, R3, R24, 0x6, P0 ;  /* 0x0000000310057211 */ /* 0x000fe200000f3418 */
[----:B------:R-:W-:Y:S01]  /*1260*/  IMAD.MOV.U32 R33, RZ, RZ, 0x20 ;  /* 0x00000020ff217424 */ /* 0x000fe200078e00ff */
[----:B------:R-:W-:Y:S01]  /*1270*/  ISETP.GE.AND P6, PT, R28, c[0x0][0x19c], PT ;  /* 0x000067001c007a0c */ /* 0x000fe20003fc6270 */
[----:B------:R1:W-:Y:S01]  /*1280*/  LDGSTS.E.BYPASS.LTC128B.128 [R228+0x8080], [R2.64+0x80], !P5 ;  /* 0x0808008002e47fae */ /* 0x0003e2000e901d50 */
[----:B------:R-:W-:Y:S01]  /*1290*/  ISETP.GE.AND P5, PT, R12, c[0x0][0x19c], PT ;  /* 0x000067000c007a0c */ /* 0x000fe20003fa6270 */
[----:B------:R-:W-:Y:S01]  /*12a0*/  IMAD.MOV.U32 R34, RZ, RZ, 0x40 ;  /* 0x00000040ff227424 */ /* 0x000fe200078e00ff */
[----:B------:R-:W-:Y:S01]  /*12b0*/  CS2R R120, SRZ ;  /* 0x0000000000787805 */ /* 0x000fe2000001ff00 */
[----:B------:R1:W-:Y:S01]  /*12c0*/  LDGSTS.E.BYPASS.LTC128B.128 [R228+0xa080], [R2.64+0x100], !P4 ;  /* 0x0a08010002e47fae */ /* 0x0003e2000e101d50 */
[C---:B------:R-:W-:Y:S01]  /*12d0*/  ISETP.LT.OR P4, PT, R0.reuse, 0x1, P5 ;  /* 0x000000010000780c */ /* 0x040fe20002f81670 */
[----:B------:R-:W-:Y:S01]  /*12e0*/  CS2R R118, SRZ ;  /* 0x0000000000767805 */ /* 0x000fe2000001ff00 */
[C---:B------:R-:W-:Y:S01]  /*12f0*/  ISETP.LT.OR P5, PT, R0.reuse, 0x21, P5 ;  /* 0x000000210000780c */ /* 0x040fe20002fa1670 */
[----:B------:R2:W-:Y:S01]  /*1300*/  LDGSTS.E.BYPASS.LTC128B.128 [R228+0x7080], [R4.64], !P3 ;  /* 0x0708000004e47fae */ /* 0x0005e2000d901d50 */
[C---:B------:R-:W-:Y:S01]  /*1310*/  ISETP.LT.OR P3, PT, R0.reuse, 0x1, P6 ;  /* 0x000000010000780c */ /* 0x040fe20003761670 */
[----:B------:R-:W-:Y:S01]  /*1320*/  CS2R R116, SRZ ;  /* 0x0000000000747805 */ /* 0x000fe2000001ff00 */
[----:B------:R-:W-:Y:S01]  /*1330*/  ISETP.LT.OR P6, PT, R0, 0x21, P6 ;  /* 0x000000210000780c */ /* 0x000fe200037c1670 */
[----:B------:R2:W-:Y:S01]  /*1340*/  LDGSTS.E.BYPASS.LTC128B.128 [R228+0x9080], [R4.64+0x80], !P2 ;  /* 0x0908008004e47fae */ /* 0x0005e2000d101d50 */
[----:B------:R-:W-:Y:S01]  /*1350*/  ISETP.GE.AND P2, PT, R30, c[0x0][0x19c], PT ;  /* 0x000067001e007a0c */ /* 0x000fe20003f46270 */
[----:B------:R-:W-:Y:S01]  /*1360*/  CS2R R114, SRZ ;  /* 0x0000000000727805 */ /* 0x000fe2000001ff00 */
[----:B------:R-:W-:Y:S01]  /*1370*/  CS2R R112, SRZ ;  /* 0x0000000000707805 */ /* 0x000fe2000001ff00 */
[----:B------:R2:W-:Y:S01]  /*1380*/  LDGSTS.E.BYPASS.LTC128B.128 [R228+0xb080], [R4.64+0x100], !P1 ;  /* 0x0b08010004e47fae */ /* 0x0005e2000c901d50 */
[C---:B------:R-:W-:Y:S01]  /*1390*/  ISETP.LT.OR P1, PT, R0.reuse, 0x1, P2 ;  /* 0x000000010000780c */ /* 0x040fe20001721670 */
[----:B------:R-:W-:Y:S01]  /*13a0*/  CS2R R110, SRZ ;  /* 0x00000000006e7805 */ /* 0x000fe2000001ff00 */
[----:B------:R-:W-:Y:S01]  /*13b0*/  ISETP.LT.OR P2, PT, R0, 0x21, P2 ;  /* 0x000000210000780c */ /* 0x000fe20001741670 */
[----:B------:R-:W0:Y:S01]  /*13c0*/  LDGDEPBAR ;  /* 0x00000000000079af */ /* 0x000e220000000000 */
[----:B------:R-:W-:Y:S01]  /*13d0*/  IMAD.U32 R0, RZ, RZ, UR14 ;  /* 0x0000000eff007e24 */ /* 0x000fe2000f8e00ff */
        /* <DEDUP_REMOVED lines=9> */
[----:B-1----:R-:W-:Y:S01]  /*1470*/  IMAD.IADD R3, R9, 0x1, R11 ;  /* 0x0000000109037824 */ /* 0x002fe200078e020b */
[C---:B------:R-:W-:Y:S01]  /*1480*/  LEA R2, P0, R8.reuse, c[0x0][0x190], 0x1 ;  /* 0x0000640008027a11 */ /* 0x040fe200078008ff */
[----:B------:R-:W-:Y:S01]  /*1490*/  CS2R R90, SRZ ;  /* 0x00000000005a7805 */ /* 0x000fe2000001ff00 */
[----:B------:R-:W-:Y:S01]  /*14a0*/  CS2R R88, SRZ ;  /* 0x0000000000587805 */ /* 0x000fe2000001ff00 */
[----:B------:R-:W-:Y:S01]  /*14b0*/  CS2R R86, SRZ ;  /* 0x0000000000567805 */ /* 0x000fe2000001ff00 */
[----:B------:R-:W-:Y:S01]  /*14c0*/  LEA.HI.X R3, R8, c[0x0][0x194], R3, 0x1, P0 ;  /* 0x0000650008037a11 */ /* 0x000fe200000f0c03 */
[----:B------:R-:W-:Y:S01]  /*14d0*/  CS2R R84, SRZ ;  /* 0x0000000000547805 */ /* 0x000fe2000001ff00 */
[----:B------:R-:W-:Y:S01]  /*14e0*/  CS2R R82, SRZ ;  /* 0x0000000000527805 */ /* 0x000fe2000001ff00 */
[----:B------:R-:W-:Y:S01]  /*14f0*/  CS2R R80, SRZ ;  /* 0x0000000000507805 */ /* 0x000fe2000001ff00 */
[----:B------:R-:W-:Y:S01]  /*1500*/  CS2R R78, SRZ ;  /* 0x00000000004e7805 */ /* 0x000fe2000001ff00 */
[----:B------:R1:W-:Y:S01]  /*1510*/  LDGSTS.E.BYPASS.LTC128B.128 [R228+0x80], [R2.64], !P4 ;  /* 0x0008000002e47fae */ /* 0x0003e2000e101d50 */
[----:B------:R-:W-:Y:S01]  /*1520*/  ISETP.GE.AND P4, PT, R28, c[0x0][0x16c], PT ;  /* 0x00005b001c007a0c */ /* 0x000fe20003f86270 */
[----:B--2---:R-:W-:Y:S01]  /*1530*/  IMAD.MOV.U32 R4, RZ, RZ, R6 ;  /* 0x000000ffff047224 */ /* 0x004fe200078e0006 */
[----:B------:R-:W-:Y:S01]  /*1540*/  IADD3 R5, R7, UR4, RZ ;  /* 0x0000000407057c10 */ /* 0x000fe2000fffe0ff */
[----:B------:R-:W-:Y:S01]  /*1550*/  IMAD.MOV.U32 R6, RZ, RZ, c[0x0][0x1a8] ;  /* 0x00006a00ff067624 */ /* 0x000fe200078e00ff */
[----:B------:R-:W-:Y:S01]  /*1560*/  ULDC.64 UR4, c[0x0][0x178] ;  /* 0x00005e0000047ab9 */ /* 0x000fe20000000a00 */
[----:B------:R-:W-:Y:S01]  /*1570*/  IMAD.MOV.U32 R7, RZ, RZ, c[0x0][0x1ac] ;  /* 0x00006b00ff077624 */ /* 0x000fe200078e00ff */
[----:B------:R-:W-:Y:S01]  /*1580*/  UIMAD UR6, UR19, UR4, URZ ;  /* 0x00000004130672a4 */ /* 0x000fe2000f8e023f */
[----:B------:R1:W-:Y:S01]  /*1590*/  LDGSTS.E.BYPASS.LTC128B.128 [R228+0x2080], [R2.64+0x80], !P3 ;  /* 0x0208008002e47fae */ /* 0x0003e2000d901d50 */
[----:B------:R-:W-:Y:S01]  /*15a0*/  LEA R8, P0, R6, R2, 0x6 ;  /* 0x0000000206087211 */ /* 0x000fe200078030ff */
[----:B------:R-:W-:Y:S01]  /*15b0*/  UIMAD.WIDE.U32 UR20, UR11, UR4, URZ ;  /* 0x000000040b1472a5 */ /* 0x000fe2000f8e003f */
[----:B------:R-:W-:Y:S01]  /*15c0*/  IMAD.WIDE.U32 R242, R0, c[0x0][0x188], R4 ;  /* 0x0000620000f27a25 */ /* 0x000fe200078e0004 */
[----:B------:R1:W-:Y:S01]  /*15d0*/  LDGSTS.E.BYPASS.LTC128B.128 [R228+0x4080], [R2.64+0x100], !P1 ;  /* 0x0408010002e47fae */ /* 0x0003e2000c901d50 */
[----:B------:R-:W-:Y:S01]  /*15e0*/  LEA.HI.X R9, R6, R3, R7, 0x6, P0 ;  /* 0x0000000306097211 */ /* 0x000fe200000f3407 */
[----:B------:R-:W-:Y:S01]  /*15f0*/  UIMAD UR6, UR11, UR5, UR6 ;  /* 0x000000050b0672a4 */ /* 0x000fe2000f8e0206 */
[----:B------:R-:W-:Y:S01]  /*1600*/  IMAD R0, R237, c[0x0][0x208], RZ ;  /* 0x00008200ed007a24 */ /* 0x000fe200078e02ff */
[----:B------:R-:W-:Y:S01]  /*1610*/  ISETP.GE.AND P0, PT, R12, c[0x0][0x16c], PT ;  /* 0x00005b000c007a0c */ /* 0x000fe20003f06270 */
[----:B------:R-:W-:Y:S01]  /*1620*/  ULDC.64 UR4, c[0x0][0x188] ;  /* 0x0000620000047ab9 */ /* 0x000fe20000000a00 */
[----:B------:R2:W-:Y:S01]  /*1630*/  LDGSTS.E.BYPASS.LTC128B.128 [R228+0x1080], [R8.64], !P5 ;  /* 0x0108000008e47fae */ /* 0x0005e2000e901d50 */
[----:B------:R-:W-:Y:S01]  /*1640*/  UIMAD UR4, UR9, UR4, URZ ;  /* 0x00000004090472a4 */ /* 0x000fe2000f8e023f */
[----:B------:R-:W-:Y:S01]  /*1650*/  IMAD.U32 R5, RZ, RZ, UR21 ;  /* 0x00000015ff057e24 */ /* 0x000fe2000f8e00ff */
[----:B------:R-:W-:Y:S01]  /*1660*/  UIADD3 UR6, UR21, UR6, URZ ;  /* 0x0000000615067290 */ /* 0x000fe2000fffe03f */
[----:B------:R2:W-:Y:S01]  /*1670*/  LDGSTS.E.BYPASS.LTC128B.128 [R228+0x3080], [R8.64+0x80], !P6 ;  /* 0x0308008008e47fae */ /* 0x0005e2000f101d50 */
[----:B------:R-:W-:Y:S01]  /*1680*/  IMAD R5, R236, c[0x0][0x20c], R0 ;  /* 0x00008300ec057a24 */ /* 0x000fe200078e0200 */
[----:B------:R-:W-:Y:S01]  /*1690*/  UIMAD UR4, UR14, UR5, UR4 ;  /* 0x000000050e0472a4 */ /* 0x000fe2000f8e0204 */
[----:B------:R-:W-:Y:S01]  /*16a0*/  IMAD.U32 R4, RZ, RZ, UR20 ;  /* 0x00000014ff047e24 */ /* 0x000fe2000f8e00ff */
[----:B------:R2:W-:Y:S01]  /*16b0*/  LDGSTS.E.BYPASS.LTC128B.128 [R228+0x5080], [R8.64+0x100], !P2 ;  /* 0x0508010008e47fae */ /* 0x0005e2000d101d50 */
[----:B------:R-:W-:Y:S01]  /*16c0*/  ISETP.GE.AND P5, PT, R30, c[0x0][0x16c], PT ;  /* 0x00005b001e007a0c */ /* 0x000fe20003fa6270 */
[----:B------:R-:W-:Y:S01]  /*16d0*/  IMAD.U32 R11, RZ, RZ, UR6 ;  /* 0x00000006ff0b7e24 */ /* 0x000fe2000f8e00ff */
[----:B------:R-:W-:Y:S01]  /*16e0*/  SEL R24, RZ, 0x1, P0 ;  /* 0x00000001ff187807 */ /* 0x000fe20000000000 */
[----:B------:R-:W0:Y:S01]  /*16f0*/  LDGDEPBAR ;  /* 0x00000000000079af */ /* 0x000e220000000000 */
[----:B------:R-:W-:Y:S01]  /*1700*/  IMAD.WIDE.U32 R6, R236, c[0x0][0x208], R12 ;  /* 0x00008200ec067a25 */ /* 0x000fe200078e000c */
[----:B------:R-:W-:Y:S01]  /*1710*/  SEL R13, RZ, 0x2, P4 ;  /* 0x00000002ff0d7807 */ /* 0x000fe20002000000 */
[----:B------:R-:W-:Y:S01]  /*1720*/  ULDC.64 UR6, c[0x0][0x270] ;  /* 0x00009c0000067ab9 */ /* 0x000fe20000000a00 */
[----:B------:R-:W-:Y:S01]  /*1730*/  SEL R10, RZ, 0x4, P5 ;  /* 0x00000004ff0a7807 */ /* 0x000fe20002800000 */
[----:B------:R-:W-:Y:S01]  /*1740*/  IMAD.IADD R5, R7, 0x1, R5 ;  /* 0x0000000107057824 */ /* 0x000fe200078e0205 */
[----:B------:R-:W-:Y:S01]  /*1750*/  IADD3 R244, R243, UR4, RZ ;  /* 0x00000004f3f47c10 */ /* 0x000fe2000fffe0ff */
[----:B------:R-:W-:Y:S01]  /*1760*/  ULDC.64 UR4, c[0x0][0x210] ;  /* 0x0000840000047ab9 */ /* 0x000fe20000000a00 */
[C---:B------:R-:W-:Y:S01]  /*1770*/  LOP3.LUT P1, RZ, R15.reuse, 0x2, RZ, 0xc0, !PT ;  /* 0x000000020fff7812 */ /* 0x040fe2000782c0ff */
[----:B-1----:R-:W-:Y:S01]  /*1780*/  IMAD.SHL.U32 R2, R15, 0x40, RZ ;  /* 0x000000400f027824 */ /* 0x002fe200078e00ff */
[----:B------:R-:W-:Y:S01]  /*1790*/  UIMAD UR4, UR18, UR4, URZ ;  /* 0x00000004120472a4 */ /* 0x000fe2000f8e023f */
[----:B------:R-:W-:Y:S01]  /*17a0*/  IMAD R3, R17, 0x800, R14 ;  /* 0x0000080011037824 */ /* 0x000fe200078e020e */
[----:B------:R-:W-:Y:S01]  /*17b0*/  LOP3.LUT P3, RZ, R15, 0x4, RZ, 0xc0, !PT ;  /* 0x000000040fff7812 */ /* 0x000fe2000786c0ff */
[----:B------:R-:W-:Y:S01]  /*17c0*/  UIMAD UR6, UR18, UR6, URZ ;  /* 0x00000006120672a4 */ /* 0x000fe2000f8e023f */
[----:B------:R-:W-:Y:S01]  /*17d0*/  LOP3.LUT R16, R2, 0x1c0, RZ, 0xc0, !PT ;  /* 0x000001c002107812 */ /* 0x000fe200078ec0ff */
[----:B------:R-:W-:Y:S01]  /*17e0*/  UIMAD UR20, UR13, UR5, UR4 ;  /* 0x000000050d1472a4 */ /* 0x000fe2000f8e0204 */
[----:B------:R-:W-:Y:S01]  /*17f0*/  SEL R222, R34, 0xffffffc0, !P3 ;  /* 0xffffffc022de7807 */ /* 0x000fe20005800000 */
[----:B------:R-:W-:Y:S01]  /*1800*/  UIMAD UR22, UR13, UR7, UR6 ;  /* 0x000000070d1672a4 */ /* 0x000fe2000f8e0206 */
[----:B------:R-:W-:Y:S01]  /*1810*/  LOP3.LUT R0, R16, 0x8, R27, 0xf8, !PT ;  /* 0x0000000810007812 */ /* 0x000fe200078ef81b */
[----:B------:R-:W-:Y:S01]  /*1820*/  ULDC.64 UR4, c[0x0][0x218] ;  /* 0x0000860000047ab9 */ /* 0x000fe20000000a00 */
[----:B------:R-:W-:Y:S01]  /*1830*/  SHF.R.U32.HI R223, RZ, 0x3, R16 ;  /* 0x00000003ffdf7819 */ /* 0x000fe20000011610 */
[----:B------:R-:W-:Y:S01]  /*1840*/  ULDC.64 UR6, c[0x0][0x208] ;  /* 0x0000820000067ab9 */ /* 0x000fe20000000a00 */
[----:B------:R-:W-:Y:S01]  /*1850*/  SEL R238, RZ, 0xffffffff, P4 ;  /* 0xffffffffffee7807 */ /* 0x000fe20002000000 */
[----:B------:R-:W-:Y:S01]  /*1860*/  UIMAD UR19, UR19, UR6, URZ ;  /* 0x00000006131372a4 */ /* 0x000fe2000f8e023f */
[----:B------:R-:W-:Y:S01]  /*1870*/  LOP3.LUT R2, R0, R223, RZ, 0x3c, !PT ;  /* 0x000000df00027212 */ /* 0x000fe200078e3cff */
[----:B------:R-:W-:-:S04]  /*1880*/  DEPBAR.LE SB0, 0x1 ;  /* 0x000080400000791a */ /* 0x000fc80000000000 */
[----:B------:R-:W-:Y:S01]  /*1890*/  LEA R0, P0, R4, R242, 0x6 ;  /* 0x000000f204007211 */ /* 0x000fe200078030ff */
[----:B------:R-:W-:Y:S01]  /*18a0*/  IMAD.IADD R2, R3, 0x1, R2 ;  /* 0x0000000103027824 */ /* 0x000fe200078e0202 */
[----:B------:R-:W-:Y:S01]  /*18b0*/  IADD3 R3, R10, R13, R24 ;  /* 0x0000000d0a037210 */ /* 0x000fe20007ffe018 */
[----:B------:R-:W-:Y:S01]  /*18c0*/  UIMAD.WIDE.U32 UR24, UR11, UR6, URZ ;  /* 0x000000060b1872a5 */ /* 0x000fe2000f8e003f */
[----:B------:R-:W-:Y:S01]  /*18d0*/  LEA.HI.X R7, R4, R244, R11, 0x6, P0 ;  /* 0x000000f404077211 */ /* 0x000fe200000f340b */
[----:B------:R-:W-:Y:S01]  /*18e0*/  IMAD.MOV.U32 R4, RZ, RZ, R6 ;  /* 0x000000ffff047224 */ /* 0x000fe200078e0006 */
[----:B------:R-:W-:Y:S01]  /*18f0*/  LEA R10, P0, R0, c[0x0][0x160], 0x1 ;  /* 0x00005800000a7a11 */ /* 0x000fe200078008ff */
[----:B------:R-:W-:Y:S01]  /*1900*/  IMAD.SHL.U32 R224, R2, 0x2, RZ ;  /* 0x0000000202e07824 */ /* 0x000fe200078e00ff */
[----:B------:R-:W-:Y:S01]  /*1910*/  BAR.SYNC.DEFER_BLOCKING 0x0 ;  /* 0x0000000000007b1d */ /* 0x000fe20000010000 */
[C---:B------:R-:W-:Y:S01]  /*1920*/  LOP3.LUT P6, RZ, R3.reuse, 0x1, RZ, 0xc0, !PT ;  /* 0x0000000103ff7812 */ /* 0x040fe200078cc0ff */
[----:B------:R-:W-:Y:S01]  /*1930*/  IMAD.MOV.U32 R6, RZ, RZ, c[0x0][0x178] ;  /* 0x00005e00ff067624 */ /* 0x000fe200078e00ff */
[----:B------:R-:W-:Y:S01]  /*1940*/  LEA.HI.X R11, R0, c[0x0][0x164], R7, 0x1, P0 ;  /* 0x00005900000b7a11 */ /* 0x000fe200000f0c07 */
[----:B------:R-:W-:Y:S01]  /*1950*/  IMAD.U32 R0, RZ, RZ, UR13 ;  /* 0x0000000dff007e24 */ /* 0x000fe2000f8e00ff */
[----:B------:R-:W-:Y:S01]  /*1960*/  LOP3.LUT P2, RZ, R3, 0x4, RZ, 0xc0, !PT ;  /* 0x0000000403ff7812 */ /* 0x000fe2000784c0ff */
[----:B------:R-:W-:Y:S01]  /*1970*/  IMAD.IADD R227, R224, 0x1, R222 ;  /* 0x00000001e0e37824 */ /* 0x000fe200078e02de */
[----:B------:R-:W-:Y:S01]  /*1980*/  LEA R14, P0, R6, R10, 0x6 ;  /* 0x0000000a060e7211 */ /* 0x000fe200078030ff */
[----:B------:R-:W-:Y:S01]  /*1990*/  IMAD.WIDE.U32 R4, R0, c[0x0][0x210], R4 ;  /* 0x0000840000047a25 */ /* 0x000fe200078e0004 */
[----:B------:R-:W-:Y:S01]  /*19a0*/  UIMAD UR19, UR11, UR7, UR19 ;  /* 0x000000070b1372a4 */ /* 0x000fe2000f8e0213 */
[----:B------:R-:W-:Y:S01]  /*19b0*/  CS2R R76, SRZ ;  /* 0x00000000004c7805 */ /* 0x000fe2000001ff00 */
[----:B------:R-:W-:Y:S01]  /*19c0*/  UIMAD UR4, UR9, UR4, URZ ;  /* 0x00000004090472a4 */ /* 0x000fe2000f8e023f */
[----:B------:R-:W-:Y:S01]  /*19d0*/  IMAD.U32 R0, RZ, RZ, UR14 ;  /* 0x0000000eff007e24 */ /* 0x000fe2000f8e00ff */
[----:B------:R-:W-:Y:S01]  /*19e0*/  IADD3 R5, R5, UR20, RZ ;  /* 0x0000001405057c10 */ /* 0x000fe2000fffe0ff */
[----:B------:R-:W-:Y:S01]  /*19f0*/  USHF.L.U32 UR20, UR11, 0x6, URZ ;  /* 0x000000060b147899 */ /* 0x000fe2000800063f */
[----:B------:R-:W-:Y:S01]  /*1a00*/  IMAD.MOV.U32 R7, RZ, RZ, c[0x0][0x17c] ;  /* 0x00005f00ff077624 */ /* 0x000fe200078e00ff */
[----:B------:R-:W-:Y:S01]  /*1a10*/  UIADD3 UR19, UR25, UR19, URZ ;  /* 0x0000001319137290 */ /* 0x000fe2000fffe03f */
[----:B------:R-:W-:Y:S01]  /*1a20*/  IMAD.MOV.U32 R2, RZ, RZ, R20 ;  /* 0x000000ffff027224 */ /* 0x000fe200078e0014 */
[----:B------:R-:W-:Y:S01]  /*1a30*/  UIMAD UR21, UR14, UR5, UR4 ;  /* 0x000000050e1572a4 */ /* 0x000fe2000f8e0204 */
[----:B------:R-:W-:Y:S01]  /*1a40*/  IMAD.WIDE.U32 R240, R0, c[0x0][0x218], R4 ;  /* 0x0000860000f07a25 */ /* 0x000fe200078e0004 */
[----:B------:R-:W-:Y:S01]  /*1a50*/  SEL R0, R33, 0xffffffe0, !P1 ;  /* 0xffffffe021007807 */ /* 0x000fe20004800000 */
[----:B------:R-:W-:Y:S01]  /*1a60*/  ULDC.64 UR4, c[0x0][0x278] ;  /* 0x00009e0000047ab9 */ /* 0x000fe20000000a00 */
[----:B------:R-:W-:Y:S01]  /*1a70*/  LEA.HI.X R15, R6, R11, R7, 0x6, P0 ;  /* 0x0000000b060f7211 */ /* 0x000fe200000f3407 */
[----:B------:R-:W-:Y:S01]  /*1a80*/  IMAD.U32 R13, RZ, RZ, UR20 ;  /* 0x00000014ff0d7e24 */ /* 0x000fe2000f8e00ff */
[----:B------:R1:W3:Y:S01]  /*1a90*/  LDSM.16.M88.4 R148, [R224+0x6080] ;  /* 0x00608000e094783b */ /* 0x0002e20000000200 */
[----:B------:R-:W-:Y:S01]  /*1aa0*/  IMAD.IADD R225, R224, 0x1, R0 ;  /* 0x00000001e0e17824 */ /* 0x000fe200078e0200 */
[----:B------:R-:W-:Y:S01]  /*1ab0*/  LOP3.LUT P0, RZ, R3, 0x2, RZ, 0xc0, !PT ;  /* 0x0000000203ff7812 */ /* 0x000fe2000780c0ff */
[----:B------:R-:W-:Y:S01]  /*1ac0*/  IMAD.U32 R6, RZ, RZ, UR24 ;  /* 0x00000018ff067e24 */ /* 0x000fe2000f8e00ff */
[----:B------:R1:W4:Y:S01]  /*1ad0*/  LDSM.16.M88.4 R160, [R227+0x6080] ;  /* 0x00608000e3a0783b */ /* 0x0003220000000200 */
[----:B------:R-:W-:Y:S01]  /*1ae0*/  IMAD.IADD R226, R222, 0x1, R225 ;  /* 0x00000001dee27824 */ /* 0x000fe200078e02e1 */
[----:B------:R-:W-:Y:S01]  /*1af0*/  IADD3 R4, -R236, c[0x0][0x168], -R13 ;  /* 0x00005a00ec047a10 */ /* 0x000fe20007ffe90d */
[----:B------:R-:W-:Y:S01]  /*1b00*/  IMAD.U32 R7, RZ, RZ, UR25 ;  /* 0x00000019ff077e24 */ /* 0x000fe2000f8e00ff */
[----:B------:R1:W1:Y:S01]  /*1b10*/  LDSM.16.M88.4 R152, [R225+0x6080] ;  /* 0x00608000e198783b */ /* 0x0002620000000200 */
[----:B------:R-:W-:Y:S01]  /*1b20*/  IADD3 R3, R21, UR22, RZ ;  /* 0x0000001615037c10 */ /* 0x000fe2000fffe0ff */
[----:B------:R-:W-:Y:S01]  /*1b30*/  IMAD.U32 R7, RZ, RZ, UR19 ;  /* 0x00000013ff077e24 */ /* 0x000fe2000f8e00ff */
[C---:B------:R-:W-:Y:S01]  /*1b40*/  ISETP.LT.OR P3, PT, R4.reuse, 0x1, !P6 ;  /* 0x000000010400780c */ /* 0x040fe20007761670 */
[----:B------:R1:W1:Y:S01]  /*1b50*/  LDSM.16.M88.4 R168, [R224+0x8080] ;  /* 0x00808000e0a8783b */ /* 0x0002620000000200 */
[C---:B------:R-:W-:Y:S01]  /*1b60*/  ISETP.LT.OR P1, PT, R4.reuse, 0x1, !P0 ;  /* 0x000000010400780c */ /* 0x040fe20004721670 */
[----:B------:R-:W-:Y:S01]  /*1b70*/  IMAD.U32 R5, RZ, RZ, UR14 ;  /* 0x0000000eff057e24 */ /* 0x000fe2000f8e00ff */
[----:B------:R-:W-:Y:S01]  /*1b80*/  IADD3 R239, R241, UR21, RZ ;  /* 0x00000015f1ef7c10 */ /* 0x000fe2000fffe0ff */
[----:B------:R1:W1:Y:S01]  /*1b90*/  LDSM.16.M88.4 R172, [R225+0x8080] ;  /* 0x00808000e1ac783b */ /* 0x0002620000000200 */
[C---:B------:R-:W-:Y:S01]  /*1ba0*/  ISETP.LT.OR P6, PT, R4.reuse, 0x21, !P6 ;  /* 0x000000210400780c */ /* 0x040fe200077c1670 */
[----:B------:R-:W-:Y:S01]  /*1bb0*/  UIMAD UR4, UR9, UR4, URZ ;  /* 0x00000004090472a4 */ /* 0x000fe2000f8e023f */
[----:B------:R-:W-:Y:S01]  /*1bc0*/  IMAD.WIDE.U32 R248, R5, c[0x0][0x278], R2 ;  /* 0x00009e0005f87a25 */ /* 0x000fe200078e0002 */
[----:B------:R1:W1:Y:S01]  /*1bd0*/  LDSM.16.M88.4 R176, [R227+0x8080] ;  /* 0x00808000e3b0783b */ /* 0x0002620000000200 */
[----:B------:R-:W-:Y:S01]  /*1be0*/  ISETP.LT.OR P0, PT, R4, 0x21, !P0 ;  /* 0x000000210400780c */ /* 0x000fe20004701670 */
[----:B------:R-:W-:Y:S01]  /*1bf0*/  UIMAD UR19, UR14, UR5, UR4 ;  /* 0x000000050e1372a4 */ /* 0x000fe2000f8e0204 */
[----:B------:R-:W-:Y:S01]  /*1c00*/  IMAD.U32 R5, RZ, RZ, UR6 ;  /* 0x00000006ff057e24 */ /* 0x000fe2000f8e00ff */
[----:B------:R1:W1:Y:S01]  /*1c10*/  LDSM.16.M88.4 R184, [R224+0xa080] ;  /* 0x00a08000e0b8783b */ /* 0x0002620000000200 */
[----:B------:R-:W-:Y:S01]  /*1c20*/  ULDC.64 UR4, c[0x0][0x288] ;  /* 0x0000a20000047ab9 */ /* 0x000fe20000000a00 */
[----:B--2---:R-:W-:Y:S01]  /*1c30*/  IMAD.U32 R9, RZ, RZ, UR14 ;  /* 0x0000000eff097e24 */ /* 0x004fe2000f8e00ff */
[----:B------:R-:W-:Y:S01]  /*1c40*/  UIMAD UR4, UR18, UR4, URZ ;  /* 0x00000004120472a4 */ /* 0x000fe2000f8e023f */
[----:B------:R2:W1:Y:S01]  /*1c50*/  LDSM.16.M88.4 R188, [R225+0xa080] ;  /* 0x00a08000e1bc783b */ /* 0x0004620000000200 */
[----:B------:R-:W-:Y:S01]  /*1c60*/  USHF.R.S32.HI UR18, URZ, 0x1f, UR20 ;  /* 0x0000001f3f127899 */ /* 0x000fe20008011414 */
[----:B------:R-:W-:Y:S01]  /*1c70*/  IADD3 R251, R249, UR19, RZ ;  /* 0x00000013f9fb7c10 */ /* 0x000fe2000fffe0ff */
[----:B------:R-:W-:Y:S01]  /*1c80*/  IMAD.WIDE.U32 R132, R9, c[0x0][0x240], R18 ;  /* 0x0000900009847a25 */ /* 0x000fe200078e0012 */
[----:B------:R2:W1:Y:S01]  /*1c90*/  LDSM.16.M88.4 R192, [R227+0xa080] ;  /* 0x00a08000e3c0783b */ /* 0x0004620000000200 */
[----:B------:R-:W-:Y:S01]  /*1ca0*/  UIMAD UR5, UR13, UR5, UR4 ;  /* 0x000000050d0572a4 */ /* 0x000fe2000f8e0204 */
[----:B------:R-:W-:Y:S01]  /*1cb0*/  CS2R R74, SRZ ;  /* 0x00000000004a7805 */ /* 0x000fe2000001ff00 */
[----:B------:R-:W-:Y:S01]  /*1cc0*/  IMAD.SHL.U32 R238, R238, 0x2, RZ ;  /* 0x00000002eeee7824 */ /* 0x000fe200078e00ff */
[----:B------:R2:W1:Y:S01]  /*1cd0*/  LDSM.16.M88.4 R164, [R226+0x6080] ;  /* 0x00608000e2a4783b */ /* 0x0004620000000200 */
[----:B------:R-:W-:Y:S01]  /*1ce0*/  CS2R R72, SRZ ;  /* 0x0000000000487805 */ /* 0x000fe2000001ff00 */
[----:B------:R-:W-:Y:S01]  /*1cf0*/  CS2R R70, SRZ ;  /* 0x0000000000467805 */ /* 0x000fe2000001ff00 */
[----:B------:R-:W-:Y:S01]  /*1d00*/  CS2R R68, SRZ ;  /* 0x0000000000447805 */ /* 0x000fe2000001ff00 */
[----:B------:R2:W1:Y:S01]  /*1d10*/  LDSM.16.M88.4 R180, [R226+0x8080] ;  /* 0x00808000e2b4783b */ /* 0x0004620000000200 */
[----:B------:R-:W-:Y:S01]  /*1d20*/  LOP3.LUT R238, R238, 0x2, R24, 0xe2, !PT ;  /* 0x00000002eeee7812 */ /* 0x000fe200078ee218 */
[----:B------:R-:W-:Y:S01]  /*1d30*/  CS2R R66, SRZ ;  /* 0x0000000000427805 */ /* 0x000fe2000001ff00 */
[----:B------:R-:W-:Y:S01]  /*1d40*/  CS2R R64, SRZ ;  /* 0x0000000000407805 */ /* 0x000fe2000001ff00 */
[----:B------:R2:W1:Y:S01]  /*1d50*/  LDSM.16.M88.4 R196, [R226+0xa080] ;  /* 0x00a08000e2c4783b */ /* 0x0004620000000200 */
[----:B------:R-:W-:Y:S01]  /*1d60*/  CS2R R62, SRZ ;  /* 0x00000000003e7805 */ /* 0x000fe2000001ff00 */
[----:B------:R-:W-:Y:S01]  /*1d70*/  CS2R R60, SRZ ;  /* 0x00000000003c7805 */ /* 0x000fe2000001ff00 */
[----:B------:R-:W-:Y:S01]  /*1d80*/  CS2R R58, SRZ ;  /* 0x00000000003a7805 */ /* 0x000fe2000001ff00 */
[----:B------:R-:W-:Y:S01]  /*1d90*/  BAR.SYNC.DEFER_BLOCKING 0x0 ;  /* 0x0000000000007b1d */ /* 0x000fe20000010000 */
[----:B------:R-:W-:Y:S01]  /*1da0*/  CS2R R56, SRZ ;  /* 0x0000000000387805 */ /* 0x000fe2000001ff00 */
[----:B------:R-:W-:Y:S01]  /*1db0*/  CS2R R54, SRZ ;  /* 0x0000000000367805 */ /* 0x000fe2000001ff00 */
[----:B------:R-:W-:Y:S01]  /*1dc0*/  CS2R R52, SRZ ;  /* 0x0000000000347805 */ /* 0x000fe2000001ff00 */
[----:B------:R-:W-:Y:S01]  /*1dd0*/  CS2R R50, SRZ ;  /* 0x0000000000327805 */ /* 0x000fe2000001ff00 */
[----:B------:R-:W-:Y:S01]  /*1de0*/  CS2R R48, SRZ ;  /* 0x0000000000307805 */ /* 0x000fe2000001ff00 */
[----:B------:R2:W-:Y:S01]  /*1df0*/  STL.64 [R1], R132 ;  /* 0x0000008401007387 */ /* 0x0005e20000100a00 */
[----:B------:R-:W-:Y:S01]  /*1e00*/  CS2R R46, SRZ ;  /* 0x00000000002e7805 */ /* 0x000fe2000001ff00 */
[----:B------:R-:W-:Y:S01]  /*1e10*/  CS2R R44, SRZ ;  /* 0x00000000002c7805 */ /* 0x000fe2000001ff00 */
[----:B------:R-:W-:Y:S01]  /*1e20*/  CS2R R42, SRZ ;  /* 0x00000000002a7805 */ /* 0x000fe2000001ff00 */
[----:B------:R-:W-:Y:S01]  /*1e30*/  CS2R R40, SRZ ;  /* 0x0000000000287805 */ /* 0x000fe2000001ff00 */
[----:B------:R-:W-:Y:S01]  /*1e40*/  CS2R R38, SRZ ;  /* 0x0000000000267805 */ /* 0x000fe2000001ff00 */
[----:B------:R-:W-:Y:S01]  /*1e50*/  CS2R R36, SRZ ;  /* 0x0000000000247805 */ /* 0x000fe2000001ff00 */
[----:B------:R-:W-:Y:S01]  /*1e60*/  @!PT LDS RZ, [RZ] ;  /* 0x00000000fffff984 */ /* 0x000fe20000000800 */
[----:B------:R-:W-:Y:S01]  /*1e70*/  @!PT LDS RZ, [RZ] ;  /* 0x00000000fffff984 */ /* 0x000fe20000000800 */
[----:B------:R-:W-:Y:S01]  /*1e80*/  @!PT LDS RZ, [RZ] ;  /* 0x00000000fffff984 */ /* 0x000fe20000000800 */
[----:B------:R5:W-:Y:S01]  /*1e90*/  LDGSTS.E.BYPASS.LTC128B.128 [R228+0x6080], [R10.64], !P3 ;  /* 0x060800000ae47fae */ /* 0x000be2000d901d50 */
[----:B------:R-:W-:-:S02]  /*1ea0*/  ISETP.LT.OR P3, PT, R4, 0x1, !P2 ;  /* 0x000000010400780c */ /* 0x000fc40005761670 */
[----:B------:R-:W-:Y:S01]  /*1eb0*/  ISETP.LT.OR P2, PT, R4, 0x21, !P2 ;  /* 0x000000210400780c */ /* 0x000fe20005741670 */
[----:B------:R5:W-:Y:S01]  /*1ec0*/  LDGSTS.E.BYPASS.LTC128B.128 [R228+0x8080], [R10.64+0x80], !P1 ;  /* 0x080800800ae47fae */ /* 0x000be2000c901d50 */
[----:B------:R-:W-:Y:S01]  /*1ed0*/  LEA R0, P1, R6, R240, 0x6 ;  /* 0x000000f006007211 */ /* 0x000fe200078230ff */
[----:B------:R-:W-:-:S03]  /*1ee0*/  IMAD.MOV.U32 R4, RZ, RZ, R22 ;  /* 0x000000ffff047224 */ /* 0x000fc600078e0016 */
[----:B------:R-:W-:Y:S02]  /*1ef0*/  LEA.HI.X R6, R6, R239, R7, 0x6, P1 ;  /* 0x000000ef06067211 */ /* 0x000fe400008f3407 */
[----:B------:R-:W-:-:S03]  /*1f00*/  LEA R2, P1, R0, c[0x0][0x1f0], 0x1 ;  /* 0x00007c0000027a11 */ /* 0x000fc600078208ff */
[----:B------:R5:W-:Y:S01]  /*1f10*/  LDGSTS.E.BYPASS.LTC128B.128 [R228+0xa080], [R10.64+0x100], !P3 ;  /* 0x0a0801000ae47fae */ /* 0x000be2000d901d50 */
[----:B------:R-:W-:Y:S02]  /*1f20*/  ISETP.GT.AND P3, PT, R234, 0xf, PT ;  /* 0x0000000fea00780c */ /* 0x000fe40003f64270 */
[----:B------:R-:W-:Y:S01]  /*1f30*/  LEA.HI.X R3, R0, c[0x0][0x1f4], R6, 0x1, P1 ;  /* 0x00007d0000037a11 */ /* 0x000fe200008f0c06 */
[----:B------:R-:W-:Y:S01]  /*1f40*/  IMAD.U32 R0, RZ, RZ, UR7 ;  /* 0x00000007ff007e24 */ /* 0x000fe2000f8e00ff */
[C---:B------:R-:W-:Y:S01]  /*1f50*/  LEA R6, P1, R5.reuse, R2, 0x6 ;  /* 0x0000000205067211 */ /* 0x040fe200078230ff */
[----:B------:R1:W-:Y:S01]  /*1f60*/  LDGSTS.E.BYPASS.LTC128B.128 [R228+0x7080], [R14.64], !P6 ;  /* 0x070800000ee47fae */ /* 0x0003e2000f101d50 */
[----:B------:R-:W-:Y:S02]  /*1f70*/  USHF.L.U64.HI UR7, UR6, 0x5, UR7 ;  /* 0x0000000506077899 */ /* 0x000fe40008010207 */
[----:B------:R-:W-:Y:S01]  /*1f80*/  LEA.HI.X R7, R5, R3, R0, 0x6, P1 ;  /* 0x0000000305077211 */ /* 0x000fe200008f3400 */
[----:B------:R1:W-:Y:S01]  /*1f90*/  LDGSTS.E.BYPASS.LTC128B.128 [R228+0x9080], [R14.64+0x80], !P0 ;  /* 0x090800800ee47fae */ /* 0x0003e2000c101d50 */
[C---:B------:R-:W-:Y:S01]  /*1fa0*/  ISETP.GE.AND P0, PT, R12.reuse, c[0x0][0x1fc], PT ;  /* 0x00007f000c007a0c */ /* 0x040fe20003f06270 */
[----:B------:R-:W-:Y:S01]  /*1fb0*/  USHF.L.U32 UR6, UR6, 0x5, URZ ;  /* 0x0000000506067899 */ /* 0x000fe2000800063f */
[----:B------:R-:W-:Y:S01]  /*1fc0*/  ISETP.GE.AND P1, PT, R12, c[0x0][0x1fc], PT ;  /* 0x00007f000c007a0c */ /* 0x000fe20003f26270 */
[----:B------:R1:W-:Y:S01]  /*1fd0*/  LDGSTS.E.BYPASS.LTC128B.128 [R228+0xb080], [R14.64+0x100], !P2 ;  /* 0x0b0801000ee47fae */ /* 0x0003e2000d101d50 */
[----:B------:R-:W-:-:S02]  /*1fe0*/  @!P3 IADD3 R0, P6, R248, UR20, RZ ;  /* 0x00000014f800bc10 */ /* 0x000fc4000ffde0ff */
[----:B------:R-:W-:Y:S01]  /*1ff0*/  IADD3 R5, R23, UR5, RZ ;  /* 0x0000000517057c10 */ /* 0x000fe2000fffe0ff */
[----:B------:R-:W-:Y:S01]  /*2000*/  ULDC.64 UR4, c[0x0][0x290] ;  /* 0x0000a40000047ab9 */ /* 0x000fe20000000a00 */
[----:B------:R-:W-:Y:S01]  /*2010*/  SHF.R.S32.HI R12, RZ, 0x1f, R29 ;  /* 0x0000001fff0c7819 */ /* 0x000fe2000001141d */
[----:B------:R-:W-:Y:S01]  /*2020*/  UIMAD UR4, UR9, UR4, URZ ;  /* 0x00000004090472a4 */ /* 0x000fe2000f8e023f */
[----:B------:R-:W-:-:S03]  /*2030*/  ISETP.GE.AND P2, PT, R28, c[0x0][0x1fc], PT ;  /* 0x00007f001c007a0c */ /* 0x000fc60003f46270 */
[----:B------:R-:W-:Y:S01]  /*2040*/  UIMAD UR4, UR14, UR5, UR4 ;  /* 0x000000050e0472a4 */ /* 0x000fe2000f8e0204 */
[----:B-----5:R-:W-:Y:S02]  /*2050*/  @!P3 IADD3.X R10, R251, UR18, RZ, P6, !PT ;  /* 0x00000012fb0abc10 */ /* 0x020fe4000b7fe4ff */
[----:B------:R-:W-:Y:S02]  /*2060*/  @!P3 LEA R8, P6, R0, c[0x0][0x258], 0x2 ;  /* 0x000096000008ba11 */ /* 0x000fe400078c10ff */
[----:B------:R-:W-:Y:S02]  /*2070*/  LOP3.LUT R11, R26, 0xffffffe0, RZ, 0xc0, !PT ;  /* 0xffffffe01a0b7812 */ /* 0x000fe400078ec0ff */
[----:B------:R-:W-:Y:S01]  /*2080*/  @!P3 LEA.HI.X R9, R0, c[0x0][0x25c], R10, 0x2, P6 ;  /* 0x000097000009ba11 */ /* 0x000fe200030f140a */
[----:B------:R-:W-:Y:S01]  /*2090*/  @!P3 IMAD.SHL.U32 R10, R234, 0x10, RZ ;  /* 0x00000010ea0ab824 */ /* 0x000fe200078e00ff */
[----:B------:R-:W-:Y:S02]  /*20a0*/  IADD3 R0, -R13, c[0x0][0x168], -R236 ;  /* 0x00005a000d007a10 */ /* 0x000fe40007ffe9ec */
[----:B------:R-:W-:-:S02]  /*20b0*/  ISETP.GE.AND P6, PT, R28, c[0x0][0x1fc], PT ;  /* 0x00007f001c007a0c */ /* 0x000fc40003fc6270 */
[C---:B------:R-:W-:Y:S01]  /*20c0*/  ISETP.LT.OR P4, PT, R0.reuse, 0x1, P0 ;  /* 0x000000010000780c */ /* 0x040fe20000781670 */
[----:B------:R5:W-:Y:S01]  /*20d0*/  @!P3 LDGSTS.E.BYPASS.LTC128B.128 [R10+0x12080], [R8.64] ;  /* 0x12080000080abfae */ /* 0x000be2000b901d50 */
[----:B-1----:R-:W-:Y:S02]  /*20e0*/  SEL R14, RZ, 0x1, P1 ;  /* 0x00000001ff0e7807 */ /* 0x002fe40000800000 */
[C---:B------:R-:W-:Y:S01]  /*20f0*/  ISETP.LT.OR P1, PT, R0.reuse, 0x1, P6 ;  /* 0x000000010000780c */ /* 0x040fe20003721670 */
[----:B------:R-:W0:Y:S01]  /*2100*/  LDGDEPBAR ;  /* 0x00000000000079af */ /* 0x000e220000000000 */
[C---:B------:R-:W-:Y:S02]  /*2110*/  ISETP.LT.OR P0, PT, R0.reuse, 0x21, P0 ;  /* 0x000000210000780c */ /* 0x040fe40000701670 */
[----:B------:R-:W-:Y:S02]  /*2120*/  ISETP.LT.OR P6, PT, R0, 0x21, P6 ;  /* 0x000000210000780c */ /* 0x000fe400037c1670 */
[----:B------:R-:W-:-:S02]  /*2130*/  SEL R13, RZ, 0xffffffff, P2 ;  /* 0xffffffffff0d7807 */ /* 0x000fc40001000000 */
[C---:B------:R-:W-:Y:S01]  /*2140*/  ISETP.GE.AND P2, PT, R30.reuse, c[0x0][0x1fc], PT ;  /* 0x00007f001e007a0c */ /* 0x040fe20003f46270 */
[----:B------:R1:W-:Y:S01]  /*2150*/  LDGSTS.E.BYPASS.LTC128B.128 [R228+0xc080], [R2.64], !P4 ;  /* 0x0c08000002e47fae */ /* 0x0003e2000e101d50 */
[----:B------:R-:W-:Y:S02]  /*2160*/  ISETP.GE.AND P4, PT, R30, c[0x0][0x1fc], PT ;  /* 0x00007f001e007a0c */ /* 0x000fe40003f86270 */
[----:B------:R-:W-:Y:S01]  /*2170*/  SEL R233, RZ, 0xffffffff, P2 ;  /* 0xffffffffffe97807 */ /* 0x000fe20001000000 */
[----:B------:R1:W-:Y:S01]  /*2180*/  LDGSTS.E.BYPASS.LTC128B.128 [R228+0xe080], [R2.64+0x80], !P1 ;  /* 0x0e08008002e47fae */ /* 0x0003e2000c901d50 */
[C---:B------:R-:W-:Y:S02]  /*2190*/  ISETP.LT.OR P1, PT, R0.reuse, 0x1, P4 ;  /* 0x000000010000780c */ /* 0x040fe40002721670 */
[----:B------:R-:W-:Y:S01]  /*21a0*/  ISETP.LT.OR P4, PT, R0, 0x21, P4 ;  /* 0x000000210000780c */ /* 0x000fe20002781670 */
[----:B------:R-:W-:Y:S01]  /*21b0*/  IMAD.SHL.U32 R233, R233, 0x4, RZ ;  /* 0x00000004e9e97824 */ /* 0x000fe200078e00ff */
[C---:B------:R-:W-:Y:S01]  /*21c0*/  ISETP.GE.AND P2, PT, R234.reuse, 0x10, PT ;  /* 0x00000010ea00780c */ /* 0x040fe20003f46270 */
[----:B-----5:R-:W-:Y:S01]  /*21d0*/  IMAD.IADD R8, R234, 0x1, -R11 ;  /* 0x00000001ea087824 */ /* 0x020fe200078e0a0b */
[----:B------:R-:W-:Y:S01]  /*21e0*/  LOP3.LUT R9, R25, 0xfffffff0, RZ, 0xc0, !PT ;  /* 0xfffffff019097812 */ /* 0x000fe200078ec0ff */
[----:B------:R-:W-:-:S06]  /*21f0*/  IMAD.U32 R10, RZ, RZ, UR14 ;  /* 0x0000000eff0a7e24 */ /* 0x000fcc000f8e00ff */
[----:B------:R1:W-:Y:S01]  /*2200*/  LDGSTS.E.BYPASS.LTC128B.128 [R228+0x10080], [R2.64+0x100], !P1 ;  /* 0x1008010002e47fae */ /* 0x0003e2000c901d50 */
[----:B------:R-:W-:Y:S02]  /*2210*/  LOP3.LUT P1, RZ, R32, 0x4, RZ, 0xc0, !PT ;  /* 0x0000000420ff7812 */ /* 0x000fe4000782c0ff */
[----:B------:R-:W-:Y:S01]  /*2220*/  SHF.R.S32.HI R229, RZ, 0x1f, R8 ;  /* 0x0000001fffe57819 */ /* 0x000fe20000011408 */
[----:B------:R-:W-:Y:S01]  /*2230*/  IMAD.IADD R9, R234, 0x1, -R9 ;  /* 0x00000001ea097824 */ /* 0x000fe200078e0a09 */
[----:B------:R2:W-:Y:S01]  /*2240*/  LDGSTS.E.BYPASS.LTC128B.128 [R228+0xd080], [R6.64], !P0 ;  /* 0x0d08000006e47fae */ /* 0x0005e2000c101d50 */
[----:B------:R-:W-:Y:S01]  /*2250*/  IMAD.WIDE.U32 R246, R10, c[0x0][0x290], R4 ;  /* 0x0000a4000af67a25 */ /* 0x000fe200078e0004 */
[----:B------:R-:W-:Y:S02]  /*2260*/  LEA.HI R229, R229, R8, RZ, 0x2 ;  /* 0x00000008e5e57211 */ /* 0x000fe400078f10ff */
[----:B------:R-:W-:Y:S01]  /*2270*/  SHF.R.S32.HI R5, RZ, 0x1f, R9 ;  /* 0x0000001fff057819 */ /* 0x000fe20000011409 */
[C---:B------:R-:W-:Y:S01]  /*2280*/  IMAD.SHL.U32 R4, R220.reuse, 0x10, RZ ;  /* 0x00000010dc047824 */ /* 0x040fe200078e00ff */
[----:B------:R-:W-:Y:S01]  /*2290*/  LOP3.LUT R10, R229, 0x7ffffffc, RZ, 0xc0, !PT ;  /* 0x7ffffffce50a7812 */ /* 0x000fe200078ec0ff */
[----:B------:R2:W-:Y:S01]  /*22a0*/  LDGSTS.E.BYPASS.LTC128B.128 [R228+0xf080], [R6.64+0x80], !P6 ;  /* 0x0f08008006e47fae */ /* 0x0005e2000f101d50 */
[----:B------:R-:W-:Y:S01]  /*22b0*/  LEA.HI R5, R5, R9, RZ, 0x3 ;  /* 0x0000000905057211 */ /* 0x000fe200078f18ff */
[----:B------:R-:W-:Y:S01]  /*22c0*/  IMAD.SHL.U32 R220, R220, 0x400, RZ ;  /* 0x00000400dcdc7824 */ /* 0x000fe200078e00ff */
[----:B------:R-:W-:Y:S01]  /*22d0*/  LEA.HI.SX32 R229, R229, R4, 0x1e ;  /* 0x00000004e5e57211 */ /* 0x000fe200078ff2ff */
[----:B------:R-:W-:Y:S01]  /*22e0*/  IMAD.IADD R11, R8, 0x1, -R10 ;  /* 0x00000001080b7824 */ /* 0x000fe200078e0a0a */
[C---:B------:R-:W-:Y:S01]  /*22f0*/  LOP3.LUT R8, R5.reuse, 0xfffffff8, RZ, 0xc0, !PT ;  /* 0xfffffff805087812 */ /* 0x040fe200078ec0ff */
[----:B------:R2:W-:Y:S01]  /*2300*/  LDGSTS.E.BYPASS.LTC128B.128 [R228+0x11080], [R6.64+0x100], !P4 ;  /* 0x1108010006e47fae */ /* 0x0005e2000e101d50 */
[----:B------:R-:W-:Y:S01]  /*2310*/  LEA.HI R10, R12, R29, RZ, 0x2 ;  /* 0x0000001d0c0a7211 */ /* 0x000fe200078f10ff */
[----:B------:R-:W-:Y:S01]  /*2320*/  IMAD.SHL.U32 R5, R5, 0x40, RZ ;  /* 0x0000004005057824 */ /* 0x000fe200078e00ff */
[----:B------:R-:W-:Y:S01]  /*2330*/  LOP3.LUT R16, R16, 0x10, R4, 0xf8, !PT ;  /* 0x0000001010107812 */ /* 0x000fe200078ef804 */
[----:B------:R-:W-:Y:S01]  /*2340*/  IMAD.IADD R4, R9, 0x1, -R8 ;  /* 0x0000000109047824 */ /* 0x000fe200078e0a08 */
[----:B------:R-:W-:-:S02]  /*2350*/  LOP3.LUT R8, R10, 0x1ffffffc, RZ, 0xc0, !PT ;  /* 0x1ffffffc0a087812 */ /* 0x000fc400078ec0ff */
[----:B------:R-:W-:Y:S01]  /*2360*/  IADD3 R250, R247, UR4, RZ ;  /* 0x00000004f7fa7c10 */ /* 0x000fe2000fffe0ff */
[----:B------:R-:W-:Y:S01]  /*2370*/  ULDC.64 UR4, c[0x0][0x240] ;  /* 0x0000900000047ab9 */ /* 0x000fe20000000a00 */
[----:B-1----:R-:W-:Y:S01]  /*2380*/  IMAD.SHL.U32 R2, R32, 0x40, RZ ;  /* 0x0000004020027824 */ /* 0x002fe200078e00ff */
[----:B------:R-:W-:Y:S01]  /*2390*/  LOP3.LUT P4, RZ, R4, 0x2, RZ, 0xc0, !PT ;  /* 0x0000000204ff7812 */ /* 0x000fe2000788c0ff */
[C---:B------:R-:W-:Y:S01]  /*23a0*/  IMAD.SHL.U32 R3, R29.reuse, 0x8, RZ ;  /* 0x000000081d037824 */ /* 0x040fe200078e00ff */
[----:B------:R-:W-:Y:S01]  /*23b0*/  UIMAD UR4, UR9, UR4, URZ ;  /* 0x00000004090472a4 */ /* 0x000fe2000f8e023f */
[----:B------:R-:W-:Y:S01]  /*23c0*/  IMAD.IADD R9, R29, 0x1, -R8 ;  /* 0x000000011d097824 */ /* 0x000fe200078e0a08 */
[----:B------:R-:W-:Y:S01]  /*23d0*/  LOP3.LUT R0, R2, 0x1c0, RZ, 0xc0, !PT ;  /* 0x000001c002007812 */ /* 0x000fe200078ec0ff */
[----:B------:R-:W-:Y:S01]  /*23e0*/  IMAD.SHL.U32 R8, R17, 0x20, RZ ;  /* 0x0000002011087824 */ /* 0x000fe200078e00ff */
[----:B------:R-:W-:Y:S01]  /*23f0*/  LOP3.LUT R2, R3, 0x18, RZ, 0xc0, !PT ;  /* 0x0000001803027812 */ /* 0x000fe200078ec0ff */
[----:B------:R-:W-:Y:S01]  /*2400*/  IMAD R245, R9, 0x4, R11 ;  /* 0x0000000409f57824 */ /* 0x000fe200078e020b */
[----:B------:R-:W-:Y:S01]  /*2410*/  SHF.R.U32.HI R3, RZ, 0x3, R0 ;  /* 0x00000003ff037819 */ /* 0x000fe20000011600 */
[----:B------:R-:W-:Y:S01]  /*2420*/  UIMAD UR4, UR14, UR5, UR4 ;  /* 0x000000050e0472a4 */ /* 0x000fe2000f8e0204 */
[----:B------:R-:W-:Y:S01]  /*2430*/  LOP3.LUT R11, R2, 0x20, R8, 0xf8, !PT ;  /* 0x00000020020b7812 */ /* 0x000fe200078ef808 */
[----:B------:R-:W-:Y:S01]  /*2440*/  IMAD.SHL.U32 R245, R245, 0x2, RZ ;  /* 0x00000002f5f57824 */ /* 0x000fe200078e00ff */
[----:B------:R-:W-:Y:S01]  /*2450*/  LOP3.LUT R10, R3, R0, R2, 0x1e, !PT ;  /* 0x00000000030a7212 */ /* 0x000fe200078e1e02 */
[----:B------:R-:W-:Y:S01]  /*2460*/  IMAD.SHL.U32 R3, R13, 0x2, RZ ;  /* 0x000000020d037824 */ /* 0x000fe200078e00ff */
[----:B------:R-:W-:-:S02]  /*2470*/  IADD3 R0, P0, R246, UR20, RZ ;  /* 0x00000014f6007c10 */ /* 0x000fc4000ff1e0ff */
[----:B------:R-:W-:Y:S02]  /*2480*/  LOP3.LUT R9, R16, 0x8, R27, 0xf8, !PT ;  /* 0x0000000810097812 */ /* 0x000fe400078ef81b */
[----:B------:R-:W-:Y:S02]  /*2490*/  IADD3.X R2, R250, UR18, RZ, P0, !PT ;  /* 0x00000012fa027c10 */ /* 0x000fe400087fe4ff */
[C---:B------:R-:W-:Y:S02]  /*24a0*/  LEA R8, P0, R0.reuse, c[0x0][0x280], 0x2 ;  /* 0x0000a00000087a11 */ /* 0x040fe400078010ff */
[----:B------:R-:W-:Y:S02]  /*24b0*/  LOP3.LUT R223, R9, R223, RZ, 0x3c, !PT ;  /* 0x000000df09df7212 */ /* 0x000fe400078e3cff */
[----:B------:R-:W-:Y:S01]  /*24c0*/  LEA.HI.X R9, R0, c[0x0][0x284], R2, 0x2, P0 ;  /* 0x0000a10000097a11 */ /* 0x000fe200000f1402 */
[C---:B------:R-:W-:Y:S01]  /*24d0*/  IMAD.SHL.U32 R0, R4.reuse, 0x40, RZ ;  /* 0x0000004004007824 */ /* 0x040fe200078e00ff */
[----:B------:R-:W-:Y:S01]  /*24e0*/  LOP3.LUT P0, RZ, R4, 0x4, RZ, 0xc0, !PT ;  /* 0x0000000404ff7812 */ /* 0x000fe2000780c0ff */
[----:B------:R-:W-:Y:S01]  /*24f0*/  IMAD.SHL.U32 R4, R17, 0x8, RZ ;  /* 0x0000000811047824 */ /* 0x000fe200078e00ff */
[----:B------:R-:W-:Y:S01]  /*2500*/  LOP3.LUT R12, R3, 0x2, R14, 0xe2, !PT ;  /* 0x00000002030c7812 */ /* 0x000fe200078ee20e */
[----:B------:R-:W-:Y:S01]  /*2510*/  IMAD R223, R17, 0x200, R223 ;  /* 0x0000020011df7824 */ /* 0x000fe200078e02df */
[----:B------:R-:W-:-:S02]  /*2520*/  LOP3.LUT R0, R0, 0x1c0, RZ, 0xc0, !PT ;  /* 0x000001c000007812 */ /* 0x000fc400078ec0ff */
[----:B------:R-:W-:Y:S01]  /*2530*/  LOP3.LUT R3, R31, 0x3ffffffc, RZ, 0xc0, !PT ;  /* 0x3ffffffc1f037812 */ /* 0x000fe200078ec0ff */
[C---:B------:R-:W-:Y:S01]  /*2540*/  IMAD R222, R223.reuse, 0x2, R222 ;  /* 0x00000002dfde7824 */ /* 0x040fe200078e02de */
[----:B------:R-:W-:Y:S01]  /*2550*/  LOP3.LUT R4, R0, 0x8, R4, 0xf8, !PT ;  /* 0x0000000800047812 */ /* 0x000fe200078ef804 */
[----:B------:R-:W-:Y:S01]  /*2560*/  IMAD.SHL.U32 R223, R223, 0x2, RZ ;  /* 0x00000002dfdf7824 */ /* 0x000fe200078e00ff */
[----:B------:R-:W-:Y:S01]  /*2570*/  SHF.R.U32.HI R2, RZ, 0x3, R0 ;  /* 0x00000003ff027819 */ /* 0x000fe20000011600 */
[----:B------:R-:W-:Y:S01]  /*2580*/  IMAD.IADD R3, R234, 0x1, -R3 ;  /* 0x00000001ea037824 */ /* 0x000fe200078e0a03 */
[----:B------:R-:W-:Y:S02]  /*2590*/  LOP3.LUT R233, R233, 0x4, R12, 0xe2, !PT ;  /* 0x00000004e9e97812 */ /* 0x000fe400078ee20c */
[----:B------:R-:W-:Y:S01]  /*25a0*/  LOP3.LUT R4, R4, R2, RZ, 0x3c, !PT ;  /* 0x0000000204047212 */ /* 0x000fe200078e3cff */
[----:B------:R-:W-:Y:S01]  /*25b0*/  IMAD R3, R3, 0x2, R220 ;  /* 0x0000000203037824 */ /* 0x000fe200078e02dc */
[----:B------:R-:W-:Y:S01]  /*25c0*/  LOP3.LUT R0, R2, R11, R0, 0x1e, !PT ;  /* 0x0000000b02007212 */ /* 0x000fe200078e1e00 */
[----:B------:R-:W-:Y:S01]  /*25d0*/  @!P2 IMAD.SHL.U32 R2, R234, 0x10, RZ ;  /* 0x00000010ea02a824 */ /* 0x000fe200078e00ff */
[----:B------:R-:W-:Y:S01]  /*25e0*/  IADD3 R252, R133, UR4, RZ ;  /* 0x0000000485fc7c10 */ /* 0x000fe2000fffe0ff */
[----:B------:R-:W-:Y:S01]  /*25f0*/  IMAD.IADD R10, R3, 0x1, R10 ;  /* 0x00000001030a7824 */ /* 0x000fe200078e020a */
[----:B------:R-:W-:-:S02]  /*2600*/  LOP3.LUT R3, R5, 0xfffffe00, RZ, 0xc0, !PT ;  /* 0xfffffe0005037812 */ /* 0x000fc400078ec0ff */
[----:B------:R1:W-:Y:S01]  /*2610*/  @!P2 LDGSTS.E.BYPASS.LTC128B.128 [R2+0x12180], [R8.64] ;  /* 0x121800000802afae */ /* 0x0003e2000b901d50 */
[----:B------:R-:W-:Y:S01]  /*2620*/  IADD3 R232, -R245, UR8, RZ ;  /* 0x00000008f5e87c10 */ /* 0x000fe2000fffe1ff */
[----:B------:R-:W-:Y:S01]  /*2630*/  ULDC UR8, c[0x0][0x198] ;  /* 0x0000660000087ab9 */ /* 0x000fe20000000800 */
[-C--:B------:R-:W-:Y:S01]  /*2640*/  IADD3 R220, R4, R3.reuse, R220 ;  /* 0x0000000304dc7210 */ /* 0x080fe20007ffe0dc */
[----:B------:R-:W0:Y:S01]  /*2650*/  LDGDEPBAR ;  /* 0x00000000000079af */ /* 0x000e220000000000 */
[----:B------:R-:W-:Y:S02]  /*2660*/  LOP3.LUT R0, R0, R3, RZ, 0xfc, !PT ;  /* 0x0000000300007212 */ /* 0x000fe400078efcff */
[----:B------:R-:W-:Y:S01]  /*2670*/  SEL R3, R34, 0xffffffc0, !P0 ;  /* 0xffffffc022037807 */ /* 0x000fe20004000000 */
[----:B------:R-:W-:Y:S01]  /*2680*/  IMAD.SHL.U32 R221, R220, 0x2, RZ ;  /* 0x00000002dcdd7824 */ /* 0x000fe200078e00ff */
[----:B------:R-:W-:Y:S01]  /*2690*/  LEA R230, R10, 0x12280, 0x1 ;  /* 0x000122800ae67811 */ /* 0x000fe200078e08ff */
[----:B------:R-:W-:-:S03]  /*26a0*/  IMAD.SHL.U32 R0, R0, 0x2, RZ ;  /* 0x0000000200007824 */ /* 0x000fc600078e00ff */
[C---:B------:R-:W-:Y:S02]  /*26b0*/  IADD3 R231, R230.reuse, 0x40, RZ ;  /* 0x00000040e6e77810 */ /* 0x040fe40007ffe0ff */
[----:B------:R-:W-:Y:S02]  /*26c0*/  @P1 IADD3 R231, R230, -0x40, RZ ;  /* 0xffffffc0e6e71810 */ /* 0x000fe40007ffe0ff */
[----:B-1----:R-:W-:-:S05]  /*26d0*/  SEL R2, R33, 0xffffffe0, !P4 ;  /* 0xffffffe021027807 */ /* 0x002fca0006000000 */
[C---:B------:R-:W-:Y:S02]  /*26e0*/  IMAD R2, R220.reuse, 0x2, R2 ;  /* 0x00000002dc027824 */ /* 0x040fe400078e0202 */
[----:B------:R-:W-:Y:S02]  /*26f0*/  IMAD R220, R220, 0x2, R3 ;  /* 0x00000002dcdc7824 */ /* 0x000fe400078e0203 */
[----:B--234-:R-:W-:Y:S02]  /*2700*/  IMAD.IADD R3, R3, 0x1, R2 ;  /* 0x0000000103037824 */ /* 0x01cfe400078e0202 */
.L_x_461:
[----:B------:R-:W-:Y:S04]  /*2710*/  DEPBAR.LE SB0, 0x0 ;  /* 0x000080000000791a */ /* 0x000fe80000000000 */
[----:B------:R-:W-:Y:S01]  /*2720*/  BAR.SYNC.DEFER_BLOCKING 0x0 ;  /* 0x0000000000007b1d */ /* 0x000fe20000010000 */
[----:B------:R-:W-:Y:S02]  /*2730*/  ULEA UR4, UR11, 0x1, 0x6 ;  /* 0x000000010b047891 */ /* 0x000fe4000f8e303f */
[----:B------:R-:W-:Y:S02]  /*2740*/  UIADD3 UR9, UR11, 0x1, URZ ;  /* 0x000000010b097890 */ /* 0x000fe4000fffe03f */
[----:B------:R-:W-:Y:S02]  /*2750*/  UIADD3 UR4, UR4, UR8, -UR10 ;  /* 0x0000000804047290 */ /* 0x000fe4000fffe80a */
        /* <DEDUP_REMOVED lines=8> */
[----:B------:R-:W5:Y:S05]  /*27e0*/  LDSM.16.M88.4 R136, [R227+0x80] ;  /* 0x00008000e388783b */ /* 0x000f6a0000000200 */
[----:B------:R-:W4:Y:S01]  /*27f0*/  LDSM.16.M88.4 R140, [R220+0x7080] ;  /* 0x00708000dc8c783b */ /* 0x000f220000000200 */
[-C--:B-1----:R-:W-:Y:S04]  /*2800*/  HMMA.16816.F32 R4, R16, R20.reuse, RZ ;  /* 0x000000141004723c */ /* 0x082fe800000018ff */
[----:B------:R-:W-:Y:S05]  /*2810*/  LDSM.16.M88.4 R144, [R226+0x80] ;  /* 0x00008000e290783b */ /* 0x000fea0000000200 */
[----:B------:R-:W-:Y:S01]  /*2820*/  LDS R204, [R229.X4+0x12080] ;  /* 0x01208000e5cc7984 */ /* 0x000fe20000004800 */
[C---:B--2---:R-:W-:Y:S04]  /*2830*/  HMMA.16816.F32 R8, R12.reuse, R20, RZ ;  /* 0x000000140c08723c */ /* 0x044fe800000018ff */
[----:B------:R-:W-:Y:S04]  /*2840*/  LDS R205, [R229.X4+0x120a0] ;  /* 0x0120a000e5cd7984 */ /* 0x000fe80000004800 */
[-C--:B------:R-:W-:Y:S01]  /*2850*/  HMMA.16816.F32 R12, R12, R22.reuse, RZ ;  /* 0x000000160c0c723c */ /* 0x080fe200000018ff */
[----:B------:R-:W-:Y:S05]  /*2860*/  LDS R206, [R229.X4+0x12100] ;  /* 0x01210000e5ce7984 */ /* 0x000fea0000004800 */
[----:B------:R-:W-:Y:S02]  /*2870*/  LDS R207, [R229.X4+0x12120] ;  /* 0x01212000e5cf7984 */ /* 0x000fe40000004800 */
[----:B------:R-:W-:Y:S03]  /*2880*/  HMMA.16816.F32 R16, R16, R22, RZ ;  /* 0x000000161010723c */ /* 0x000fe600000018ff */
[----:B------:R-:W1:Y:S05]  /*2890*/  LDSM.16.M88.4 R20, [R3+0x6080] ;  /* 0x006080000314783b */ /* 0x000e6a0000000200 */
[-C--:B---3--:R-:W-:Y:S08]  /*28a0*/  HMMA.16816.F32 R4, R24, R28.reuse, R4 ;  /* 0x0000001c1804723c */ /* 0x088ff00000001804 */
[C---:B----4-:R-:W-:Y:S08]  /*28b0*/  HMMA.16816.F32 R8, R32.reuse, R28, R8 ;  /* 0x0000001c2008723c */ /* 0x050ff00000001808 */
[-C--:B------:R-:W-:Y:S01]  /*28c0*/  HMMA.16816.F32 R12, R32, R30.reuse, R12 ;  /* 0x0000001e200c723c */ /* 0x080fe2000000180c */
[----:B------:R-:W2:Y:S07]  /*28d0*/  LDSM.16.M88.4 R32, [R3+0x7080] ;  /* 0x007080000320783b */ /* 0x000eae0000000200 */
[----:B------:R-:W-:Y:S01]  /*28e0*/  HMMA.16816.F32 R16, R24, R30, R16 ;  /* 0x0000001e1810723c */ /* 0x000fe20000001810 */
[----:B------:R-:W-:Y:S05]  /*28f0*/  LDSM.16.M88.4 R24, [R221+0x8080] ;  /* 0x00808000dd18783b */ /* 0x000fea0000000200 */
[----:B------:R-:W3:Y:S02]  /*2900*/  LDSM.16.M88.4 R28, [R224+0x2080] ;  /* 0x00208000e01c783b */ /* 0x000ee40000000200 */
[-C--:B-----5:R-:W-:Y:S08]  /*2910*/  HMMA.16816.F32 R4, R132, R136.reuse, R4 ;  /* 0x000000888404723c */ /* 0x0a0ff00000001804 */
[C---:B------:R-:W-:Y:S08]  /*2920*/  HMMA.16816.F32 R8, R140.reuse, R136, R8 ;  /* 0x000000888c08723c */ /* 0x040ff00000001808 */
[-C--:B------:R-:W-:Y:S01]  /*2930*/  HMMA.16816.F32 R12, R140, R138.reuse, R12 ;  /* 0x0000008a8c0c723c */ /* 0x080fe2000000180c */
[----:B------:R-:W4:Y:S07]  /*2940*/  LDSM.16.M88.4 R140, [R221+0x9080] ;  /* 0x00908000dd8c783b */ /* 0x000f2e0000000200 */
[----:B------:R-:W-:Y:S01]  /*2950*/  HMMA.16816.F32 R16, R132, R138, R16 ;  /* 0x0000008a8410723c */ /* 0x000fe20000001810 */
[----:B------:R-:W-:Y:S05]  /*2960*/  LDSM.16.M88.4 R132, [R2+0x8080] ;  /* 0x008080000284783b */ /* 0x000fea0000000200 */
[----:B------:R-:W5:Y:S02]  /*2970*/  LDSM.16.M88.4 R136, [R225+0x2080] ;  /* 0x00208000e188783b */ /* 0x000f640000000200 */
[-C--:B-1----:R-:W-:Y:S08]  /*2980*/  HMMA.16816.F32 R4, R20, R144.reuse, R4 ;  /* 0x000000901404723c */ /* 0x082ff00000001804 */
[C---:B--2---:R-:W-:Y:S08]  /*2990*/  HMMA.16816.F32 R8, R32.reuse, R144, R8 ;  /* 0x000000902008723c */ /* 0x044ff00000001808 */
[-C--:B------:R-:W-:Y:S01]  /*29a0*/  HMMA.16816.F32 R12, R32, R146.reuse, R12 ;  /* 0x00000092200c723c */ /* 0x080fe2000000180c */
[----:B------:R-:W1:Y:S07]  /*29b0*/  LDSM.16.M88.4 R32, [R2+0x9080] ;  /* 0x009080000220783b */ /* 0x000e6e0000000200 */
[----:B------:R-:W-:Y:S01]  /*29c0*/  HMMA.16816.F32 R16, R20, R146, R16 ;  /* 0x000000921410723c */ /* 0x000fe20000001810 */
[----:B------:R-:W-:Y:S05]  /*29d0*/  LDSM.16.M88.4 R20, [R220+0x8080] ;  /* 0x00808000dc14783b */ /* 0x000fea0000000200 */
[----:B------:R-:W2:Y:S02]  /*29e0*/  LDSM.16.M88.4 R144, [R227+0x2080] ;  /* 0x00208000e390783b */ /* 0x000ea40000000200 */
[-C--:B---3--:R-:W-:Y:S08]  /*29f0*/  HMMA.16816.F32 R4, R24, R28.reuse, R4 ;  /* 0x0000001c1804723c */ /* 0x088ff00000001804 */
[C---:B----4-:R-:W-:Y:S08]  /*2a00*/  HMMA.16816.F32 R8, R140.reuse, R28, R8 ;  /* 0x0000001c8c08723c */ /* 0x050ff00000001808 */
[-C--:B------:R-:W-:Y:S01]  /*2a10*/  HMMA.16816.F32 R12, R140, R30.reuse, R12 ;  /* 0x0000001e8c0c723c */ /* 0x080fe2000000180c */
[----:B------:R-:W3:Y:S07]  /*2a20*/  LDSM.16.M88.4 R140, [R220+0x9080] ;  /* 0x00908000dc8c783b */ /* 0x000eee0000000200 */
[----:B------:R-:W-:Y:S01]  /*2a30*/  HMMA.16816.F32 R16, R24, R30, R16 ;  /* 0x0000001e1810723c */ /* 0x000fe20000001810 */
[----:B------:R-:W-:Y:S05]  /*2a40*/  LDSM.16.M88.4 R24, [R3+0x8080] ;  /* 0x008080000318783b */ /* 0x000fea0000000200 */
[----:B------:R-:W4:Y:S02]  /*2a50*/  LDSM.16.M88.4 R28, [R226+0x2080] ;  /* 0x00208000e21c783b */ /* 0x000f240000000200 */
[-C--:B-----5:R-:W-:Y:S08]  /*2a60*/  HMMA.16816.F32 R4, R132, R136.reuse, R4 ;  /* 0x000000888404723c */ /* 0x0a0ff00000001804 */
[C---:B-1----:R-:W-:Y:S08]  /*2a70*/  HMMA.16816.F32 R8, R32.reuse, R136, R8 ;  /* 0x000000882008723c */ /* 0x042ff00000001808 */
[-C--:B------:R-:W-:Y:S01]  /*2a80*/  HMMA.16816.F32 R12, R32, R138.reuse, R12 ;  /* 0x0000008a200c723c */ /* 0x080fe2000000180c */
[----:B------:R-:W1:Y:S07]  /*2a90*/  LDSM.16.M88.4 R32, [R3+0x9080] ;  /* 0x009080000320783b */ /* 0x000e6e0000000200 */
[----:B------:R-:W-:Y:S01]  /*2aa0*/  HMMA.16816.F32 R16, R132, R138, R16 ;  /* 0x0000008a8410723c */ /* 0x000fe20000001810 */
[----:B------:R-:W-:Y:S05]  /*2ab0*/  LDSM.16.M88.4 R132, [R221+0xa080] ;  /* 0x00a08000dd84783b */ /* 0x000fea0000000200 */
[----:B------:R-:W5:Y:S02]  /*2ac0*/  LDSM.16.M88.4 R136, [R224+0x4080] ;  /* 0x00408000e088783b */ /* 0x000f640000000200 */
[-C--:B--2---:R-:W-:Y:S08]  /*2ad0*/  HMMA.16816.F32 R4, R20, R144.reuse, R4 ;  /* 0x000000901404723c */ /* 0x084ff00000001804 */
[C---:B---3--:R-:W-:Y:S08]  /*2ae0*/  HMMA.16816.F32 R8, R140.reuse, R144, R8 ;  /* 0x000000908c08723c */ /* 0x048ff00000001808 */
[-C--:B------:R-:W-:Y:S01]  /*2af0*/  HMMA.16816.F32 R12, R140, R146.reuse, R12 ;  /* 0x000000928c0c723c */ /* 0x080fe2000000180c */
[----:B------:R-:W2:Y:S07]  /*2b00*/  LDSM.16.M88.4 R140, [R221+0xb080] ;  /* 0x00b08000dd8c783b */ /* 0x000eae0000000200 */
[----:B------:R-:W-:Y:S01]  /*2b10*/  HMMA.16816.F32 R16, R20, R146, R16 ;  /* 0x000000921410723c */ /* 0x000fe20000001810 */
[----:B------:R-:W-:Y:S05]  /*2b20*/  LDSM.16.M88.4 R20, [R2+0xa080] ;  /* 0x00a080000214783b */ /* 0x000fea0000000200 */
[----:B------:R-:W3:Y:S02]  /*2b30*/  LDSM.16.M88.4 R144, [R225+0x4080] ;  /* 0x00408000e190783b */ /* 0x000ee40000000200 */
[-C--:B----4-:R-:W-:Y:S08]  /*2b40*/  HMMA.16816.F32 R4, R24, R28.reuse, R4 ;  /* 0x0000001c1804723c */ /* 0x090ff00000001804 */
[C---:B-1----:R-:W-:Y:S08]  /*2b50*/  HMMA.16816.F32 R8, R32.reuse, R28, R8 ;  /* 0x0000001c2008723c */ /* 0x042ff00000001808 */
[-C--:B------:R-:W-:Y:S01]  /*2b60*/  HMMA.16816.F32 R12, R32, R30.reuse, R12 ;  /* 0x0000001e200c723c */ /* 0x080fe2000000180c */
[----:B------:R-:W-:Y:S07]  /*2b70*/  LDSM.16.M88.4 R32, [R227+0x4080] ;  /* 0x00408000e320783b */ /* 0x000fee0000000200 */
[----:B------:R-:W-:Y:S01]  /*2b80*/  HMMA.16816.F32 R16, R24, R30, R16 ;  /* 0x0000001e1810723c */ /* 0x000fe20000001810 */
[----:B------:R-:W1:Y:S05]  /*2b90*/  LDSM.16.M88.4 R24, [R2+0xb080] ;  /* 0x00b080000218783b */ /* 0x000e6a0000000200 */
[----:B------:R-:W4:Y:S02]  /*2ba0*/  LDSM.16.M88.4 R28, [R220+0xa080] ;  /* 0x00a08000dc1c783b */ /* 0x000f240000000200 */
[-C--:B-----5:R-:W-:Y:S08]  /*2bb0*/  HMMA.16816.F32 R4, R132, R136.reuse, R4 ;  /* 0x000000888404723c */ /* 0x0a0ff00000001804 */
[C---:B--2---:R-:W-:Y:S08]  /*2bc0*/  HMMA.16816.F32 R8, R140.reuse, R136, R8 ;  /* 0x000000888c08723c */ /* 0x044ff00000001808 */
[-C--:B------:R-:W-:Y:S08]  /*2bd0*/  HMMA.16816.F32 R12, R140, R138.reuse, R12 ;  /* 0x0000008a8c0c723c */ /* 0x080ff0000000180c */
[----:B------:R-:W-:Y:S01]  /*2be0*/  HMMA.16816.F32 R16, R132, R138, R16 ;  /* 0x0000008a8410723c */ /* 0x000fe20000001810 */
[----:B------:R-:W2:Y:S05]  /*2bf0*/  LDSM.16.M88.4 R132, [R220+0xb080] ;  /* 0x00b08000dc84783b */ /* 0x000eaa0000000200 */
[----:B------:R-:W-:Y:S02]  /*2c00*/  LDSM.16.M88.4 R136, [R226+0x4080] ;  /* 0x00408000e288783b */ /* 0x000fe40000000200 */
[-C--:B---3--:R-:W-:Y:S08]  /*2c10*/  HMMA.16816.F32 R4, R20, R144.reuse, R4 ;  /* 0x000000901404723c */ /* 0x088ff00000001804 */
[C---:B-1----:R-:W-:Y:S08]  /*2c20*/  HMMA.16816.F32 R8, R24.reuse, R144, R8 ;  /* 0x000000901808723c */ /* 0x042ff00000001808 */
[-C--:B------:R-:W-:Y:S01]  /*2c30*/  HMMA.16816.F32 R12, R24, R146.reuse, R12 ;  /* 0x00000092180c723c */ /* 0x080fe2000000180c */
[----:B------:R-:W1:Y:S07]  /*2c40*/  LDSM.16.M88.4 R24, [R3+0xa080] ;  /* 0x00a080000318783b */ /* 0x000e6e0000000200 */
[----:B------:R-:W-:Y:S01]  /*2c50*/  HMMA.16816.F32 R16, R20, R146, R16 ;  /* 0x000000921410723c */ /* 0x000fe20000001810 */
[----:B------:R-:W3:Y:S01]  /*2c60*/  LDSM.16.M88.4 R20, [R3+0xb080] ;  /* 0x00b080000314783b */ /* 0x000ee20000000200 */
[----:B------:R-:W-:Y:S04]  /*2c70*/  DEPBAR.LE SB0, 0x0 ;  /* 0x000080000000791a */ /* 0x000fe80000000000 */
[----:B------:R-:W-:Y:S02]  /*2c80*/  BAR.SYNC.DEFER_BLOCKING 0x0 ;  /* 0x0000000000007b1d */ /* 0x000fe40000010000 */
[-C--:B----4-:R-:W-:Y:S08]  /*2c90*/  HMMA.16816.F32 R4, R28, R32.reuse, R4 ;  /* 0x000000201c04723c */ /* 0x090ff00000001804 */
[C---:B--2---:R-:W-:Y:S08]  /*2ca0*/  HMMA.16816.F32 R8, R132.reuse, R32, R8 ;  /* 0x000000208408723c */ /* 0x044ff00000001808 */
[-C--:B------:R-:W-:Y:S01]  /*2cb0*/  HMMA.16816.F32 R12, R132, R34.reuse, R12 ;  /* 0x00000022840c723c */ /* 0x080fe2000000180c */
[----:B------:R-:W2:Y:S07]  /*2cc0*/  LDSM.16.M88.4 R140, [R221+0xc080] ;  /* 0x00c08000dd8c783b */ /* 0x000eae0000000200 */
[----:B------:R-:W-:Y:S01]  /*2cd0*/  HMMA.16816.F32 R16, R28, R34, R16 ;  /* 0x000000221c10723c */ /* 0x000fe20000001810 */
[----:B------:R-:W4:Y:S07]  /*2ce0*/  LDSM.16.M88.4 R144, [R221+0xd080] ;  /* 0x00d08000dd90783b */ /* 0x000f2e0000000200 */
[-C--:B-1----:R-:W-:Y:S01]  /*2cf0*/  HMMA.16816.F32 R4, R24, R136.reuse, R4 ;  /* 0x000000881804723c */ /* 0x082fe20000001804 */
[----:B------:R-:W1:Y:S05]  /*2d00*/  LDSM.16.M88.4 R132, [R2+0xc080] ;  /* 0x00c080000284783b */ /* 0x000e6a0000000200 */
[----:B------:R-:W5:Y:S02]  /*2d10*/  LDSM.16.M88.4 R156, [R2+0xd080] ;  /* 0x00d08000029c783b */ /* 0x000f640000000200 */
[C---:B---3--:R-:W-:Y:S08]  /*2d20*/  HMMA.16816.F32 R8, R20.reuse, R136, R8 ;  /* 0x000000881408723c */ /* 0x048ff00000001808 */
[-C--:B------:R-:W-:Y:S08]  /*2d30*/  HMMA.16816.F32 R12, R20, R138.reuse, R12 ;  /* 0x0000008a140c723c */ /* 0x080ff0000000180c */
[----:B------:R-:W-:Y:S01]  /*2d40*/  HMMA.16816.F32 R16, R24, R138, R16 ;  /* 0x0000008a1810723c */ /* 0x000fe20000001810 */
[----:B------:R-:W3:Y:S07]  /*2d50*/  LDSM.16.M88.4 R136, [R220+0xc080] ;  /* 0x00c08000dc88783b */ /* 0x000eee0000000200 */
[-C--:B--2---:R-:W-:Y:S08]  /*2d60*/  HMMA.16816.F32 R20, R140, R148.reuse, RZ ;  /* 0x000000948c14723c */ /* 0x084ff000000018ff */
[C---:B----4-:R-:W-:Y:S08]  /*2d70*/  HMMA.16816.F32 R24, R144.reuse, R148, RZ ;  /* 0x000000949018723c */ /* 0x050ff000000018ff */
[-C--:B------:R-:W-:Y:S01]  /*2d80*/  HMMA.16816.F32 R28, R144, R150.reuse, RZ ;  /* 0x00000096901c723c */ /* 0x080fe200000018ff */
[----:B------:R-:W2:Y:S07]  /*2d90*/  LDSM.16.M88.4 R144, [R220+0xd080] ;  /* 0x00d08000dc90783b */ /* 0x000eae0000000200 */
[----:B------:R-:W-:Y:S01]  /*2da0*/  HMMA.16816.F32 R32, R140, R150, RZ ;  /* 0x000000968c20723c */ /* 0x000fe200000018ff */
[----:B------:R-:W4:Y:S07]  /*2db0*/  LDSM.16.M88.4 R140, [R3+0xc080] ;  /* 0x00c08000038c783b */ /* 0x000f2e0000000200 */
[-C--:B-1----:R-:W-:Y:S08]  /*2dc0*/  HMMA.16816.F32 R20, R132, R152.reuse, R20 ;  /* 0x000000988414723c */ /* 0x082ff00000001814 */
[C---:B-----5:R-:W-:Y:S08]  /*2dd0*/  HMMA.16816.F32 R24, R156.reuse, R152, R24 ;  /* 0x000000989c18723c */ /* 0x060ff00000001818 */
[-C--:B------:R-:W-:Y:S01]  /*2de0*/  HMMA.16816.F32 R28, R156, R154.reuse, R28 ;  /* 0x0000009a9c1c723c */ /* 0x080fe2000000181c */
[----:B------:R-:W1:Y:S07]  /*2df0*/  LDSM.16.M88.4 R156, [R3+0xd080] ;  /* 0x00d08000039c783b */ /* 0x000e6e0000000200 */
[----:B------:R-:W-:Y:S01]  /*2e00*/  HMMA.16816.F32 R32, R132, R154, R32 ;  /* 0x0000009a8420723c */ /* 0x000fe20000001820 */
[----:B------:R-:W5:Y:S07]  /*2e10*/  LDSM.16.M88.4 R132, [R221+0xe080] ;  /* 0x00e08000dd84783b */ /* 0x000f6e0000000200 */
[-C--:B---3--:R-:W-:Y:S08]  /*2e20*/  HMMA.16816.F32 R20, R136, R160.reuse, R20 ;  /* 0x000000a08814723c */ /* 0x088ff00000001814 */
[C---:B--2---:R-:W-:Y:S08]  /*2e30*/  HMMA.16816.F32 R24, R144.reuse, R160, R24 ;  /* 0x000000a09018723c */ /* 0x044ff00000001818 */
        /* <DEDUP_REMOVED lines=13> */
[----:B------:R-:W2:Y:S07]  /*2f10*/  LDSM.16.M88.4 R144, [R220+0xf080] ;  /* 0x00f08000dc90783b */ /* 0x000eae0000000200 */
[----:B------:R-:W-:Y:S01]  /*2f20*/  HMMA.16816.F32 R32, R132, R170, R32 ;  /* 0x000000aa8420723c */ /* 0x000fe20000001820 */
[----:B------:R-:W5:Y:S07]  /*2f30*/  LDSM.16.M88.4 R132, [R3+0xe080] ;  /* 0x00e080000384783b */ /* 0x000f6e0000000200 */
[-C--:B---3--:R-:W-:Y:S08]  /*2f40*/  HMMA.16816.F32 R20, R136, R172.reuse, R20 ;  /* 0x000000ac8814723c */ /* 0x088ff00000001814 */
[C---:B-1----:R-:W-:Y:S08]  /*2f50*/  HMMA.16816.F32 R24, R156.reuse, R172, R24 ;  /* 0x000000ac9c18723c */ /* 0x042ff00000001818 */
[-C--:B------:R-:W-:Y:S01]  /*2f60*/  HMMA.16816.F32 R28, R156, R174.reuse, R28 ;  /* 0x000000ae9c1c723c */ /* 0x080fe2000000181c */
[----:B------:R-:W1:Y:S07]  /*2f70*/  LDSM.16.M88.4 R156, [R3+0xf080] ;  /* 0x00f08000039c783b */ /* 0x000e6e0000000200 */
[----:B------:R-:W-:Y:S01]  /*2f80*/  HMMA.16816.F32 R32, R136, R174, R32 ;  /* 0x000000ae8820723c */ /* 0x000fe20000001820 */
[----:B------:R-:W3:Y:S07]  /*2f90*/  LDSM.16.M88.4 R136, [R221+0x10080] ;  /* 0x01008000dd88783b */ /* 0x000eee0000000200 */
[-C--:B----4-:R-:W-:Y:S08]  /*2fa0*/  HMMA.16816.F32 R20, R140, R176.reuse, R20 ;  /* 0x000000b08c14723c */ /* 0x090ff00000001814 */
[C---:B--2---:R-:W-:Y:S08]  /*2fb0*/  HMMA.16816.F32 R24, R144.reuse, R176, R24 ;  /* 0x000000b09018723c */ /* 0x044ff00000001818 */
[-C--:B------:R-:W-:Y:S07]  /*2fc0*/  HMMA.16816.F32 R28, R144, R178.reuse, R28 ;  /* 0x000000b2901c723c */ /* 0x080fee000000181c */
[----:B------:R-:W-:Y:S01]  /*2fd0*/  IMAD.U32 R144, RZ, RZ, UR4 ;  /* 0x00000004ff907e24 */ /* 0x000fe2000f8e00ff */
[----:B------:R-:W-:Y:S01]  /*2fe0*/  HMMA.16816.F32 R32, R140, R178, R32 ;  /* 0x000000b28c20723c */ /* 0x000fe20000001820 */
[----:B------:R-:W2:Y:S07]  /*2ff0*/  LDSM.16.M88.4 R140, [R221+0x11080] ;  /* 0x01108000dd8c783b */ /* 0x000eae0000000200 */
[-C--:B-----5:R-:W-:Y:S08]  /*3000*/  HMMA.16816.F32 R20, R132, R180.reuse, R20 ;  /* 0x000000b48414723c */ /* 0x0a0ff00000001814 */
[C---:B-1----:R-:W-:Y:S08]  /*3010*/  HMMA.16816.F32 R24, R156.reuse, R180, R24 ;  /* 0x000000b49c18723c */ /* 0x042ff00000001818 */
[-C--:B------:R-:W-:Y:S07]  /*3020*/  HMMA.16816.F32 R28, R156, R182.reuse, R28 ;  /* 0x000000b69c1c723c */ /* 0x080fee000000181c */
[----:B------:R-:W-:Y:S01]  /*3030*/  IADD3 R159, R229, -c[0x0][0x168], R144 ;  /* 0x80005a00e59f7a10 */ /* 0x000fe20007ffe090 */
[----:B------:R-:W-:Y:S01]  /*3040*/  HMMA.16816.F32 R32, R132, R182, R32 ;  /* 0x000000b68420723c */ /* 0x000fe20000001820 */
[----:B------:R-:W1:Y:S03]  /*3050*/  LDSM.16.M88.4 R132, [R2+0x10080] ;  /* 0x010080000284783b */ /* 0x000e660000000200 */
[----:B------:R-:W-:Y:S02]  /*3060*/  IMAD.IADD R159, R159, 0x1, -R245 ;  /* 0x000000019f9f7824 */ /* 0x000fe400078e0af5 */
[----:B------:R-:W4:Y:S02]  /*3070*/  LDSM.16.M88.4 R144, [R2+0x11080] ;  /* 0x011080000290783b */ /* 0x000f240000000200 */
[-C--:B---3--:R-:W-:Y:S05]  /*3080*/  HMMA.16816.F32 R20, R136, R184.reuse, R20 ;  /* 0x000000b88814723c */ /* 0x088fea0000001814 */
[----:B------:R-:W-:Y:S02]  /*3090*/  IMNMX R158, R232, R159, PT ;  /* 0x0000009fe89e7217 */ /* 0x000fe40003800200 */
[C---:B------:R-:W-:Y:S01]  /*30a0*/  IADD3 R157, R159.reuse, 0x8, RZ ;  /* 0x000000089f9d7810 */ /* 0x040fe20007ffe0ff */
[C---:B--2---:R-:W-:Y:S04]  /*30b0*/  HMMA.16816.F32 R24, R140.reuse, R184, R24 ;  /* 0x000000b88c18723c */ /* 0x044fe80000001818 */
[----:B------:R-:W-:Y:S02]  /*30c0*/  ISETP.GT.AND P0, PT, R158, RZ, PT ;  /* 0x000000ff9e00720c */ /* 0x000fe40003f04270 */
[----:B------:R-:W-:Y:S02]  /*30d0*/  IMNMX R157, R232, R157, PT ;  /* 0x0000009de89d7217 */ /* 0x000fe40003800200 */
[-C--:B------:R-:W-:Y:S01]  /*30e0*/  HMMA.16816.F32 R28, R140, R186.reuse, R28 ;  /* 0x000000ba8c1c723c */ /* 0x080fe2000000181c */
[----:B------:R-:W-:Y:S03]  /*30f0*/  LDSM.16.M88.4 R140, [R220+0x11080] ;  /* 0x01108000dc8c783b */ /* 0x000fe60000000200 */
[----:B------:R-:W-:Y:S02]  /*3100*/  FSEL R4, R4, -INF , P0 ;  /* 0xff80000004047808 */ /* 0x000fe40000000000 */
[----:B------:R-:W-:Y:S02]  /*3110*/  ISETP.GT.AND P0, PT, R158, 0x1, PT ;  /* 0x000000019e00780c */ /* 0x000fe40003f04270 */
[----:B------:R-:W-:Y:S01]  /*3120*/  HMMA.16816.F32 R32, R136, R186, R32 ;  /* 0x000000ba8820723c */ /* 0x000fe20000001820 */
[----:B------:R-:W2:Y:S03]  /*3130*/  LDSM.16.M88.4 R136, [R220+0x10080] ;  /* 0x01008000dc88783b */ /* 0x000ea60000000200 */
[--C-:B------:R-:W-:Y:S01]  /*3140*/  FFMA.FTZ R4, R4, c[0x0][0x29c], -R204.reuse ;  /* 0x0000a70004047a23 */ /* 0x100fe200000108cc */
[----:B------:R-:W-:Y:S03]  /*3150*/  IADD3 R156, R159, 0x20, RZ ;  /* 0x000000209f9c7810 */ /* 0x000fe60007ffe0ff */
[----:B------:R3:W-:Y:S01]  /*3160*/  MUFU.EX2 R203, R4 ;  /* 0x0000000400cb7308 */ /* 0x0007e20000000800 */
[-C--:B-1----:R-:W-:Y:S05]  /*3170*/  HMMA.16816.F32 R20, R132, R188.reuse, R20 ;  /* 0x000000bc8414723c */ /* 0x082fea0000001814 */
[----:B------:R-:W-:Y:S03]  /*3180*/  IMNMX R156, R232, R156, PT ;  /* 0x0000009ce89c7217 */ /* 0x000fe60003800200 */
[C---:B----4-:R-:W-:Y:S04]  /*3190*/  HMMA.16816.F32 R24, R144.reuse, R188, R24 ;  /* 0x000000bc9018723c */ /* 0x050fe80000001818 */
[----:B------:R-:W-:Y:S04]  /*31a0*/  ISETP.GT.AND P2, PT, R156, 0x21, PT ;  /* 0x000000219c00780c */ /* 0x000fe80003f44270 */
[-C--:B------:R-:W-:Y:S04]  /*31b0*/  HMMA.16816.F32 R28, R144, R190.reuse, R28 ;  /* 0x000000be901c723c */ /* 0x080fe8000000181c */
[----:B---3--:R-:W-:Y:S04]  /*31c0*/  FSEL R4, R5, -INF , P0 ;  /* 0xff80000005047808 */ /* 0x008fe80000000000 */
[----:B------:R-:W-:Y:S01]  /*31d0*/  HMMA.16816.F32 R32, R132, R190, R32 ;  /* 0x000000be8420723c */ /* 0x000fe20000001820 */
[----:B------:R-:W-:Y:S03]  /*31e0*/  LDSM.16.M88.4 R132, [R3+0x11080] ;  /* 0x011080000384783b */ /* 0x000fe60000000200 */
[----:B------:R-:W-:Y:S01]  /*31f0*/  FFMA.FTZ R4, R4, c[0x0][0x29c], -R204 ;  /* 0x0000a70004047a23 */ /* 0x000fe200000108cc */
[----:B------:R-:W-:Y:S02]  /*3200*/  ISETP.GT.AND P0, PT, R157, RZ, PT ;  /* 0x000000ff9d00720c */ /* 0x000fe40003f04270 */
[----:B------:R-:W-:Y:S01]  /*3210*/  IADD3 R144, R159, 0x28, RZ ;  /* 0x000000289f907810 */ /* 0x000fe20007ffe0ff */
[-C--:B--2---:R-:W-:Y:S01]  /*3220*/  HMMA.16816.F32 R20, R136, R192.reuse, R20 ;  /* 0x000000c08814723c */ /* 0x084fe20000001814 */
[----:B------:R1:W-:Y:S04]  /*3230*/  MUFU.EX2 R201, R4 ;  /* 0x0000000400c97308 */ /* 0x0003e80000000800 */
[----:B------:R-:W-:Y:S03]  /*3240*/  IMNMX R144, R232, R144, PT ;  /* 0x00000090e8907217 */ /* 0x000fe60003800200 */
[C---:B------:R-:W-:Y:S04]  /*3250*/  HMMA.16816.F32 R24, R140.reuse, R192, R24 ;  /* 0x000000c08c18723c */ /* 0x040fe80000001818 */
[----:B------:R-:W-:Y:S04]  /*3260*/  ISETP.GT.AND P1, PT, R144, 0x20, PT ;  /* 0x000000209000780c */ /* 0x000fe80003f24270 */
[-C--:B------:R-:W-:Y:S04]  /*3270*/  HMMA.16816.F32 R28, R140, R194.reuse, R28 ;  /* 0x000000c28c1c723c */ /* 0x080fe8000000181c */
[----:B------:R-:W-:Y:S04]  /*3280*/  FSEL R14, R14, -INF , P1 ;  /* 0xff8000000e0e7808 */ /* 0x000fe80000800000 */
[----:B------:R-:W-:Y:S04]  /*3290*/  HMMA.16816.F32 R32, R136, R194, R32 ;  /* 0x000000c28820723c */ /* 0x000fe80000001820 */
[----:B-1----:R-:W-:Y:S02]  /*32a0*/  FSEL R4, R6, -INF , P0 ;  /* 0xff80000006047808 */ /* 0x002fe40000000000 */
[----:B------:R-:W-:Y:S03]  /*32b0*/  ISETP.GT.AND P0, PT, R157, 0x1, PT ;  /* 0x000000019d00780c */ /* 0x000fe60003f04270 */
[--C-:B------:R-:W-:Y:S03]  /*32c0*/  FFMA.FTZ R4, R4, c[0x0][0x29c], -R205.reuse ;  /* 0x0000a70004047a23 */ /* 0x100fe600000108cd */
[----:B------:R-:W-:Y:S01]  /*32d0*/  FSEL R7, R7, -INF , P0 ;  /* 0xff80000007077808 */ /* 0x000fe20000000000 */
[----:B------:R1:W-:Y:S01]  /*32e0*/  MUFU.EX2 R202, R4 ;  /* 0x0000000400ca7308 */ /* 0x0003e20000000800 */
[----:B------:R-:W-:Y:S03]  /*32f0*/  ISETP.GT.AND P0, PT, R156, RZ, PT ;  /* 0x000000ff9c00720c */ /* 0x000fe60003f04270 */
[----:B------:R-:W-:Y:S01]  /*3300*/  FFMA.FTZ R200, R7, c[0x0][0x29c], -R205 ;  /* 0x0000a70007c87a23 */ /* 0x000fe200000108cd */
[----:B------:R-:W-:Y:S02]  /*3310*/  FSEL R8, R8, -INF , P0 ;  /* 0xff80000008087808 */ /* 0x000fe40000000000 */
[----:B------:R-:W-:Y:S03]  /*3320*/  ISETP.GT.AND P0, PT, R156, 0x1, PT ;  /* 0x000000019c00780c */ /* 0x000fe60003f04270 */
[----:B------:R-:W2:Y:S01]  /*3330*/  MUFU.EX2 R200, R200 ;  /* 0x000000c800c87308 */ /* 0x000ea20000000800 */
[----:B------:R-:W-:Y:S01]  /*3340*/  FSEL R9, R9, -INF , P0 ;  /* 0xff80000009097808 */ /* 0x000fe20000000000 */
[--C-:B------:R-:W-:Y:S01]  /*3350*/  FFMA.FTZ R147, R8, c[0x0][0x29c], -R206.reuse ;  /* 0x0000a70008937a23 */ /* 0x100fe200000108ce */
[----:B------:R-:W-:Y:S01]  /*3360*/  ISETP.GT.AND P0, PT, R144, RZ, PT ;  /* 0x000000ff9000720c */ /* 0x000fe20003f04270 */
[----:B------:R-:W-:Y:S02]  /*3370*/  LDS R8, [R229.X4+0x121a0] ;  /* 0x0121a000e5087984 */ /* 0x000fe40000004800 */
[--C-:B------:R-:W-:Y:S01]  /*3380*/  FFMA.FTZ R146, R9, c[0x0][0x29c], -R206.reuse ;  /* 0x0000a70009927a23 */ /* 0x100fe200000108ce */
[----:B------:R-:W-:Y:S02]  /*3390*/  FSEL R10, R10, -INF , P0 ;  /* 0xff8000000a0a7808 */ /* 0x000fe40000000000 */
[----:B------:R-:W-:Y:S01]  /*33a0*/  ISETP.GT.AND P0, PT, R144, 0x1, PT ;  /* 0x000000019000780c */ /* 0x000fe20003f04270 */
[----:B------:R-:W-:Y:S01]  /*33b0*/  LDS R9, [R229.X4+0x12180] ;  /* 0x01218000e5097984 */ /* 0x000fe20000004800 */
[----:B------:R-:W-:Y:S01]  /*33c0*/  MUFU.EX2 R147, R147 ;  /* 0x0000009300937308 */ /* 0x000fe20000000800 */
[--C-:B------:R-:W-:Y:S01]  /*33d0*/  FFMA.FTZ R145, R10, c[0x0][0x29c], -R207.reuse ;  /* 0x0000a7000a917a23 */ /* 0x100fe200000108cf */
[----:B------:R-:W-:Y:S02]  /*33e0*/  FSEL R11, R11, -INF , P0 ;  /* 0xff8000000b0b7808 */ /* 0x000fe40000000000 */
[----:B-1----:R-:W1:Y:S01]  /*33f0*/  LDSM.16.M88.4 R4, [R3+0x10080] ;  /* 0x010080000304783b */ /* 0x002e620000000200 */
[----:B------:R-:W-:Y:S02]  /*3400*/  ISETP.GT.AND P0, PT, R156, 0x20, PT ;  /* 0x000000209c00780c */ /* 0x000fe40003f04270 */
[--C-:B------:R-:W-:Y:S01]  /*3410*/  FFMA.FTZ R140, R11, c[0x0][0x29c], -R207.reuse ;  /* 0x0000a7000b8c7a23 */ /* 0x100fe200000108cf */
[----:B------:R-:W-:Y:S02]  /*3420*/  FSEL R10, R13, -INF , P2 ;  /* 0xff8000000d0a7808 */ /* 0x000fe40001000000 */
[----:B------:R-:W-:Y:S01]  /*3430*/  MUFU.EX2 R146, R146 ;  /* 0x0000009200927308 */ /* 0x000fe20000000800 */
[----:B------:R-:W-:Y:S02]  /*3440*/  FSEL R12, R12, -INF , P0 ;  /* 0xff8000000c0c7808 */ /* 0x000fe40000000000 */
[----:B------:R-:W-:Y:S01]  /*3450*/  ISETP.GT.AND P0, PT, R158, 0x20, PT ;  /* 0x000000209e00780c */ /* 0x000fe20003f04270 */
[--C-:B------:R-:W-:Y:S02]  /*3460*/  FFMA.FTZ R10, R10, c[0x0][0x29c], -R206.reuse ;  /* 0x0000a7000a0a7a23 */ /* 0x100fe400000108ce */
[----:B------:R-:W-:Y:S01]  /*3470*/  FFMA.FTZ R12, R12, c[0x0][0x29c], -R206 ;  /* 0x0000a7000c0c7a23 */ /* 0x000fe200000108ce */
[----:B------:R-:W-:Y:S02]  /*3480*/  FSEL R16, R16, -INF , P0 ;  /* 0xff80000010107808 */ /* 0x000fe40000000000 */
[----:B------:R-:W-:Y:S01]  /*3490*/  ISETP.GT.AND P0, PT, R158, 0x21, PT ;  /* 0x000000219e00780c */ /* 0x000fe20003f04270 */
[----:B------:R-:W-:Y:S02]  /*34a0*/  MUFU.EX2 R145, R145 ;  /* 0x0000009100917308 */ /* 0x000fe40000000800 */
[--C-:B------:R-:W-:Y:S01]  /*34b0*/  FFMA.FTZ R16, R16, c[0x0][0x29c], -R204.reuse ;  /* 0x0000a70010107a23 */ /* 0x100fe200000108cc */
[----:B------:R-:W-:Y:S02]  /*34c0*/  FSEL R17, R17, -INF , P0 ;  /* 0xff80000011117808 */ /* 0x000fe40000000000 */
[----:B------:R-:W-:Y:S03]  /*34d0*/  ISETP.GT.AND P0, PT, R157, 0x20, PT ;  /* 0x000000209d00780c */ /* 0x000fe60003f04270 */
[----:B------:R-:W-:Y:S01]  /*34e0*/  FFMA.FTZ R11, R17, c[0x0][0x29c], -R204 ;  /* 0x0000a700110b7a23 */ /* 0x000fe200000108cc */
[----:B------:R-:W-:Y:S01]  /*34f0*/  FSEL R18, R18, -INF , P0 ;  /* 0xff80000012127808 */ /* 0x000fe20000000000 */
[----:B------:R-:W-:Y:S01]  /*3500*/  FFMA.FTZ R17, R14, c[0x0][0x29c], -R207 ;  /* 0x0000a7000e117a23 */ /* 0x000fe200000108cf */
[----:B------:R-:W-:Y:S01]  /*3510*/  ISETP.GT.AND P0, PT, R157, 0x21, PT ;  /* 0x000000219d00780c */ /* 0x000fe20003f04270 */
[----:B------:R-:W3:Y:S01]  /*3520*/  MUFU.EX2 R16, R16 ;  /* 0x0000001000107308 */ /* 0x000ee20000000800 */
[----:B--2---:R-:W-:Y:S01]  /*3530*/  F2FP.PACK_AB R14, R200, R202 ;  /* 0x000000cac80e723e */ /* 0x004fe200000000ff */
[----:B------:R-:W-:Y:S08]  /*3540*/  FFMA.FTZ R18, R18, c[0x0][0x29c], -R205 ;  /* 0x0000a70012127a23 */ /* 0x000ff000000108cd */
[----:B------:R-:W2:Y:S01]  /*3550*/  MUFU.EX2 R11, R11 ;  /* 0x0000000b000b7308 */ /* 0x000ea20000000800 */
[-C--:B-1----:R-:W-:Y:S08]  /*3560*/  HMMA.16816.F32 R20, R4, R196.reuse, R20 ;  /* 0x000000c40414723c */ /* 0x082ff00000001814 */
[C---:B------:R-:W-:Y:S01]  /*3570*/  HMMA.16816.F32 R24, R132.reuse, R196, R24 ;  /* 0x000000c48418723c */ /* 0x040fe20000001818 */
[----:B------:R-:W-:Y:S07]  /*3580*/  MUFU.EX2 R140, R140 ;  /* 0x0000008c008c7308 */ /* 0x000fee0000000800 */
[-C--:B------:R-:W-:Y:S03]  /*3590*/  HMMA.16816.F32 R28, R132, R198.reuse, R28 ;  /* 0x000000c6841c723c */ /* 0x080fe6000000181c */
[----:B------:R-:W-:Y:S05]  /*35a0*/  MUFU.EX2 R12, R12 ;  /* 0x0000000c000c7308 */ /* 0x000fea0000000800 */
[----:B------:R-:W-:Y:S01]  /*35b0*/  HMMA.16816.F32 R32, R4, R198, R32 ;  /* 0x000000c60420723c */ /* 0x000fe20000001820 */
[----:B------:R-:W1:Y:S03]  /*35c0*/  LDS R5, [R229.X4+0x12200] ;  /* 0x01220000e5057984 */ /* 0x000e660000004800 */
[----:B------:R-:W-:Y:S01]  /*35d0*/  FADD.FTZ R21, R21, -R9 ;  /* 0x8000000915157221 */ /* 0x000fe20000010000 */
[----:B------:R4:W5:Y:S01]  /*35e0*/  MUFU.EX2 R7, R18 ;  /* 0x0000001200077308 */ /* 0x0009620000000800 */
[----:B------:R-:W1:Y:S01]  /*35f0*/  LDS R4, [R229.X4+0x12220] ;  /* 0x01222000e5047984 */ /* 0x000e620000004800 */
[----:B------:R-:W-:Y:S01]  /*3600*/  FSEL R6, R19, -INF , P0 ;  /* 0xff80000013067808 */ /* 0x000fe20000000000 */
[--C-:B------:R-:W-:Y:S01]  /*3610*/  FADD.FTZ R23, R23, -R8.reuse ;  /* 0x8000000817177221 */ /* 0x100fe20000010000 */
[----:B------:R-:W-:Y:S02]  /*3620*/  F2FP.PACK_AB R19, R201, R203 ;  /* 0x000000cbc913723e */ /* 0x000fe400000000ff */
[----:B------:R-:W-:Y:S01]  /*3630*/  ISETP.GT.AND P0, PT, R144, 0x21, PT ;  /* 0x000000219000780c */ /* 0x000fe20003f04270 */
[----:B------:R-:W-:Y:S01]  /*3640*/  FFMA.FTZ R6, R6, c[0x0][0x29c], -R205 ;  /* 0x0000a70006067a23 */ /* 0x000fe200000108cd */
[----:B------:R-:W-:Y:S01]  /*3650*/  STS [R230+0x400], R14 ;  /* 0x0004000ee6007388 */ /* 0x000fe20000000800 */
[----:B------:R-:W-:Y:S01]  /*3660*/  FADD.FTZ R20, R20, -R9 ;  /* 0x8000000914147221 */ /* 0x000fe20000010000 */
[----:B------:R-:W-:Y:S01]  /*3670*/  FSEL R15, R15, -INF , P0 ;  /* 0xff8000000f0f7808 */ /* 0x000fe20000000000 */
[----:B------:R-:W-:Y:S01]  /*3680*/  MUFU.EX2 R10, R10 ;  /* 0x0000000a000a7308 */ /* 0x000fe20000000800 */
[--C-:B------:R-:W-:Y:S01]  /*3690*/  FADD.FTZ R22, R22, -R8.reuse ;  /* 0x8000000816167221 */ /* 0x100fe20000010000 */
[----:B------:R-:W-:Y:S01]  /*36a0*/  STS [R230], R19 ;  /* 0x00000013e6007388 */ /* 0x000fe20000000800 */
[----:B------:R-:W-:Y:S01]  /*36b0*/  FMUL.FTZ R20, R203, R20 ;  /* 0x00000014cb147220 */ /* 0x000fe20000410000 */
[----:B------:R-:W-:Y:S01]  /*36c0*/  PLOP3.LUT P0, PT, PT, PT, UP0, 0x80, 0x0 ;  /* 0x000000000000781c */ /* 0x000fe20003f0f008 */
[----:B------:R-:W-:Y:S02]  /*36d0*/  FFMA.FTZ R15, R15, c[0x0][0x29c], -R207 ;  /* 0x0000a7000f0f7a23 */ /* 0x000fe400000108cf */
[----:B------:R-:W-:Y:S02]  /*36e0*/  FMUL.FTZ R22, R202, R22 ;  /* 0x00000016ca167220 */ /* 0x000fe40000410000 */
[----:B------:R-:W-:Y:S01]  /*36f0*/  FADD.FTZ R32, R32, -R9 ;  /* 0x8000000920207221 */ /* 0x000fe20000010000 */
[----:B------:R-:W1:Y:S01]  /*3700*/  MUFU.EX2 R6, R6 ;  /* 0x0000000600067308 */ /* 0x000e620000000800 */
[--C-:B------:R-:W-:Y:S02]  /*3710*/  FADD.FTZ R35, R35, -R8.reuse ;  /* 0x8000000823237221 */ /* 0x100fe40000010000 */
[----:B---3--:R-:W-:Y:S01]  /*3720*/  FMUL.FTZ R32, R16, R32 ;  /* 0x0000002010207220 */ /* 0x008fe20000410000 */
[----:B--2---:R-:W-:Y:S01]  /*3730*/  F2FP.PACK_AB R16, R11, R16 ;  /* 0x000000100b10723e */ /* 0x004fe200000000ff */
[----:B------:R-:W-:Y:S02]  /*3740*/  FADD.FTZ R34, R34, -R8 ;  /* 0x8000000822227221 */ /* 0x000fe40000010000 */
[----:B----4-:R-:W-:Y:S02]  /*3750*/  FMUL.FTZ R18, R201, R21 ;  /* 0x00000015c9127220 */ /* 0x010fe40000410000 */
[----:B------:R-:W-:Y:S01]  /*3760*/  STS [R231], R16 ;  /* 0x00000010e7007388 */ /* 0x000fe20000000800 */
[----:B------:R-:W2:Y:S01]  /*3770*/  MUFU.EX2 R15, R15 ;  /* 0x0000000f000f7308 */ /* 0x000ea20000000800 */
[----:B-----5:R-:W-:Y:S01]  /*3780*/  FMUL.FTZ R34, R7, R34 ;  /* 0x0000002207227220 */ /* 0x020fe20000410000 */
[----:B------:R-:W-:Y:S01]  /*3790*/  F2FP.PACK_AB R18, R18, R20 ;  /* 0x000000141212723e */ /* 0x000fe200000000ff */
[----:B------:R-:W-:Y:S02]  /*37a0*/  FMUL.FTZ R8, R200, R23 ;  /* 0x00000017c8087220 */ /* 0x000fe40000410000 */
[--C-:B-1----:R-:W-:Y:S02]  /*37b0*/  FADD.FTZ R29, R29, -R5.reuse ;  /* 0x800000051d1d7221 */ /* 0x102fe40000010000 */
[--C-:B------:R-:W-:Y:S01]  /*37c0*/  FADD.FTZ R24, R24, -R5.reuse ;  /* 0x8000000518187221 */ /* 0x100fe20000010000 */
[----:B------:R-:W-:Y:S01]  /*37d0*/  F2FP.PACK_AB R8, R8, R22 ;  /* 0x000000160808723e */ /* 0x000fe200000000ff */
[--C-:B------:R-:W-:Y:S01]  /*37e0*/  FADD.FTZ R25, R25, -R5.reuse ;  /* 0x8000000519197221 */ /* 0x100fe20000010000 */
[----:B------:R-:W1:Y:S01]  /*37f0*/  MUFU.EX2 R17, R17 ;  /* 0x0000001100117308 */ /* 0x000e620000000800 */
[----:B------:R-:W-:Y:S01]  /*3800*/  FADD.FTZ R28, R28, -R5 ;  /* 0x800000051c1c7221 */ /* 0x000fe20000010000 */
[----:B------:R-:W-:Y:S01]  /*3810*/  F2FP.PACK_AB R5, R140, R145 ;  /* 0x000000918c05723e */ /* 0x000fe200000000ff */
[----:B------:R-:W-:Y:S01]  /*3820*/  FADD.FTZ R33, R33, -R9 ;  /* 0x8000000921217221 */ /* 0x000fe20000010000 */
[C---:B------:R-:W-:Y:S01]  /*3830*/  F2FP.PACK_AB R13, R6.reuse, R7 ;  /* 0x00000007060d723e */ /* 0x040fe200000000ff */
[----:B------:R-:W-:Y:S01]  /*3840*/  FMUL.FTZ R35, R6, R35 ;  /* 0x0000002306237220 */ /* 0x000fe20000410000 */
[----:B------:R-:W-:Y:S01]  /*3850*/  F2FP.PACK_AB R6, R146, R147 ;  /* 0x000000939206723e */ /* 0x000fe200000000ff */
[----:B------:R-:W-:Y:S01]  /*3860*/  FMUL.FTZ R11, R11, R33 ;  /* 0x000000210b0b7220 */ /* 0x000fe20000410000 */
[----:B------:R-:W-:Y:S01]  /*3870*/  F2FP.PACK_AB R7, R10, R12 ;  /* 0x0000000c0a07723e */ /* 0x000fe200000000ff */
[----:B------:R-:W-:Y:S01]  /*3880*/  STS [R231+0x400], R13 ;  /* 0x0004000de7007388 */ /* 0x000fe20000000800 */
[--C-:B------:R-:W-:Y:S02]  /*3890*/  FADD.FTZ R26, R26, -R4.reuse ;  /* 0x800000041a1a7221 */ /* 0x100fe40000010000 */
[--C-:B------:R-:W-:Y:S01]  /*38a0*/  FADD.FTZ R27, R27, -R4.reuse ;  /* 0x800000041b1b7221 */ /* 0x100fe20000010000 */
[----:B------:R-:W-:Y:S01]  /*38b0*/  F2FP.PACK_AB R11, R11, R32 ;  /* 0x000000200b0b723e */ /* 0x000fe200000000ff */
[----:B------:R1:W-:Y:S01]  /*38c0*/  STS [R230+0x1400], R5 ;  /* 0x00140005e6007388 */ /* 0x0003e20000000800 */
[----:B------:R-:W-:Y:S02]  /*38d0*/  FMUL.FTZ R24, R147, R24 ;  /* 0x0000001893187220 */ /* 0x000fe40000410000 */
[----:B------:R-:W-:Y:S02]  /*38e0*/  FMUL.FTZ R25, R146, R25 ;  /* 0x0000001992197220 */ /* 0x000fe40000410000 */
[----:B------:R-:W-:Y:S01]  /*38f0*/  STS [R230+0x1000], R6 ;  /* 0x00100006e6007388 */ /* 0x000fe20000000800 */
[----:B------:R-:W-:Y:S01]  /*3900*/  FMUL.FTZ R9, R10, R29 ;  /* 0x0000001d0a097220 */ /* 0x000fe20000410000 */
[----:B------:R-:W-:Y:S01]  /*3910*/  F2FP.PACK_AB R10, R35, R34 ;  /* 0x00000022230a723e */ /* 0x000fe200000000ff */
[----:B------:R-:W-:Y:S02]  /*3920*/  FMUL.FTZ R145, R145, R26 ;  /* 0x0000001a91917220 */ /* 0x000fe40000410000 */
[----:B------:R-:W-:Y:S01]  /*3930*/  STS [R231+0x1000], R7 ;  /* 0x00100007e7007388 */ /* 0x000fe20000000800 */
[----:B------:R-:W-:Y:S02]  /*3940*/  FMUL.FTZ R140, R140, R27 ;  /* 0x0000001b8c8c7220 */ /* 0x000fe40000410000 */
[--C-:B------:R-:W-:Y:S02]  /*3950*/  FADD.FTZ R30, R30, -R4.reuse ;  /* 0x800000041e1e7221 */ /* 0x100fe40000010000 */
[----:B------:R-:W-:Y:S02]  /*3960*/  FADD.FTZ R4, R31, -R4 ;  /* 0x800000041f047221 */ /* 0x000fe40000010000 */
[----:B------:R-:W-:Y:S01]  /*3970*/  FMUL.FTZ R28, R12, R28 ;  /* 0x0000001c0c1c7220 */ /* 0x000fe20000410000 */
[----:B------:R-:W-:Y:S01]  /*3980*/  F2FP.PACK_AB R12, R25, R24 ;  /* 0x00000018190c723e */ /* 0x000fe200000000ff */
[----:B--2---:R-:W-:Y:S03]  /*3990*/  FMUL.FTZ R4, R15, R4 ;  /* 0x000000040f047220 */ /* 0x004fe60000410000 */
[----:B------:R-:W-:Y:S02]  /*39a0*/  F2FP.PACK_AB R9, R9, R28 ;  /* 0x0000001c0909723e */ /* 0x000fe400000000ff */
[----:B-1----:R-:W-:Y:S01]  /*39b0*/  F2FP.PACK_AB R5, R15, R17 ;  /* 0x000000110f05723e */ /* 0x002fe200000000ff */
[----:B------:R-:W-:Y:S04]  /*39c0*/  FMUL.FTZ R17, R17, R30 ;  /* 0x0000001e11117220 */ /* 0x000fe80000410000 */
[----:B------:R1:W-:Y:S01]  /*39d0*/  STS [R231+0x1400], R5 ;  /* 0x00140005e7007388 */ /* 0x0003e20000000800 */
[----:B------:R-:W-:Y:S04]  /*39e0*/  F2FP.PACK_AB R4, R4, R17 ;  /* 0x000000110404723e */ /* 0x000fe800000000ff */
[----:B------:R-:W-:Y:S01]  /*39f0*/  BAR.SYNC.DEFER_BLOCKING 0x0 ;  /* 0x0000000000007b1d */ /* 0x000fe20000010000 */
[----:B-1----:R-:W-:Y:S05]  /*3a00*/  F2FP.PACK_AB R5, R140, R145 ;  /* 0x000000918c05723e */ /* 0x002fea00000000ff */
        /* <DEDUP_REMOVED lines=89> */
[----:B------:R-:W-:Y:S01]  /*3fa0*/  USHF.R.S32.HI UR18, URZ, 0x1f, UR9 ;  /* 0x0000001f3f127899 */ /* 0x000fe20008011409 */
[----:B------:R-:W-:Y:S01]  /*3fb0*/  IMAD.U32 R11, RZ, RZ, UR6 ;  /* 0x00000006ff0b7e24 */ /* 0x000fe2000f8e00ff */
[----:B------:R-:W-:Y:S01]  /*3fc0*/  ULDC.64 UR4, c[0x0][0x208] ;  /* 0x0000820000047ab9 */ /* 0x000fe20000000a00 */
[----:B------:R-:W-:Y:S01]  /*3fd0*/  IMAD.U32 R132, RZ, RZ, UR7 ;  /* 0x00000007ff847e24 */ /* 0x000fe2000f8e00ff */
[----:B------:R-:W-:Y:S02]  /*3fe0*/  UIMAD UR18, UR18, UR4, URZ ;  /* 0x00000004121272a4 */ /* 0x000fe4000f8e023f */
[----:B------:R-:W-:Y:S02]  /*3ff0*/  USHF.L.U32 UR19, UR9, 0x6, URZ ;  /* 0x0000000609137899 */ /* 0x000fe4000800063f */
[----:B------:R-:W-:Y:S02]  /*4000*/  UIMAD.WIDE.U32 UR20, UR9, UR4, URZ ;  /* 0x00000004091472a5 */ /* 0x000fe4000f8e003f */
[----:B------:R-:W-:Y:S02]  /*4010*/  UIMAD UR18, UR9, UR5, UR18 ;  /* 0x00000005091272a4 */ /* 0x000fe4000f8e0212 */
[----:B------:R-:W-:Y:S01]  /*4020*/  IADD3 R19, P0, R246, UR19, RZ ;  /* 0x00000013f6137c10 */ /* 0x000fe2000ff1e0ff */
[----:B------:R-:W-:Y:S01]  /*4030*/  USHF.L.U32 UR4, UR20, 0x6, URZ ;  /* 0x0000000614047899 */ /* 0x000fe2000800063f */
[----:B------:R-:W-:Y:S01]  /*4040*/  IMAD.U32 R8, RZ, RZ, UR19 ;  /* 0x00000013ff087e24 */ /* 0x000fe2000f8e00ff */
[----:B------:R-:W-:Y:S01]  /*4050*/  UIADD3 UR18, UR21, UR18, URZ ;  /* 0x0000001215127290 */ /* 0x000fe2000fffe03f */
[----:B------:R-:W-:Y:S03]  /*4060*/  IMAD.U32 R133, RZ, RZ, UR19 ;  /* 0x00000013ff857e24 */ /* 0x000fe6000f8e00ff */
[----:B------:R-:W-:Y:S01]  /*4070*/  IADD3 R8, -R236, c[0x0][0x168], -R8 ;  /* 0x00005a00ec087a10 */ /* 0x000fe20007ffe908 */
[----:B------:R-:W-:Y:S01]  /*4080*/  USHF.L.U64.HI UR18, UR20, 0x6, UR18 ;  /* 0x0000000614127899 */ /* 0x000fe20008010212 */
[----:B------:R-:W-:Y:S02]  /*4090*/  IADD3 R9, P2, R240, UR4, RZ ;  /* 0x00000004f0097c10 */ /* 0x000fe4000ff5e0ff */
[----:B------:R-:W-:Y:S02]  /*40a0*/  ISETP.LT.OR P6, PT, R8, 0x1, !P4 ;  /* 0x000000010800780c */ /* 0x000fe400067c1670 */
[----:B------:R-:W-:Y:S02]  /*40b0*/  LEA.HI.X.SX32 R133, R133, R250, 0x1, P0 ;  /* 0x000000fa85857211 */ /* 0x000fe400000f0eff */
[----:B------:R-:W-:Y:S02]  /*40c0*/  IADD3 R11, P1, P0, R240, UR4, R11 ;  /* 0x00000004f00b7c10 */ /* 0x000fe4000f83e00b */
[----:B------:R-:W-:Y:S02]  /*40d0*/  IADD3.X R17, R239, UR18, RZ, P2, !PT ;  /* 0x00000012ef117c10 */ /* 0x000fe400097fe4ff */
[----:B------:R-:W-:Y:S02]  /*40e0*/  LEA R16, P2, R9, c[0x0][0x1f0], 0x1 ;  /* 0x00007c0009107a11 */ /* 0x000fe400078408ff */
[----:B------:R-:W-:Y:S02]  /*40f0*/  IADD3.X R132, R239, UR18, R132, P1, P0 ;  /* 0x00000012ef847c10 */ /* 0x000fe40008fe0484 */
[----:B------:R-:W-:Y:S02]  /*4100*/  LEA R18, P0, R19, c[0x0][0x280], 0x2 ;  /* 0x0000a00013127a11 */ /* 0x000fe400078010ff */
[----:B------:R-:W-:Y:S02]  /*4110*/  LEA R10, P1, R11, c[0x0][0x1f0], 0x1 ;  /* 0x00007c000b0a7a11 */ /* 0x000fe400078208ff */
[----:B------:R-:W-:Y:S02]  /*4120*/  LEA.HI.X R17, R9, c[0x0][0x1f4], R17, 0x1, P2 ;  /* 0x00007d0009117a11 */ /* 0x000fe400010f0c11 */
[----:B------:R-:W-:Y:S02]  /*4130*/  LOP3.LUT P2, RZ, R233, 0x2, RZ, 0xc0, !PT ;  /* 0x00000002e9ff7812 */ /* 0x000fe4000784c0ff */
[----:B------:R-:W-:Y:S01]  /*4140*/  LEA.HI.X R19, R19, c[0x0][0x284], R133, 0x2, P0 ;  /* 0x0000a10013137a11 */ /* 0x000fe200000f1485 */
[----:B------:R-:W-:Y:S01]  /*4150*/  @!PT LDS RZ, [RZ] ;  /* 0x00000000fffff984 */ /* 0x000fe20000000800 */
[----:B------:R-:W-:Y:S01]  /*4160*/  @!PT LDS RZ, [RZ] ;  /* 0x00000000fffff984 */ /* 0x000fe20000000800 */
[----:B------:R-:W-:Y:S01]  /*4170*/  @!PT LDS RZ, [RZ] ;  /* 0x00000000fffff984 */ /* 0x000fe20000000800 */
[----:B------:R1:W-:Y:S01]  /*4180*/  LDGSTS.E.BYPASS.LTC128B.128 [R228+0xc080], [R16.64], !P6 ;  /* 0x0c08000010e47fae */ /* 0x0003e2000f101d50 */
[----:B------:R-:W-:Y:S02]  /*4190*/  LEA.HI.X R11, R11, c[0x0][0x1f4], R132, 0x1, P1 ;  /* 0x00007d000b0b7a11 */ /* 0x000fe400008f0c84 */
[C---:B------:R-:W-:Y:S02]  /*41a0*/  ISETP.LT.OR P1, PT, R8.reuse, 0x1, !P2 ;  /* 0x000000010800780c */ /* 0x040fe40005721670 */
        /* <DEDUP_REMOVED lines=12> */
.L_x_459:
        /* <DEDUP_REMOVED lines=73> */
[----:B------:R-:W-:Y:S02]  /*4700*/  USHF.R.S32.HI UR19, URZ, 0x1f, UR9 ;  /* 0x0000001f3f137899 */ /* 0x000fe40008011409 */
[----:B------:R-:W-:Y:S02]  /*4710*/  ULDC.64 UR4, c[0x0][0x178] ;  /* 0x00005e0000047ab9 */ /* 0x000fe40000000a00 */
        /* <DEDUP_REMOVED lines=8> */
[----:B------:R-:W-:Y:S01]  /*47a0*/  IMAD.U32 R6, RZ, RZ, UR18 ;  /* 0x00000012ff067e24 */ /* 0x000fe2000f8e00ff */
[----:B------:R-:W-:Y:S02]  /*47b0*/  ULEA UR18, UP0, UR4, UR20, 0x5 ;  /* 0x0000001404127291 */ /* 0x000fe4000f80283f */
[----:B------:R-:W-:Y:S01]  /*47c0*/  LEA.HI.X.SX32 R5, R5, R251, 0x1, P0 ;  /* 0x000000fb05057211 */ /* 0x000fe200000f0eff */
[----:B------:R-:W-:Y:S01]  /*47d0*/  USHF.L.U64.HI UR19, UR22, 0x6, UR19 ;  /* 0x0000000616137899 */ /* 0x000fe20008010213 */
[----:B------:R-:W-:Y:S02]  /*47e0*/  LEA R10, P0, R4, c[0x0][0x258], 0x2 ;  /* 0x00009600040a7a11 */ /* 0x000fe400078010ff */
[----:B------:R-:W-:Y:S01]  /*47f0*/  IADD3 R7, P1, R242, UR18, RZ ;  /* 0x00000012f2077c10 */ /* 0x000fe2000ff3e0ff */
[----:B------:R-:W-:Y:S01]  /*4800*/  ULEA.HI.X UR4, UR4, UR19, UR5, 0x5, UP0 ;  /* 0x0000001304047291 */ /* 0x000fe200080f2c05 */
[----:B------:R-:W-:Y:S02]  /*4810*/  LEA.HI.X R11, R4, c[0x0][0x25c], R5, 0x2, P0 ;  /* 0x00009700040b7a11 */ /* 0x000fe400000f1405 */
[----:B------:R-:W-:Y:S02]  /*4820*/  IADD3 R4, -R236, c[0x0][0x168], -R6 ;  /* 0x00005a00ec047a10 */ /* 0x000fe40007ffe906 */
[----:B------:R-:W-:Y:S02]  /*4830*/  IADD3 R5, P0, R242, UR20, RZ ;  /* 0x00000014f2057c10 */ /* 0x000fe4000ff1e0ff */
[----:B------:R-:W-:Y:S02]  /*4840*/  ISETP.LT.OR P6, PT, R4, 0x1, !P4 ;  /* 0x000000010400780c */ /* 0x000fe400067c1670 */
[----:B------:R-:W-:Y:S02]  /*4850*/  LEA R8, P2, R5, c[0x0][0x160], 0x1 ;  /* 0x0000580005087a11 */ /* 0x000fe400078408ff */
[C---:B------:R-:W-:Y:S02]  /*4860*/  IADD3.X R9, R244.reuse, UR19, RZ, P0, !PT ;  /* 0x00000013f4097c10 */ /* 0x040fe400087fe4ff */
[----:B------:R-:W-:Y:S02]  /*4870*/  IADD3.X R12, R244, UR4, RZ, P1, !PT ;  /* 0x00000004f40c7c10 */ /* 0x000fe40008ffe4ff */
[----:B------:R-:W-:Y:S02]  /*4880*/  LOP3.LUT P1, RZ, R238, 0x2, RZ, 0xc0, !PT ;  /* 0x00000002eeff7812 */ /* 0x000fe4000782c0ff */
[----:B------:R-:W-:Y:S02]  /*4890*/  LEA R6, P0, R7, c[0x0][0x160], 0x1 ;  /* 0x0000580007067a11 */ /* 0x000fe400078008ff */
[----:B------:R-:W-:Y:S02]  /*48a0*/  LEA.HI.X R9, R5, c[0x0][0x164], R9, 0x1, P2 ;  /* 0x0000590005097a11 */ /* 0x000fe400010f0c09 */
[C---:B------:R-:W-:Y:S02]  /*48b0*/  ISETP.LT.OR P2, PT, R4.reuse, 0x1, !P1 ;  /* 0x000000010400780c */ /* 0x040fe40004f41670 */
[----:B------:R-:W-:Y:S01]  /*48c0*/  LEA.HI.X R7, R7, c[0x0][0x164], R12, 0x1, P0 ;  /* 0x0000590007077a11 */ /* 0x000fe200000f0c0c */
[----:B------:R-:W-:Y:S01]  /*48d0*/  @!PT LDS RZ, [RZ] ;  /* 0x00000000fffff984 */ /* 0x000fe20000000800 */
[----:B------:R-:W-:Y:S01]  /*48e0*/  @!PT LDS RZ, [RZ] ;  /* 0x00000000fffff984 */ /* 0x000fe20000000800 */
[----:B------:R-:W-:Y:S01]  /*48f0*/  @!PT LDS RZ, [RZ] ;  /* 0x00000000fffff984 */ /* 0x000fe20000000800 */
[----:B------:R1:W-:Y:S01]  /*4900*/  LDGSTS.E.BYPASS.LTC128B.128 [R228+0x6080], [R8.64], !P6 ;  /* 0x0608000008e47fae */ /* 0x0003e2000f101d50 */
        /* <DEDUP_REMOVED lines=11> */
.L_x_460:
        /* <DEDUP_REMOVED lines=27> */
[C---:B------:R-:W-:Y:S01]  /*4b70*/  HMMA.16816.F32 R136, R208.reuse, R216, R136 ;  /* 0x000000d8d088723c */ /* 0x040fe20000001888 */
[----:B------:R-:W2:Y:S07]  /*4b80*/  LDL.64 R216, [R1] ;  /* 0x0000000001d87983 */ /* 0x000eae0000100a00 */
[-C--:B------:R-:W-:Y:S01]  /*4b90*/  HMMA.16816.F32 R140, R208, R218.reuse, R140 ;  /* 0x000000dad08c723c */ /* 0x080fe2000000188c */
[----:B------:R-:W3:Y:S07]  /*4ba0*/  LDSM.16.M88.4 R208, [R220+0x15280] ;  /* 0x01528000dcd0783b */ /* 0x000eee0000000200 */
[----:B------:R-:W-:Y:S01]  /*4bb0*/  HMMA.16816.F32 R144, R200, R218, R144 ;  /* 0x000000dac890723c */ /* 0x000fe20000001890 */
[----:B------:R-:W4:Y:S07]  /*4bc0*/  LDSM.16.MT88.4 R200, [R0+0x3080] ;  /* 0x0030800000c8783b */ /* 0x000f2e0000004200 */
[-C--:B-1----:R-:W-:Y:S08]  /*4bd0*/  HMMA.16816.F32 R4, R156, R204.reuse, R4 ;  /* 0x000000cc9c04723c */ /* 0x082ff00000001804 */
[C---:B---3--:R-:W-:Y:S08]  /*4be0*/  HMMA.16816.F32 R8, R208.reuse, R204, R8 ;  /* 0x000000ccd008723c */ /* 0x048ff00000001808 */
[-C--:B------:R-:W-:Y:S08]  /*4bf0*/  HMMA.16816.F32 R12, R208, R206.reuse, R12 ;  /* 0x000000ced00c723c */ /* 0x080ff0000000180c */
[C---:B------:R-:W-:Y:S01]  /*4c00*/  HMMA.16816.F32 R16, R156.reuse, R206, R16 ;  /* 0x000000ce9c10723c */ /* 0x040fe20000001810 */
[----:B------:R-:W-:Y:S07]  /*4c10*/  LDSM.16.MT88.4 R204, [R0+0x1880] ;  /* 0x0018800000cc783b */ /* 0x000fee0000004200 */
[-C--:B----4-:R-:W-:Y:S08]  /*4c20*/  HMMA.16816.F32 R20, R156, R200.reuse, R20 ;  /* 0x000000c89c14723c */ /* 0x090ff00000001814 */
[C---:B------:R-:W-:Y:S08]  /*4c30*/  HMMA.16816.F32 R24, R208.reuse, R200, R24 ;  /* 0x000000c8d018723c */ /* 0x040ff00000001818 */
[-C--:B------:R-:W-:Y:S08]  /*4c40*/  HMMA.16816.F32 R28, R208, R202.reuse, R28 ;  /* 0x000000cad01c723c */ /* 0x080ff0000000181c */
[C---:B------:R-:W-:Y:S01]  /*4c50*/  HMMA.16816.F32 R32, R156.reuse, R202, R32 ;  /* 0x000000ca9c20723c */ /* 0x040fe20000001820 */
[----:B------:R-:W1:Y:S07]  /*4c60*/  LDSM.16.M88.4 R200, [R3+0x14280] ;  /* 0x0142800003c8783b */ /* 0x000e6e0000000200 */
[-C--:B------:R-:W-:Y:S08]  /*4c70*/  HMMA.16816.F32 R132, R156, R212.reuse, R132 ;  /* 0x000000d49c84723c */ /* 0x080ff00000001884 */
[C---:B------:R-:W-:Y:S08]  /*4c80*/  HMMA.16816.F32 R136, R208.reuse, R212, R136 ;  /* 0x000000d4d088723c */ /* 0x040ff00000001888 */
[-C--:B------:R-:W-:Y:S01]  /*4c90*/  HMMA.16816.F32 R140, R208, R214.reuse, R140 ;  /* 0x000000d6d08c723c */ /* 0x080fe2000000188c */
[----:B------:R-:W3:Y:S07]  /*4ca0*/  LDSM.16.M88.4 R208, [R3+0x15280] ;  /* 0x0152800003d0783b */ /* 0x000eee0000000200 */
[----:B------:R-:W-:Y:S01]  /*4cb0*/  HMMA.16816.F32 R144, R156, R214, R144 ;  /* 0x000000d69c90723c */ /* 0x000fe20000001890 */
[----:B------:R-:W4:Y:S04]  /*4cc0*/  LDSM.16.MT88.4 R156, [R0+0x3880] ;  /* 0x00388000009c783b */ /* 0x000f280000004200 */
[----:B------:R-:W5:Y:S03]  /*4cd0*/  LDSM.16.MT88.4 R212, [R0+0x5880] ;  /* 0x0058800000d4783b */ /* 0x000f660000004200 */
[-C--:B-1----:R-:W-:Y:S08]  /*4ce0*/  HMMA.16816.F32 R4, R200, R204.reuse, R4 ;  /* 0x000000ccc804723c */ /* 0x082ff00000001804 */
[C---:B---3--:R-:W-:Y:S08]  /*4cf0*/  HMMA.16816.F32 R8, R208.reuse, R204, R8 ;  /* 0x000000ccd008723c */ /* 0x048ff00000001808 */
[-C--:B------:R-:W-:Y:S08]  /*4d00*/  HMMA.16816.F32 R12, R208, R206.reuse, R12 ;  /* 0x000000ced00c723c */ /* 0x080ff0000000180c */
[C---:B------:R-:W-:Y:S08]  /*4d10*/  HMMA.16816.F32 R16, R200.reuse, R206, R16 ;  /* 0x000000cec810723c */ /* 0x040ff00000001810 */
[-C--:B----4-:R-:W-:Y:S08]  /*4d20*/  HMMA.16816.F32 R20, R200, R156.reuse, R20 ;  /* 0x0000009cc814723c */ /* 0x090ff00000001814 */
[C---:B------:R-:W-:Y:S08]  /*4d30*/  HMMA.16816.F32 R24, R208.reuse, R156, R24 ;  /* 0x0000009cd018723c */ /* 0x040ff00000001818 */
[-C--:B------:R-:W-:Y:S08]  /*4d40*/  HMMA.16816.F32 R28, R208, R158.reuse, R28 ;  /* 0x0000009ed01c723c */ /* 0x080ff0000000181c */
[C---:B------:R-:W-:Y:S07]  /*4d50*/  HMMA.16816.F32 R32, R200.reuse, R158, R32 ;  /* 0x0000009ec820723c */ /* 0x040fee0000001820 */
[----:B------:R-:W-:Y:S01]  /*4d60*/  IMAD.U32 R158, RZ, RZ, UR11 ;  /* 0x0000000bff9e7e24 */ /* 0x000fe2000f8e00ff */
[-C--:B-----5:R-:W-:Y:S08]  /*4d70*/  HMMA.16816.F32 R132, R200, R212.reuse, R132 ;  /* 0x000000d4c884723c */ /* 0x0a0ff00000001884 */
[C---:B------:R-:W-:Y:S08]  /*4d80*/  HMMA.16816.F32 R136, R208.reuse, R212, R136 ;  /* 0x000000d4d088723c */ /* 0x040ff00000001888 */
[-C--:B------:R-:W-:Y:S08]  /*4d90*/  HMMA.16816.F32 R140, R208, R214.reuse, R140 ;  /* 0x000000d6d08c723c */ /* 0x080ff0000000188c */
[----:B------:R-:W-:Y:S04]  /*4da0*/  HMMA.16816.F32 R144, R200, R214, R144 ;  /* 0x000000d6c890723c */ /* 0x000fe80000001890 */
[----:B--2---:R-:W-:Y:S01]  /*4db0*/  IADD3 R157, P0, R216, UR11, RZ ;  /* 0x0000000bd89d7c10 */ /* 0x004fe2000ff1e0ff */
        /* <DEDUP_REMOVED lines=103> */
.L_x_458:
[----:B------:R-:W-:Y:S05]  /*5430*/  @P1 BRA `(.L_x_462) ;  /* 0x0000105000001947 */ /* 0x000fea0003800000 */
[----:B------:R-:W-:Y:S01]  /*5440*/  SHF.R.S32.HI R7, RZ, 0x1f, R234 ;  /* 0x0000001fff077819 */ /* 0x000fe200000114ea */
[----:B------:R-:W-:Y:S01]  /*5450*/  BAR.SYNC.DEFER_BLOCKING 0x1, 0x100 ;  /* 0x0044000000007b1d */ /* 0x000fe20000010000 */
[----:B------:R-:W-:Y:S01]  /*5460*/  F2FP.PACK_AB R36, R37, R36 ;  /* 0x000000242524723e */ /* 0x000fe200000000ff */
[----:B------:R-:W-:Y:S01]  /*5470*/  USHF.R.S32.HI UR6, URZ, 0x1f, UR13 ;  /* 0x0000001f3f067899 */ /* 0x000fe2000801140d */
[CC--:B------:R-:W-:Y:S01]  /*5480*/  LEA.HI R3, R7.reuse, R234.reuse, RZ, 0x2 ;  /* 0x000000ea07037211 */ /* 0x0c0fe200078f10ff */
[----:B------:R-:W-:Y:S01]  /*5490*/  USHF.R.S32.HI UR7, URZ, 0x1f, UR14 ;  /* 0x0000001f3f077899 */ /* 0x000fe2000801140e */
[----:B------:R-:W-:Y:S01]  /*54a0*/  LEA.HI R0, R7, R234, RZ, 0x5 ;  /* 0x000000ea07007211 */ /* 0x000fe200078f28ff */
[----:B------:R-:W-:Y:S01]  /*54b0*/  ULDC.64 UR4, c[0x0][0x338] ;  /* 0x0000ce0000047ab9 */ /* 0x000fe20000000a00 */
[--C-:B------:R-:W-:Y:S01]  /*54c0*/  SHF.R.S32.HI R5, RZ, 0x2, R3.reuse ;  /* 0x00000002ff057819 */ /* 0x100fe20000011403 */
[----:B------:R-:W-:Y:S01]  /*54d0*/  UIMAD UR4, UR6, UR4, URZ ;  /* 0x00000004060472a4 */ /* 0x000fe2000f8e023f */
[----:B------:R-:W-:Y:S01]  /*54e0*/  SHF.R.S32.HI R2, RZ, 0x1f, R3 ;  /* 0x0000001fff027819 */ /* 0x000fe20000011403 */
[----:B------:R-:W-:Y:S01]  /*54f0*/  BSSY B0, `(.L_x_463) ;  /* 0x00000b3000007945 */ /* 0x000fe20003800000 */
[----:B------:R-:W-:Y:S01]  /*5500*/  SHF.R.S32.HI R4, RZ, 0x5, R0 ;  /* 0x00000005ff047819 */ /* 0x000fe20000011400 */
[----:B------:R-:W-:Y:S01]  /*5510*/  UIMAD UR5, UR13, UR5, UR4 ;  /* 0x000000050d0572a4 */ /* 0x000fe2000f8e0204 */
[----:B------:R-:W-:-:S02]  /*5520*/  LEA.HI R2, R2, R5, RZ, 0x3 ;  /* 0x0000000502027211 */ /* 0x000fc400078f18ff */
[----:B------:R-:W-:Y:S01]  /*5530*/  LEA.HI R0, R0, R4, RZ, 0x1 ;  /* 0x0000000400007211 */ /* 0x000fe200078f08ff */
[----:B------:R-:W-:Y:S01]  /*5540*/  ULDC UR4, c[0x0][0x2f0] ;  /* 0x0000bc0000047ab9 */ /* 0x000fe20000000800 */
[----:B------:R-:W-:Y:S01]  /*5550*/  LOP3.LUT R6, R2, 0xfffffff8, RZ, 0xc0, !PT ;  /* 0xfffffff802067812 */ /* 0x000fe200078ec0ff */
[----:B------:R-:W-:Y:S01]  /*5560*/  UIADD3 UR10, -UR10, UR4, URZ ;  /* 0x000000040a0a7290 */ /* 0x000fe2000fffe13f */
        /* <DEDUP_REMOVED lines=13> */
[----:B------:R-:W-:Y:S01]  /*5640*/  LOP3.LUT R8, R0, 0x1ffffff8, RZ, 0xc0, !PT ;  /* 0x1ffffff800087812 */ /* 0x000fe200078ec0ff */
[----:B------:R-:W-:Y:S01]  /*5650*/  UISETP.LT.AND UP0, UPT, UR10, 0x40, UPT ;  /* 0x000000400a00788c */ /* 0x000fe2000bf01270 */
[----:B------:R-:W-:-:S02]  /*5660*/  SHF.R.S32.HI R14, RZ, 0x3, R0 ;  /* 0x00000003ff0e7819 */ /* 0x000fc40000011400 */
[----:B------:R-:W-:Y:S01]  /*5670*/  LOP3.LUT R4, R2, 0x18, R4, 0xf8, !PT ;  /* 0x0000001802047812 */ /* 0x000fe200078ef804 */
[----:B------:R-:W-:Y:S01]  /*5680*/  IMAD.IADD R8, R234, 0x1, -R8 ;  /* 0x00000001ea087824 */ /* 0x000fe200078e0a08 */
[----:B------:R-:W-:Y:S01]  /*5690*/  SHF.R.U32.HI R0, RZ, 0x3, R2 ;  /* 0x00000003ff007819 */ /* 0x000fe20000011602 */
[----:B------:R-:W-:Y:S01]  /*56a0*/  IMAD.SHL.U32 R2, R14, 0x40, RZ ;  /* 0x000000400e027824 */ /* 0x000fe200078e00ff */
[----:B------:R-:W-:Y:S01]  /*56b0*/  F2FP.PACK_AB R38, R39, R38 ;  /* 0x000000262726723e */ /* 0x000fe200000000ff */
[----:B------:R-:W-:Y:S01]  /*56c0*/  IMAD.SHL.U32 R8, R8, 0x8, RZ ;  /* 0x0000000808087824 */ /* 0x000fe200078e00ff */
[----:B------:R-:W-:Y:S01]  /*56d0*/  LOP3.LUT R0, R4, R0, RZ, 0x3c, !PT ;  /* 0x0000000004007212 */ /* 0x000fe200078e3cff */
[----:B------:R-:W-:Y:S01]  /*56e0*/  USEL UR10, UR10, 0x40, UP0 ;  /* 0x000000400a0a7887 */ /* 0x000fe20008000000 */
[----:B------:R-:W-:Y:S02]  /*56f0*/  LOP3.LUT R2, R2, 0x1c0, RZ, 0xc0, !PT ;  /* 0x000001c002027812 */ /* 0x000fe400078ec0ff */
[----:B------:R-:W-:Y:S01]  /*5700*/  F2FP.PACK_AB R48, R49, R48 ;  /* 0x000000303130723e */ /* 0x000fe200000000ff */
[----:B------:R-:W-:Y:S01]  /*5710*/  IMAD.U32 R0, R3, 0x2, R0 ;  /* 0x0000000203007824 */ /* 0x000fe200078e0000 */
[----:B------:R-:W-:-:S02]  /*5720*/  LOP3.LUT R5, R2, 0x38, R8, 0xf8, !PT ;  /* 0x0000003802057812 */ /* 0x000fc400078ef808 */
[----:B------:R-:W-:Y:S01]  /*5730*/  SHF.R.U32.HI R30, RZ, 0x3, R2 ;  /* 0x00000003ff1e7819 */ /* 0x000fe20000011602 */
        /* <DEDUP_REMOVED lines=68> */
[----:B------:R-:W-:Y:S02]  /*5b80*/  LOP3.LUT R30, R5, R30, RZ, 0x3c, !PT ;  /* 0x0000001e051e7212 */ /* 0x000fe400078e3cff */
        /* <DEDUP_REMOVED lines=25> */
[----:B------:R2:W-:Y:S04]  /*5d20*/  STS [R2+0x4080], R4 ;  /* 0x0040800402007388 */ /* 0x0005e80000000800 */
[----:B------:R-:W-:Y:S04]  /*5d30*/  STS [R2+0x4480], R3 ;  /* 0x0044800302007388 */ /* 0x000fe80000000800 */
[----:B------:R3:W-:Y:S01]  /*5d40*/  STS [R0+0x5080], R9 ;  /* 0x0050800900007388 */ /* 0x0007e20000000800 */
[----:B-1----:R-:W-:-:S03]  /*5d50*/  SHF.R.S32.HI R15, RZ, 0x1f, R14 ;  /* 0x0000001fff0f7819 */ /* 0x002fc6000001140e */
[----:B------:R1:W-:Y:S04]  /*5d60*/  STS [R0+0x5480], R7 ;  /* 0x0054800700007388 */ /* 0x0003e80000000800 */
[----:B------:R4:W-:Y:S04]  /*5d70*/  STS [R2+0x5080], R6 ;  /* 0x0050800602007388 */ /* 0x0009e80000000800 */
[----:B------:R5:W-:Y:S01]  /*5d80*/  STS [R2+0x5480], R5 ;  /* 0x0054800502007388 */ /* 0x000be20000000800 */
[----:B--2---:R-:W-:Y:S01]  /*5d90*/  IMAD.U32 R4, RZ, RZ, UR14 ;  /* 0x0000000eff047e24 */ /* 0x004fe2000f8e00ff */
[----:B---3--:R-:W-:Y:S01]  /*5da0*/  SHF.R.S32.HI R9, RZ, 0x1f, R8 ;  /* 0x0000001fff097819 */ /* 0x008fe20000011408 */
[----:B-1----:R-:W-:Y:S01]  /*5db0*/  IMAD.SHL.U32 R0, R10, 0x2, RZ ;  /* 0x000000020a007824 */ /* 0x002fe200078e00ff */
[----:B------:R-:W-:Y:S01]  /*5dc0*/  BAR.SYNC.DEFER_BLOCKING 0x1, 0x100 ;  /* 0x0044000000007b1d */ /* 0x000fe20000010000 */
[----:B----4-:R-:W-:-:S02]  /*5dd0*/  IMAD.U32 R6, RZ, RZ, UR15 ;  /* 0x0000000fff067e24 */ /* 0x010fc4000f8e00ff */
[----:B-----5:R-:W-:Y:S02]  /*5de0*/  IMAD.U32 R2, RZ, RZ, UR13 ;  /* 0x0000000dff027e24 */ /* 0x020fe4000f8e00ff */
[----:B------:R-:W-:-:S04]  /*5df0*/  IMAD.WIDE R6, R6, 0x40, R14 ;  /* 0x0000004006067825 */ /* 0x000fc800078e020e */
[----:B------:R-:W-:-:S05]  /*5e00*/  IMAD.WIDE.U32 R2, R2, c[0x0][0x338], R8 ;  /* 0x0000ce0002027a25 */ /* 0x000fca00078e0008 */
[----:B------:R-:W-:Y:S01]  /*5e10*/  IADD3 R3, R3, UR5, RZ ;  /* 0x0000000503037c10 */ /* 0x000fe2000fffe0ff */
[----:B------:R-:W-:Y:S02]  /*5e20*/  ULDC.64 UR4, c[0x0][0x340] ;  /* 0x0000d00000047ab9 */ /* 0x000fe40000000a00 */
[----:B------:R-:W-:Y:S02]  /*5e30*/  UIMAD UR4, UR7, UR4, URZ ;  /* 0x00000004070472a4 */ /* 0x000fe4000f8e023f */
[----:B------:R-:W-:Y:S01]  /*5e40*/  IMAD.WIDE.U32 R12, R4, c[0x0][0x340], R2 ;  /* 0x0000d000040c7a25 */ /* 0x000fe200078e0002 */
[----:B------:R1:W2:Y:S01]  /*5e50*/  LDS.128 R40, [R0+0x7080] ;  /* 0x0070800000287984 */ /* 0x0002a20000000c00 */
[----:B------:R-:W-:-:S03]  /*5e60*/  UIMAD UR4, UR14, UR5, UR4 ;  /* 0x000000050e0472a4 */ /* 0x000fc6000f8e0204 */
[----:B------:R1:W3:Y:S03]  /*5e70*/  LDS.128 R36, [R0+0x9080] ;  /* 0x0090800000247984 */ /* 0x0002e60000000c00 */
[----:B------:R-:W-:Y:S01]  /*5e80*/  IADD3 R5, R13, UR4, RZ ;  /* 0x000000040d057c10 */ /* 0x000fe2000fffe0ff */
[----:B------:R1:W4:Y:S04]  /*5e90*/  LDS.128 R32, [R0+0xb080] ;  /* 0x00b0800000207984 */ /* 0x0003280000000c00 */
[----:B------:R1:W1:Y:S04]  /*5ea0*/  LDS.128 R52, [R0+0x80] ;  /* 0x0000800000347984 */ /* 0x0002680000000c00 */
        /* <DEDUP_REMOVED lines=23> */
.L_x_464:
[----:B------:R-:W-:Y:S05]  /*6020*/  BSYNC B0 ;  /* 0x0000000000007941 */ /* 0x000fea0003800000 */
.L_x_463:
        /* <DEDUP_REMOVED lines=21> */
.L_x_466:
[----:B------:R-:W-:Y:S05]  /*6180*/  BSYNC B0 ;  /* 0x0000000000007941 */ /* 0x000fea0003800000 */
.L_x_465:
[----:B------:R-:W-:Y:S01]  /*6190*/  ULDC.64 UR4, c[0x0][0x308] ;  /* 0x0000c20000047ab9 */ /* 0x000fe20000000a00 */
[----:B-1----:R-:W-:Y:S01]  /*61a0*/  MOV R2, UR13 ;  /* 0x0000000d00027c02 */ /* 0x002fe20008000f00 */
[----:B------:R-:W-:Y:S01]  /*61b0*/  UIMAD UR4, UR6, UR4, URZ ;  /* 0x00000004060472a4 */ /* 0x000fe2000f8e023f */
[----:B------:R-:W-:Y:S01]  /*61c0*/  MOV R0, UR14 ;  /* 0x0000000e00007c02 */ /* 0x000fe20008000f00 */
[----:B------:R-:W-:Y:S02]  /*61d0*/  BSSY B0, `(.L_x_467) ;  /* 0x0000018000007945 */ /* 0x000fe40003800000 */
[----:B------:R-:W-:Y:S01]  /*61e0*/  UIMAD UR13, UR13, UR5, UR4 ;  /* 0x000000050d0d72a4 */ /* 0x000fe2000f8e0204 */
[----:B------:R-:W-:-:S02]  /*61f0*/  IMAD.WIDE.U32 R2, R2, c[0x0][0x308], R8 ;  /* 0x0000c20002027a25 */ /* 0x000fc400078e0008 */
[----:B------:R-:W-:Y:S02]  /*6200*/  ULDC.64 UR4, c[0x0][0x310] ;  /* 0x0000c40000047ab9 */ /* 0x000fe40000000a00 */
[----:B------:R-:W-:Y:S01]  /*6210*/  UIMAD UR4, UR7, UR4, URZ ;  /* 0x00000004070472a4 */ /* 0x000fe2000f8e023f */
[----:B------:R-:W-:-:S03]  /*6220*/  IADD3 R3, R3, UR13, RZ ;  /* 0x0000000d03037c10 */ /* 0x000fc6000fffe0ff */
[----:B------:R-:W-:Y:S02]  /*6230*/  UIMAD UR4, UR14, UR5, UR4 ;  /* 0x000000050e0472a4 */ /* 0x000fe4000f8e0204 */
[----:B------:R-:W-:-:S05]  /*6240*/  IMAD.WIDE.U32 R10, R0, c[0x0][0x310], R2 ;  /* 0x0000c400000a7a25 */ /* 0x000fca00078e0002 */
[----:B------:R-:W-:Y:S01]  /*6250*/  IADD3 R3, R11, UR4, RZ ;  /* 0x000000040b037c10 */ /* 0x000fe2000fffe0ff */
        /* <DEDUP_REMOVED lines=15> */
.L_x_468:
[----:B------:R-:W-:Y:S05]  /*6350*/  BSYNC B0 ;  /* 0x0000000000007941 */ /* 0x000fea0003800000 */
.L_x_467:
        /* <DEDUP_REMOVED lines=19> */
.L_x_462:
[----:B------:R-:W-:Y:S01]  /*6490*/  SHF.R.S32.HI R0, RZ, 0x1f, R234 ;  /* 0x0000001fff007819 */ /* 0x000fe200000114ea */
[----:B------:R-:W-:Y:S01]  /*64a0*/  USHF.R.S32.HI UR6, URZ, 0x1f, UR13 ;  /* 0x0000001f3f067899 */ /* 0x000fe2000801140d */
[----:B------:R-:W-:Y:S01]  /*64b0*/  IMAD.U32 R2, RZ, RZ, UR13 ;  /* 0x0000000dff027e24 */ /* 0x000fe2000f8e00ff */
[----:B------:R-:W-:Y:S01]  /*64c0*/  ULDC.64 UR4, c[0x0][0x308] ;  /* 0x0000c20000047ab9 */ /* 0x000fe20000000a00 */
[----:B------:R-:W-:Y:S01]  /*64d0*/  LEA.HI R8, R0, R234, RZ, 0x3 ;  /* 0x000000ea00087211 */ /* 0x000fe200078f18ff */
[----:B------:R-:W-:Y:S01]  /*64e0*/  UIMAD UR4, UR6, UR4, URZ ;  /* 0x00000004060472a4 */ /* 0x000fe2000f8e023f */
[----:B------:R-:W-:Y:S01]  /*64f0*/  IMAD.U32 R10, RZ, RZ, UR14 ;  /* 0x0000000eff0a7e24 */ /* 0x000fe2000f8e00ff */
[----:B------:R-:W-:Y:S01]  /*6500*/  ULDC UR8, c[0x0][0x2f0] ;  /* 0x0000bc0000087ab9 */ /* 0x000fe20000000800 */
[----:B------:R-:W-:Y:S01]  /*6510*/  LOP3.LUT R0, R8, 0x1ffffff8, RZ, 0xc0, !PT ;  /* 0x1ffffff808007812 */ /* 0x000fe200078ec0ff */
[----:B------:R-:W-:Y:S01]  /*6520*/  UIMAD UR5, UR13, UR5, UR4 ;  /* 0x000000050d0572a4 */ /* 0x000fe2000f8e0204 */
[----:B------:R-:W-:Y:S01]  /*6530*/  SHF.R.S32.HI R8, RZ, 0x3, R8 ;  /* 0x00000003ff087819 */ /* 0x000fe20000011408 */
[----:B------:R-:W-:Y:S01]  /*6540*/  UIADD3 UR8, -UR10, UR8, URZ ;  /* 0x000000080a087290 */ /* 0x000fe2000fffe13f */
[----:B------:R-:W-:Y:S01]  /*6550*/  IMAD.U32 R6, RZ, RZ, UR15 ;  /* 0x0000000fff067e24 */ /* 0x000fe2000f8e00ff */
[----:B------:R-:W-:Y:S01]  /*6560*/  USHF.R.S32.HI UR7, URZ, 0x1f, UR14 ;  /* 0x0000001f3f077899 */ /* 0x000fe2000801140e */
[----:B------:R-:W-:Y:S01]  /*6570*/  IMAD.IADD R0, R234, 0x1, -R0 ;  /* 0x00000001ea007824 */ /* 0x000fe200078e0a00 */
[----:B------:R-:W-:Y:S01]  /*6580*/  SHF.R.S32.HI R9, RZ, 0x1f, R8 ;  /* 0x0000001fff097819 */ /* 0x000fe20000011408 */
[----:B------:R-:W-:Y:S01]  /*6590*/  BSSY B0, `(.L_x_469) ;  /* 0x000001c000007945 */ /* 0x000fe20003800000 */
[----:B------:R-:W-:Y:S01]  /*65a0*/  ISETP.GE.AND P4, PT, R8, UR8, PT ;  /* 0x0000000808007c0c */ /* 0x000fe2000bf86270 */
[----:B------:R-:W-:-:S02]  /*65b0*/  IMAD.SHL.U32 R12, R0, 0x8, RZ ;  /* 0x00000008000c7824 */ /* 0x000fc400078e00ff */
[----:B------:R-:W-:-:S03]  /*65c0*/  IMAD.WIDE R6, R6, 0x40, R8 ;  /* 0x0000004006067825 */ /* 0x000fc600078e0208 */
[--C-:B------:R-:W-:Y:S02]  /*65d0*/  SHF.R.S32.HI R13, RZ, 0x1f, R12.reuse ;  /* 0x0000001fff0d7819 */ /* 0x100fe4000001140c */
[C---:B------:R-:W-:Y:S02]  /*65e0*/  IADD3 R16, R12.reuse, 0x40, RZ ;  /* 0x000000400c107810 */ /* 0x040fe40007ffe0ff */
[----:B------:R-:W-:Y:S01]  /*65f0*/  IADD3 R17, R12, 0x80, RZ ;  /* 0x000000800c117810 */ /* 0x000fe20007ffe0ff */
[----:B------:R-:W-:-:S05]  /*6600*/  IMAD.WIDE.U32 R2, R2, c[0x0][0x308], R12 ;  /* 0x0000c20002027a25 */ /* 0x000fca00078e000c */
[----:B------:R-:W-:Y:S01]  /*6610*/  IADD3 R3, R3, UR5, RZ ;  /* 0x0000000503037c10 */ /* 0x000fe2000fffe0ff */
[----:B------:R-:W-:Y:S02]  /*6620*/  ULDC.64 UR4, c[0x0][0x310] ;  /* 0x0000c40000047ab9 */ /* 0x000fe40000000a00 */
[----:B------:R-:W-:Y:S02]  /*6630*/  UIMAD UR4, UR7, UR4, URZ ;  /* 0x00000004070472a4 */ /* 0x000fe4000f8e023f */
[----:B------:R-:W-:Y:S02]  /*6640*/  IMAD.WIDE.U32 R10, R10, c[0x0][0x310], R2 ;  /* 0x0000c4000a0a7a25 */ /* 0x000fe400078e0002 */
[----:B------:R-:W-:-:S06]  /*6650*/  UIMAD UR4, UR14, UR5, UR4 ;  /* 0x000000050e0472a4 */ /* 0x000fcc000f8e0204 */
[----:B------:R-:W-:Y:S01]  /*6660*/  IADD3 R3, R11, UR4, RZ ;  /* 0x000000040b037c10 */ /* 0x000fe2000fffe0ff */
        /* <DEDUP_REMOVED lines=14> */
.L_x_470:
[----:B------:R-:W-:Y:S05]  /*6750*/  BSYNC B0 ;  /* 0x0000000000007941 */ /* 0x000fea0003800000 */
.L_x_469:
        /* <DEDUP_REMOVED lines=19> */
.L_x_472:
[----:B------:R-:W-:Y:S05]  /*6890*/  BSYNC B0 ;  /* 0x0000000000007941 */ /* 0x000fea0003800000 */
.L_x_471:
        /* <DEDUP_REMOVED lines=27> */
.L_x_474:
[----:B------:R-:W-:Y:S05]  /*6a50*/  BSYNC B0 ;  /* 0x0000000000007941 */ /* 0x000fea0003800000 */
.L_x_473:
        /* <DEDUP_REMOVED lines=18> */
.L_x_475:
        /* <DEDUP_REMOVED lines=16> */
.L_x_1391:


//--------------------- .text._ZN7cutlass13device_kernelIN5flash19enable_sm80_to_sm89INS1_16FlashAttnBwdSm80INS1_25CollectiveMainloopBwdSm80ILi1ELi1EN4cute5tupleIJNS5_1CILi64EEES8_NS7_ILi192EEEEEENS_6half_tEfNS_4arch4Sm80ELb1ELb0ELb0ELb0ELb1ELb0ELb0ELb0ELi2ELi2ELi2ELi2ELb1EEENS1_21CollectiveEpilogueBwdISA_SB_SD_Li256ELb0ELb0ELi4EEENS1_25SingleTileBwdLPTSchedulerILb0ELi64ELb1EEEEEEEEEvNT_6ParamsE --------------------------
	.section	.text._ZN7cutlass13device_kernelIN5flash19enable_sm80_to_sm89INS1_16FlashAttnBwdSm80INS1_25CollectiveMainloopBwdSm80ILi1ELi1EN4cute5tupleIJNS5_1CILi64EEES8_NS7_ILi192EEEEEENS_6half_tEfNS_4arch4Sm80ELb1ELb0ELb0ELb0ELb1ELb0ELb0ELb0ELi2ELi2ELi2ELi2ELb1EEENS1_21CollectiveEpilogueBwdISA_SB_SD_Li256ELb0ELb0ELi4EEENS1_25SingleTileBwdLPTSchedulerILb0ELi64ELb1EEEEEEEEEvNT_6ParamsE,"ax",@progbits
	.sectioninfo	@"SHI_REGISTERS=255"
	.align	128
.text._ZN7cutlass13device_kernelIN5flash19enable_sm80_to_sm89INS1_16FlashAttnBwdSm80INS1_25CollectiveMainloopBwdSm80ILi1ELi1EN4cute5tupleIJNS5_1CILi64EEES8_NS7_ILi192EEEEEENS_6half_tEfNS_4arch4Sm80ELb1ELb0ELb0ELb0ELb1ELb0ELb0ELb0ELi2ELi2ELi2ELi2ELb1EEENS1_21CollectiveEpilogueBwdISA_SB_SD_Li256ELb0ELb0ELi4EEENS1_25SingleTileBwdLPTSchedulerILb0ELi64ELb1EEEEEEEEEvNT_6ParamsE:
        .type           _ZN7cutlass13device_kernelIN5flash19enable_sm80_to_sm89INS1_16FlashAttnBwdSm80INS1_25CollectiveMainloopBwdSm80ILi1ELi1EN4cute5tupleIJNS5_1CILi64EEES8_NS7_ILi192EEEEEENS_6half_tEfNS_4arch4Sm80ELb1ELb0ELb0ELb0ELb1ELb0ELb0ELb0ELi2ELi2ELi2ELi2ELb1EEENS1_21CollectiveEpilogueBwdISA_SB_SD_Li256ELb0ELb0ELi4EEENS1_25SingleTileBwdLPTSchedulerILb0ELi64ELb1EEEEEEEEEvNT_6ParamsE,@function
        .size           _ZN7cutlass13device_kernelIN5flash19enable_sm80_to_sm89INS1_16FlashAttnBwdSm80INS1_25CollectiveMainloopBwdSm80ILi1ELi1EN4cute5tupleIJNS5_1CILi64EEES8_NS7_ILi192EEEEEENS_6half_tEfNS_4arch4Sm80ELb1ELb0ELb0ELb0ELb1ELb0ELb0ELb0ELi2ELi2ELi2ELi2ELb1EEENS1_21CollectiveEpilogueBwdISA_SB_SD_Li256ELb0ELb0ELi4EEENS1_25SingleTileBwdLPTSchedulerILb0ELi64ELb1EEEEEEEEEvNT_6ParamsE,(.L_x_1392 - _ZN7cutlass13device_kernelIN5flash19enable_sm80_to_sm89INS1_16FlashAttnBwdSm80INS1_25CollectiveMainloopBwdSm80ILi1ELi1EN4cute5tupleIJNS5_1CILi64EEES8_NS7_ILi192EEEEEENS_6half_tEfNS_4arch4Sm80ELb1ELb0ELb0ELb0ELb1ELb0ELb0ELb0ELi2ELi2ELi2ELi2ELb1EEENS1_21CollectiveEpilogueBwdISA_SB_SD_Li256ELb0ELb0ELi4EEENS1_25SingleTileBwdLPTSchedulerILb0ELi64ELb1EEEEEEEEEvNT_6ParamsE)
        .other          _ZN7cutlass13device_kernelIN5flash19enable_sm80_to_sm89INS1_16FlashAttnBwdSm80INS1_25CollectiveMainloopBwdSm80ILi1ELi1EN4cute5tupleIJNS5_1CILi64EEES8_NS7_ILi192EEEEEENS_6half_tEfNS_4arch4Sm80ELb1ELb0ELb0ELb0ELb1ELb0ELb0ELb0ELi2ELi2ELi2ELi2ELb1EEENS1_21CollectiveEpilogueBwdISA_SB_SD_Li256ELb0ELb0ELi4EEENS1_25SingleTileBwdLPTSchedulerILb0ELi64ELb1EEEEEEEEEvNT_6ParamsE,@"STO_CUDA_ENTRY STV_DEFAULT"
_ZN7cutlass13device_kernelIN5flash19enable_sm80_to_sm89INS1_16FlashAttnBwdSm80INS1_25CollectiveMainloopBwdSm80ILi1ELi1EN4cute5tupleIJNS5_1CILi64EEES8_NS7_ILi192EEEEEENS_6half_tEfNS_4arch4Sm80ELb1ELb0ELb0ELb0ELb1ELb0ELb0ELb0ELi2ELi2ELi2ELi2ELb1EEENS1_21CollectiveEpilogueBwdISA_SB_SD_Li256ELb0ELb0ELi4EEENS1_25SingleTileBwdLPTSchedulerILb0ELi64ELb1EEEEEEEEEvNT_6ParamsE:
        /* <DEDUP_REMOVED lines=28> */
.L_x_477:
[----:B------:R-:W-:Y:S02]  /*01c0*/  ULDC UR9, c[0x0][0x3ac] ;  /* 0x0000eb0000097ab9 */ /* 0x000fe40000000800 */
[----:B------:R-:W-:Y:S02]  /*01d0*/  UISETP.NE.AND UP0, UPT, UR9, 0x1, UPT ;  /* 0x000000010900788c */ /* 0x000fe4000bf05270 */
[----:B------:R-:W-:Y:S02]  /*01e0*/  ULDC.64 UR4, c[0x0][0x3b0] ;  /* 0x0000ec0000047ab9 */ /* 0x000fe40000000a00 */
[----:B------:R-:W-:Y:S02]  /*01f0*/  UIMAD.WIDE.U32 UR10, UR8, UR4, URZ ;  /* 0x00000004080a72a5 */ /* 0x000fe4000f8e003f */
[----:B------:R-:W-:-:S05]  /*0200*/  UMOV UR6, UR8 ;  /* 0x0000000800067c82 */ /* 0x000fca0008000000 */
[----:B------:R-:W-:-:S04]  /*0210*/  @UP0 USHF.R.U32.HI UR6, URZ, UR5, UR11 ;  /* 0x000000053f060299 */ /* 0x000fc8000801160b */
[----:B------:R-:W-:Y:S02]  /*0220*/  UIMAD UR9, UR6, UR9, URZ ;  /* 0x00000009060972a4 */ /* 0x000fe4000f8e023f */
.L_x_478:
[----:B------:R-:W-:Y:S02]  /*0230*/  ULDC.64 UR14, c[0x0][0x3a0] ;  /* 0x0000e800000e7ab9 */ /* 0x000fe40000000a00 */
[----:B------:R-:W-:Y:S02]  /*0240*/  UIADD3 UR8, UR8, -UR9, URZ ;  /* 0x8000000908087290 */ /* 0x000fe4000fffe03f */
[----:B------:R-:W-:Y:S02]  /*0250*/  UISETP.NE.AND UP0, UPT, UR14, 0x1, UPT ;  /* 0x000000010e00788c */ /* 0x000fe4000bf05270 */
[----:B------:R-:W-:Y:S02]  /*0260*/  ULDC.64 UR4, c[0x0][0x3a8] ;  /* 0x0000ea0000047ab9 */ /* 0x000fe40000000a00 */
[----:B------:R-:W-:Y:S02]  /*0270*/  UIMAD UR5, UR7, UR5, UR8 ;  /* 0x00000005070572a4 */ /* 0x000fe4000f8e0208 */
[----:B------:R-:W-:-:S02]  /*0280*/  ULOP3.LUT UR6, URZ, UR6, URZ, 0x33, !UPT ;  /* 0x000000063f067292 */ /* 0x000fc4000f8e333f */
[----:B------:R-:W-:Y:S02]  /*0290*/  UIMAD.WIDE.U32 UR8, UR5, UR15, URZ ;  /* 0x0000000f050872a5 */ /* 0x000fe4000f8e003f */
[----:B------:R-:W-:Y:S02]  /*02a0*/  ULDC UR13, c[0x0][0x394] ;  /* 0x0000e500000d7ab9 */ /* 0x000fe40000000800 */
[----:B------:R-:W-:Y:S02]  /*02b0*/  UMOV UR15, UR5 ;  /* 0x00000005000f7c82 */ /* 0x000fe40008000000 */
[----:B------:R-:W-:Y:S02]  /*02c0*/  @UP0 USHF.R.U32.HI UR15, URZ, UR4, UR9 ;  /* 0x000000043f0f0299 */ /* 0x000fe40008011609 */
[----:B------:R-:W-:Y:S02]  /*02d0*/  UIADD3 UR13, UR6, UR13, URZ ;  /* 0x0000000d060d7290 */ /* 0x000fe4000fffe03f */
[----:B------:R-:W-:-:S04]  /*02e0*/  UIADD3 UR4, -UR15, URZ, URZ ;  /* 0x0000003f0f047290 */ /* 0x000fc8000fffe13f */
[----:B------:R-:W-:Y:S01]  /*02f0*/  UIMAD UR14, UR4, UR14, UR5 ;  /* 0x0000000e040e72a4 */ /* 0x000fe2000f8e0205 */
[----:B------:R-:W-:Y:S05]  /*0300*/  BRA `(.L_x_479) ;  /* 0x0000028000007947 */ /* 0x000fea0003800000 */
.L_x_476:
        /* <DEDUP_REMOVED lines=20> */
.L_x_480:
[----:B------:R-:W-:Y:S02]  /*0450*/  ULDC UR9, c[0x0][0x3ac] ;  /* 0x0000eb0000097ab9 */ /* 0x000fe40000000800 */
[----:B------:R-:W-:Y:S02]  /*0460*/  UISETP.NE.AND UP0, UPT, UR9, 0x1, UPT ;  /* 0x000000010900788c */ /* 0x000fe4000bf05270 */
[----:B------:R-:W-:Y:S02]  /*0470*/  ULDC.64 UR4, c[0x0][0x3b0] ;  /* 0x0000ec0000047ab9 */ /* 0x000fe40000000a00 */
[----:B------:R-:W-:Y:S02]  /*0480*/  UIMAD.WIDE.U32 UR10, UR8, UR4, URZ ;  /* 0x00000004080a72a5 */ /* 0x000fe4000f8e003f */
[----:B------:R-:W-:-:S05]  /*0490*/  UMOV UR6, UR8 ;  /* 0x0000000800067c82 */ /* 0x000fca0008000000 */
[----:B------:R-:W-:-:S04]  /*04a0*/  @UP0 USHF.R.U32.HI UR6, URZ, UR5, UR11 ;  /* 0x000000053f060299 */ /* 0x000fc8000801160b */
[----:B------:R-:W-:Y:S02]  /*04b0*/  UIMAD UR9, UR6, UR9, URZ ;  /* 0x00000009060972a4 */ /* 0x000fe4000f8e023f */
.L_x_481:
        /* <DEDUP_REMOVED lines=12> */
[----:B------:R-:W-:Y:S02]  /*0580*/  UIMAD UR14, UR4, UR14, UR5 ;  /* 0x0000000e040e72a4 */ /* 0x000fe4000f8e0205 */
.L_x_479:
        /* <DEDUP_REMOVED lines=542> */
.L_x_485:
        /* <DEDUP_REMOVED lines=438> */
.L_x_483:
        /* <DEDUP_REMOVED lines=117> */
.L_x_484:
        /* <DEDUP_REMOVED lines=167> */
.L_x_482:
        /* <DEDUP_REMOVED lines=191> */
.L_x_488:
[----:B------:R-:W-:Y:S05]  /*6080*/  BSYNC B0 ;  /* 0x0000000000007941 */ /* 0x000fea0003800000 */
.L_x_487:
        /* <DEDUP_REMOVED lines=21> */
.L_x_490:
[----:B------:R-:W-:Y:S05]  /*61e0*/  BSYNC B0 ;  /* 0x0000000000007941 */ /* 0x000fea0003800000 */
.L_x_489:
        /* <DEDUP_REMOVED lines=28> */
.L_x_492:
[----:B------:R-:W-:Y:S05]  /*63b0*/  BSYNC B0 ;  /* 0x0000000000007941 */ /* 0x000fea0003800000 */
.L_x_491:
        /* <DEDUP_REMOVED lines=19> */
.L_x_486:
        /* <DEDUP_REMOVED lines=44> */
.L_x_494:
[----:B------:R-:W-:Y:S05]  /*67b0*/  BSYNC B0 ;  /* 0x0000000000007941 */ /* 0x000fea0003800000 */
.L_x_493:
        /* <DEDUP_REMOVED lines=19> */
.L_x_496:
[----:B------:R-:W-:Y:S05]  /*68f0*/  BSYNC B0 ;  /* 0x0000000000007941 */ /* 0x000fea0003800000 */
.L_x_495:
        /* <DEDUP_REMOVED lines=27> */
.L_x_498:
[----:B------:R-:W-:Y:S05]  /*6ab0*/  BSYNC B0 ;  /* 0x0000000000007941 */ /* 0x000fea0003800000 */
.L_x_497:
        /* <DEDUP_REMOVED lines=18> */
.L_x_499:
        /* <DEDUP_REMOVED lines=10> */
.L_x_1392:


//--------------------- .text._ZN7cutlass13device_kernelIN5flash19enable_sm80_to_sm89INS1_16FlashAttnBwdSm80INS1_25CollectiveMainloopBwdSm80ILi1ELi1EN4cute5tupleIJNS5_1CILi64EEES8_NS7_ILi192EEEEEENS_6half_tEfNS_4arch4Sm80ELb1ELb0ELb0ELb0ELb0ELb0ELb0ELb0ELi2ELi2ELi2ELi2ELb1EEENS1_24CollectiveEpilogueBwdGQAISA_fSD_Li256ELb0ELb0EEENS1_25SingleTileBwdLPTSchedulerILb0ELi64ELb0EEEEEEEEEvNT_6ParamsE --------------------------
	.section	.text._ZN7cutlass13device_kernelIN5flash19enable_sm80_to_sm89INS1_16FlashAttnBwdSm80INS1_25CollectiveMainloopBwdSm80ILi1ELi1EN4cute5tupleIJNS5_1CILi64EEES8_NS7_ILi192EEEEEENS_6half_tEfNS_4arch4Sm80ELb1ELb0ELb0ELb0ELb0ELb0ELb0ELb0ELi2ELi2ELi2ELi2ELb1EEENS1_24CollectiveEpilogueBwdGQAISA_fSD_Li256ELb0ELb0EEENS1_25SingleTileBwdLPTSchedulerILb0ELi64ELb0EEEEEEEEEvNT_6ParamsE,"ax",@progbits
	.sectioninfo	@"SHI_REGISTERS=255"
	.align	128
.text._ZN7cutlass13device_kernelIN5flash19enable_sm80_to_sm89INS1_16FlashAttnBwdSm80INS1_25CollectiveMainloopBwdSm80ILi1ELi1EN4cute5tupleIJNS5_1CILi64EEES8_NS7_ILi192EEEEEENS_6half_tEfNS_4arch4Sm80ELb1ELb0ELb0ELb0ELb0ELb0ELb0ELb0ELi2ELi2ELi2ELi2ELb1EEENS1_24CollectiveEpilogueBwdGQAISA_fSD_Li256ELb0ELb0EEENS1_25SingleTileBwdLPTSchedulerILb0ELi64ELb0EEEEEEEEEvNT_6ParamsE:
        .type           _ZN7cutlass13device_kernelIN5flash19enable_sm80_to_sm89INS1_16FlashAttnBwdSm80INS1_25CollectiveMainloopBwdSm80ILi1ELi1EN4cute5tupleIJNS5_1CILi64EEES8_NS7_ILi192EEEEEENS_6half_tEfNS_4arch4Sm80ELb1ELb0ELb0ELb0ELb0ELb0ELb0ELb0ELi2ELi2ELi2ELi2ELb1EEENS1_24CollectiveEpilogueBwdGQAISA_fSD_Li256ELb0ELb0EEENS1_25SingleTileBwdLPTSchedulerILb0ELi64ELb0EEEEEEEEEvNT_6ParamsE,@function
        .size           _ZN7cutlass13device_kernelIN5flash19enable_sm80_to_sm89INS1_16FlashAttnBwdSm80INS1_25CollectiveMainloopBwdSm80ILi1ELi1EN4cute5tupleIJNS5_1CILi64EEES8_NS7_ILi192EEEEEENS_6half_tEfNS_4arch4Sm80ELb1ELb0ELb0ELb0ELb0ELb0ELb0ELb0ELi2ELi2ELi2ELi2ELb1EEENS1_24CollectiveEpilogueBwdGQAISA_fSD_Li256ELb0ELb0EEENS1_25SingleTileBwdLPTSchedulerILb0ELi64ELb0EEEEEEEEEvNT_6ParamsE,(.L_x_1393 - _ZN7cutlass13device_kernelIN5flash19enable_sm80_to_sm89INS1_16FlashAttnBwdSm80INS1_25CollectiveMainloopBwdSm80ILi1ELi1EN4cute5tupleIJNS5_1CILi64EEES8_NS7_ILi192EEEEEENS_6half_tEfNS_4arch4Sm80ELb1ELb0ELb0ELb0ELb0ELb0ELb0ELb0ELi2ELi2ELi2ELi2ELb1EEENS1_24CollectiveEpilogueBwdGQAISA_fSD_Li256ELb0ELb0EEENS1_25SingleTileBwdLPTSchedulerILb0ELi64ELb0EEEEEEEEEvNT_6ParamsE)
        .other          _ZN7cutlass13device_kernelIN5flash19enable_sm80_to_sm89INS1_16FlashAttnBwdSm80INS1_25CollectiveMainloopBwdSm80ILi1ELi1EN4cute5tupleIJNS5_1CILi64EEES8_NS7_ILi192EEEEEENS_6half_tEfNS_4arch4Sm80ELb1ELb0ELb0ELb0ELb0ELb0ELb0ELb0ELi2ELi2ELi2ELi2ELb1EEENS1_24CollectiveEpilogueBwdGQAISA_fSD_Li256ELb0ELb0EEENS1_25SingleTileBwdLPTSchedulerILb0ELi64ELb0EEEEEEEEEvNT_6ParamsE,@"STO_CUDA_ENTRY STV_DEFAULT"
_ZN7cutlass13device_kernelIN5flash19enable_sm80_to_sm89INS1_16FlashAttnBwdSm80INS1_25CollectiveMainloopBwdSm80ILi1ELi1EN4cute5tupleIJNS5_1CILi64EEES8_NS7_ILi192EEEEEENS_6half_tEfNS_4arch4Sm80ELb1ELb0ELb0ELb0ELb0ELb0ELb0ELb0ELi2ELi2ELi2ELi2ELb1EEENS1_24CollectiveEpilogueBwdGQAISA_fSD_Li256ELb0ELb0EEENS1_25SingleTileBwdLPTSchedulerILb0ELi64ELb0EEEEEEEEEvNT_6ParamsE:
        /* <DEDUP_REMOVED lines=28> */
.L_x_501:
[----:B------:R-:W-:Y:S02]  /*01c0*/  ULDC UR7, c[0x0][0x3b4] ;  /* 0x0000ed0000077ab9 */ /* 0x000fe40000000800 */
[----:B------:R-:W-:Y:S02]  /*01d0*/  UISETP.NE.AND UP0, UPT, UR7, 0x1, UPT ;  /* 0x000000010700788c */ /* 0x000fe4000bf05270 */
[----:B------:R-:W-:Y:S02]  /*01e0*/  ULDC.64 UR4, c[0x0][0x3b8] ;  /* 0x0000ee0000047ab9 */ /* 0x000fe40000000a00 */
[----:B------:R-:W-:Y:S02]  /*01f0*/  UIMAD.WIDE.U32 UR10, UR6, UR4, URZ ;  /* 0x00000004060a72a5 */ /* 0x000fe4000f8e003f */
[----:B------:R-:W-:-:S05]  /*0200*/  UMOV UR15, UR6 ;  /* 0x00000006000f7c82 */ /* 0x000fca0008000000 */
[----:B------:R-:W-:-:S04]  /*0210*/  @UP0 USHF.R.U32.HI UR15, URZ, UR5, UR11 ;  /* 0x000000053f0f0299 */ /* 0x000fc8000801160b */
[----:B------:R-:W-:-:S04]  /*0220*/  UIMAD UR7, UR15, UR7, URZ ;  /* 0x000000070f0772a4 */ /* 0x000fc8000f8e023f */
.L_x_502:
        /* <DEDUP_REMOVED lines=11> */
.L_x_500:
        /* <DEDUP_REMOVED lines=20> */
.L_x_504:
[----:B------:R-:W-:Y:S02]  /*0420*/  ULDC UR7, c[0x0][0x3b4] ;  /* 0x0000ed0000077ab9 */ /* 0x000fe40000000800 */
[----:B------:R-:W-:Y:S02]  /*0430*/  UISETP.NE.AND UP0, UPT, UR7, 0x1, UPT ;  /* 0x000000010700788c */ /* 0x000fe4000bf05270 */
[----:B------:R-:W-:Y:S02]  /*0440*/  ULDC.64 UR4, c[0x0][0x3b8] ;  /* 0x0000ee0000047ab9 */ /* 0x000fe40000000a00 */
[----:B------:R-:W-:Y:S02]  /*0450*/  UIMAD.WIDE.U32 UR10, UR6, UR4, URZ ;  /* 0x00000004060a72a5 */ /* 0x000fe4000f8e003f */
[----:B------:R-:W-:-:S05]  /*0460*/  UMOV UR15, UR6 ;  /* 0x00000006000f7c82 */ /* 0x000fca0008000000 */
[----:B------:R-:W-:-:S04]  /*0470*/  @UP0 USHF.R.U32.HI UR15, URZ, UR5, UR11 ;  /* 0x000000053f0f0299 */ /* 0x000fc8000801160b */
[----:B------:R-:W-:-:S04]  /*0480*/  UIMAD UR7, UR15, UR7, URZ ;  /* 0x000000070f0772a4 */ /* 0x000fc8000f8e023f */
.L_x_505:
        /* <DEDUP_REMOVED lines=10> */
.L_x_503:
        /* <DEDUP_REMOVED lines=16> */
[----:B------:R-:W-:Y:S01]  /*0630*/  UIADD3 UR6, UR6, 0x3f, URZ ;  /* 0x0000003f06067890 */ /* 0x000fe2000fffe03f */
[----:B------:R-:W-:Y:S01]  /*0640*/  CS2R R118, SRZ ;  /* 0x0000000000767805 */ /* 0x000fe2000001ff00 */
[----:B------:R-:W-:Y:S01]  /*0650*/  USHF.R.S32.HI UR4, URZ, 0x1f, UR5 ;  /* 0x0000001f3f047899 */ /* 0x000fe20008011405 */
[----:B------:R-:W-:Y:S01]  /*0660*/  CS2R R116, SRZ ;  /* 0x0000000000747805 */ /* 0x000fe2000001ff00 */
[----:B------:R-:W-:Y:S01]  /*0670*/  ULDC.64 UR16, c[0x0][0x118] ;  /* 0x0000460000107ab9 */ /* 0x000fe20000000a00 */
[----:B------:R-:W-:Y:S01]  /*0680*/  CS2R R110, SRZ ;  /* 0x00000000006e7805 */ /* 0x000fe2000001ff00 */
[----:B------:R-:W-:Y:S01]  /*0690*/  ULEA.HI UR11, UR4, UR5, URZ, 0x6 ;  /* 0x00000005040b7291 */ /* 0x000fe2000f8f303f */
[----:B------:R-:W-:Y:S01]  /*06a0*/  CS2R R108, SRZ ;  /* 0x00000000006c7805 */ /* 0x000fe2000001ff00 */
[----:B------:R-:W-:Y:S01]  /*06b0*/  USHF.R.S32.HI UR4, URZ, 0x1f, UR6 ;  /* 0x0000001f3f047899 */ /* 0x000fe20008011406 */
[----:B------:R-:W-:Y:S01]  /*06c0*/  CS2R R114, SRZ ;  /* 0x0000000000727805 */ /* 0x000fe2000001ff00 */
[----:B------:R-:W-:Y:S01]  /*06d0*/  USHF.R.S32.HI UR11, URZ, 0x6, UR11 ;  /* 0x000000063f0b7899 */ /* 0x000fe2000801140b */
[----:B------:R-:W-:Y:S01]  /*06e0*/  CS2R R112, SRZ ;  /* 0x0000000000707805 */ /* 0x000fe2000001ff00 */
[----:B------:R-:W-:Y:S01]  /*06f0*/  ULEA.HI UR4, UR4, UR6, URZ, 0x6 ;  /* 0x0000000604047291 */ /* 0x000fe2000f8f303f */
[----:B------:R-:W-:Y:S01]  /*0700*/  CS2R R106, SRZ ;  /* 0x00000000006a7805 */ /* 0x000fe2000001ff00 */
[----:B------:R-:W-:Y:S01]  /*0710*/  UISETP.LT.AND UP0, UPT, URZ, UR11, UPT ;  /* 0x0000000b3f00728c */ /* 0x000fe2000bf01270 */
[----:B------:R-:W-:Y:S01]  /*0720*/  CS2R R104, SRZ ;  /* 0x0000000000687805 */ /* 0x000fe2000001ff00 */
[----:B------:R-:W-:Y:S01]  /*0730*/  USHF.R.S32.HI UR12, URZ, 0x6, UR4 ;  /* 0x000000063f0c7899 */ /* 0x000fe20008011404 */
        /* <DEDUP_REMOVED lines=498> */
.L_x_509:
        /* <DEDUP_REMOVED lines=438> */
.L_x_507:
        /* <DEDUP_REMOVED lines=117> */
.L_x_508:
        /* <DEDUP_REMOVED lines=167> */
.L_x_506:
[----:B------:R-:W-:Y:S05]  /*5380*/  @P1 EXIT ;  /* 0x000000000000194d */ /* 0x000fea0003800000 */
[----:B------:R-:W-:Y:S01]  /*5390*/  ULDC.64 UR4, c[0x0][0x338] ;  /* 0x0000ce0000047ab9 */ /* 0x000fe20000000a00 */
[----:B-1----:R-:W-:Y:S01]  /*53a0*/  IMAD.U32 R8, RZ, RZ, UR14 ;  /* 0x0000000eff087e24 */ /* 0x002fe2000f8e00ff */
[----:B------:R-:W-:Y:S01]  /*53b0*/  UISETP.NE.AND UP0, UPT, UR4, 0x1, UPT ;  /* 0x000000010400788c */ /* 0x000fe2000bf05270 */
[----:B------:R-:W-:Y:S01]  /*53c0*/  IMAD.U32 R6, RZ, RZ, UR14 ;  /* 0x0000000eff067e24 */ /* 0x000fe2000f8e00ff */
[----:B------:R-:W-:-:S02]  /*53d0*/  UIMAD.WIDE.U32 UR6, UR13, UR5, URZ ;  /* 0x000000050d0672a5 */ /* 0x000fc4000f8e003f */
[----:B------:R-:W-:Y:S02]  /*53e0*/  ULDC UR4, c[0x0][0x340] ;  /* 0x0000d00000047ab9 */ /* 0x000fe40000000800 */
[----:B------:R-:W-:Y:S02]  /*53f0*/  UIMAD UR15, UR15, 0x3000, URZ ;  /* 0x000030000f0f78a4 */ /* 0x000fe4000f8e023f */
[----:B------:R-:W-:-:S03]  /*5400*/  USHF.R.S32.HI UR8, URZ, 0x1f, UR14 ;  /* 0x0000001f3f087899 */ /* 0x000fc6000801140e */
[----:B------:R-:W-:Y:S01]  /*5410*/  @UP0 USHF.R.U32.HI UR13, URZ, UR4, UR7 ;  /* 0x000000043f0d0299 */ /* 0x000fe20008011607 */
[----:B------:R-:W-:Y:S01]  /*5420*/  BAR.SYNC.DEFER_BLOCKING 0x1, 0x100 ;  /* 0x0044000000007b1d */ /* 0x000fe20000010000 */
[----:B------:R-:W-:Y:S01]  /*5430*/  USHF.R.S32.HI UR7, URZ, 0x1f, UR15 ;  /* 0x0000001f3f077899 */ /* 0x000fe2000801140f */
[C---:B------:R-:W-:Y:S01]  /*5440*/  IADD3 R2, P0, R234.reuse, UR15, RZ ;  /* 0x0000000fea027c10 */ /* 0x040fe2000ff1e0ff */
[----:B------:R-:W-:Y:S02]  /*5450*/  USHF.R.S32.HI UR6, URZ, 0x1f, UR13 ;  /* 0x0000001f3f067899 */ /* 0x000fe4000801140d */
[----:B------:R-:W-:Y:S01]  /*5460*/  IMAD.U32 R4, RZ, RZ, UR13 ;  /* 0x0000000dff047e24 */ /* 0x000fe2000f8e00ff */
[----:B------:R-:W-:Y:S01]  /*5470*/  ULDC.64 UR4, c[0x0][0x328] ;  /* 0x0000ca0000047ab9 */ /* 0x000fe20000000a00 */
[----:B------:R-:W-:Y:S01]  /*5480*/  LEA.HI.X.SX32 R3, R234, UR7, 0x1, P0 ;  /* 0x00000007ea037c11 */ /* 0x000fe200080f0eff */
[----:B------:R-:W-:Y:S01]  /*5490*/  UIMAD UR4, UR6, UR4, URZ ;  /* 0x00000004060472a4 */ /* 0x000fe2000f8e023f */
[----:B------:R-:W-:-:S03]  /*54a0*/  IMAD.U32 R0, RZ, RZ, UR13 ;  /* 0x0000000dff007e24 */ /* 0x000fc6000f8e00ff */
[----:B------:R-:W-:Y:S01]  /*54b0*/  UIMAD UR7, UR13, UR5, UR4 ;  /* 0x000000050d0772a4 */ /* 0x000fe2000f8e0204 */
[--C-:B------:R-:W-:Y:S02]  /*54c0*/  IMAD.WIDE.U32 R4, R4, c[0x0][0x328], R2.reuse ;  /* 0x0000ca0004047a25 */ /* 0x100fe400078e0002 */
[----:B------:R-:W-:Y:S02]  /*54d0*/  ULDC.64 UR4, c[0x0][0x300] ;  /* 0x0000c00000047ab9 */ /* 0x000fe40000000a00 */
[----:B------:R-:W-:Y:S01]  /*54e0*/  UIMAD UR4, UR6, UR4, URZ ;  /* 0x00000004060472a4 */ /* 0x000fe2000f8e023f */
[----:B------:R-:W-:Y:S01]  /*54f0*/  IADD3 R5, R5, UR7, RZ ;  /* 0x0000000705057c10 */ /* 0x000fe2000fffe0ff */
[----:B------:R-:W-:Y:S01]  /*5500*/  IMAD.WIDE.U32 R2, R0, c[0x0][0x300], R2 ;  /* 0x0000c00000027a25 */ /* 0x000fe200078e0002 */
[----:B------:R-:W-:Y:S02]  /*5510*/  ULDC.64 UR6, c[0x0][0x330] ;  /* 0x0000cc0000067ab9 */ /* 0x000fe40000000a00 */
[----:B------:R-:W-:Y:S01]  /*5520*/  UIMAD UR6, UR8, UR6, URZ ;  /* 0x00000006080672a4 */ /* 0x000fe2000f8e023f */
[----:B------:R-:W-:Y:S01]  /*5530*/  IMAD.WIDE.U32 R8, R8, c[0x0][0x330], R4 ;  /* 0x0000cc0008087a25 */ /* 0x000fe200078e0004 */
[----:B------:R-:W-:-:S02]  /*5540*/  UIMAD UR13, UR13, UR5, UR4 ;  /* 0x000000050d0d72a4 */ /* 0x000fc4000f8e0204 */
[----:B------:R-:W-:Y:S02]  /*5550*/  UIMAD UR6, UR14, UR7, UR6 ;  /* 0x000000070e0672a4 */ /* 0x000fe4000f8e0206 */
[----:B------:R-:W-:Y:S01]  /*5560*/  LEA R4, P1, R8, c[0x0][0x310], 0x2 ;  /* 0x0000c40008047a11 */ /* 0x000fe200078210ff */
[----:B------:R-:W-:Y:S01]  /*5570*/  ULDC.64 UR4, c[0x0][0x308] ;  /* 0x0000c20000047ab9 */ /* 0x000fe20000000a00 */
[----:B------:R-:W-:Y:S01]  /*5580*/  IADD3 R3, R3, UR13, RZ ;  /* 0x0000000d03037c10 */ /* 0x000fe2000fffe0ff */
[----:B------:R-:W-:Y:S01]  /*5590*/  UIMAD UR4, UR8, UR4, URZ ;  /* 0x00000004080472a4 */ /* 0x000fe2000f8e023f */
[----:B------:R-:W-:-:S03]  /*55a0*/  IADD3 R0, R9, UR6, RZ ;  /* 0x0000000609007c10 */ /* 0x000fc6000fffe0ff */
[----:B------:R-:W-:Y:S01]  /*55b0*/  UIMAD UR4, UR14, UR5, UR4 ;  /* 0x000000050e0472a4 */ /* 0x000fe2000f8e0204 */
[----:B------:R-:W-:Y:S01]  /*55c0*/  LEA.HI.X R5, R8, c[0x0][0x314], R0, 0x2, P1 ;  /* 0x0000c50008057a11 */ /* 0x000fe200008f1400 */
[----:B------:R-:W-:-:S04]  /*55d0*/  IMAD.WIDE.U32 R6, R6, c[0x0][0x308], R2 ;  /* 0x0000c20006067a25 */ /* 0x000fc800078e0002 */
[----:B------:R-:W-:Y:S01]  /*55e0*/  RED.E.ADD.F32.FTZ.RN.STRONG.GPU [R4.64], R36 ;  /* 0x000000240400798e */ /* 0x000fe2000c10e790 */
[C---:B------:R-:W-:Y:S02]  /*55f0*/  LEA R2, P0, R6.reuse, c[0x0][0x2e8], 0x2 ;  /* 0x0000ba0006027a11 */ /* 0x040fe400078010ff */
[----:B------:R-:W-:Y:S01]  /*5600*/  IADD3 R3, R7, UR4, RZ ;  /* 0x0000000407037c10 */ /* 0x000fe2000fffe0ff */
[----:B------:R-:W-:Y:S03]  /*5610*/  RED.E.ADD.F32.FTZ.RN.STRONG.GPU [R4.64+0x400], R37 ;  /* 0x000400250400798e */ /* 0x000fe6000c10e790 */
        /* <DEDUP_REMOVED lines=96> */
.L_x_510:
        /* <DEDUP_REMOVED lines=14> */
.L_x_1393:


//--------------------- .text._ZN7cutlass13device_kernelIN5flash19enable_sm80_to_sm89INS1_16FlashAttnBwdSm80INS1_25CollectiveMainloopBwdSm80ILi1ELi1EN4cute5tupleIJNS5_1CILi64EEES8_NS7_ILi192EEEEEENS_6half_tEfNS_4arch4Sm80ELb1ELb0ELb0ELb0ELb1ELb0ELb0ELb0ELi2ELi2ELi2ELi2ELb1EEENS1_24CollectiveEpilogueBwdGQAISA_fSD_Li256ELb0ELb1EEENS1_25SingleTileBwdLPTSchedulerILb0ELi64ELb1EEEEEEEEEvNT_6ParamsE --------------------------
	.section	.text._ZN7cutlass13device_kernelIN5flash19enable_sm80_to_sm89INS1_16FlashAttnBwdSm80INS1_25CollectiveMainloopBwdSm80ILi1ELi1EN4cute5tupleIJNS5_1CILi64EEES8_NS7_ILi192EEEEEENS_6half_tEfNS_4arch4Sm80ELb1ELb0ELb0ELb0ELb1ELb0ELb0ELb0ELi2ELi2ELi2ELi2ELb1EEENS1_24CollectiveEpilogueBwdGQAISA_fSD_Li256ELb0ELb1EEENS1_25SingleTileBwdLPTSchedulerILb0ELi64ELb1EEEEEEEEEvNT_6ParamsE,"ax",@progbits
	.sectioninfo	@"SHI_REGISTERS=255"
	.align	128
.text._ZN7cutlass13device_kernelIN5flash19enable_sm80_to_sm89INS1_16FlashAttnBwdSm80INS1_25CollectiveMainloopBwdSm80ILi1ELi1EN4cute5tupleIJNS5_1CILi64EEES8_NS7_ILi192EEEEEENS_6half_tEfNS_4arch4Sm80ELb1ELb0ELb0ELb0ELb1ELb0ELb0ELb0ELi2ELi2ELi2ELi2ELb1EEENS1_24CollectiveEpilogueBwdGQAISA_fSD_Li256ELb0ELb1EEENS1_25SingleTileBwdLPTSchedulerILb0ELi64ELb1EEEEEEEEEvNT_6ParamsE:
        .type           _ZN7cutlass13device_kernelIN5flash19enable_sm80_to_sm89INS1_16FlashAttnBwdSm80INS1_25CollectiveMainloopBwdSm80ILi1ELi1EN4cute5tupleIJNS5_1CILi64EEES8_NS7_ILi192EEEEEENS_6half_tEfNS_4arch4Sm80ELb1ELb0ELb0ELb0ELb1ELb0ELb0ELb0ELi2ELi2ELi2ELi2ELb1EEENS1_24CollectiveEpilogueBwdGQAISA_fSD_Li256ELb0ELb1EEENS1_25SingleTileBwdLPTSchedulerILb0ELi64ELb1EEEEEEEEEvNT_6ParamsE,@function
        .size           _ZN7cutlass13device_kernelIN5flash19enable_sm80_to_sm89INS1_16FlashAttnBwdSm80INS1_25CollectiveMainloopBwdSm80ILi1ELi1EN4cute5tupleIJNS5_1CILi64EEES8_NS7_ILi192EEEEEENS_6half_tEfNS_4arch4Sm80ELb1ELb0ELb0ELb0ELb1ELb0ELb0ELb0ELi2ELi2ELi2ELi2ELb1EEENS1_24CollectiveEpilogueBwdGQAISA_fSD_Li256ELb0ELb1EEENS1_25SingleTileBwdLPTSchedulerILb0ELi64ELb1EEEEEEEEEvNT_6ParamsE,(.L_x_1394 - _ZN7cutlass13device_kernelIN5flash19enable_sm80_to_sm89INS1_16FlashAttnBwdSm80INS1_25CollectiveMainloopBwdSm80ILi1ELi1EN4cute5tupleIJNS5_1CILi64EEES8_NS7_ILi192EEEEEENS_6half_tEfNS_4arch4Sm80ELb1ELb0ELb0ELb0ELb1ELb0ELb0ELb0ELi2ELi2ELi2ELi2ELb1EEENS1_24CollectiveEpilogueBwdGQAISA_fSD_Li256ELb0ELb1EEENS1_25SingleTileBwdLPTSchedulerILb0ELi64ELb1EEEEEEEEEvNT_6ParamsE)
        .other          _ZN7cutlass13device_kernelIN5flash19enable_sm80_to_sm89INS1_16FlashAttnBwdSm80INS1_25CollectiveMainloopBwdSm80ILi1ELi1EN4cute5tupleIJNS5_1CILi64EEES8_NS7_ILi192EEEEEENS_6half_tEfNS_4arch4Sm80ELb1ELb0ELb0ELb0ELb1ELb0ELb0ELb0ELi2ELi2ELi2ELi2ELb1EEENS1_24CollectiveEpilogueBwdGQAISA_fSD_Li256ELb0ELb1EEENS1_25SingleTileBwdLPTSchedulerILb0ELi64ELb1EEEEEEEEEvNT_6ParamsE,@"STO_CUDA_ENTRY STV_DEFAULT"
_ZN7cutlass13device_kernelIN5flash19enable_sm80_to_sm89INS1_16FlashAttnBwdSm80INS1_25CollectiveMainloopBwdSm80ILi1ELi1EN4cute5tupleIJNS5_1CILi64EEES8_NS7_ILi192EEEEEENS_6half_tEfNS_4arch4Sm80ELb1ELb0ELb0ELb0ELb1ELb0ELb0ELb0ELi2ELi2ELi2ELi2ELb1EEENS1_24CollectiveEpilogueBwdGQAISA_fSD_Li256ELb0ELb1EEENS1_25SingleTileBwdLPTSchedulerILb0ELi64ELb1EEEEEEEEEvNT_6ParamsE:
        /* <DEDUP_REMOVED lines=28> */
.L_x_512:
[----:B------:R-:W-:Y:S02]  /*01c0*/  ULDC UR9, c[0x0][0x3b4] ;  /* 0x0000ed0000097ab9 */ /* 0x000fe40000000800 */
[----:B------:R-:W-:Y:S02]  /*01d0*/  UISETP.NE.AND UP0, UPT, UR9, 0x1, UPT ;  /* 0x000000010900788c */ /* 0x000fe4000bf05270 */
[----:B------:R-:W-:Y:S02]  /*01e0*/  ULDC.64 UR4, c[0x0][0x3b8] ;  /* 0x0000ee0000047ab9 */ /* 0x000fe40000000a00 */
[----:B------:R-:W-:Y:S02]  /*01f0*/  UIMAD.WIDE.U32 UR10, UR8, UR4, URZ ;  /* 0x00000004080a72a5 */ /* 0x000fe4000f8e003f */
[----:B------:R-:W-:-:S05]  /*0200*/  UMOV UR6, UR8 ;  /* 0x0000000800067c82 */ /* 0x000fca0008000000 */
[----:B------:R-:W-:-:S04]  /*0210*/  @UP0 USHF.R.U32.HI UR6, URZ, UR5, UR11 ;  /* 0x000000053f060299 */ /* 0x000fc8000801160b */
[----:B------:R-:W-:Y:S02]  /*0220*/  UIMAD UR9, UR6, UR9, URZ ;  /* 0x00000009060972a4 */ /* 0x000fe4000f8e023f */
.L_x_513:
        /* <DEDUP_REMOVED lines=14> */
.L_x_511:
        /* <DEDUP_REMOVED lines=20> */
.L_x_515:
[----:B------:R-:W-:Y:S02]  /*0450*/  ULDC UR9, c[0x0][0x3b4] ;  /* 0x0000ed0000097ab9 */ /* 0x000fe40000000800 */
[----:B------:R-:W-:Y:S02]  /*0460*/  UISETP.NE.AND UP0, UPT, UR9, 0x1, UPT ;  /* 0x000000010900788c */ /* 0x000fe4000bf05270 */
[----:B------:R-:W-:Y:S02]  /*0470*/  ULDC.64 UR4, c[0x0][0x3b8] ;  /* 0x0000ee0000047ab9 */ /* 0x000fe40000000a00 */
[----:B------:R-:W-:Y:S02]  /*0480*/  UIMAD.WIDE.U32 UR10, UR8, UR4, URZ ;  /* 0x00000004080a72a5 */ /* 0x000fe4000f8e003f */
[----:B------:R-:W-:-:S05]  /*0490*/  UMOV UR6, UR8 ;  /* 0x0000000800067c82 */ /* 0x000fca0008000000 */
[----:B------:R-:W-:-:S04]  /*04a0*/  @UP0 USHF.R.U32.HI UR6, URZ, UR5, UR11 ;  /* 0x000000053f060299 */ /* 0x000fc8000801160b */
[----:B------:R-:W-:Y:S02]  /*04b0*/  UIMAD UR9, UR6, UR9, URZ ;  /* 0x00000009060972a4 */ /* 0x000fe4000f8e023f */
.L_x_516:
        /* <DEDUP_REMOVED lines=13> */
.L_x_514:
        /* <DEDUP_REMOVED lines=531> */
.L_x_520:
        /* <DEDUP_REMOVED lines=438> */
.L_x_518:
        /* <DEDUP_REMOVED lines=117> */
.L_x_519:
        /* <DEDUP_REMOVED lines=167> */
.L_x_517:
[----:B------:R-:W-:Y:S05]  /*53e0*/  @P1 EXIT ;  /* 0x000000000000194d */ /* 0x000fea0003800000 */
[----:B------:R-:W-:Y:S01]  /*53f0*/  ULDC.64 UR10, c[0x0][0x338] ;  /* 0x0000ce00000a7ab9 */ /* 0x000fe20000000a00 */
[----:B------:R-:W-:Y:S01]  /*5400*/  BAR.SYNC.DEFER_BLOCKING 0x1, 0x100 ;  /* 0x0044000000007b1d */ /* 0x000fe20000010000 */
[----:B------:R-:W-:Y:S01]  /*5410*/  UISETP.NE.AND UP0, UPT, UR10, 0x1, UPT ;  /* 0x000000010a00788c */ /* 0x000fe2000bf05270 */
[----:B------:R-:W-:Y:S01]  /*5420*/  ISETP.NE.AND P1, PT, R234, RZ, PT ;  /* 0x000000ffea00720c */ /* 0x000fe20003f25270 */
[----:B------:R-:W-:-:S03]  /*5430*/  UIMAD.WIDE.U32 UR18, UR14, UR11, URZ ;  /* 0x0000000b0e1272a5 */ /* 0x000fc6000f8e003f */
[----:B------:R-:W-:Y:S01]  /*5440*/  ULDC UR6, c[0x0][0x358] ;  /* 0x0000d60000067ab9 */ /* 0x000fe20000000800 */
[----:B------:R-:W-:Y:S01]  /*5450*/  BSSY B0, `(.L_x_521) ;  /* 0x000001d000007945 */ /* 0x000fe20003800000 */
[----:B------:R-:W-:Y:S02]  /*5460*/  UIMAD UR6, UR13, UR6, URZ ;  /* 0x000000060d0672a4 */ /* 0x000fe4000f8e023f */
[----:B------:R-:W-:Y:S02]  /*5470*/  ULDC UR11, c[0x0][0x2f4] ;  /* 0x0000bd00000b7ab9 */ /* 0x000fe40000000800 */
[----:B------:R-:W-:Y:S02]  /*5480*/  ULDC UR4, c[0x0][0x340] ;  /* 0x0000d00000047ab9 */ /* 0x000fe40000000800 */
[----:B------:R-:W-:Y:S02]  /*5490*/  UIMAD UR5, UR15, UR11, URZ ;  /* 0x0000000b0f0572a4 */ /* 0x000fe4000f8e023f */
[----:B------:R-:W-:-:S02]  /*54a0*/  UMOV UR9, UR14 ;  /* 0x0000000e00097c82 */ /* 0x000fc40008000000 */
[----:B------:R-:W-:Y:S02]  /*54b0*/  UIMAD UR11, UR6, UR11, URZ ;  /* 0x0000000b060b72a4 */ /* 0x000fe4000f8e023f */
[----:B------:R-:W-:Y:S02]  /*54c0*/  @UP0 USHF.R.U32.HI UR9, URZ, UR4, UR19 ;  /* 0x000000043f090299 */ /* 0x000fe40008011613 */
[----:B------:R-:W-:Y:S02]  /*54d0*/  USHF.R.S32.HI UR4, URZ, 0x1f, UR5 ;  /* 0x0000001f3f047899 */ /* 0x000fe40008011405 */
[----:B------:R-:W-:Y:S02]  /*54e0*/  USHF.R.S32.HI UR7, URZ, 0x1f, UR11 ;  /* 0x0000001f3f077899 */ /* 0x000fe4000801140b */
[----:B------:R-:W-:Y:S02]  /*54f0*/  USHF.R.S32.HI UR8, URZ, 0x1f, UR9 ;  /* 0x0000001f3f087899 */ /* 0x000fe40008011409 */
[----:B------:R-:W-:-:S04]  /*5500*/  UIADD3 UR11, UP1, UP0, UR11, UR5, UR9 ;  /* 0x000000050b0b7290 */ /* 0x000fc8000f83e009 */
[----:B------:R-:W-:Y:S02]  /*5510*/  UIADD3.X UR7, UR7, UR4, UR8, UP1, UP0 ;  /* 0x0000000407077290 */ /* 0x000fe40008fe0408 */
[----:B------:R-:W-:Y:S02]  /*5520*/  USHF.L.U32 UR6, UR11, 0x2, URZ ;  /* 0x000000020b067899 */ /* 0x000fe4000800063f */
[----:B------:R-:W-:Y:S02]  /*5530*/  ULDC.64 UR4, c[0x0][0x350] ;  /* 0x0000d40000047ab9 */ /* 0x000fe40000000a00 */
[----:B------:R-:W-:Y:S02]  /*5540*/  USHF.L.U64.HI UR7, UR11, 0x2, UR7 ;  /* 0x000000020b077899 */ /* 0x000fe40008010207 */
[----:B------:R-:W-:Y:S02]  /*5550*/  UIADD3 UR4, UP0, UR6, UR4, URZ ;  /* 0x0000000406047290 */ /* 0x000fe4000ff1e03f */
[----:B------:R-:W-:-:S02]  /*5560*/  UIADD3 UR11, -UR9, URZ, URZ ;  /* 0x0000003f090b7290 */ /* 0x000fc4000fffe13f */
[----:B------:R-:W-:Y:S02]  /*5570*/  UIADD3.X UR5, UR7, UR5, URZ, UP0, !UPT ;  /* 0x0000000507057290 */ /* 0x000fe400087fe43f */
[----:B------:R-:W-:Y:S01]  /*5580*/  UIMAD UR11, UR11, UR10, UR14 ;  /* 0x0000000a0b0b72a4 */ /* 0x000fe2000f8e020e */
[----:B-1----:R-:W-:Y:S01]  /*5590*/  IMAD.U32 R4, RZ, RZ, UR4 ;  /* 0x00000004ff047e24 */ /* 0x002fe2000f8e00ff */
[----:B------:R-:W-:Y:S02]  /*55a0*/  USHF.R.S32.HI UR10, URZ, 0x1f, UR15 ;  /* 0x0000001f3f0a7899 */ /* 0x000fe4000801140f */
[----:B------:R-:W-:Y:S01]  /*55b0*/  MOV R5, UR5 ;  /* 0x0000000500057c02 */ /* 0x000fe20008000f00 */
[----:B------:R-:W-:Y:S05]  /*55c0*/  @P1 BRA `(.L_x_522) ;  /* 0x0000005000001947 */ /* 0x000fea0003800000 */
.L_x_523:
[----:B------:R-:W2:Y:S01]  /*55d0*/  LDG.E.STRONG.GPU R0, [R4.64] ;  /* 0x0000001004007981 */ /* 0x000ea2000c1ef900 */
[----:B------:R-:W-:Y:S01]  /*55e0*/  YIELD ;  /* 0x0000000000007946 */ /* 0x000fe20003800000 */
[----:B--2---:R-:W-:Y:S01]  /*55f0*/  ISETP.NE.AND P0, PT, R0, UR11, PT ;  /* 0x0000000b00007c0c */ /* 0x004fe2000bf05270 */
[----:B------:R-:W-:-:S12]  /*5600*/  CCTL.IVALL ;  /* 0x00000000ff00798f */ /* 0x000fd80002000000 */
[----:B------:R-:W-:Y:S05]  /*5610*/  @P0 BRA `(.L_x_523) ;  /* 0xffffffb000000947 */ /* 0x000fea000383ffff */
.L_x_522:
[----:B------:R-:W-:Y:S05]  /*5620*/  BSYNC B0 ;  /* 0x0000000000007941 */ /* 0x000fea0003800000 */
.L_x_521:
[----:B------:R-:W-:Y:S01]  /*5630*/  MOV R10, 0xffffffff ;  /* 0xffffffff000a7802 */ /* 0x000fe20000000f00 */
[----:B------:R-:W-:Y:S05]  /*5640*/  BRA.CONV ~URZ, `(.L_x_524) ;  /* 0x000000237f007947 */ /* 0x000fea000b800000 */
[----:B------:R-:W-:Y:S02]  /*5650*/  MOV R2, 0x5670 ;  /* 0x0000567000027802 */ /* 0x000fe40000000f00 */
[----:B------:R-:W-:Y:S05]  /*5660*/  CALL.REL.NOINC `($__internal_4_$__cuda_sm70_warpsync) ;  /* 0x00000b3000007944 */ /* 0x000fea0003c00000 */
.L_x_524:
[----:B------:R-:W-:Y:S01]  /*5670*/  UIMAD UR4, UR13, 0x3000, URZ ;  /* 0x000030000d0478a4 */ /* 0x000fe2000f8e023f */
        /* <DEDUP_REMOVED lines=14> */
[----:B------:R-:W-:-:S05]  /*5760*/  IMAD.WIDE.U32 R6, R6, c[0x0][0x330], R2 ;  /* 0x0000cc0006067a25 */ /* 0x000fca00078e0002 */
        /* <DEDUP_REMOVED lines=53> */
[----:B------:R-:W-:Y:S05]  /*5ac0*/  CALL.REL.NOINC `($__internal_4_$__cuda_sm70_warpsync) ;  /* 0x000006d000007944 */ /* 0x000fea0003c00000 */
.L_x_525:
        /* <DEDUP_REMOVED lines=12> */
.L_x_527:
[----:B------:R-:W-:Y:S05]  /*5b90*/  BSYNC B0 ;  /* 0x0000000000007941 */ /* 0x000fea0003800000 */
.L_x_526:
[----:B------:R-:W-:Y:S01]  /*5ba0*/  ULDC.64 UR4, c[0x0][0x348] ;  /* 0x0000d20000047ab9 */ /* 0x000fe20000000a00 */
[----:B------:R-:W-:Y:S01]  /*5bb0*/  BSSY B0, `(.L_x_528) ;  /* 0x000000b000007945 */ /* 0x000fe20003800000 */
[----:B------:R-:W-:-:S04]  /*5bc0*/  UIADD3 UR4, UP0, UR6, UR4, URZ ;  /* 0x0000000406047290 */ /* 0x000fc8000ff1e03f */
[----:B------:R-:W-:Y:S02]  /*5bd0*/  UIADD3.X UR5, UR7, UR5, URZ, UP0, !UPT ;  /* 0x0000000507057290 */ /* 0x000fe400087fe43f */
[----:B--2---:R-:W-:-:S04]  /*5be0*/  MOV R4, UR4 ;  /* 0x0000000400047c02 */ /* 0x004fc80008000f00 */
[----:B------:R-:W-:Y:S01]  /*5bf0*/  MOV R5, UR5 ;  /* 0x0000000500057c02 */ /* 0x000fe20008000f00 */
[----:B------:R-:W-:Y:S05]  /*5c00*/  @P1 BRA `(.L_x_529) ;  /* 0x0000005000001947 */ /* 0x000fea0003800000 */
.L_x_530:
[----:B------:R-:W2:Y:S01]  /*5c10*/  LDG.E.STRONG.GPU R0, [R4.64] ;  /* 0x0000001004007981 */ /* 0x000ea2000c1ef900 */
[----:B------:R-:W-:Y:S01]  /*5c20*/  YIELD ;  /* 0x0000000000007946 */ /* 0x000fe20003800000 */
[----:B--2---:R-:W-:Y:S01]  /*5c30*/  ISETP.NE.AND P0, PT, R0, UR11, PT ;  /* 0x0000000b00007c0c */ /* 0x004fe2000bf05270 */
[----:B------:R-:W-:-:S12]  /*5c40*/  CCTL.IVALL ;  /* 0x00000000ff00798f */ /* 0x000fd80002000000 */
[----:B------:R-:W-:Y:S05]  /*5c50*/  @P0 BRA `(.L_x_530) ;  /* 0xffffffb000000947 */ /* 0x000fea000383ffff */
.L_x_529:
[----:B------:R-:W-:Y:S05]  /*5c60*/  BSYNC B0 ;  /* 0x0000000000007941 */ /* 0x000fea0003800000 */
.L_x_528:
[----:B------:R-:W-:Y:S05]  /*5c70*/  BRA.CONV ~URZ, `(.L_x_531) ;  /* 0x000000237f007947 */ /* 0x000fea000b800000 */
[----:B-1----:R-:W-:Y:S02]  /*5c80*/  MOV R2, 0x5ca0 ;  /* 0x00005ca000027802 */ /* 0x002fe40000000f00 */
[----:B------:R-:W-:Y:S05]  /*5c90*/  CALL.REL.NOINC `($__internal_4_$__cuda_sm70_warpsync) ;  /* 0x0000050000007944 */ /* 0x000fea0003c00000 */
.L_x_531:
[----:B------:R-:W-:Y:S01]  /*5ca0*/  ULDC.64 UR4, c[0x0][0x300] ;  /* 0x0000c00000047ab9 */ /* 0x000fe20000000a00 */
[----:B-1----:R-:W-:Y:S01]  /*5cb0*/  MOV R3, R9 ;  /* 0x0000000900037202 */ /* 0x002fe20000000f00 */
[----:B------:R-:W-:Y:S01]  /*5cc0*/  UIMAD UR4, UR8, UR4, URZ ;  /* 0x00000004080472a4 */ /* 0x000fe2000f8e023f */
[----:B------:R-:W-:Y:S02]  /*5cd0*/  IMAD.U32 R0, RZ, RZ, UR9 ;  /* 0x00000009ff007e24 */ /* 0x000fe4000f8e00ff */
[----:B------:R-:W-:Y:S01]  /*5ce0*/  IMAD.MOV.U32 R2, RZ, RZ, R8 ;  /* 0x000000ffff027224 */ /* 0x000fe200078e0008 */
[----:B------:R-:W-:Y:S01]  /*5cf0*/  UIMAD UR12, UR9, UR5, UR4 ;  /* 0x00000005090c72a4 */ /* 0x000fe2000f8e0204 */
[----:B------:R-:W-:Y:S02]  /*5d00*/  IMAD.U32 R6, RZ, RZ, UR15 ;  /* 0x0000000fff067e24 */ /* 0x000fe4000f8e00ff */
[----:B------:R-:W-:Y:S01]  /*5d10*/  IMAD.WIDE.U32 R2, R0, c[0x0][0x300], R2 ;  /* 0x0000c00000027a25 */ /* 0x000fe200078e0002 */
[----:B------:R-:W-:-:S02]  /*5d20*/  ULDC.64 UR4, c[0x0][0x308] ;  /* 0x0000c20000047ab9 */ /* 0x000fc40000000a00 */
[----:B------:R-:W-:Y:S02]  /*5d30*/  UIMAD UR4, UR10, UR4, URZ ;  /* 0x000000040a0472a4 */ /* 0x000fe4000f8e023f */
[----:B------:R-:W-:Y:S02]  /*5d40*/  IADD3 R3, R3, UR12, RZ ;  /* 0x0000000c03037c10 */ /* 0x000fe4000fffe0ff */
[----:B------:R-:W-:-:S03]  /*5d50*/  UIMAD UR4, UR15, UR5, UR4 ;  /* 0x000000050f0472a4 */ /* 0x000fc6000f8e0204 */
        /* <DEDUP_REMOVED lines=56> */
.L_x_532:
        /* <DEDUP_REMOVED lines=12> */
        .weak           $__internal_4_$__cuda_sm70_warpsync
        .type           $__internal_4_$__cuda_sm70_warpsync,@function
        .size           $__internal_4_$__cuda_sm70_warpsync,(.L_x_1394 - $__internal_4_$__cuda_sm70_warpsync)
$__internal_4_$__cuda_sm70_warpsync:
[----:B------:R-:W-:Y:S01]  /*61a0*/  MOV R3, 0x0 ;  /* 0x0000000000037802 */ /* 0x000fe20000000f00 */
[----:B------:R-:W-:Y:S04]  /*61b0*/  WARPSYNC R10 ;  /* 0x0000000a00007348 */ /* 0x000fe80003800000 */
[----:B------:R-:W-:Y:S05]  /*61c0*/  RET.REL.NODEC R2 `(_ZN7cutlass13device_kernelIN5flash19enable_sm80_to_sm89INS1_16FlashAttnBwdSm80INS1_25CollectiveMainloopBwdSm80ILi1ELi1EN4cute5tupleIJNS5_1CILi64EEES8_NS7_ILi192EEEEEENS_6half_tEfNS_4arch4Sm80ELb1ELb0ELb0ELb0ELb1ELb0ELb0ELb0ELi2ELi2ELi2ELi2ELb1EEENS1_24CollectiveEpilogueBwdGQAISA_fSD_Li256ELb0ELb1EEENS1_25SingleTileBwdLPTSchedulerILb0ELi64ELb1EEEEEEEEEvNT_6ParamsE) ;  /* 0xffff9e3002007950 */ /* 0x000fea0003c3ffff */
.L_x_533:
        /* <DEDUP_REMOVED lines=11> */
.L_x_1394:


//--------------------- .text._ZN7cutlass13device_kernelIN5flash19enable_sm80_to_sm89INS1_16FlashAttnBwdSm80INS1_25CollectiveMainloopBwdSm80ILi1ELi1EN4cute5tupleIJNS5_1CILi64EEES8_NS7_ILi192EEEEEENS_6half_tEfNS_4arch4Sm80ELb1ELb0ELb0ELb1ELb0ELb0ELb0ELb0ELi2ELi2ELi2ELi2ELb1EEENS1_21CollectiveEpilogueBwdISA_SB_SD_Li256ELb1ELb0ELi4EEENS1_25SingleTileBwdLPTSchedulerILb1ELi64ELb0EEEEEEEEEvNT_6ParamsE --------------------------
	.section	.text._ZN7cutlass13device_kernelIN5flash19enable_sm80_to_sm89INS1_16FlashAttnBwdSm80INS1_25CollectiveMainloopBwdSm80ILi1ELi1EN4cute5tupleIJNS5_1CILi64EEES8_NS7_ILi192EEEEEENS_6half_tEfNS_4arch4Sm80ELb1ELb0ELb0ELb1ELb0ELb0ELb0ELb0ELi2ELi2ELi2ELi2ELb1EEENS1_21CollectiveEpilogueBwdISA_SB_SD_Li256ELb1ELb0ELi4EEENS1_25SingleTileBwdLPTSchedulerILb1ELi64ELb0EEEEEEEEEvNT_6ParamsE,"ax",@progbits
	.sectioninfo	@"SHI_REGISTERS=255"
	.align	128
.text._ZN7cutlass13device_kernelIN5flash19enable_sm80_to_sm89INS1_16FlashAttnBwdSm80INS1_25CollectiveMainloopBwdSm80ILi1ELi1EN4cute5tupleIJNS5_1CILi64EEES8_NS7_ILi192EEEEEENS_6half_tEfNS_4arch4Sm80ELb1ELb0ELb0ELb1ELb0ELb0ELb0ELb0ELi2ELi2ELi2ELi2ELb1EEENS1_21CollectiveEpilogueBwdISA_SB_SD_Li256ELb1ELb0ELi4EEENS1_25SingleTileBwdLPTSchedulerILb1ELi64ELb0EEEEEEEEEvNT_6ParamsE:
        .type           _ZN7cutlass13device_kernelIN5flash19enable_sm80_to_sm89INS1_16FlashAttnBwdSm80INS1_25CollectiveMainloopBwdSm80ILi1ELi1EN4cute5tupleIJNS5_1CILi64EEES8_NS7_ILi192EEEEEENS_6half_tEfNS_4arch4Sm80ELb1ELb0ELb0ELb1ELb0ELb0ELb0ELb0ELi2ELi2ELi2ELi2ELb1EEENS1_21CollectiveEpilogueBwdISA_SB_SD_Li256ELb1ELb0ELi4EEENS1_25SingleTileBwdLPTSchedulerILb1ELi64ELb0EEEEEEEEEvNT_6ParamsE,@function
        .size           _ZN7cutlass13device_kernelIN5flash19enable_sm80_to_sm89INS1_16FlashAttnBwdSm80INS1_25CollectiveMainloopBwdSm80ILi1ELi1EN4cute5tupleIJNS5_1CILi64EEES8_NS7_ILi192EEEEEENS_6half_tEfNS_4arch4Sm80ELb1ELb0ELb0ELb1ELb0ELb0ELb0ELb0ELi2ELi2ELi2ELi2ELb1EEENS1_21CollectiveEpilogueBwdISA_SB_SD_Li256ELb1ELb0ELi4EEENS1_25SingleTileBwdLPTSchedulerILb1ELi64ELb0EEEEEEEEEvNT_6ParamsE,(.L_x_1396 - _ZN7cutlass13device_kernelIN5flash19enable_sm80_to_sm89INS1_16FlashAttnBwdSm80INS1_25CollectiveMainloopBwdSm80ILi1ELi1EN4cute5tupleIJNS5_1CILi64EEES8_NS7_ILi192EEEEEENS_6half_tEfNS_4arch4Sm80ELb1ELb0ELb0ELb1ELb0ELb0ELb0ELb0ELi2ELi2ELi2ELi2ELb1EEENS1_21CollectiveEpilogueBwdISA_SB_SD_Li256ELb1ELb0ELi4EEENS1_25SingleTileBwdLPTSchedulerILb1ELi64ELb0EEEEEEEEEvNT_6ParamsE)
        .other          _ZN7cutlass13device_kernelIN5flash19enable_sm80_to_sm89INS1_16FlashAttnBwdSm80INS1_25CollectiveMainloopBwdSm80ILi1ELi1EN4cute5tupleIJNS5_1CILi64EEES8_NS7_ILi192EEEEEENS_6half_tEfNS_4arch4Sm80ELb1ELb0ELb0ELb1ELb0ELb0ELb0ELb0ELi2ELi2ELi2ELi2ELb1EEENS1_21CollectiveEpilogueBwdISA_SB_SD_Li256ELb1ELb0ELi4EEENS1_25SingleTileBwdLPTSchedulerILb1ELi64ELb0EEEEEEEEEvNT_6ParamsE,@"STO_CUDA_ENTRY STV_DEFAULT"
_ZN7cutlass13device_kernelIN5flash19enable_sm80_to_sm89INS1_16FlashAttnBwdSm80INS1_25CollectiveMainloopBwdSm80ILi1ELi1EN4cute5tupleIJNS5_1CILi64EEES8_NS7_ILi192EEEEEENS_6half_tEfNS_4arch4Sm80ELb1ELb0ELb0ELb1ELb0ELb0ELb0ELb0ELi2ELi2ELi2ELi2ELb1EEENS1_21CollectiveEpilogueBwdISA_SB_SD_Li256ELb1ELb0ELi4EEENS1_25SingleTileBwdLPTSchedulerILb1ELi64ELb0EEEEEEEEEvNT_6ParamsE:
[----:B------:R-:W-:Y:S02]  /*0000*/  MOV R1, c[0x0][0x28] ;  /* 0x00000a0000017a02 */ /* 0x000fe40000000f00 */
[----:B------:R-:W1:Y:S01]  /*0010*/  S2R R33, SR_TID.X ;  /* 0x0000000000217919 */ /* 0x000e620000002100 */
[----:B------:R-:W2:Y:S01]  /*0020*/  S2UR UR4, SR_CTAID.X ;  /* 0x00000000000479c3 */ /* 0x000ea20000002500 */
[----:B------:R-:W-:Y:S01]  /*0030*/  ULDC.64 UR20, c[0x0][0x118] ;  /* 0x0000460000147ab9 */ /* 0x000fe20000000a00 */
        /* <DEDUP_REMOVED lines=9> */
[----:B------:R-:W-:Y:S02]  /*00d0*/  @UP0 UMOV UR7, UR11 ;  /* 0x0000000b00070c82 */ /* 0x000fe40008000000 */
        /* <DEDUP_REMOVED lines=12> */
[----:B------:R-:W-:Y:S02]  /*01a0*/  @UP0 UMOV UR9, UR11 ;  /* 0x0000000b00090c82 */ /* 0x000fe40008000000 */
[----:B------:R-:W-:-:S04]  /*01b0*/  @UP0 USHF.R.U32.HI UR18, URZ, UR5, UR9 ;  /* 0x000000053f120299 */ /* 0x000fc80008011609 */
[----:B------:R-:W-:Y:S01]  /*01c0*/  UIMAD UR7, UR18, UR7, URZ ;  /* 0x00000007120772a4 */ /* 0x000fe2000f8e023f */
[----:B------:R-:W-:Y:S05]  /*01d0*/  BRA `(.L_x_536) ;  /* 0x0000008000007947 */ /* 0x000fea0003800000 */
.L_x_535:
[----:B------:R-:W-:Y:S02]  /*01e0*/  ULDC UR7, c[0x0][0x3ac] ;  /* 0x0000eb0000077ab9 */ /* 0x000fe40000000800 */
[----:B------:R-:W-:Y:S02]  /*01f0*/  UISETP.NE.AND UP0, UPT, UR7, 0x1, UPT ;  /* 0x000000010700788c */ /* 0x000fe4000bf05270 */
[----:B------:R-:W-:Y:S02]  /*0200*/  ULDC.64 UR4, c[0x0][0x3b0] ;  /* 0x0000ec0000047ab9 */ /* 0x000fe40000000a00 */
[----:B------:R-:W-:Y:S02]  /*0210*/  UIMAD.WIDE.U32 UR10, UR6, UR4, URZ ;  /* 0x00000004060a72a5 */ /* 0x000fe4000f8e003f */
[----:B------:R-:W-:-:S05]  /*0220*/  UMOV UR18, UR6 ;  /* 0x0000000600127c82 */ /* 0x000fca0008000000 */
[----:B------:R-:W-:Y:S02]  /*0230*/  @UP0 UMOV UR9, UR11 ;  /* 0x0000000b00090c82 */ /* 0x000fe40008000000 */
[----:B------:R-:W-:-:S04]  /*0240*/  @UP0 USHF.R.U32.HI UR18, URZ, UR5, UR9 ;  /* 0x000000053f120299 */ /* 0x000fc80008011609 */
[----:B------:R-:W-:-:S04]  /*0250*/  UIMAD UR7, UR18, UR7, URZ ;  /* 0x00000007120772a4 */ /* 0x000fc8000f8e023f */
.L_x_536:
[----:B------:R-:W-:Y:S01]  /*0260*/  UIADD3 UR9, UR6, -UR7, URZ ;  /* 0x8000000706097290 */ /* 0x000fe2000fffe03f */
[----:B------:R-:W-:Y:S01]  /*0270*/  ISETP.NE.U32.AND P0, PT, RZ, c[0x0][0x3e0], PT ;  /* 0x0000f800ff007a0c */ /* 0x000fe20003f05070 */
[----:B------:R-:W-:Y:S02]  /*0280*/  ULDC.64 UR4, c[0x0][0x3a8] ;  /* 0x0000ea0000047ab9 */ /* 0x000fe40000000a00 */
[----:B------:R-:W-:Y:S01]  /*0290*/  ULDC.64 UR6, c[0x0][0x3a0] ;  /* 0x0000e80000067ab9 */ /* 0x000fe20000000a00 */
[----:B------:R-:W-:Y:S01]  /*02a0*/  ISETP.NE.AND.EX P0, PT, RZ, c[0x0][0x3e4], PT, P0 ;  /* 0x0000f900ff007a0c */ /* 0x000fe20003f05300 */
[----:B------:R-:W-:Y:S02]  /*02b0*/  UISETP.NE.AND UP0, UPT, UR6, 0x1, UPT ;  /* 0x000000010600788c */ /* 0x000fe4000bf05270 */
[----:B------:R-:W-:-:S04]  /*02c0*/  UIMAD UR5, UR8, UR5, UR9 ;  /* 0x00000005080572a4 */ /* 0x000fc8000f8e0209 */
[----:B------:R-:W-:-:S03]  /*02d0*/  UIMAD.WIDE.U32 UR8, UR5, UR7, URZ ;  /* 0x00000007050872a5 */ /* 0x000fc6000f8e003f */
[----:B------:R-:W-:-:S04]  /*02e0*/  UMOV UR16, UR5 ;  /* 0x0000000500107c82 */ /* 0x000fc80008000000 */
[----:B------:R-:W-:Y:S02]  /*02f0*/  @UP0 UMOV UR7, UR9 ;  /* 0x0000000900070c82 */ /* 0x000fe40008000000 */
[----:B------:R-:W-:-:S04]  /*0300*/  @UP0 USHF.R.U32.HI UR16, URZ, UR4, UR7 ;  /* 0x000000043f100299 */ /* 0x000fc80008011607 */
[----:B------:R-:W-:-:S04]  /*0310*/  UIADD3 UR17, -UR16, URZ, URZ ;  /* 0x0000003f10117290 */ /* 0x000fc8000fffe13f */
[----:B------:R-:W-:Y:S01]  /*0320*/  UIMAD UR17, UR17, UR6, UR5 ;  /* 0x00000006111172a4 */ /* 0x000fe2000f8e0205 */
[----:B------:R-:W-:Y:S05]  /*0330*/  @!P0 BRA `(.L_x_537) ;  /* 0x0000008000008947 */ /* 0x000fea0003800000 */
[----:B------:R-:W-:Y:S02]  /*0340*/  UMOV UR4, 0x4 ;  /* 0x0000000400047882 */ /* 0x000fe40000000000 */
[----:B------:R-:W-:Y:S02]  /*0350*/  ULDC.64 UR6, c[0x0][0x3e0] ;  /* 0x0000f80000067ab9 */ /* 0x000fe40000000a00 */
[----:B------:R-:W-:-:S06]  /*0360*/  UIMAD.WIDE UR4, UR16, UR4, UR6 ;  /* 0x00000004100472a5 */ /* 0x000fcc000f8e0206 */
[----:B------:R-:W-:Y:S02]  /*0370*/  MOV R2, UR4 ;  /* 0x0000000400027c02 */ /* 0x000fe40008000f00 */
[----:B------:R-:W-:-:S05]  /*0380*/  MOV R3, UR5 ;  /* 0x0000000500037c02 */ /* 0x000fca0008000f00 */
[----:B------:R-:W2:Y:S02]  /*0390*/  LDG.E R0, [R2.64] ;  /* 0x0000001402007981 */ /* 0x000ea4000c1e1900 */
[----:B--2---:R1:W2:Y:S02]  /*03a0*/  R2UR UR5, R0 ;  /* 0x00000000000573c2 */ /* 0x0042a400000e0000 */
[----:B-12---:R-:W-:Y:S05]  /*03b0*/  BRA `(.L_x_538) ;  /* 0x000000f000007947 */ /* 0x006fea0003800000 */
.L_x_537:
[----:B------:R-:W-:-:S04]  /*03c0*/  ISETP.NE.U32.AND P0, PT, RZ, c[0x0][0x3d8], PT ;  /* 0x0000f600ff007a0c */ /* 0x000fc80003f05070 */
[----:B------:R-:W-:-:S13]  /*03d0*/  ISETP.NE.AND.EX P0, PT, RZ, c[0x0][0x3dc], PT, P0 ;  /* 0x0000f700ff007a0c */ /* 0x000fda0003f05300 */
[----:B------:R-:W-:Y:S05]  /*03e0*/  @!P0 BRA `(.L_x_539) ;  /* 0x000000b000008947 */ /* 0x000fea0003800000 */
[----:B------:R-:W-:Y:S02]  /*03f0*/  UMOV UR4, 0x4 ;  /* 0x0000000400047882 */ /* 0x000fe40000000000 */
[----:B------:R-:W-:Y:S02]  /*0400*/  ULDC.64 UR6, c[0x0][0x3d8] ;  /* 0x0000f60000067ab9 */ /* 0x000fe40000000a00 */
[----:B------:R-:W-:-:S06]  /*0410*/  UIMAD.WIDE UR4, UR16, UR4, UR6 ;  /* 0x00000004100472a5 */ /* 0x000fcc000f8e0206 */
[----:B------:R-:W-:Y:S02]  /*0420*/  MOV R2, UR4 ;  /* 0x0000000400027c02 */ /* 0x000fe40008000f00 */
[----:B------:R-:W-:-:S05]  /*0430*/  MOV R3, UR5 ;  /* 0x0000000500037c02 */ /* 0x000fca0008000f00 */
[----:B------:R-:W2:Y:S04]  /*0440*/  LDG.E R4, [R2.64] ;  /* 0x0000001402047981 */ /* 0x000ea8000c1e1900 */
[----:B------:R-:W3:Y:S01]  /*0450*/  LDG.E R0, [R2.64+0x4] ;  /* 0x0000041402007981 */ /* 0x000ee2000c1e1900 */
[----:B--2---:R-:W1:Y:S08]  /*0460*/  R2UR UR5, R4 ;  /* 0x00000000040573c2 */ /* 0x004e7000000e0000 */
[----:B---3--:R-:W1:Y:S02]  /*0470*/  R2UR UR4, R0 ;  /* 0x00000000000473c2 */ /* 0x008e6400000e0000 */
[----:B-1----:R-:W-:Y:S01]  /*0480*/  UIADD3 UR5, -UR5, UR4, URZ ;  /* 0x0000000405057290 */ /* 0x002fe2000fffe13f */
[----:B------:R-:W-:Y:S05]  /*0490*/  BRA `(.L_x_538) ;  /* 0x0000001000007947 */ /* 0x000fea0003800000 */
.L_x_539:
[----:B------:R-:W-:Y:S02]  /*04a0*/  ULDC UR5, c[0x0][0x3d4] ;  /* 0x0000f50000057ab9 */ /* 0x000fe40000000800 */
.L_x_538:
[----:B------:R-:W-:-:S04]  /*04b0*/  UIADD3 UR5, UR5, 0x3f, URZ ;  /* 0x0000003f05057890 */ /* 0x000fc8000fffe03f */
[----:B------:R-:W-:-:S04]  /*04c0*/  USHF.R.S32.HI UR4, URZ, 0x1f, UR5 ;  /* 0x0000001f3f047899 */ /* 0x000fc80008011405 */
[----:B------:R-:W-:-:S04]  /*04d0*/  ULEA.HI UR4, UR4, UR5, URZ, 0x6 ;  /* 0x0000000504047291 */ /* 0x000fc8000f8f303f */
[----:B------:R-:W-:-:S04]  /*04e0*/  USHF.R.S32.HI UR4, URZ, 0x6, UR4 ;  /* 0x000000063f047899 */ /* 0x000fc80008011404 */
[----:B------:R-:W-:-:S04]  /*04f0*/  UISETP.GE.AND UP0, UPT, UR18, UR4, UPT ;  /* 0x000000041200728c */ /* 0x000fc8000bf06270 */
[----:B------:R-:W-:Y:S01]  /*0500*/  USEL UR16, UR16, 0xffffffff, !UP0 ;  /* 0xffffffff10107887 */ /* 0x000fe2000c000000 */
[----:B------:R-:W-:Y:S05]  /*0510*/  BRA `(.L_x_540) ;  /* 0x0000049000007947 */ /* 0x000fea0003800000 */
.L_x_534:
        /* <DEDUP_REMOVED lines=22> */
.L_x_541:
        /* <DEDUP_REMOVED lines=8> */
.L_x_542:
        /* <DEDUP_REMOVED lines=22> */
.L_x_543:
        /* <DEDUP_REMOVED lines=14> */
.L_x_545:
[----:B------:R-:W-:Y:S02]  /*0940*/  ULDC UR5, c[0x0][0x3d4] ;  /* 0x0000f50000057ab9 */ /* 0x000fe40000000800 */
.L_x_544:
[----:B------:R-:W-:-:S04]  /*0950*/  UIADD3 UR5, UR5, 0x3f, URZ ;  /* 0x0000003f05057890 */ /* 0x000fc8000fffe03f */
[----:B------:R-:W-:-:S04]  /*0960*/  USHF.R.S32.HI UR4, URZ, 0x1f, UR5 ;  /* 0x0000001f3f047899 */ /* 0x000fc80008011405 */
[----:B------:R-:W-:-:S04]  /*0970*/  ULEA.HI UR4, UR4, UR5, URZ, 0x6 ;  /* 0x0000000504047291 */ /* 0x000fc8000f8f303f */
[----:B------:R-:W-:-:S04]  /*0980*/  USHF.R.S32.HI UR4, URZ, 0x6, UR4 ;  /* 0x000000063f047899 */ /* 0x000fc80008011404 */
[----:B------:R-:W-:-:S04]  /*0990*/  UISETP.GE.AND UP0, UPT, UR18, UR4, UPT ;  /* 0x000000041200728c */ /* 0x000fc8000bf06270 */
[----:B------:R-:W-:-:S06]  /*09a0*/  USEL UR16, UR16, 0xffffffff, !UP0 ;  /* 0xffffffff10107887 */ /* 0x000fcc000c000000 */
.L_x_540:
[----:B------:R-:W-:-:S13]  /*09b0*/  ISETP.LE.AND P0, PT, RZ, UR16, PT ;  /* 0x00000010ff007c0c */ /* 0x000fda000bf03270 */
[----:B------:R-:W-:Y:S05]  /*09c0*/  @!P0 EXIT ;  /* 0x000000000000894d */ /* 0x000fea0003800000 */
[----:B------:R-:W-:Y:S02]  /*09d0*/  ULDC.64 UR4, c[0x0][0x2c8] ;  /* 0x0000b20000047ab9 */ /* 0x000fe40000000a00 */
[----:B------:R-:W-:Y:S02]  /*09e0*/  UISETP.NE.U32.AND UP2, UPT, URZ, UR4, UPT ;  /* 0x000000043f00728c */ /* 0x000fe4000bf45070 */
[----:B------:R-:W-:Y:S02]  /*09f0*/  UMOV UR6, 0x4 ;  /* 0x0000000400067882 */ /* 0x000fe40000000000 */
[----:B------:R-:W-:Y:S02]  /*0a00*/  UISETP.NE.AND.EX UP2, UPT, URZ, UR5, UPT, UP2 ;  /* 0x000000053f00728c */ /* 0x000fe4000bf45320 */
[----:B------:R-:W-:Y:S02]  /*0a10*/  ULDC.64 UR8, c[0x0][0x2c8] ;  /* 0x0000b20000087ab9 */ /* 0x000fe40000000a00 */
[----:B------:R-:W-:-:S02]  /*0a20*/  UIMAD.WIDE UR8, UR16, UR6, UR8 ;  /* 0x00000006100872a5 */ /* 0x000fc4000f8e0208 */
[----:B------:R-:W-:Y:S01]  /*0a30*/  PLOP3.LUT P2, PT, PT, PT, UP2, 0x80, 0x0 ;  /* 0x000000000000781c */ /* 0x000fe20003f4f028 */
[----:B------:R-:W-:Y:S02]  /*0a40*/  ULDC.64 UR4, c[0x0][0x2d8] ;  /* 0x0000b60000047ab9 */ /* 0x000fe40000000a00 */
[----:B------:R-:W-:Y:S01]  /*0a50*/  UISETP.NE.U32.AND UP0, UPT, URZ, UR4, UPT ;  /* 0x000000043f00728c */ /* 0x000fe2000bf05070 */
[----:B------:R-:W-:Y:S02]  /*0a60*/  IMAD.U32 R6, RZ, RZ, UR8 ;  /* 0x00000008ff067e24 */ /* 0x000fe4000f8e00ff */
[----:B------:R-:W-:Y:S01]  /*0a70*/  IMAD.U32 R7, RZ, RZ, UR9 ;  /* 0x00000009ff077e24 */ /* 0x000fe2000f8e00ff */
[----:B------:R-:W-:-:S06]  /*0a80*/  UISETP.NE.AND.EX UP0, UPT, URZ, UR5, UPT, UP0 ;  /* 0x000000053f00728c */ /* 0x000fcc000bf05300 */
[----:B------:R-:W2:Y:S01]  /*0a90*/  @P2 LDG.E R4, [R6.64] ;  /* 0x0000001406042981 */ /* 0x000ea2000c1e1900 */
[----:B------:R-:W-:Y:S01]  /*0aa0*/  ULDC.64 UR4, c[0x0][0x2d8] ;  /* 0x0000b60000047ab9 */ /* 0x000fe20000000a00 */
[----:B------:R-:W-:-:S03]  /*0ab0*/  PLOP3.LUT P0, PT, PT, PT, UP0, 0x80, 0x0 ;  /* 0x000000000000781c */ /* 0x000fc60003f0f008 */
[----:B------:R-:W-:-:S06]  /*0ac0*/  @UP0 UIMAD.WIDE UR4, UR16, UR6, UR4 ;  /* 0x00000006100402a5 */ /* 0x000fcc000f8e0204 */
[----:B------:R-:W-:Y:S01]  /*0ad0*/  MOV R2, UR4 ;  /* 0x0000000400027c02 */ /* 0x000fe20008000f00 */
[----:B------:R-:W-:Y:S01]  /*0ae0*/  IMAD.U32 R3, RZ, RZ, UR5 ;  /* 0x00000005ff037e24 */ /* 0x000fe2000f8e00ff */
[----:B------:R-:W-:Y:S02]  /*0af0*/  ULDC.64 UR4, c[0x0][0x2d0] ;  /* 0x0000b40000047ab9 */ /* 0x000fe40000000a00 */
[----:B------:R-:W-:Y:S01]  /*0b00*/  UISETP.NE.U32.AND UP1, UPT, URZ, UR4, UPT ;  /* 0x000000043f00728c */ /* 0x000fe2000bf25070 */
[----:B------:R-:W-:Y:S01]  /*0b10*/  MOV R5, RZ ;  /* 0x000000ff00057202 */ /* 0x000fe20000000f00 */
[----:B------:R1:W3:Y:S01]  /*0b20*/  @P0 LDG.E R0, [R2.64] ;  /* 0x0000001402000981 */ /* 0x0002e2000c1e1900 */
[----:B------:R-:W-:Y:S01]  /*0b30*/  IMAD.MOV.U32 R8, RZ, RZ, RZ ;  /* 0x000000ffff087224 */ /* 0x000fe200078e00ff */
[----:B------:R-:W-:-:S03]  /*0b40*/  UISETP.NE.AND.EX UP1, UPT, URZ, UR5, UPT, UP1 ;  /* 0x000000053f00728c */ /* 0x000fc6000bf25310 */
[----:B------:R-:W-:Y:S01]  /*0b50*/  ULDC.64 UR4, c[0x0][0x2d0] ;  /* 0x0000b40000047ab9 */ /* 0x000fe20000000a00 */
[----:B------:R4:W5:Y:S01]  /*0b60*/  @P2 LDG.E R5, [R6.64] ;  /* 0x0000001406052981 */ /* 0x000962000c1e1900 */
[----:B------:R-:W-:Y:S01]  /*0b70*/  UIMAD.WIDE UR4, UR16, UR6, UR4 ;  /* 0x00000006100472a5 */ /* 0x000fe2000f8e0204 */
[----:B------:R-:W-:-:S05]  /*0b80*/  PLOP3.LUT P1, PT, PT, PT, UP1, 0x80, 0x0 ;  /* 0x000000000000781c */ /* 0x000fca0003f2f018 */
[----:B-1----:R-:W-:Y:S01]  /*0b90*/  MOV R2, UR4 ;  /* 0x0000000400027c02 */ /* 0x002fe20008000f00 */
[----:B------:R-:W-:-:S07]  /*0ba0*/  IMAD.U32 R3, RZ, RZ, UR5 ;  /* 0x00000005ff037e24 */ /* 0x000fce000f8e00ff */
[----:B------:R4:W5:Y:S01]  /*0bb0*/  @P1 LDG.E R8, [R2.64] ;  /* 0x0000001402081981 */ /* 0x000962000c1e1900 */
[----:B------:R-:W-:Y:S02]  /*0bc0*/  ULDC UR15, c[0x0][0x168] ;  /* 0x00005a00000f7ab9 */ /* 0x000fe40000000800 */
[----:B------:R-:W-:Y:S02]  /*0bd0*/  UMOV UR22, URZ ;  /* 0x0000003f00167c82 */ /* 0x000fe40008000000 */
[----:B------:R-:W-:Y:S01]  /*0be0*/  ULDC UR14, c[0x0][0x198] ;  /* 0x00006600000e7ab9 */ /* 0x000fe20000000800 */
[----:B--2---:R-:W1:Y:S02]  /*0bf0*/  @P2 R2UR UR5, R4 ;  /* 0x00000000040523c2 */ /* 0x004e6400000e0000 */
[----:B-1----:R-:W-:-:S04]  /*0c00*/  @UP2 ULEA UR5, UR16, UR5, 0x6 ;  /* 0x0000000510052291 */ /* 0x002fc8000f8e303f */
[----:B------:R-:W-:-:S04]  /*0c10*/  @UP2 USHF.R.S32.HI UR4, URZ, 0x1f, UR5 ;  /* 0x0000001f3f042899 */ /* 0x000fc80008011405 */
[----:B------:R-:W-:Y:S01]  /*0c20*/  @UP2 ULEA.HI UR4, UR4, UR5, URZ, 0x6 ;  /* 0x0000000504042291 */ /* 0x000fe2000f8f303f */
[----:B---3--:R4:W1:Y:S03]  /*0c30*/  @P0 R2UR UR15, R0 ;  /* 0x00000000000f03c2 */ /* 0x00886600000e0000 */
[----:B------:R-:W-:Y:S01]  /*0c40*/  @UP2 ULOP3.LUT UR22, UR4, 0xffffffc0, URZ, 0xc0, !UPT ;  /* 0xffffffc004162892 */ /* 0x000fe2000f8ec03f */
[----:B-1--4-:R-:W-:Y:S06]  /*0c50*/  @P0 BRA `(.L_x_546) ;  /* 0x0000006000000947 */ /* 0x012fec0003800000 */
[----:B------:R-:W-:Y:S05]  /*0c60*/  @!P2 BRA `(.L_x_546) ;  /* 0x000000500000a947 */ /* 0x000fea0003800000 */
[----:B------:R-:W2:Y:S04]  /*0c70*/  LDG.E R4, [R6.64] ;  /* 0x0000001406047981 */ /* 0x000ea8000c1e1900 */
[----:B------:R-:W3:Y:S01]  /*0c80*/  LDG.E R0, [R6.64+0x4] ;  /* 0x0000041406007981 */ /* 0x000ee2000c1e1900 */
[----:B--2---:R-:W1:Y:S08]  /*0c90*/  R2UR UR15, R4 ;  /* 0x00000000040f73c2 */ /* 0x004e7000000e0000 */
[----:B---3--:R-:W1:Y:S02]  /*0ca0*/  R2UR UR4, R0 ;  /* 0x00000000000473c2 */ /* 0x008e6400000e0000 */
[----:B-1----:R-:W-:-:S06]  /*0cb0*/  UIADD3 UR15, -UR15, UR4, URZ ;  /* 0x000000040f0f7290 */ /* 0x002fcc000fffe13f */
.L_x_546:
[----:B------:R-:W-:-:S04]  /*0cc0*/  ISETP.NE.U32.AND P0, PT, RZ, c[0x0][0x2e0], PT ;  /* 0x0000b800ff007a0c */ /* 0x000fc80003f05070 */
[----:B------:R-:W-:-:S13]  /*0cd0*/  ISETP.NE.AND.EX P0, PT, RZ, c[0x0][0x2e4], PT, P0 ;  /* 0x0000b900ff007a0c */ /* 0x000fda0003f05300 */
[----:B------:R-:W-:Y:S05]  /*0ce0*/  @!P0 BRA `(.L_x_547) ;  /* 0x0000007000008947 */ /* 0x000fea0003800000 */
[----:B------:R-:W-:Y:S02]  /*0cf0*/  ULDC.64 UR4, c[0x0][0x2e0] ;  /* 0x0000b80000047ab9 */ /* 0x000fe40000000a00 */
[----:B------:R-:W-:-:S06]  /*0d00*/  UIMAD.WIDE UR4, UR16, UR6, UR4 ;  /* 0x00000006100472a5 */ /* 0x000fcc000f8e0204 */
[----:B------:R-:W-:Y:S02]  /*0d10*/  MOV R2, UR4 ;  /* 0x0000000400027c02 */ /* 0x000fe40008000f00 */
[----:B------:R-:W-:-:S05]  /*0d20*/  MOV R3, UR5 ;  /* 0x0000000500037c02 */ /* 0x000fca0008000f00 */
[----:B------:R-:W2:Y:S02]  /*0d30*/  LDG.E R0, [R2.64] ;  /* 0x0000001402007981 */ /* 0x000ea4000c1e1900 */
[----:B--2---:R1:W2:Y:S02]  /*0d40*/  R2UR UR14, R0 ;  /* 0x00000000000e73c2 */ /* 0x0042a400000e0000 */
[----:B-12---:R-:W-:Y:S05]  /*0d50*/  BRA `(.L_x_548) ;  /* 0x0000006000007947 */ /* 0x006fea0003800000 */
.L_x_547:
[----:B------:R-:W-:Y:S05]  /*0d60*/  @!P1 BRA `(.L_x_548) ;  /* 0x0000005000009947 */ /* 0x000fea0003800000 */
[----:B------:R1:W2:Y:S04]  /*0d70*/  LDG.E R0, [R2.64] ;  /* 0x0000001402007981 */ /* 0x0002a8000c1e1900 */
[----:B-1----:R-:W3:Y:S01]  /*0d80*/  LDG.E R2, [R2.64+0x4] ;  /* 0x0000041402027981 */ /* 0x002ee2000c1e1900 */
[----:B--2---:R-:W1:Y:S08]  /*0d90*/  R2UR UR14, R0 ;  /* 0x00000000000e73c2 */ /* 0x004e7000000e0000 */
[----:B---3--:R-:W1:Y:S02]  /*0da0*/  R2UR UR4, R2 ;  /* 0x00000000020473c2 */ /* 0x008e6400000e0000 */
[----:B-1----:R-:W-:-:S06]  /*0db0*/  UIADD3 UR14, -UR14, UR4, URZ ;  /* 0x000000040e0e7290 */ /* 0x002fcc000fffe13f */
.L_x_548:
[----:B------:R-:W-:Y:S01]  /*0dc0*/  USHF.L.U32 UR9, UR18, 0x6, URZ ;  /* 0x0000000612097899 */ /* 0x000fe2000800063f */
[----:B------:R-:W-:Y:S01]  /*0dd0*/  PLOP3.LUT P1, PT, PT, PT, PT, 0x80, 0x0 ;  /* 0x000000000000781c */ /* 0x000fe20003f2f070 */
[----:B------:R-:W-:Y:S01]  /*0de0*/  ULDC UR4, c[0x0][0x2a4] ;  /* 0x0000a90000047ab9 */ /* 0x000fe20000000800 */
[----:B------:R-:W-:Y:S01]  /*0df0*/  CS2R R126, SRZ ;  /* 0x00000000007e7805 */ /* 0x000fe2000001ff00 */
[----:B------:R-:W-:Y:S01]  /*0e00*/  UIADD3 UR6, UR9, UR15, -UR14 ;  /* 0x0000000f09067290 */ /* 0x000fe2000fffe80e */
[----:B------:R-:W-:Y:S01]  /*0e10*/  CS2R R124, SRZ ;  /* 0x00000000007c7805 */ /* 0x000fe2000001ff00 */
[----:B------:R-:W-:Y:S01]  /*0e20*/  UIADD3 UR5, UR15, 0x3f, URZ ;  /* 0x0000003f0f057890 */ /* 0x000fe2000fffe03f */
[----:B------:R-:W-:Y:S01]  /*0e30*/  CS2R R130, SRZ ;  /* 0x0000000000827805 */ /* 0x000fe2000001ff00 */
[----:B------:R-:W-:Y:S01]  /*0e40*/  UIADD3 UR4, UR6, -UR4, URZ ;  /* 0x8000000406047290 */ /* 0x000fe2000fffe03f */
[----:B------:R-:W-:Y:S01]  /*0e50*/  CS2R R128, SRZ ;  /* 0x0000000000807805 */ /* 0x000fe2000001ff00 */
[----:B------:R-:W-:Y:S01]  /*0e60*/  CS2R R122, SRZ ;  /* 0x00000000007a7805 */ /* 0x000fe2000001ff00 */
[----:B------:R-:W-:Y:S01]  /*0e70*/  CS2R R120, SRZ ;  /* 0x0000000000787805 */ /* 0x000fe2000001ff00 */
[----:B------:R-:W-:Y:S01]  /*0e80*/  USHF.R.S32.HI UR13, URZ, 0x1f, UR4 ;  /* 0x0000001f3f0d7899 */ /* 0x000fe20008011404 */
[----:B------:R-:W-:Y:S01]  /*0e90*/  IMAD.MOV.U32 R9, RZ, RZ, RZ ;  /* 0x000000ffff097224 */ /* 0x000fe200078e00ff */
[----:B------:R-:W-:Y:S01]  /*0ea0*/  CS2R R10, SRZ ;  /* 0x00000000000a7805 */ /* 0x000fe2000001ff00 */
[----:B------:R-:W-:Y:S01]  /*0eb0*/  IMAD.MOV.U32 R118, RZ, RZ, RZ ;  /* 0x000000ffff767224 */ /* 0x000fe200078e00ff */
[----:B------:R-:W-:Y:S01]  /*0ec0*/  ULEA.HI UR13, UR13, UR4, URZ, 0x6 ;  /* 0x000000040d0d7291 */ /* 0x000fe2000f8f303f */
[----:B------:R-:W-:Y:S01]  /*0ed0*/  MOV R116, RZ ;  /* 0x000000ff00747202 */ /* 0x000fe20000000f00 */
[----:B------:R-:W-:Y:S01]  /*0ee0*/  USHF.R.S32.HI UR4, URZ, 0x1f, UR5 ;  /* 0x0000001f3f047899 */ /* 0x000fe20008011405 */
[----:B------:R-:W-:Y:S01]  /*0ef0*/  IMAD.MOV.U32 R110, RZ, RZ, RZ ;  /* 0x000000ffff6e7224 */ /* 0x000fe200078e00ff */
[----:B------:R-:W-:Y:S01]  /*0f00*/  USHF.R.S32.HI UR13, URZ, 0x6, UR13 ;  /* 0x000000063f0d7899 */ /* 0x000fe2000801140d */
[----:B------:R-:W-:Y:S01]  /*0f10*/  CS2R R12, SRZ ;  /* 0x00000000000c7805 */ /* 0x000fe2000001ff00 */
        /* <DEDUP_REMOVED lines=53> */
[--C-:B------:R-:W-:Y:S01]  /*1270*/  SHF.R.S32.HI R9, RZ, 0x1f, R33.reuse ;  /* 0x0000001fff097819 */ /* 0x100fe20000011421 */
[----:B------:R-:W-:Y:S01]  /*1280*/  UIMAD UR6, UR22, 0xc0, URZ ;  /* 0x000000c0160678a4 */ /* 0x000fe2000f8e023f */
[----:B------:R-:W-:Y:S01]  /*1290*/  SHF.R.S32.HI R10, RZ, 0x1f, R33 ;  /* 0x0000001fff0a7819 */ /* 0x000fe20000011421 */
[----:B------:R-:W-:Y:S01]  /*12a0*/  ULDC.64 UR4, c[0x0][0x248] ;  /* 0x0000920000047ab9 */ /* 0x000fe20000000a00 */
[CC--:B------:R-:W-:Y:S01]  /*12b0*/  LEA.HI R32, R9.reuse, R33.reuse, RZ, 0x5 ;  /* 0x0000002109207211 */ /* 0x0c0fe200078f28ff */
[----:B------:R-:W-:Y:S01]  /*12c0*/  UISETP.NE.AND UP0, UPT, UR4, 0x1, UPT ;  /* 0x000000010400788c */ /* 0x000fe2000bf05270 */
[----:B------:R-:W-:Y:S01]  /*12d0*/  LEA.HI R29, R9, R33, RZ, 0x3 ;  /* 0x00000021091d7211 */ /* 0x000fe200078f18ff */
[----:B------:R-:W-:Y:S01]  /*12e0*/  IMAD.U32 R0, RZ, RZ, UR6 ;  /* 0x00000006ff007e24 */ /* 0x000fe2000f8e00ff */
[----:B------:R-:W-:Y:S01]  /*12f0*/  SHF.R.S32.HI R4, RZ, 0x5, R32 ;  /* 0x00000005ff047819 */ /* 0x000fe20000011420 */
[----:B------:R-:W-:Y:S01]  /*1300*/  ULDC UR4, c[0x0][0x250] ;  /* 0x0000940000047ab9 */ /* 0x000fe20000000800 */
[----:B------:R-:W-:Y:S01]  /*1310*/  SHF.R.S32.HI R242, RZ, 0x3, R29 ;  /* 0x00000003fff27819 */ /* 0x000fe2000001141d */
[----:B------:R-:W-:Y:S01]  /*1320*/  UMOV UR8, UR17 ;  /* 0x0000001100087c82 */ /* 0x000fe20008000000 */
[----:B------:R-:W-:Y:S01]  /*1330*/  IADD3 R24, P1, R33, UR6, RZ ;  /* 0x0000000621187c10 */ /* 0x000fe2000ff3e0ff */
[----:B------:R-:W-:Y:S01]  /*1340*/  UIMAD.WIDE.U32 UR6, UR17, UR5, URZ ;  /* 0x00000005110672a5 */ /* 0x000fe2000f8e003f */
[----:B------:R-:W-:Y:S01]  /*1350*/  LEA.HI R3, R32, R4, RZ, 0x1 ;  /* 0x0000000420037211 */ /* 0x000fe200078f08ff */
[----:B------:R-:W-:Y:S01]  /*1360*/  USHF.R.S32.HI UR19, URZ, 0x1f, UR17 ;  /* 0x0000001f3f137899 */ /* 0x000fe20008011411 */
[----:B------:R-:W-:Y:S01]  /*1370*/  SHF.R.S32.HI R7, RZ, 0x1f, R242 ;  /* 0x0000001fff077819 */ /* 0x000fe200000114f2 */
[----:B------:R-:W-:Y:S01]  /*1380*/  IMAD.MOV.U32 R220, RZ, RZ, 0x20 ;  /* 0x00000020ffdc7424 */ /* 0x000fe200078e00ff */
[C---:B-----5:R-:W-:Y:S01]  /*1390*/  IADD3 R6, P2, R242.reuse, R5, RZ ;  /* 0x00000005f2067210 */ /* 0x060fe20007f5e0ff */
[----:B------:R-:W-:Y:S01]  /*13a0*/  IMAD.MOV.U32 R222, RZ, RZ, 0x40 ;  /* 0x00000040ffde7424 */ /* 0x000fe200078e00ff */
[----:B------:R-:W-:Y:S01]  /*13b0*/  IADD3 R2, P0, R242, R8, RZ ;  /* 0x00000008f2027210 */ /* 0x000fe20007f1e0ff */
[----:B------:R-:W-:Y:S01]  /*13c0*/  @UP0 UMOV UR5, UR7 ;  /* 0x0000000700050c82 */ /* 0x000fe20008000000 */
[----:B------:R-:W-:Y:S01]  /*13d0*/  LEA.HI R31, R9, R33, RZ, 0x4 ;  /* 0x00000021091f7211 */ /* 0x000fe200078f20ff */
[----:B------:R-:W-:Y:S01]  /*13e0*/  @UP0 USHF.R.U32.HI UR8, URZ, UR4, UR5 ;  /* 0x000000043f080299 */ /* 0x000fe20008011605 */
[----:B------:R-:W-:Y:S01]  /*13f0*/  LEA.HI.X.SX32 R25, R0, R10, 0x1, P1 ;  /* 0x0000000a00197211 */ /* 0x000fe200008f0eff */
[----:B------:R-:W-:Y:S01]  /*1400*/  ULDC.64 UR6, c[0x0][0x1e0] ;  /* 0x0000780000067ab9 */ /* 0x000fe20000000a00 */
[----:B------:R-:W-:Y:S01]  /*1410*/  LOP3.LUT R0, R3, 0xfffffffe, RZ, 0xc0, !PT ;  /* 0xfffffffe03007812 */ /* 0x000fe200078ec0ff */
[----:B------:R-:W-:Y:S01]  /*1420*/  USHF.R.S32.HI UR11, URZ, 0x1f, UR8 ;  /* 0x0000001f3f0b7899 */ /* 0x000fe20008011408 */
[-C--:B------:R-:W-:Y:S01]  /*1430*/  LEA.HI.X.SX32 R5, R5, R7.reuse, 0x1, P2 ;  /* 0x0000000705057211 */ /* 0x080fe200010f0eff */
[----:B------:R-:W-:Y:S01]  /*1440*/  IMAD.U32 R14, RZ, RZ, UR8 ;  /* 0x00000008ff0e7e24 */ /* 0x000fe2000f8e00ff */
[----:B------:R-:W-:Y:S01]  /*1450*/  LEA.HI.X.SX32 R3, R8, R7, 0x1, P0 ;  /* 0x0000000708037211 */ /* 0x000fe200000f0eff */
[----:B------:R-:W-:Y:S01]  /*1460*/  IMAD.IADD R229, R4, 0x1, -R0 ;  /* 0x0000000104e57824 */ /* 0x000fe200078e0a00 */
[----:B------:R-:W-:Y:S01]  /*1470*/  SHF.R.S32.HI R7, RZ, 0x4, R31 ;  /* 0x00000004ff077819 */ /* 0x000fe2000001141f */
[----:B------:R-:W-:Y:S01]  /*1480*/  UIMAD UR6, UR11, UR6, URZ ;  /* 0x000000060b0672a4 */ /* 0x000fe2000f8e023f */
[----:B------:R-:W-:Y:S01]  /*1490*/  LEA.HI R19, R9, R33, RZ, 0x2 ;  /* 0x0000002109137211 */ /* 0x000fe200078f10ff */
[----:B------:R-:W-:Y:S01]  /*14a0*/  ULDC.64 UR4, c[0x0][0x1b0] ;  /* 0x00006c0000047ab9 */ /* 0x000fe20000000a00 */
[----:B------:R-:W-:Y:S01]  /*14b0*/  LEA.HI R4, R31, R7, RZ, 0x1 ;  /* 0x000000071f047211 */ /* 0x000fe200078f08ff */
[----:B------:R-:W-:Y:S01]  /*14c0*/  UIMAD UR4, UR11, UR4, URZ ;  /* 0x000000040b0472a4 */ /* 0x000fe2000f8e023f */
[--C-:B------:R-:W-:Y:S01]  /*14d0*/  SHF.R.S32.HI R8, RZ, 0x2, R19.reuse ;  /* 0x00000002ff087819 */ /* 0x100fe20000011413 */
[----:B------:R-:W-:Y:S01]  /*14e0*/  UIMAD UR23, UR8, UR7, UR6 ;  /* 0x00000007081772a4 */ /* 0x000fe2000f8e0206 */
[----:B------:R-:W-:Y:S01]  /*14f0*/  SHF.R.S32.HI R0, RZ, 0x1f, R19 ;  /* 0x0000001fff007819 */ /* 0x000fe20000011413 */
[----:B------:R-:W-:Y:S01]  /*1500*/  USHF.R.S32.HI UR11, URZ, 0x1f, UR16 ;  /* 0x0000001f3f0b7899 */ /* 0x000fe20008011410 */
[----:B------:R-:W-:Y:S01]  /*1510*/  LOP3.LUT R4, R4, 0xfffffffe, RZ, 0xc0, !PT ;  /* 0xfffffffe04047812 */ /* 0x000fe200078ec0ff */
[----:B------:R-:W-:Y:S01]  /*1520*/  ULDC.64 UR6, c[0x0][0x180] ;  /* 0x0000600000067ab9 */ /* 0x000fe20000000a00 */
[----:B------:R-:W-:Y:S01]  /*1530*/  LEA.HI R0, R0, R8, RZ, 0x3 ;  /* 0x0000000800007211 */ /* 0x000fe200078f18ff */
[----:B------:R-:W-:Y:S01]  /*1540*/  UIMAD UR24, UR19, UR6, URZ ;  /* 0x00000006131872a4 */ /* 0x000fe2000f8e023f */
[----:B------:R-:W-:Y:S01]  /*1550*/  IMAD.SHL.U32 R28, R229, 0x400, RZ ;  /* 0x00000400e51c7824 */ /* 0x000fe200078e00ff */
[----:B------:R-:W-:Y:S01]  /*1560*/  USEL UR6, UR11, URZ, !UP1 ;  /* 0x0000003f0b067287 */ /* 0x000fe2000c800000 */
[----:B------:R-:W-:Y:S01]  /*1570*/  IMAD.IADD R22, R7, 0x1, -R4 ;  /* 0x0000000107167824 */ /* 0x000fe200078e0a04 */
[----:B------:R-:W-:Y:S01]  /*1580*/  LOP3.LUT R0, R0, 0xfffffff8, RZ, 0xc0, !PT ;  /* 0xfffffff800007812 */ /* 0x000fe200078ec0ff */
[----:B------:R-:W-:Y:S01]  /*1590*/  UIMAD UR12, UR8, UR5, UR4 ;  /* 0x00000005080c72a4 */ /* 0x000fe2000f8e0204 */
[----:B------:R-:W-:Y:S01]  /*15a0*/  LOP3.LUT R7, R29, 0xfffffff8, RZ, 0xc0, !PT ;  /* 0xfffffff81d077812 */ /* 0x000fe200078ec0ff */
[----:B------:R-:W-:Y:S01]  /*15b0*/  USEL UR8, UR16, URZ, !UP1 ;  /* 0x0000003f10087287 */ /* 0x000fe2000c800000 */
[----:B------:R-:W-:Y:S01]  /*15c0*/  LEA.HI R4, R9, R33, RZ, 0x6 ;  /* 0x0000002109047211 */ /* 0x000fe200078f30ff */
[----:B------:R-:W-:Y:S01]  /*15d0*/  IMAD.IADD R18, R8, 0x1, -R0 ;  /* 0x0000000108127824 */ /* 0x000fe200078e0a00 */
[----:B------:R-:W-:Y:S01]  /*15e0*/  ULDC.64 UR4, c[0x0][0x1e8] ;  /* 0x00007a0000047ab9 */ /* 0x000fe20000000a00 */
[----:B------:R-:W-:Y:S01]  /*15f0*/  IMAD.IADD R20, R33, 0x1, -R7 ;  /* 0x0000000121147824 */ /* 0x000fe200078e0a07 */
[----:B------:R-:W-:Y:S01]  /*1600*/  SHF.R.S32.HI R21, RZ, 0x6, R4 ;  /* 0x00000006ff157819 */ /* 0x000fe20000011404 */
[----:B------:R-:W-:Y:S01]  /*1610*/  IMAD.U32 R0, RZ, RZ, UR18 ;  /* 0x00000012ff007e24 */ /* 0x000fe2000f8e00ff */
[----:B------:R-:W-:Y:S01]  /*1620*/  UIMAD UR4, UR6, UR4, URZ ;  /* 0x00000004060472a4 */ /* 0x000fe2000f8e023f */
[----:B------:R-:W-:Y:S01]  /*1630*/  IMAD.SHL.U32 R16, R20, 0x8, RZ ;  /* 0x0000000814107824 */ /* 0x000fe200078e00ff */
[----:B------:R-:W-:Y:S01]  /*1640*/  LOP3.LUT P0, RZ, R18, 0x4, RZ, 0xc0, !PT ;  /* 0x0000000412ff7812 */ /* 0x000fe2000780c0ff */
[----:B------:R-:W-:Y:S01]  /*1650*/  IMAD.WIDE R12, R0, 0x40, R2 ;  /* 0x00000040000c7825 */ /* 0x000fe200078e0202 */
[----:B------:R-:W-:Y:S01]  /*1660*/  UIMAD UR7, UR17, UR7, UR24 ;  /* 0x00000007110772a4 */ /* 0x000fe2000f8e0218 */
[----:B------:R-:W-:Y:S01]  /*1670*/  CS2R R130, SRZ ;  /* 0x0000000000827805 */ /* 0x000fe2000001ff00 */
[----:B------:R-:W-:Y:S01]  /*1680*/  SHF.R.S32.HI R17, RZ, 0x1f, R16 ;  /* 0x0000001fff117819 */ /* 0x000fe20000011410 */
[----:B------:R-:W-:Y:S01]  /*1690*/  IMAD.SHL.U32 R0, R242, 0x40, RZ ;  /* 0x00000040f2007824 */ /* 0x000fe200078e00ff */
[----:B------:R-:W-:Y:S01]  /*16a0*/  USEL UR11, UR11, URZ, !UP2 ;  /* 0x0000003f0b0b7287 */ /* 0x000fe2000d000000 */
[C---:B------:R-:W-:Y:S01]  /*16b0*/  IMAD R2, R5.reuse, c[0x0][0x178], RZ ;  /* 0x00005e0005027a24 */ /* 0x040fe200078e02ff */
[----:B------:R-:W-:Y:S01]  /*16c0*/  USHF.R.S32.HI UR24, URZ, 0x1f, UR13 ;  /* 0x0000001f3f187899 */ /* 0x000fe2000801140d */
[----:B------:R-:W-:Y:S01]  /*16d0*/  IMAD R3, R5, c[0x0][0x208], RZ ;  /* 0x0000820005037a24 */ /* 0x000fe200078e02ff */
[----:B------:R-:W-:Y:S01]  /*16e0*/  LOP3.LUT R0, R0, 0x1c0, RZ, 0xc0, !PT ;  /* 0x000001c000007812 */ /* 0x000fe200078ec0ff */
[----:B------:R-:W-:Y:S01]  /*16f0*/  IMAD R8, R6, c[0x0][0x17c], R2 ;  /* 0x00005f0006087a24 */ /* 0x000fe200078e0202 */
[----:B------:R-:W-:Y:S01]  /*1700*/  ISETP.GE.AND P6, PT, R16, c[0x0][0x1cc], PT ;  /* 0x0000730010007a0c */ /* 0x000fe20003fc6270 */
[--C-:B------:R-:W-:Y:S01]  /*1710*/  IMAD.WIDE.U32 R4, R6, c[0x0][0x178], R16.reuse ;  /* 0x00005e0006047a25 */ /* 0x100fe200078e0010 */
[----:B------:R-:W-:Y:S01]  /*1720*/  LOP3.LUT R7, R0, 0x38, R16, 0xf8, !PT ;  /* 0x0000003800077812 */ /* 0x000fe200078ef810 */
[----:B------:R-:W-:Y:S01]  /*1730*/  CS2R R128, SRZ ;  /* 0x0000000000807805 */ /* 0x000fe2000001ff00 */
[----:B------:R-:W-:Y:S01]  /*1740*/  SHF.R.U32.HI R0, RZ, 0x3, R0 ;  /* 0x00000003ff007819 */ /* 0x000fe20000011600 */
[----:B------:R-:W-:Y:S01]  /*1750*/  IMAD.SHL.U32 R30, R21, 0x200, RZ ;  /* 0x00000200151e7824 */ /* 0x000fe200078e00ff */
[----:B------:R-:W-:Y:S01]  /*1760*/  IADD3 R23, R16, 0x40, RZ ;  /* 0x0000004010177810 */ /* 0x000fe20007ffe0ff */
[----:B------:R-:W-:Y:S01]  /*1770*/  IMAD.WIDE.U32 R10, R14, c[0x0][0x1e0], R16 ;  /* 0x000078000e0a7a25 */ /* 0x000fe200078e0010 */
[----:B------:R-:W-:Y:S01]  /*1780*/  IADD3 R26, R16, 0x80, RZ ;  /* 0x00000080101a7810 */ /* 0x000fe20007ffe0ff */
[----:B------:R-:W-:Y:S01]  /*1790*/  CS2R R126, SRZ ;  /* 0x00000000007e7805 */ /* 0x000fe2000001ff00 */
[----:B------:R-:W-:Y:S01]  /*17a0*/  LOP3.LUT R228, R30, R7, R0, 0xf6, !PT ;  /* 0x000000071ee47212 */ /* 0x000fe200078ef600 */
[----:B------:R-:W-:Y:S01]  /*17b0*/  IMAD.IADD R9, R5, 0x1, R8 ;  /* 0x0000000105097824 */ /* 0x000fe200078e0208 */
[----:B------:R-:W-:Y:S01]  /*17c0*/  IADD3 R5, R11, UR23, RZ ;  /* 0x000000170b057c10 */ /* 0x000fe2000fffe0ff */
[----:B------:R-:W-:Y:S01]  /*17d0*/  IMAD R15, R6, c[0x0][0x20c], R3 ;  /* 0x00008300060f7a24 */ /* 0x000fe200078e0203 */
[----:B------:R-:W-:Y:S01]  /*17e0*/  ISETP.GE.AND P5, PT, R23, c[0x0][0x1cc], PT ;  /* 0x0000730017007a0c */ /* 0x000fe20003fa6270 */
[----:B------:R-:W-:Y:S01]  /*17f0*/  IMAD.MOV.U32 R8, RZ, RZ, R4 ;  /* 0x000000ffff087224 */ /* 0x000fe200078e0004 */
[----:B------:R-:W-:Y:S01]  /*1800*/  ISETP.GE.AND P3, PT, R26, c[0x0][0x1cc], PT ;  /* 0x000073001a007a0c */ /* 0x000fe20003f66270 */
[----:B------:R-:W-:Y:S01]  /*1810*/  IMAD.WIDE.U32 R2, R6, c[0x0][0x208], R16 ;  /* 0x0000820006027a25 */ /* 0x000fe200078e0010 */
[----:B------:R-:W-:Y:S01]  /*1820*/  CS2R R124, SRZ ;  /* 0x00000000007c7805 */ /* 0x000fe2000001ff00 */
[----:B------:R-:W-:Y:S01]  /*1830*/  CS2R R122, SRZ ;  /* 0x00000000007a7805 */ /* 0x000fe2000001ff00 */
[----:B------:R-:W-:Y:S01]  /*1840*/  CS2R R120, SRZ ;  /* 0x0000000000787805 */ /* 0x000fe2000001ff00 */
[----:B------:R-:W-:Y:S01]  /*1850*/  IMAD.MOV.U32 R4, RZ, RZ, R10 ;  /* 0x000000ffff047224 */ /* 0x000fe200078e000a */
[----:B------:R-:W-:Y:S01]  /*1860*/  CS2R R118, SRZ ;  /* 0x0000000000767805 */ /* 0x000fe2000001ff00 */
[----:B------:R-:W-:Y:S01]  /*1870*/  IMAD.SHL.U32 R0, R18, 0x40, RZ ;  /* 0x0000004012007824 */ /* 0x000fe200078e00ff */
[----:B------:R-:W-:Y:S01]  /*1880*/  CS2R R116, SRZ ;  /* 0x0000000000747805 */ /* 0x000fe2000001ff00 */
[----:B------:R-:W-:Y:S01]  /*1890*/  IMAD.U32 R10, RZ, RZ, UR17 ;  /* 0x00000011ff0a7e24 */ /* 0x000fe2000f8e00ff */
[----:B------:R-:W-:Y:S01]  /*18a0*/  CS2R R114, SRZ ;  /* 0x0000000000727805 */ /* 0x000fe2000001ff00 */
[----:B------:R-:W-:Y:S01]  /*18b0*/  IMAD.MOV.U32 R6, RZ, RZ, R2 ;  /* 0x000000ffff067224 */ /* 0x000fe200078e0002 */
[----:B------:R-:W-:Y:S01]  /*18c0*/  LOP3.LUT R0, R0, 0x1c0, RZ, 0xc0, !PT ;  /* 0x000001c000007812 */ /* 0x000fe200078ec0ff */
[----:B------:R-:W-:Y:S01]  /*18d0*/  IMAD.SHL.U32 R2, R21, 0x8, RZ ;  /* 0x0000000815027824 */ /* 0x000fe200078e00ff */
[----:B------:R-:W-:Y:S01]  /*18e0*/  CS2R R112, SRZ ;  /* 0x0000000000707805 */ /* 0x000fe2000001ff00 */
[----:B------:R-:W-:Y:S01]  /*18f0*/  IMAD.WIDE.U32 R8, R10, c[0x0][0x180], R8 ;  /* 0x000060000a087a25 */ /* 0x000fe200078e0008 */
[----:B------:R-:W-:Y:S01]  /*1900*/  LOP3.LUT R10, R19, 0x3ffffffc, RZ, 0xc0, !PT ;  /* 0x3ffffffc130a7812 */ /* 0x000fe200078ec0ff */
[----:B------:R-:W-:Y:S01]  /*1910*/  CS2R R110, SRZ ;  /* 0x00000000006e7805 */ /* 0x000fe2000001ff00 */
[----:B------:R-:W-:Y:S01]  /*1920*/  LOP3.LUT R27, R2, 0x18, RZ, 0xc0, !PT ;  /* 0x00000018021b7812 */ /* 0x000fe200078ec0ff */
[----:B------:R-:W-:Y:S01]  /*1930*/  IMAD.IADD R7, R3, 0x1, R15 ;  /* 0x0000000103077824 */ /* 0x000fe200078e020f */
[----:B------:R-:W-:Y:S01]  /*1940*/  SHF.R.U32.HI R11, RZ, 0x3, R0 ;  /* 0x00000003ff0b7819 */ /* 0x000fe20000011600 */
[----:B------:R-:W-:Y:S01]  /*1950*/  IMAD.WIDE.U32 R14, R14, c[0x0][0x1b0], R16 ;  /* 0x00006c000e0e7a25 */ /* 0x000fe200078e0010 */
[----:B------:R-:W-:Y:S01]  /*1960*/  CS2R R108, SRZ ;  /* 0x00000000006c7805 */ /* 0x000fe2000001ff00 */
[----:B------:R-:W-:Y:S01]  /*1970*/  CS2R R106, SRZ ;  /* 0x00000000006a7805 */ /* 0x000fe2000001ff00 */
[----:B------:R-:W-:Y:S01]  /*1980*/  CS2R R104, SRZ ;  /* 0x0000000000687805 */ /* 0x000fe2000001ff00 */
[----:B------:R-:W-:Y:S01]  /*1990*/  IMAD.IADD R10, R33, 0x1, -R10 ;  /* 0x00000001210a7824 */ /* 0x000fe200078e0a0a */
[----:B------:R-:W-:Y:S01]  /*19a0*/  IADD3 R3, R15, UR12, RZ ;  /* 0x0000000c0f037c10 */ /* 0x000fe2000fffe0ff */
[----:B------:R-:W-:Y:S01]  /*19b0*/  IMAD.MOV.U32 R2, RZ, RZ, R14 ;  /* 0x000000ffff027224 */ /* 0x000fe200078e000e */
[----:B------:R-:W-:Y:S01]  /*19c0*/  LOP3.LUT R14, R11, R0, R27, 0x1e, !PT ;  /* 0x000000000b0e7212 */ /* 0x000fe200078e1e1b */
[----:B------:R-:W-:Y:S01]  /*19d0*/  IMAD.U32 R0, RZ, RZ, UR8 ;  /* 0x00000008ff007e24 */ /* 0x000fe2000f8e00ff */
[----:B------:R-:W-:Y:S01]  /*19e0*/  UIMAD UR12, UR8, UR5, UR4 ;  /* 0x00000005080c72a4 */ /* 0x000fe2000f8e0204 */
[----:B------:R-:W-:Y:S01]  /*19f0*/  IMAD R10, R10, 0x2, R28 ;  /* 0x000000020a0a7824 */ /* 0x000fe200078e021c */
[----:B------:R-:W-:Y:S01]  /*1a00*/  IADD3 R15, R9, UR7, RZ ;  /* 0x00000007090f7c10 */ /* 0x000fe2000fffe0ff */
[----:B------:R-:W-:Y:S01]  /*1a10*/  ULDC.64 UR4, c[0x0][0x1b8] ;  /* 0x00006e0000047ab9 */ /* 0x000fe20000000a00 */
[----:B------:R-:W-:Y:S01]  /*1a20*/  IMAD.WIDE.U32 R4, R0, c[0x0][0x1e8], R4 ;  /* 0x00007a0000047a25 */ /* 0x000fe200078e0004 */
[----:B------:R-:W-:Y:S01]  /*1a30*/  UIMAD UR4, UR6, UR4, URZ ;  /* 0x00000004060472a4 */ /* 0x000fe2000f8e023f */
[----:B------:R-:W-:Y:S01]  /*1a40*/  CS2R R102, SRZ ;  /* 0x0000000000667805 */ /* 0x000fe2000001ff00 */
[----:B------:R-:W-:Y:S01]  /*1a50*/  CS2R R100, SRZ ;  /* 0x0000000000647805 */ /* 0x000fe2000001ff00 */
[----:B------:R-:W-:Y:S01]  /*1a60*/  IMAD.IADD R10, R10, 0x1, R14 ;  /* 0x000000010a0a7824 */ /* 0x000fe200078e020e */
[----:B------:R-:W-:Y:S01]  /*1a70*/  UIMAD UR8, UR8, UR5, UR4 ;  /* 0x00000005080872a4 */ /* 0x000fe2000f8e0204 */
[----:B------:R-:W-:Y:S01]  /*1a80*/  IMAD.U32 R11, RZ, RZ, UR17 ;  /* 0x00000011ff0b7e24 */ /* 0x000fe2000f8e00ff */
[----:B------:R-:W-:Y:S01]  /*1a90*/  IADD3 R5, R5, UR12, RZ ;  /* 0x0000000c05057c10 */ /* 0x000fe2000fffe0ff */
[----:B------:R-:W-:Y:S01]  /*1aa0*/  IMAD.WIDE.U32 R2, R0, c[0x0][0x1b8], R2 ;  /* 0x00006e0000027a25 */ /* 0x000fe200078e0002 */
[----:B------:R-:W-:Y:S01]  /*1ab0*/  ULDC.64 UR4, c[0x0][0x210] ;  /* 0x0000840000047ab9 */ /* 0x000fe20000000a00 */
[----:B------:R-:W-:Y:S01]  /*1ac0*/  CS2R R98, SRZ ;  /* 0x0000000000627805 */ /* 0x000fe2000001ff00 */
[----:B------:R-:W-:Y:S01]  /*1ad0*/  UIMAD UR4, UR19, UR4, URZ ;  /* 0x00000004130472a4 */ /* 0x000fe2000f8e023f */
[----:B------:R-:W-:Y:S01]  /*1ae0*/  IMAD R0, R13, c[0x0][0x1a8], RZ ;  /* 0x00006a000d007a24 */ /* 0x000fe200078e02ff */
[----:B------:R-:W-:Y:S01]  /*1af0*/  IADD3 R3, R3, UR8, RZ ;  /* 0x0000000803037c10 */ /* 0x000fe2000fffe0ff */
[----:B------:R-:W-:Y:S01]  /*1b00*/  IMAD.SHL.U32 R230, R10, 0x2, RZ ;  /* 0x000000020ae67824 */ /* 0x000fe200078e00ff */
[----:B------:R-:W-:Y:S01]  /*1b10*/  UIMAD UR23, UR17, UR5, UR4 ;  /* 0x00000005111772a4 */ /* 0x000fe2000f8e0204 */
[----:B------:R-:W-:Y:S01]  /*1b20*/  IMAD.WIDE.U32 R18, R11, c[0x0][0x210], R6 ;  /* 0x000084000b127a25 */ /* 0x000fe200078e0006 */
[----:B------:R-:W-:Y:S01]  /*1b30*/  USEL UR12, UR16, URZ, !UP2 ;  /* 0x0000003f100c7287 */ /* 0x000fe2000d000000 */
[----:B------:R-:W-:Y:S01]  /*1b40*/  CS2R R96, SRZ ;  /* 0x0000000000607805 */ /* 0x000fe2000001ff00 */
[----:B------:R-:W-:Y:S01]  /*1b50*/  IADD3 R231, R230, 0x122c0, RZ ;  /* 0x000122c0e6e77810 */ /* 0x000fe20007ffe0ff */
[----:B------:R-:W-:Y:S01]  /*1b60*/  IMAD R6, R13, c[0x0][0x1d8], RZ ;  /* 0x000076000d067a24 */ /* 0x000fe200078e02ff */
[----:B------:R-:W-:Y:S01]  /*1b70*/  ULDC.64 UR4, c[0x0][0x188] ;  /* 0x0000620000047ab9 */ /* 0x000fe20000000a00 */
[----:B------:R-:W-:Y:S01]  /*1b80*/  IMAD R11, R12, c[0x0][0x1ac], R0 ;  /* 0x00006b000c0b7a24 */ /* 0x000fe200078e0200 */
[----:B------:R-:W-:Y:S01]  /*1b90*/  IADD3 R0, R230, 0x12280, RZ ;  /* 0x00012280e6007810 */ /* 0x000fe20007ffe0ff */
[----:B------:R-:W-:Y:S01]  /*1ba0*/  IMAD.MOV.U32 R14, RZ, RZ, R8 ;  /* 0x000000ffff0e7224 */ /* 0x000fe200078e0008 */
[----:B------:R-:W-:Y:S01]  /*1bb0*/  UIMAD UR4, UR11, UR4, URZ ;  /* 0x000000040b0472a4 */ /* 0x000fe2000f8e023f */
[----:B------:R-:W-:Y:S01]  /*1bc0*/  IMAD R10, R12, c[0x0][0x1dc], R6 ;  /* 0x000077000c0a7a24 */ /* 0x000fe200078e0206 */
[----:B------:R-:W-:Y:S01]  /*1bd0*/  @P0 IADD3 R231, R0, -0x40, RZ ;  /* 0xffffffc000e70810 */ /* 0x000fe20007ffe0ff */
[----:B------:R-:W-:Y:S01]  /*1be0*/  IMAD.WIDE.U32 R8, R12, c[0x0][0x1d8], R4 ;  /* 0x000076000c087a25 */ /* 0x000fe200078e0004 */
[----:B------:R-:W-:Y:S01]  /*1bf0*/  UIMAD UR25, UR12, UR5, UR4 ;  /* 0x000000050c1972a4 */ /* 0x000fe2000f8e0204 */
[----:B------:R-:W-:Y:S01]  /*1c00*/  CS2R R94, SRZ ;  /* 0x00000000005e7805 */ /* 0x000fe2000001ff00 */
[----:B------:R-:W-:Y:S01]  /*1c10*/  UIADD3 UR8, -UR9, UR14, URZ ;  /* 0x0000000e09087290 */ /* 0x000fe2000fffe13f */
[----:B------:R-:W-:Y:S01]  /*1c20*/  IMAD.IADD R0, R9, 0x1, R10 ;  /* 0x0000000109007824 */ /* 0x000fe200078e020a */
[----:B------:R-:W-:Y:S01]  /*1c30*/  LEA R4, P1, R8, c[0x0][0x1c0], 0x1 ;  /* 0x0000700008047a11 */ /* 0x000fe200078208ff */
[----:B------:R-:W-:Y:S01]  /*1c40*/  IMAD.WIDE.U32 R6, R12, c[0x0][0x1a8], R2 ;  /* 0x00006a000c067a25 */ /* 0x000fe200078e0002 */
[----:B------:R-:W-:Y:S01]  /*1c50*/  ULDC.64 UR6, c[0x0][0x218] ;  /* 0x0000860000067ab9 */ /* 0x000fe20000000a00 */
[----:B------:R-:W-:Y:S01]  /*1c60*/  CS2R R92, SRZ ;  /* 0x00000000005c7805 */ /* 0x000fe2000001ff00 */
[----:B------:R-:W-:Y:S01]  /*1c70*/  LEA.HI.X R5, R8, c[0x0][0x1c4], R0, 0x1, P1 ;  /* 0x0000710008057a11 */ /* 0x000fe200008f0c00 */
[----:B------:R-:W-:Y:S01]  /*1c80*/  IMAD.IADD R3, R7, 0x1, R11 ;  /* 0x0000000107037824 */ /* 0x000fe200078e020b */
[C---:B------:R-:W-:Y:S01]  /*1c90*/  LEA R2, P0, R6.reuse, c[0x0][0x190], 0x1 ;  /* 0x0000640006027a11 */ /* 0x040fe200078008ff */
[----:B------:R-:W-:Y:S01]  /*1ca0*/  IMAD.MOV.U32 R0, RZ, RZ, c[0x0][0x1a8] ;  /* 0x00006a00ff007624 */ /* 0x000fe200078e00ff */
[----:B------:R-:W-:Y:S01]  /*1cb0*/  ULDC.64 UR4, c[0x0][0x178] ;  /* 0x00005e0000047ab9 */ /* 0x000fe20000000a00 */
[----:B------:R-:W-:Y:S01]  /*1cc0*/  IMAD.MOV.U32 R8, RZ, RZ, c[0x0][0x1ac] ;  /* 0x00006b00ff087624 */ /* 0x000fe200078e00ff */
[----:B------:R-:W-:Y:S01]  /*1cd0*/  LEA.HI.X R3, R6, c[0x0][0x194], R3, 0x1, P0 ;  /* 0x0000650006037a11 */ /* 0x000fe200000f0c03 */
[----:B------:R-:W-:Y:S01]  /*1ce0*/  UIMAD UR28, UR11, UR6, URZ ;  /* 0x000000060b1c72a4 */ /* 0x000fe2000f8e023f */
[C---:B------:R-:W-:Y:S01]  /*1cf0*/  LEA R12, P0, R0.reuse, R2, 0x6 ;  /* 0x00000002000c7211 */ /* 0x040fe200078030ff */
[----:B------:R-:W-:Y:S01]  /*1d00*/  UIMAD UR6, UR24, UR4, URZ ;  /* 0x00000004180672a4 */ /* 0x000fe2000f8e023f */
[----:B------:R-:W-:Y:S01]  /*1d10*/  IMAD.MOV.U32 R7, RZ, RZ, c[0x0][0x1d8] ;  /* 0x00007600ff077624 */ /* 0x000fe200078e00ff */
[----:B------:R-:W-:Y:S01]  /*1d20*/  UIMAD.WIDE.U32 UR26, UR13, UR4, URZ ;  /* 0x000000040d1a72a5 */ /* 0x000fe2000f8e003f */
[----:B------:R-:W-:Y:S01]  /*1d30*/  LEA.HI.X R13, R0, R3, R8, 0x6, P0 ;  /* 0x00000003000d7211 */ /* 0x000fe200000f3408 */
[----:B------:R-:W-:Y:S01]  /*1d40*/  UIMAD UR5, UR13, UR5, UR6 ;  /* 0x000000050d0572a4 */ /* 0x000fe2000f8e0206 */
[----:B------:R-:W-:Y:S01]  /*1d50*/  IADD3 R0, -R242, UR8, RZ ;  /* 0x00000008f2007c10 */ /* 0x000fe2000fffe1ff */
[----:B------:R-:W-:Y:S01]  /*1d60*/  IMAD.U32 R17, RZ, RZ, UR12 ;  /* 0x0000000cff117e24 */ /* 0x000fe2000f8e00ff */
[----:B------:R-:W-:Y:S01]  /*1d70*/  LEA R6, P1, R7, R4, 0x6 ;  /* 0x0000000407067211 */ /* 0x000fe200078230ff */
[----:B------:R-:W-:Y:S01]  /*1d80*/  UIADD3 UR5, UR27, UR5, URZ ;  /* 0x000000051b057290 */ /* 0x000fe2000fffe03f */
[C---:B------:R-:W-:Y:S01]  /*1d90*/  ISETP.LT.OR P4, PT, R0.reuse, 0x1, P6 ;  /* 0x000000010000780c */ /* 0x040fe20003781670 */
[----:B------:R-:W-:Y:S01]  /*1da0*/  IMAD.MOV.U32 R9, RZ, RZ, c[0x0][0x1dc] ;  /* 0x00007700ff097624 */ /* 0x000fe200078e00ff */
[C---:B------:R-:W-:Y:S01]  /*1db0*/  ISETP.LT.OR P2, PT, R0.reuse, 0x1, P5 ;  /* 0x000000010000780c */ /* 0x040fe20002f41670 */
[----:B------:R-:W-:Y:S01]  /*1dc0*/  IMAD.U32 R10, RZ, RZ, UR26 ;  /* 0x0000001aff0a7e24 */ /* 0x000fe2000f8e00ff */
[C---:B------:R-:W-:Y:S01]  /*1dd0*/  ISETP.LT.OR P0, PT, R0.reuse, 0x1, P3 ;  /* 0x000000010000780c */ /* 0x040fe20001f01670 */
[----:B------:R-:W-:Y:S01]  /*1de0*/  IMAD.WIDE.U32 R240, R17, c[0x0][0x188], R14 ;  /* 0x0000620011f07a25 */ /* 0x000fe200078e000e */
[----:B------:R-:W-:Y:S01]  /*1df0*/  LEA.HI.X R7, R7, R5, R9, 0x6, P1 ;  /* 0x0000000507077211 */ /* 0x000fe200008f3409 */
[----:B------:R-:W-:Y:S01]  /*1e00*/  UIMAD UR4, UR12, UR7, UR28 ;  /* 0x000000070c0472a4 */ /* 0x000fe2000f8e021c */
[----:B------:R-:W-:Y:S01]  /*1e10*/  ISETP.LT.OR P3, PT, R0, 0x21, P3 ;  /* 0x000000210000780c */ /* 0x000fe20001f61670 */
[----:B------:R-:W-:Y:S01]  /*1e20*/  IMAD.U32 R11, RZ, RZ, UR27 ;  /* 0x0000001bff0b7e24 */ /* 0x000fe2000f8e00ff */
[----:B------:R-:W-:Y:S01]  /*1e30*/  IADD3 R235, R241, UR25, RZ ;  /* 0x00000019f1eb7c10 */ /* 0x000fe2000fffe0ff */
[----:B------:R-:W-:Y:S01]  /*1e40*/  IMAD.U32 R11, RZ, RZ, UR5 ;  /* 0x00000005ff0b7e24 */ /* 0x000fe2000f8e00ff */
[----:B------:R-:W-:Y:S01]  /*1e50*/  LEA R14, P1, R10, R240, 0x6 ;  /* 0x000000f00a0e7211 */ /* 0x000fe200078230ff */
[----:B------:R-:W-:Y:S01]  /*1e60*/  IMAD.SHL.U32 R228, R228, 0x2, RZ ;  /* 0x00000002e4e47824 */ /* 0x000fe200078e00ff */
[----:B------:R-:W-:Y:S01]  /*1e70*/  IADD3 R9, R19, UR23, RZ ;  /* 0x0000001713097c10 */ /* 0x000fe2000fffe0ff */
[----:B------:R-:W-:Y:S01]  /*1e80*/  IMAD.MOV.U32 R8, RZ, RZ, R18 ;  /* 0x000000ffff087224 */ /* 0x000fe200078e0012 */
[----:B------:R-:W-:Y:S01]  /*1e90*/  LEA.HI.X R11, R10, R235, R11, 0x6, P1 ;  /* 0x000000eb0a0b7211 */ /* 0x000fe200008f340b */
[----:B------:R-:W-:Y:S01]  /*1ea0*/  ULDC.64 UR6, c[0x0][0x208] ;  /* 0x0000820000067ab9 */ /* 0x000fe20000000a00 */
[C---:B------:R-:W-:Y:S01]  /*1eb0*/  ISETP.LT.OR P1, PT, R0.reuse, 0x21, P6 ;  /* 0x000000210000780c */ /* 0x040fe20003721670 */
[----:B------:R-:W-:Y:S01]  /*1ec0*/  @!PT LDS RZ, [RZ] ;  /* 0x00000000fffff984 */ /* 0x000fe20000000800 */
[----:B------:R-:W-:Y:S01]  /*1ed0*/  @!PT LDS RZ, [RZ] ;  /* 0x00000000fffff984 */ /* 0x000fe20000000800 */
[----:B------:R-:W-:Y:S01]  /*1ee0*/  @!PT LDS RZ, [RZ] ;  /* 0x00000000fffff984 */ /* 0x000fe20000000800 */
[----:B------:R1:W-:Y:S01]  /*1ef0*/  LDGSTS.E.BYPASS.LTC128B.128 [R228+0x6080], [R4.64], !P4 ;  /* 0x0608000004e47fae */ /* 0x0003e2000e101d54 */
[----:B------:R-:W-:Y:S01]  /*1f00*/  ISETP.LT.OR P4, PT, R0, 0x21, P5 ;  /* 0x000000210000780c */ /* 0x000fe20002f81670 */
[----:B------:R-:W-:Y:S01]  /*1f10*/  UMOV UR5, 0x6 ;  /* 0x0000000600057882 */ /* 0x000fe20000000000 */
[----:B------:R-:W-:Y:S01]  /*1f20*/  ISETP.GE.AND P6, PT, R23, c[0x0][0x19c], PT ;  /* 0x0000670017007a0c */ /* 0x000fe20003fc6270 */
[----:B------:R1:W-:Y:S01]  /*1f30*/  LDGSTS.E.BYPASS.LTC128B.128 [R228+0x8080], [R4.64+0x80], !P2 ;  /* 0x0808008004e47fae */ /* 0x0003e2000d101d54 */
[----:B------:R-:W-:Y:S01]  /*1f40*/  USHF.L.U32 UR23, UR6, 0x6, URZ ;  /* 0x0000000606177899 */ /* 0x000fe2000800063f */
[----:B------:R-:W-:Y:S01]  /*1f50*/  IMAD.WIDE.U32 R238, R17, c[0x0][0x218], R8 ;  /* 0x0000860011ee7a25 */ /* 0x000fe200078e0008 */
[----:B------:R-:W-:Y:S01]  /*1f60*/  USHF.L.U64.HI UR5, UR6, UR5, UR7 ;  /* 0x0000000506057299 */ /* 0x000fe20008010207 */
[----:B------:R1:W-:Y:S01]  /*1f70*/  LDGSTS.E.BYPASS.LTC128B.128 [R228+0xa080], [R4.64+0x100], !P0 ;  /* 0x0a08010004e47fae */ /* 0x0003e2000c101d54 */
[----:B------:R-:W-:Y:S01]  /*1f80*/  ISETP.GE.AND P0, PT, R16, c[0x0][0x19c], PT ;  /* 0x0000670010007a0c */ /* 0x000fe20003f06270 */
[----:B------:R-:W-:Y:S01]  /*1f90*/  IMAD.MOV.U32 R236, RZ, RZ, R238 ;  /* 0x000000ffffec7224 */ /* 0x000fe200078e00ee */
[----:B------:R-:W-:Y:S01]  /*1fa0*/  IADD3 R237, R239, UR4, RZ ;  /* 0x00000004efed7c10 */ /* 0x000fe2000fffe0ff */
[----:B------:R2:W-:Y:S01]  /*1fb0*/  LDGSTS.E.BYPASS.LTC128B.128 [R228+0x7080], [R6.64], !P1 ;  /* 0x0708000006e47fae */ /* 0x0005e2000c901d54 */
[C---:B------:R-:W-:Y:S01]  /*1fc0*/  ISETP.LT.OR P2, PT, R0.reuse, 0x1, P0 ;  /* 0x000000010000780c */ /* 0x040fe20000741670 */
[----:B------:R-:W-:Y:S01]  /*1fd0*/  UIMAD UR5, UR5, UR13, URZ ;  /* 0x0000000d050572a4 */ /* 0x000fe2000f8e023f */
[----:B------:R-:W-:Y:S01]  /*1fe0*/  ISETP.LT.OR P1, PT, R0, 0x1, P6 ;  /* 0x000000010000780c */ /* 0x000fe20003721670 */
[----:B------:R2:W-:Y:S01]  /*1ff0*/  LDGSTS.E.BYPASS.LTC128B.128 [R228+0x9080], [R6.64+0x80], !P4 ;  /* 0x0908008006e47fae */ /* 0x0005e2000e101d54 */
[----:B------:R-:W-:Y:S01]  /*2000*/  ISETP.GE.AND P4, PT, R26, c[0x0][0x19c], PT ;  /* 0x000067001a007a0c */ /* 0x000fe20003f86270 */
[----:B------:R-:W-:Y:S01]  /*2010*/  UIMAD UR5, UR24, UR23, UR5 ;  /* 0x00000017180572a4 */ /* 0x000fe2000f8e0205 */
[C---:B------:R-:W-:Y:S01]  /*2020*/  ISETP.LT.OR P0, PT, R0.reuse, 0x21, P0 ;  /* 0x000000210000780c */ /* 0x040fe20000701670 */
[----:B------:R2:W-:Y:S01]  /*2030*/  LDGSTS.E.BYPASS.LTC128B.128 [R228+0xb080], [R6.64+0x100], !P3 ;  /* 0x0b08010006e47fae */ /* 0x0005e2000d901d54 */
[C---:B------:R-:W-:Y:S01]  /*2040*/  ISETP.LT.OR P5, PT, R0.reuse, 0x1, P4 ;  /* 0x000000010000780c */ /* 0x040fe200027a1670 */
[----:B------:R-:W-:Y:S01]  /*2050*/  IMAD.MOV.U32 R10, RZ, RZ, c[0x0][0x17c] ;  /* 0x00005f00ff0a7624 */ /* 0x000fe200078e00ff */
[C---:B------:R-:W-:Y:S01]  /*2060*/  ISETP.LT.OR P6, PT, R0.reuse, 0x21, P6 ;  /* 0x000000210000780c */ /* 0x040fe200037c1670 */
[----:B------:R-:W0:Y:S01]  /*2070*/  LDGDEPBAR ;  /* 0x00000000000079af */ /* 0x000e220000000000 */
[----:B------:R-:W-:Y:S01]  /*2080*/  ISETP.LT.OR P4, PT, R0, 0x21, P4 ;  /* 0x000000210000780c */ /* 0x000fe20002781670 */
[----:B------:R-:W-:Y:S01]  /*2090*/  IMAD R0, R22, 0x800, R30 ;  /* 0x0000080016007824 */ /* 0x000fe200078e021e */
[----:B------:R-:W-:Y:S01]  /*20a0*/  USHF.R.S32.HI UR7, URZ, 0x1f, UR22 ;  /* 0x0000001f3f077899 */ /* 0x000fe20008011416 */
[----:B------:R3:W-:Y:S01]  /*20b0*/  LDGSTS.E.BYPASS.LTC128B.128 [R228+0x80], [R2.64], !P2 ;  /* 0x0008000002e47fae */ /* 0x0007e2000d101d54 */
[C---:B------:R-:W-:Y:S01]  /*20c0*/  LOP3.LUT P2, RZ, R20.reuse, 0x4, RZ, 0xc0, !PT ;  /* 0x0000000414ff7812 */ /* 0x040fe2000784c0ff */
[----:B------:R-:W-:Y:S01]  /*20d0*/  UMOV UR24, 0x5 ;  /* 0x0000000500187882 */ /* 0x000fe20000000000 */
[----:B------:R-:W-:Y:S01]  /*20e0*/  IMAD.U32 R18, RZ, RZ, UR17 ;  /* 0x00000011ff127e24 */ /* 0x000fe2000f8e00ff */
[----:B------:R3:W-:Y:S01]  /*20f0*/  LDGSTS.E.BYPASS.LTC128B.128 [R228+0x2080], [R2.64+0x80], !P1 ;  /* 0x0208008002e47fae */ /* 0x0007e2000c901d54 */
[----:B------:R-:W-:Y:S01]  /*2100*/  LOP3.LUT P1, RZ, R20, 0x2, RZ, 0xc0, !PT ;  /* 0x0000000214ff7812 */ /* 0x000fe2000782c0ff */
[----:B------:R-:W-:Y:S01]  /*2110*/  IMAD.SHL.U32 R229, R229, 0x10, RZ ;  /* 0x00000010e5e57824 */ /* 0x000fe200078e00ff */
[----:B------:R-:W-:Y:S01]  /*2120*/  SEL R222, R222, 0xffffffc0, !P2 ;  /* 0xffffffc0dede7807 */ /* 0x000fe20005000000 */
[----:B------:R3:W-:Y:S01]  /*2130*/  LDGSTS.E.BYPASS.LTC128B.128 [R228+0x4080], [R2.64+0x100], !P5 ;  /* 0x0408010002e47fae */ /* 0x0007e2000e901d54 */
[----:B-1----:R-:W-:Y:S01]  /*2140*/  IMAD.U32 R4, RZ, RZ, UR23 ;  /* 0x00000017ff047e24 */ /* 0x002fe2000f8e00ff */
[----:B------:R-:W-:Y:S01]  /*2150*/  ISETP.GE.AND P5, PT, R26, c[0x0][0x16c], PT ;  /* 0x00005b001a007a0c */ /* 0x000fe20003fa6270 */
[----:B------:R-:W-:Y:S01]  /*2160*/  ULDC UR23, c[0x0][0x20c] ;  /* 0x0000830000177ab9 */ /* 0x000fe20000000800 */
[----:B------:R1:W-:Y:S01]  /*2170*/  LDGSTS.E.BYPASS.LTC128B.128 [R228+0x1080], [R12.64], !P0 ;  /* 0x010800000ce47fae */ /* 0x0003e2000c101d54 */
[----:B------:R-:W-:Y:S01]  /*2180*/  IMAD.WIDE.U32 R4, R4, UR13, R236 ;  /* 0x0000000d04047c25 */ /* 0x000fe2000f8e00ec */
[----:B------:R-:W-:Y:S01]  /*2190*/  ISETP.GE.AND P0, PT, R23, c[0x0][0x16c], PT ;  /* 0x00005b0017007a0c */ /* 0x000fe20003f06270 */
[----:B------:R-:W-:Y:S01]  /*21a0*/  USHF.L.U64.HI UR23, UR6, UR24, UR23 ;  /* 0x0000001806177299 */ /* 0x000fe20008010217 */
[----:B------:R1:W-:Y:S01]  /*21b0*/  LDGSTS.E.BYPASS.LTC128B.128 [R228+0x3080], [R12.64+0x80], !P6 ;  /* 0x030800800ce47fae */ /* 0x0003e2000f101d54 */
[----:B------:R-:W-:Y:S01]  /*21c0*/  USHF.L.U32 UR24, UR13, 0x6, URZ ;  /* 0x000000060d187899 */ /* 0x000fe2000800063f */
[----:B------:R-:W-:Y:S01]  /*21d0*/  IADD3 R5, R5, UR5, RZ ;  /* 0x0000000505057c10 */ /* 0x000fe2000fffe0ff */
[----:B--2---:R-:W-:Y:S01]  /*21e0*/  IMAD.SHL.U32 R6, R20, 0x40, RZ ;  /* 0x0000004014067824 */ /* 0x004fe200078e00ff */
[----:B------:R1:W-:Y:S01]  /*21f0*/  LDGSTS.E.BYPASS.LTC128B.128 [R228+0x5080], [R12.64+0x100], !P4 ;  /* 0x050801000ce47fae */ /* 0x0003e2000e101d54 */
[----:B------:R-:W-:Y:S01]  /*2200*/  LEA R8, P3, R4, c[0x0][0x1f0], 0x1 ;  /* 0x00007c0004087a11 */ /* 0x000fe200078608ff */
[----:B------:R-:W-:Y:S01]  /*2210*/  ULDC.64 UR4, c[0x0][0x270] ;  /* 0x00009c0000047ab9 */ /* 0x000fe20000000a00 */
[----:B------:R-:W-:Y:S01]  /*2220*/  SEL R234, RZ, 0xffffffff, P0 ;  /* 0xffffffffffea7807 */ /* 0x000fe20000000000 */
[----:B------:R-:W0:Y:S01]  /*2230*/  LDGDEPBAR ;  /* 0x00000000000079af */ /* 0x000e220000000000 */
[----:B------:R-:W-:Y:S01]  /*2240*/  LOP3.LUT R15, R6, 0x1c0, RZ, 0xc0, !PT ;  /* 0x000001c0060f7812 */ /* 0x000fe200078ec0ff */
[----:B------:R-:W-:Y:S01]  /*2250*/  UIMAD UR4, UR19, UR4, URZ ;  /* 0x00000004130472a4 */ /* 0x000fe2000f8e023f */
[----:B------:R-:W-:Y:S01]  /*2260*/  LEA.HI.X R9, R4, c[0x0][0x1f4], R5, 0x1, P3 ;  /* 0x00007d0004097a11 */ /* 0x000fe200018f0c05 */
[----:B------:R-:W-:Y:S01]  /*2270*/  IMAD.MOV.U32 R5, RZ, RZ, c[0x0][0x178] ;  /* 0x00005e00ff057624 */ /* 0x000fe200078e00ff */
[----:B------:R-:W-:Y:S01]  /*2280*/  SHF.R.U32.HI R223, RZ, 0x3, R15 ;  /* 0x00000003ffdf7819 */ /* 0x000fe2000001160f */
[----:B------:R-:W-:Y:S01]  /*2290*/  UIMAD UR25, UR17, UR5, UR4 ;  /* 0x00000005111972a4 */ /* 0x000fe2000f8e0204 */
[----:B------:R-:W-:Y:S01]  /*22a0*/  ISETP.GE.AND P3, PT, R16, c[0x0][0x16c], PT ;  /* 0x00005b0010007a0c */ /* 0x000fe20003f66270 */
[----:B------:R-:W-:Y:S01]  /*22b0*/  IMAD.WIDE.U32 R18, R18, c[0x0][0x238], R24 ;  /* 0x00008e0012127a25 */ /* 0x000fe200078e0018 */
[----:B------:R-:W-:Y:S01]  /*22c0*/  SEL R4, RZ, 0x2, P0 ;  /* 0x00000002ff047807 */ /* 0x000fe20000000000 */
[----:B------:R-:W-:Y:S01]  /*22d0*/  ULDC.64 UR4, c[0x0][0x288] ;  /* 0x0000a20000047ab9 */ /* 0x000fe20000000a00 */
[----:B---3--:R-:W-:Y:S01]  /*22e0*/  LOP3.LUT R2, R15, 0x8, R29, 0xf8, !PT ;  /* 0x000000080f027812 */ /* 0x008fe200078ef81d */
[----:B------:R-:W-:Y:S01]  /*22f0*/  UIMAD UR4, UR19, UR4, URZ ;  /* 0x00000004130472a4 */ /* 0x000fe2000f8e023f */
[----:B------:R-:W-:Y:S01]  /*2300*/  SEL R20, RZ, 0x1, P3 ;  /* 0x00000001ff147807 */ /* 0x000fe20001800000 */
[----:B------:R-:W-:Y:S01]  /*2310*/  IMAD.SHL.U32 R234, R234, 0x2, RZ ;  /* 0x00000002eaea7824 */ /* 0x000fe200078e00ff */
[----:B------:R-:W-:Y:S01]  /*2320*/  LOP3.LUT R2, R2, R223, RZ, 0x3c, !PT ;  /* 0x000000df02027212 */ /* 0x000fe200078e3cff */
[----:B------:R-:W-:Y:S01]  /*2330*/  UIMAD UR26, UR17, UR5, UR4 ;  /* 0x00000005111a72a4 */ /* 0x000fe2000f8e0204 */
[----:B------:R-:W-:Y:S01]  /*2340*/  SEL R3, RZ, 0x4, P5 ;  /* 0x00000004ff037807 */ /* 0x000fe20002800000 */
[----:B------:R-:W-:Y:S01]  /*2350*/  CS2R R90, SRZ ;  /* 0x00000000005a7805 */ /* 0x000fe2000001ff00 */
[----:B------:R-:W-:Y:S01]  /*2360*/  LEA R6, P3, R14, c[0x0][0x160], 0x1 ;  /* 0x000058000e067a11 */ /* 0x000fe200078608ff */
[----:B------:R-:W-:Y:S01]  /*2370*/  IMAD.IADD R2, R0, 0x1, R2 ;  /* 0x0000000100027824 */ /* 0x000fe200078e0202 */
[----:B------:R-:W-:Y:S01]  /*2380*/  IADD3 R0, R3, R4, R20 ;  /* 0x0000000403007210 */ /* 0x000fe20007ffe014 */
[----:B------:R-:W-:Y:S01]  /*2390*/  IMAD.SHL.U32 R3, R33, 0x4, RZ ;  /* 0x0000000421037824 */ /* 0x000fe200078e00ff */
[----:B------:R-:W-:Y:S01]  /*23a0*/  LEA.HI.X R7, R14, c[0x0][0x164], R11, 0x1, P3 ;  /* 0x000059000e077a11 */ /* 0x000fe200018f0c0b */
[----:B------:R-:W-:-:S04]  /*23b0*/  DEPBAR.LE SB0, 0x1 ;  /* 0x000080400000791a */ /* 0x000fc80000000000 */
[C---:B------:R-:W-:Y:S01]  /*23c0*/  LEA R4, P3, R5.reuse, R6, 0x6 ;  /* 0x0000000605047211 */ /* 0x040fe200078630ff */
[----:B------:R-:W-:Y:S01]  /*23d0*/  IMAD.SHL.U32 R224, R2, 0x2, RZ ;  /* 0x0000000202e07824 */ /* 0x000fe200078e00ff */
[----:B------:R-:W-:Y:S01]  /*23e0*/  BAR.SYNC.DEFER_BLOCKING 0x0 ;  /* 0x0000000000007b1d */ /* 0x000fe20000010000 */
[----:B------:R-:W-:Y:S01]  /*23f0*/  LOP3.LUT P6, RZ, R0, 0x2, RZ, 0xc0, !PT ;  /* 0x0000000200ff7812 */ /* 0x000fe200078cc0ff */
[----:B------:R-:W-:Y:S01]  /*2400*/  IMAD.U32 R14, RZ, RZ, UR24 ;  /* 0x00000018ff0e7e24 */ /* 0x000fe2000f8e00ff */
[----:B------:R-:W-:Y:S01]  /*2410*/  LEA.HI.X R5, R5, R7, R10, 0x6, P3 ;  /* 0x0000000705057211 */ /* 0x000fe200018f340a */
[----:B------:R-:W-:Y:S01]  /*2420*/  IMAD.IADD R227, R224, 0x1, R222 ;  /* 0x00000001e0e37824 */ /* 0x000fe200078e02de */
[C---:B------:R-:W-:Y:S01]  /*2430*/  IADD3 R10, P3, R3.reuse, UR22, RZ ;  /* 0x00000016030a7c10 */ /* 0x040fe2000ff7e0ff */
[----:B-1----:R-:W-:Y:S01]  /*2440*/  IMAD.U32 R12, RZ, RZ, UR17 ;  /* 0x00000011ff0c7e24 */ /* 0x002fe2000f8e00ff */
[C---:B------:R-:W-:Y:S01]  /*2450*/  LOP3.LUT P4, RZ, R0.reuse, 0x4, RZ, 0xc0, !PT ;  /* 0x0000000400ff7812 */ /* 0x040fe2000788c0ff */
[----:B------:R-:W-:Y:S01]  /*2460*/  USHF.L.U32 UR22, UR6, 0x5, URZ ;  /* 0x0000000506167899 */ /* 0x000fe2000800063f */
[----:B------:R-:W-:Y:S01]  /*2470*/  LEA.HI.X.SX32 R11, R3, UR7, 0x1, P3 ;  /* 0x00000007030b7c11 */ /* 0x000fe200098f0eff */
[----:B------:R-:W-:Y:S01]  /*2480*/  IMAD.U32 R3, RZ, RZ, UR17 ;  /* 0x00000011ff037e24 */ /* 0x000fe2000f8e00ff */
[----:B------:R-:W-:Y:S01]  /*2490*/  LOP3.LUT P3, RZ, R0, 0x1, RZ, 0xc0, !PT ;  /* 0x0000000100ff7812 */ /* 0x000fe2000786c0ff */
[----:B------:R-:W-:Y:S01]  /*24a0*/  ULDC.64 UR6, c[0x0][0x278] ;  /* 0x00009e0000067ab9 */ /* 0x000fe20000000a00 */
[----:B------:R-:W-:Y:S01]  /*24b0*/  SEL R0, R220, 0xffffffe0, !P1 ;  /* 0xffffffe0dc007807 */ /* 0x000fe20004800000 */
[----:B------:R-:W-:Y:S01]  /*24c0*/  IMAD.WIDE.U32 R12, R12, c[0x0][0x270], R10 ;  /* 0x00009c000c0c7a25 */ /* 0x000fe200078e000a */
[----:B------:R-:W-:Y:S01]  /*24d0*/  IADD3 R2, -R242, UR15, -R14 ;  /* 0x0000000ff2027c10 */ /* 0x000fe2000fffe90e */
[----:B------:R-:W-:Y:S01]  /*24e0*/  UIMAD UR6, UR11, UR6, URZ ;  /* 0x000000060b0672a4 */ /* 0x000fe2000f8e023f */
[----:B------:R-:W-:Y:S01]  /*24f0*/  ISETP.GE.AND P0, PT, R23, c[0x0][0x1fc], PT ;  /* 0x00007f0017007a0c */ /* 0x000fe20003f06270 */
[----:B------:R-:W-:Y:S01]  /*2500*/  IMAD.IADD R225, R224, 0x1, R0 ;  /* 0x00000001e0e17824 */ /* 0x000fe200078e0200 */
[C---:B------:R-:W-:Y:S01]  /*2510*/  ISETP.LT.OR P1, PT, R2.reuse, 0x1, !P3 ;  /* 0x000000010200780c */ /* 0x040fe20005f21670 */
[----:B------:R-:W-:Y:S01]  /*2520*/  IMAD.WIDE.U32 R10, R3, c[0x0][0x288], R10 ;  /* 0x0000a200030a7a25 */ /* 0x000fe200078e000a */
[C---:B------:R-:W-:Y:S01]  /*2530*/  ISETP.LT.OR P2, PT, R2.reuse, 0x1, !P6 ;  /* 0x000000010200780c */ /* 0x040fe20007741670 */
[----:B------:R-:W-:Y:S01]  /*2540*/  UIMAD UR7, UR12, UR7, UR6 ;  /* 0x000000070c0772a4 */ /* 0x000fe2000f8e0206 */
[----:B------:R-:W-:Y:S01]  /*2550*/  ISETP.LT.OR P3, PT, R2, 0x21, !P3 ;  /* 0x000000210200780c */ /* 0x000fe20005f61670 */
[----:B------:R-:W-:Y:S01]  /*2560*/  IMAD.IADD R226, R222, 0x1, R225 ;  /* 0x00000001dee27824 */ /* 0x000fe200078e02e1 */
[----:B------:R1:W2:Y:S01]  /*2570*/  LDSM.16.M88.4 R148, [R224+0x6080] ;  /* 0x00608000e094783b */ /* 0x0002a20000000200 */
[----:B------:R-:W-:Y:S01]  /*2580*/  ISETP.LT.OR P6, PT, R2, 0x21, !P6 ;  /* 0x000000210200780c */ /* 0x000fe200077c1670 */
[----:B------:R-:W-:Y:S01]  /*2590*/  USHF.R.S32.HI UR6, URZ, 0x1f, UR24 ;  /* 0x0000001f3f067899 */ /* 0x000fe20008011418 */
[----:B------:R-:W-:Y:S01]  /*25a0*/  IADD3 R3, R13, UR25, RZ ;  /* 0x000000190d037c10 */ /* 0x000fe2000fffe0ff */
[----:B------:R1:W3:Y:S01]  /*25b0*/  LDSM.16.M88.4 R152, [R225+0x6080] ;  /* 0x00608000e198783b */ /* 0x0002e20000000200 */
[----:B------:R-:W-:Y:S01]  /*25c0*/  SHF.R.S32.HI R0, RZ, 0x1f, R21 ;  /* 0x0000001fff007819 */ /* 0x000fe20000011415 */
[----:B------:R-:W-:Y:S01]  /*25d0*/  ULDC.64 UR4, c[0x0][0x238] ;  /* 0x00008e0000047ab9 */ /* 0x000fe20000000a00 */
[----:B------:R-:W-:Y:S01]  /*25e0*/  LOP3.LUT R15, R15, 0x10, R229, 0xf8, !PT ;  /* 0x000000100f0f7812 */ /* 0x000fe200078ef8e5 */
[----:B------:R1:W4:Y:S01]  /*25f0*/  LDSM.16.M88.4 R160, [R227+0x6080] ;  /* 0x00608000e3a0783b */ /* 0x0003220000000200 */
[----:B------:R-:W-:Y:S01]  /*2600*/  LEA.HI R0, R0, R21, RZ, 0x2 ;  /* 0x0000001500007211 */ /* 0x000fe200078f10ff */
[----:B------:R-:W-:Y:S01]  /*2610*/  UIMAD UR4, UR19, UR4, URZ ;  /* 0x00000004130472a4 */ /* 0x000fe2000f8e023f */
[----:B------:R-:W-:Y:S01]  /*2620*/  IADD3 R11, R11, UR26, RZ ;  /* 0x0000001a0b0b7c10 */ /* 0x000fe2000fffe0ff */
[----:B------:R1:W1:Y:S01]  /*2630*/  LDSM.16.M88.4 R168, [R224+0x8080] ;  /* 0x00808000e0a8783b */ /* 0x0002620000000200 */
[----:B------:R-:W-:Y:S01]  /*2640*/  LOP3.LUT R234, R234, 0x2, R20, 0xe2, !PT ;  /* 0x00000002eaea7812 */ /* 0x000fe200078ee214 */
[----:B------:R-:W-:Y:S01]  /*2650*/  UIMAD UR4, UR17, UR5, UR4 ;  /* 0x00000005110472a4 */ /* 0x000fe2000f8e0204 */
[----:B------:R-:W-:Y:S01]  /*2660*/  CS2R R88, SRZ ;  /* 0x0000000000587805 */ /* 0x000fe2000001ff00 */
[----:B------:R1:W1:Y:S01]  /*2670*/  LDSM.16.M88.4 R172, [R225+0x8080] ;  /* 0x00808000e1ac783b */ /* 0x0002620000000200 */
[----:B------:R-:W-:Y:S01]  /*2680*/  IMAD.WIDE.U32 R244, R17, c[0x0][0x290], R10 ;  /* 0x0000a40011f47a25 */ /* 0x000fe200078e000a */
[----:B------:R-:W-:Y:S01]  /*2690*/  CS2R R86, SRZ ;  /* 0x0000000000567805 */ /* 0x000fe2000001ff00 */
[----:B------:R-:W-:Y:S01]  /*26a0*/  CS2R R84, SRZ ;  /* 0x0000000000547805 */ /* 0x000fe2000001ff00 */
[----:B------:R1:W1:Y:S01]  /*26b0*/  LDSM.16.M88.4 R176, [R227+0x8080] ;  /* 0x00808000e3b0783b */ /* 0x0002620000000200 */
[----:B------:R-:W-:Y:S01]  /*26c0*/  IMAD.SHL.U32 R10, R22, 0x20, RZ ;  /* 0x00000020160a7824 */ /* 0x000fe200078e00ff */
[----:B------:R-:W-:Y:S01]  /*26d0*/  CS2R R82, SRZ ;  /* 0x0000000000527805 */ /* 0x000fe2000001ff00 */
[----:B------:R-:W-:Y:S01]  /*26e0*/  CS2R R80, SRZ ;  /* 0x0000000000507805 */ /* 0x000fe2000001ff00 */
[----:B------:R1:W1:Y:S01]  /*26f0*/  LDSM.16.M88.4 R184, [R224+0xa080] ;  /* 0x00a08000e0b8783b */ /* 0x0002620000000200 */
[----:B------:R-:W-:Y:S01]  /*2700*/  CS2R R78, SRZ ;  /* 0x00000000004e7805 */ /* 0x000fe2000001ff00 */
[----:B------:R-:W-:Y:S01]  /*2710*/  LOP3.LUT R11, R27, 0x20, R10, 0xf8, !PT ;  /* 0x000000201b0b7812 */ /* 0x000fe200078ef80a */
[----:B------:R-:W-:Y:S01]  /*2720*/  CS2R R76, SRZ ;  /* 0x00000000004c7805 */ /* 0x000fe2000001ff00 */
[----:B------:R1:W1:Y:S01]  /*2730*/  LDSM.16.M88.4 R188, [R225+0xa080] ;  /* 0x00a08000e1bc783b */ /* 0x0002620000000200 */
[----:B------:R-:W-:Y:S01]  /*2740*/  CS2R R74, SRZ ;  /* 0x00000000004a7805 */ /* 0x000fe2000001ff00 */
[----:B------:R-:W-:Y:S01]  /*2750*/  CS2R R72, SRZ ;  /* 0x0000000000487805 */ /* 0x000fe2000001ff00 */
        /* <DEDUP_REMOVED lines=30> */
[----:B------:R-:W-:Y:S01]  /*2940*/  IMAD.MOV.U32 R2, RZ, RZ, R12 ;  /* 0x000000ffff027224 */ /* 0x000fe200078e000c */
[----:B------:R-:W-:-:S03]  /*2950*/  ISETP.GE.AND P2, PT, R16, c[0x0][0x1fc], PT ;  /* 0x00007f0010007a0c */ /* 0x000fc60003f46270 */
[----:B------:R-:W-:Y:S01]  /*2960*/  IMAD.WIDE.U32 R246, R17, c[0x0][0x278], R2 ;  /* 0x00009e0011f67a25 */ /* 0x000fe200078e0002 */
[----:B------:R-:W-:-:S03]  /*2970*/  LOP3.LUT R2, R0, 0x1ffffffc, RZ, 0xc0, !PT ;  /* 0x1ffffffc00027812 */ /* 0x000fc600078ec0ff */
[----:B------:R-:W-:Y:S01]  /*2980*/  IMAD.U32 R3, RZ, RZ, UR23 ;  /* 0x00000017ff037e24 */ /* 0x000fe2000f8e00ff */
[----:B------:R1:W-:Y:S01]  /*2990*/  LDGSTS.E.BYPASS.LTC128B.128 [R228+0xa080], [R6.64+0x100], !P1 ;  /* 0x0a08010006e47fae */ /* 0x0003e2000c901d54 */
[----:B------:R-:W-:Y:S01]  /*29a0*/  IADD3 R249, R247, UR7, RZ ;  /* 0x00000007f7f97c10 */ /* 0x000fe2000fffe0ff */
[----:B------:R-:W-:Y:S01]  /*29b0*/  IMAD.IADD R21, R21, 0x1, -R2 ;  /* 0x0000000115157824 */ /* 0x000fe200078e0a02 */
[----:B------:R-:W-:Y:S01]  /*29c0*/  ISETP.GE.AND P1, PT, R16, c[0x0][0x1fc], PT ;  /* 0x00007f0010007a0c */ /* 0x000fe20003f26270 */
[----:B------:R2:W-:Y:S01]  /*29d0*/  LDGSTS.E.BYPASS.LTC128B.128 [R228+0x7080], [R4.64], !P3 ;  /* 0x0708000004e47fae */ /* 0x0005e2000d901d54 */
[----:B------:R-:W-:-:S03]  /*29e0*/  ISETP.GT.AND P3, PT, R33, 0xf, PT ;  /* 0x0000000f2100780c */ /* 0x000fc60003f64270 */
[----:B------:R2:W-:Y:S04]  /*29f0*/  LDGSTS.E.BYPASS.LTC128B.128 [R228+0x9080], [R4.64+0x80], !P6 ;  /* 0x0908008004e47fae */ /* 0x0005e8000f101d54 */
[----:B------:R2:W-:Y:S06]  /*2a00*/  LDGSTS.E.BYPASS.LTC128B.128 [R228+0xb080], [R4.64+0x100], !P4 ;  /* 0x0b08010004e47fae */ /* 0x0005ec000e101d54 */
[----:B------:R-:W-:Y:S01]  /*2a10*/  @!P3 IADD3 R0, P6, R246, UR24, RZ ;  /* 0x00000018f600bc10 */ /* 0x000fe2000ffde0ff */
[----:B------:R-:W-:-:S03]  /*2a20*/  @!P3 IMAD.SHL.U32 R16, R33, 0x10, RZ ;  /* 0x000000102110b824 */ /* 0x000fc600078e00ff */
[----:B------:R-:W-:Y:S02]  /*2a30*/  @!P3 IADD3.X R2, R249, UR6, RZ, P6, !PT ;  /* 0x00000006f902bc10 */ /* 0x000fe4000b7fe4ff */
[----:B------:R-:W-:Y:S02]  /*2a40*/  ISETP.GE.AND P6, PT, R23, c[0x0][0x1fc], PT ;  /* 0x00007f0017007a0c */ /* 0x000fe40003fc6270 */
[----:B-1----:R-:W-:Y:S01]  /*2a50*/  IADD3 R7, R19, UR4, RZ ;  /* 0x0000000413077c10 */ /* 0x002fe2000fffe0ff */
[----:B------:R-:W-:Y:S01]  /*2a60*/  IMAD.MOV.U32 R6, RZ, RZ, R18 ;  /* 0x000000ffff067224 */ /* 0x000fe200078e0012 */
[----:B------:R-:W-:Y:S01]  /*2a70*/  SEL R233, RZ, 0xffffffff, P6 ;  /* 0xffffffffffe97807 */ /* 0x000fe20003000000 */
[----:B------:R-:W-:Y:S01]  /*2a80*/  ULDC.64 UR4, c[0x0][0x290] ;  /* 0x0000a40000047ab9 */ /* 0x000fe20000000a00 */
[C---:B------:R-:W-:Y:S01]  /*2a90*/  ISETP.GE.AND P6, PT, R26.reuse, c[0x0][0x1fc], PT ;  /* 0x00007f001a007a0c */ /* 0x040fe20003fc6270 */
[----:B------:R-:W-:Y:S01]  /*2aa0*/  IMAD.WIDE.U32 R250, R17, c[0x0][0x240], R6 ;  /* 0x0000900011fa7a25 */ /* 0x000fe200078e0006 */
[----:B------:R-:W-:Y:S01]  /*2ab0*/  SEL R18, RZ, 0x1, P1 ;  /* 0x00000001ff127807 */ /* 0x000fe20000800000 */
[----:B------:R-:W-:Y:S01]  /*2ac0*/  UIMAD UR4, UR11, UR4, URZ ;  /* 0x000000040b0472a4 */ /* 0x000fe2000f8e023f */
[----:B------:R-:W-:Y:S01]  /*2ad0*/  ISETP.GE.AND P1, PT, R26, c[0x0][0x1fc], PT ;  /* 0x00007f001a007a0c */ /* 0x000fe20003f26270 */
[----:B------:R-:W-:-:S02]  /*2ae0*/  IMAD.SHL.U32 R233, R233, 0x2, RZ ;  /* 0x00000002e9e97824 */ /* 0x000fc400078e00ff */
[----:B------:R-:W-:Y:S01]  /*2af0*/  UIMAD UR4, UR12, UR5, UR4 ;  /* 0x000000050c0472a4 */ /* 0x000fe2000f8e0204 */
[----:B--2---:R-:W-:Y:S02]  /*2b00*/  IMAD.U32 R4, RZ, RZ, UR22 ;  /* 0x00000016ff047e24 */ /* 0x004fe4000f8e00ff */
[----:B------:R-:W-:Y:S01]  /*2b10*/  IMAD.U32 R5, RZ, RZ, UR22 ;  /* 0x00000016ff057e24 */ /* 0x000fe2000f8e00ff */
[----:B------:R-:W-:Y:S02]  /*2b20*/  LOP3.LUT R233, R233, 0x2, R18, 0xe2, !PT ;  /* 0x00000002e9e97812 */ /* 0x000fe400078ee212 */
[----:B------:R-:W-:Y:S02]  /*2b30*/  LEA R4, P4, R4, R8, 0x1 ;  /* 0x0000000804047211 */ /* 0x000fe400078808ff */
[----:B------:R-:W-:Y:S01]  /*2b40*/  IADD3 R248, R245, UR4, RZ ;  /* 0x00000004f5f87c10 */ /* 0x000fe2000fffe0ff */
[----:B------:R-:W-:Y:S01]  /*2b50*/  ULDC.64 UR4, c[0x0][0x240] ;  /* 0x0000900000047ab9 */ /* 0x000fe20000000a00 */
[----:B------:R-:W-:Y:S01]  /*2b60*/  LEA.HI.X R5, R5, R9, R3, 0x1, P4 ;  /* 0x0000000905057211 */ /* 0x000fe200020f0c03 */
[----:B------:R-:W-:Y:S01]  /*2b70*/  UIMAD UR4, UR11, UR4, URZ ;  /* 0x000000040b0472a4 */ /* 0x000fe2000f8e023f */
[----:B------:R-:W-:-:S02]  /*2b80*/  @!P3 LEA R12, P4, R0, c[0x0][0x258], 0x2 ;  /* 0x00009600000cba11 */ /* 0x000fc400078810ff */
[----:B------:R-:W-:Y:S01]  /*2b90*/  LOP3.LUT R3, R31, 0xfffffff0, RZ, 0xc0, !PT ;  /* 0xfffffff01f037812 */ /* 0x000fe200078ec0ff */
[----:B------:R-:W-:Y:S01]  /*2ba0*/  UIMAD UR4, UR12, UR5, UR4 ;  /* 0x000000050c0472a4 */ /* 0x000fe2000f8e0204 */
[----:B------:R-:W-:Y:S02]  /*2bb0*/  @!P3 LEA.HI.X R13, R0, c[0x0][0x25c], R2, 0x2, P4 ;  /* 0x00009700000dba11 */ /* 0x000fe400020f1402 */
[----:B------:R-:W-:Y:S01]  /*2bc0*/  IADD3 R0, -R14, UR15, -R242 ;  /* 0x0000000f0e007c10 */ /* 0x000fe2000fffe9f2 */
[C---:B------:R-:W-:Y:S01]  /*2bd0*/  IMAD.IADD R3, R33.reuse, 0x1, -R3 ;  /* 0x0000000121037824 */ /* 0x040fe200078e0a03 */
[----:B------:R-:W-:Y:S01]  /*2be0*/  LOP3.LUT R2, R32, 0xffffffe0, RZ, 0xc0, !PT ;  /* 0xffffffe020027812 */ /* 0x000fe200078ec0ff */
[----:B------:R1:W-:Y:S01]  /*2bf0*/  @!P3 LDGSTS.E.BYPASS.LTC128B.128 [R16+0x12080], [R12.64] ;  /* 0x120800000c10bfae */ /* 0x0003e2000b901d54 */
[C---:B------:R-:W-:Y:S02]  /*2c00*/  ISETP.LT.OR P4, PT, R0.reuse, 0x1, P2 ;  /* 0x000000010000780c */ /* 0x040fe40001781670 */
[----:B------:R-:W-:Y:S01]  /*2c10*/  ISETP.LT.OR P2, PT, R0, 0x21, P2 ;  /* 0x000000210000780c */ /* 0x000fe20001741670 */
[----:B------:R-:W0:Y:S01]  /*2c20*/  LDGDEPBAR ;  /* 0x00000000000079af */ /* 0x000e220000000000 */
[----:B------:R-:W-:Y:S01]  /*2c30*/  IMAD.IADD R2, R33, 0x1, -R2 ;  /* 0x0000000121027824 */ /* 0x000fe200078e0a02 */
[----:B------:R-:W-:-:S04]  /*2c40*/  IADD3 R252, R251, UR4, RZ ;  /* 0x00000004fbfc7c10 */ /* 0x000fc8000fffe0ff */
[----:B------:R-:W-:-:S04]  /*2c50*/  SHF.R.S32.HI R14, RZ, 0x1f, R2 ;  /* 0x0000001fff0e7819 */ /* 0x000fc80000011402 */
[----:B------:R2:W-:Y:S01]  /*2c60*/  LDGSTS.E.BYPASS.LTC128B.128 [R228+0xc080], [R8.64], !P4 ;  /* 0x0c08000008e47fae */ /* 0x0005e2000e101d54 */
[C---:B------:R-:W-:Y:S02]  /*2c70*/  ISETP.LT.OR P4, PT, R0.reuse, 0x1, P0 ;  /* 0x000000010000780c */ /* 0x040fe40000781670 */
[----:B------:R-:W-:Y:S02]  /*2c80*/  ISETP.LT.OR P0, PT, R0, 0x21, P0 ;  /* 0x000000210000780c */ /* 0x000fe40000701670 */
[----:B-1----:R-:W-:-:S09]  /*2c90*/  SHF.R.S32.HI R13, RZ, 0x1f, R3 ;  /* 0x0000001fff0d7819 */ /* 0x002fd20000011403 */
[----:B------:R2:W-:Y:S01]  /*2ca0*/  LDGSTS.E.BYPASS.LTC128B.128 [R228+0xe080], [R8.64+0x80], !P4 ;  /* 0x0e08008008e47fae */ /* 0x0005e2000e101d54 */
[----:B------:R-:W-:Y:S02]  /*2cb0*/  ISETP.LT.OR P4, PT, R0, 0x1, P6 ;  /* 0x000000010000780c */ /* 0x000fe40003781670 */
[----:B------:R-:W-:Y:S02]  /*2cc0*/  LEA.HI R13, R13, R3, RZ, 0x3 ;  /* 0x000000030d0d7211 */ /* 0x000fe400078f18ff */
[----:B------:R-:W-:Y:S02]  /*2cd0*/  LEA.HI R12, R14, R2, RZ, 0x2 ;  /* 0x000000020e0c7211 */ /* 0x000fe400078f10ff */
[----:B------:R-:W-:Y:S02]  /*2ce0*/  LOP3.LUT R7, R13, 0xfffffff8, RZ, 0xc0, !PT ;  /* 0xfffffff80d077812 */ /* 0x000fe400078ec0ff */
[----:B------:R-:W-:Y:S02]  /*2cf0*/  ISETP.LT.OR P6, PT, R0, 0x21, P6 ;  /* 0x000000210000780c */ /* 0x000fe400037c1670 */
[----:B------:R-:W-:Y:S01]  /*2d00*/  LOP3.LUT R0, R15, 0x8, R29, 0xf8, !PT ;  /* 0x000000080f007812 */ /* 0x000fe200078ef81d */
[----:B------:R-:W-:Y:S01]  /*2d10*/  IMAD.IADD R3, R3, 0x1, -R7 ;  /* 0x0000000103037824 */ /* 0x000fe200078e0a07 */
[----:B------:R-:W-:Y:S01]  /*2d20*/  LOP3.LUT R6, R12, 0x7ffffffc, RZ, 0xc0, !PT ;  /* 0x7ffffffc0c067812 */ /* 0x000fe200078ec0ff */
[----:B------:R2:W-:Y:S01]  /*2d30*/  LDGSTS.E.BYPASS.LTC128B.128 [R228+0x10080], [R8.64+0x100], !P4 ;  /* 0x1008010008e47fae */ /* 0x0005e2000e101d54 */
[----:B------:R-:W-:Y:S01]  /*2d40*/  LOP3.LUT R223, R0, R223, RZ, 0x3c, !PT ;  /* 0x000000df00df7212 */ /* 0x000fe200078e3cff */
[----:B------:R-:W-:Y:S01]  /*2d50*/  IMAD.SHL.U32 R0, R3, 0x40, RZ ;  /* 0x0000004003007824 */ /* 0x000fe200078e00ff */
[----:B------:R-:W-:Y:S01]  /*2d60*/  LEA.HI.SX32 R229, R12, R229, 0x1e ;  /* 0x000000e50ce57211 */ /* 0x000fe200078ff2ff */
[----:B------:R-:W-:Y:S01]  /*2d70*/  IMAD.IADD R2, R2, 0x1, -R6 ;  /* 0x0000000102027824 */ /* 0x000fe200078e0a06 */
[----:B------:R-:W-:Y:S01]  /*2d80*/  SEL R12, RZ, 0x4, P1 ;  /* 0x00000004ff0c7807 */ /* 0x000fe20000800000 */
[----:B------:R1:W-:Y:S01]  /*2d90*/  LDGSTS.E.BYPASS.LTC128B.128 [R228+0xd080], [R4.64], !P2 ;  /* 0x0d08000004e47fae */ /* 0x0003e2000d101d54 */
[----:B------:R-:W-:Y:S01]  /*2da0*/  ISETP.GE.AND P1, PT, R33, 0x10, PT ;  /* 0x000000102100780c */ /* 0x000fe20003f26270 */
[----:B------:R-:W-:Y:S01]  /*2db0*/  IMAD R21, R21, 0x4, R2 ;  /* 0x0000000415157824 */ /* 0x000fe200078e0202 */
[C---:B------:R-:W-:Y:S01]  /*2dc0*/  LOP3.LUT P4, RZ, R3.reuse, 0x4, RZ, 0xc0, !PT ;  /* 0x0000000403ff7812 */ /* 0x040fe2000788c0ff */
[----:B------:R1:W-:Y:S01]  /*2dd0*/  LDGSTS.E.BYPASS.LTC128B.128 [R228+0xf080], [R4.64+0x80], !P0 ;  /* 0x0f08008004e47fae */ /* 0x0003e2000c101d54 */
[----:B------:R-:W-:Y:S01]  /*2de0*/  LOP3.LUT P2, RZ, R3, 0x2, RZ, 0xc0, !PT ;  /* 0x0000000203ff7812 */ /* 0x000fe2000784c0ff */
[----:B------:R-:W-:Y:S01]  /*2df0*/  IMAD.SHL.U32 R3, R22, 0x8, RZ ;  /* 0x0000000816037824 */ /* 0x000fe200078e00ff */
[----:B------:R-:W-:Y:S01]  /*2e00*/  LOP3.LUT R0, R0, 0x1c0, RZ, 0xc0, !PT ;  /* 0x000001c000007812 */ /* 0x000fe200078ec0ff */
[----:B------:R1:W-:Y:S01]  /*2e10*/  LDGSTS.E.BYPASS.LTC128B.128 [R228+0x11080], [R4.64+0x100], !P6 ;  /* 0x1108010004e47fae */ /* 0x0003e2000f101d54 */
[----:B------:R-:W-:Y:S01]  /*2e20*/  IADD3 R2, P0, R244, UR24, RZ ;  /* 0x00000018f4027c10 */ /* 0x000fe2000ff1e0ff */
[----:B------:R-:W-:Y:S01]  /*2e30*/  IMAD R223, R22, 0x200, R223 ;  /* 0x0000020016df7824 */ /* 0x000fe200078e02df */
[----:B------:R-:W-:Y:S01]  /*2e40*/  LOP3.LUT R7, R0, 0x8, R3, 0xf8, !PT ;  /* 0x0000000800077812 */ /* 0x000fe200078ef803 */
[----:B------:R-:W-:Y:S01]  /*2e50*/  IMAD.SHL.U32 R243, R21, 0x2, RZ ;  /* 0x0000000215f37824 */ /* 0x000fe200078e00ff */
[----:B------:R-:W-:Y:S01]  /*2e60*/  SHF.R.U32.HI R3, RZ, 0x3, R0 ;  /* 0x00000003ff037819 */ /* 0x000fe20000011600 */
[C---:B------:R-:W-:Y:S01]  /*2e70*/  IMAD R222, R223.reuse, 0x2, R222 ;  /* 0x00000002dfde7824 */ /* 0x040fe200078e02de */
[----:B------:R-:W-:Y:S01]  /*2e80*/  IADD3.X R10, R248, UR6, RZ, P0, !PT ;  /* 0x00000006f80a7c10 */ /* 0x000fe200087fe4ff */
[----:B------:R-:W-:Y:S01]  /*2e90*/  IMAD.SHL.U32 R223, R223, 0x2, RZ ;  /* 0x00000002dfdf7824 */ /* 0x000fe200078e00ff */
[----:B------:R-:W-:-:S02]  /*2ea0*/  LEA R6, P0, R2, c[0x0][0x280], 0x2 ;  /* 0x0000a00002067a11 */ /* 0x000fc400078010ff */
[----:B------:R-:W-:Y:S02]  /*2eb0*/  LOP3.LUT R0, R3, R11, R0, 0x1e, !PT ;  /* 0x0000000b03007212 */ /* 0x000fe400078e1e00 */
[----:B--2---:R-:W-:Y:S01]  /*2ec0*/  LOP3.LUT R9, R7, R3, RZ, 0x3c, !PT ;  /* 0x0000000307097212 */ /* 0x004fe200078e3cff */
[----:B------:R-:W-:Y:S01]  /*2ed0*/  @!P1 IMAD.SHL.U32 R3, R33, 0x10, RZ ;  /* 0x0000001021039824 */ /* 0x000fe200078e00ff */
[----:B------:R-:W-:Y:S01]  /*2ee0*/  LEA.HI.X R7, R2, c[0x0][0x284], R10, 0x2, P0 ;  /* 0x0000a10002077a11 */ /* 0x000fe200000f140a */
[----:B------:R-:W-:Y:S01]  /*2ef0*/  IMAD.SHL.U32 R8, R13, 0x40, RZ ;  /* 0x000000400d087824 */ /* 0x000fe200078e00ff */
[----:B------:R-:W-:Y:S02]  /*2f00*/  SEL R220, R220, 0xffffffe0, !P4 ;  /* 0xffffffe0dcdc7807 */ /* 0x000fe40006000000 */
[----:B------:R-:W-:Y:S01]  /*2f10*/  LOP3.LUT R233, R233, R12, RZ, 0xfc, !PT ;  /* 0x0000000ce9e97212 */ /* 0x000fe200078efcff */
[----:B------:R2:W-:Y:S01]  /*2f20*/  @!P1 LDGSTS.E.BYPASS.LTC128B.128 [R3+0x12180], [R6.64] ;  /* 0x1218000006039fae */ /* 0x0005e2000b901d54 */
[----:B------:R-:W-:-:S02]  /*2f30*/  LOP3.LUT R8, R8, 0xfffffe00, RZ, 0xc0, !PT ;  /* 0xfffffe0008087812 */ /* 0x000fc400078ec0ff */
[----:B------:R-:W-:Y:S01]  /*2f40*/  IADD3 R232, -R243, UR8, RZ ;  /* 0x00000008f3e87c10 */ /* 0x000fe2000fffe1ff */
[----:B------:R-:W0:Y:S01]  /*2f50*/  LDGDEPBAR ;  /* 0x00000000000079af */ /* 0x000e220000000000 */
[-C--:B------:R-:W-:Y:S02]  /*2f60*/  IADD3 R2, R9, R8.reuse, R28 ;  /* 0x0000000809027210 */ /* 0x080fe40007ffe01c */
[----:B------:R-:W-:Y:S01]  /*2f70*/  LOP3.LUT R0, R0, R8, RZ, 0xfc, !PT ;  /* 0x0000000800007212 */ /* 0x000fe200078efcff */
[----:B------:R-:W-:Y:S02]  /*2f80*/  IMAD.MOV.U32 R8, RZ, RZ, 0x10 ;  /* 0x00000010ff087424 */ /* 0x000fe400078e00ff */
[----:B------:R-:W-:Y:S02]  /*2f90*/  IMAD.SHL.U32 R2, R2, 0x2, RZ ;  /* 0x0000000202027824 */ /* 0x000fe400078e00ff */
[----:B------:R-:W-:Y:S02]  /*2fa0*/  IMAD.SHL.U32 R0, R0, 0x2, RZ ;  /* 0x0000000200007824 */ /* 0x000fe400078e00ff */
[----:B------:R-:W-:Y:S01]  /*2fb0*/  IMAD R221, R220, 0x2, R2 ;  /* 0x00000002dcdd7824 */ /* 0x000fe200078e0202 */
[----:B--2---:R-:W-:-:S05]  /*2fc0*/  SEL R3, R8, 0xfffffff0, !P2 ;  /* 0xfffffff008037807 */ /* 0x004fca0005000000 */
[----:B------:R-:W-:-:S04]  /*2fd0*/  IMAD R3, R3, 0x2, R2 ;  /* 0x0000000203037824 */ /* 0x000fc800078e0202 */
[----:B-1-34-:R-:W-:Y:S02]  /*2fe0*/  IMAD R220, R220, 0x2, R3 ;  /* 0x00000002dcdc7824 */ /* 0x01afe400078e0203 */
.L_x_552:
        /* <DEDUP_REMOVED lines=100> */
[----:B------:R-:W-:Y:S08]  /*3630*/  HMMA.16816.F32 R16, R24, R30, R16 ;  /* 0x0000001e1810723c */ /* 0x000ff00000001810 */
[-C--:B-1----:R-:W-:Y:S08]  /*3640*/  HMMA.16816.F32 R20, R140, R148.reuse, RZ ;  /* 0x000000948c14723c */ /* 0x082ff000000018ff */
[C---:B---3--:R-:W-:Y:S08]  /*3650*/  HMMA.16816.F32 R24, R144.reuse, R148, RZ ;  /* 0x000000949018723c */ /* 0x048ff000000018ff */
[-C--:B------:R-:W-:Y:S01]  /*3660*/  HMMA.16816.F32 R28, R144, R150.reuse, RZ ;  /* 0x00000096901c723c */ /* 0x080fe200000018ff */
[----:B------:R-:W1:Y:S07]  /*3670*/  LDSM.16.M88.4 R144, [R221+0xd080] ;  /* 0x00d08000dd90783b */ /* 0x000e6e0000000200 */
[----:B------:R-:W-:Y:S01]  /*3680*/  HMMA.16816.F32 R32, R140, R150, RZ ;  /* 0x000000968c20723c */ /* 0x000fe200000018ff */
[----:B------:R-:W3:Y:S07]  /*3690*/  LDSM.16.M88.4 R140, [R220+0xc080] ;  /* 0x00c08000dc8c783b */ /* 0x000eee0000000200 */
[-C--:B--2---:R-:W-:Y:S08]  /*36a0*/  HMMA.16816.F32 R20, R132, R152.reuse, R20 ;  /* 0x000000988414723c */ /* 0x084ff00000001814 */
[C---:B----4-:R-:W-:Y:S08]  /*36b0*/  HMMA.16816.F32 R24, R136.reuse, R152, R24 ;  /* 0x000000988818723c */ /* 0x050ff00000001818 */
[-C--:B------:R-:W-:Y:S01]  /*36c0*/  HMMA.16816.F32 R28, R136, R154.reuse, R28 ;  /* 0x0000009a881c723c */ /* 0x080fe2000000181c */
[----:B------:R-:W2:Y:S07]  /*36d0*/  LDSM.16.M88.4 R136, [R220+0xd080] ;  /* 0x00d08000dc88783b */ /* 0x000eae0000000200 */
[----:B------:R-:W-:Y:S01]  /*36e0*/  HMMA.16816.F32 R32, R132, R154, R32 ;  /* 0x0000009a8420723c */ /* 0x000fe20000001820 */
[----:B------:R-:W4:Y:S07]  /*36f0*/  LDSM.16.M88.4 R132, [R2+0xe080] ;  /* 0x00e080000284783b */ /* 0x000f2e0000000200 */
[-C--:B-----5:R-:W-:Y:S08]  /*3700*/  HMMA.16816.F32 R20, R156, R160.reuse, R20 ;  /* 0x000000a09c14723c */ /* 0x0a0ff00000001814 */
[C---:B-1----:R-:W-:Y:S08]  /*3710*/  HMMA.16816.F32 R24, R144.reuse, R160, R24 ;  /* 0x000000a09018723c */ /* 0x042ff00000001818 */
        /* <DEDUP_REMOVED lines=20> */
[----:B------:R-:W-:Y:S07]  /*3860*/  HMMA.16816.F32 R32, R156, R174, R32 ;  /* 0x000000ae9c20723c */ /* 0x000fee0000001820 */
[----:B------:R-:W-:Y:S01]  /*3870*/  IMAD.U32 R156, RZ, RZ, UR15 ;  /* 0x0000000fff9c7e24 */ /* 0x000fe2000f8e00ff */
[-C--:B---3--:R-:W-:Y:S05]  /*3880*/  HMMA.16816.F32 R20, R140, R176.reuse, R20 ;  /* 0x000000b08c14723c */ /* 0x088fea0000001814 */
[----:B------:R-:W-:Y:S03]  /*3890*/  IADD3 R156, R229, UR4, -R156 ;  /* 0x00000004e59c7c10 */ /* 0x000fe6000fffe89c */
[C---:B-1----:R-:W-:Y:S04]  /*38a0*/  HMMA.16816.F32 R24, R144.reuse, R176, R24 ;  /* 0x000000b09018723c */ /* 0x042fe80000001818 */
[----:B------:R-:W-:Y:S04]  /*38b0*/  IMAD.IADD R156, R156, 0x1, -R243 ;  /* 0x000000019c9c7824 */ /* 0x000fe800078e0af3 */
[-C--:B------:R-:W-:Y:S01]  /*38c0*/  HMMA.16816.F32 R28, R144, R178.reuse, R28 ;  /* 0x000000b2901c723c */ /* 0x080fe2000000181c */
[----:B------:R-:W1:Y:S03]  /*38d0*/  LDSM.16.M88.4 R144, [R2+0x10080] ;  /* 0x010080000290783b */ /* 0x000e660000000200 */
[----:B------:R-:W-:Y:S02]  /*38e0*/  IMNMX R159, R232, R156, PT ;  /* 0x0000009ce89f7217 */ /* 0x000fe40003800200 */
[----:B------:R-:W-:Y:S02]  /*38f0*/  IADD3 R158, R156, 0x8, RZ ;  /* 0x000000089c9e7810 */ /* 0x000fe40007ffe0ff */
[----:B------:R-:W-:Y:S01]  /*3900*/  HMMA.16816.F32 R32, R140, R178, R32 ;  /* 0x000000b28c20723c */ /* 0x000fe20000001820 */
[----:B------:R-:W3:Y:S03]  /*3910*/  LDSM.16.M88.4 R140, [R2+0x11080] ;  /* 0x01108000028c783b */ /* 0x000ee60000000200 */
[C---:B------:R-:W-:Y:S02]  /*3920*/  ISETP.GT.AND P0, PT, R159.reuse, RZ, PT ;  /* 0x000000ff9f00720c */ /* 0x040fe40003f04270 */
[----:B------:R-:W-:Y:S02]  /*3930*/  IMNMX R158, R232, R158, PT ;  /* 0x0000009ee89e7217 */ /* 0x000fe40003800200 */
[-C--:B----4-:R-:W-:Y:S05]  /*3940*/  HMMA.16816.F32 R20, R132, R180.reuse, R20 ;  /* 0x000000b48414723c */ /* 0x090fea0000001814 */
[----:B------:R-:W-:Y:S02]  /*3950*/  FSEL R4, R4, -INF , P0 ;  /* 0xff80000004047808 */ /* 0x000fe40000000000 */
[----:B------:R-:W-:Y:S01]  /*3960*/  ISETP.GT.AND P0, PT, R159, 0x1, PT ;  /* 0x000000019f00780c */ /* 0x000fe20003f04270 */
[C---:B--2---:R-:W-:Y:S04]  /*3970*/  HMMA.16816.F32 R24, R136.reuse, R180, R24 ;  /* 0x000000b48818723c */ /* 0x044fe80000001818 */
[--C-:B------:R-:W-:Y:S01]  /*3980*/  FFMA.FTZ R4, R4, c[0x0][0x29c], -R204.reuse ;  /* 0x0000a70004047a23 */ /* 0x100fe200000108cc */
[----:B------:R-:W-:Y:S03]  /*3990*/  IADD3 R157, R156, 0x20, RZ ;  /* 0x000000209c9d7810 */ /* 0x000fe60007ffe0ff */
[-C--:B------:R-:W-:Y:S01]  /*39a0*/  HMMA.16816.F32 R28, R136, R182.reuse, R28 ;  /* 0x000000b6881c723c */ /* 0x080fe2000000181c */
[----:B------:R2:W-:Y:S01]  /*39b0*/  MUFU.EX2 R203, R4 ;  /* 0x0000000400cb7308 */ /* 0x0005e20000000800 */
[----:B------:R-:W-:Y:S02]  /*39c0*/  LDSM.16.M88.4 R136, [R3+0x11080] ;  /* 0x011080000388783b */ /* 0x000fe40000000200 */
[----:B------:R-:W-:Y:S04]  /*39d0*/  IMNMX R157, R232, R157, PT ;  /* 0x0000009de89d7217 */ /* 0x000fe80003800200 */
[----:B------:R-:W-:Y:S01]  /*39e0*/  HMMA.16816.F32 R32, R132, R182, R32 ;  /* 0x000000b68420723c */ /* 0x000fe20000001820 */
[----:B------:R-:W4:Y:S03]  /*39f0*/  LDSM.16.M88.4 R132, [R3+0x10080] ;  /* 0x010080000384783b */ /* 0x000f260000000200 */
[----:B------:R-:W-:Y:S04]  /*3a00*/  ISETP.GT.AND P2, PT, R157, 0x21, PT ;  /* 0x000000219d00780c */ /* 0x000fe80003f44270 */
[-C--:B-1----:R-:W-:Y:S08]  /*3a10*/  HMMA.16816.F32 R20, R144, R184.reuse, R20 ;  /* 0x000000b89014723c */ /* 0x082ff00000001814 */
[C---:B---3--:R-:W-:Y:S04]  /*3a20*/  HMMA.16816.F32 R24, R140.reuse, R184, R24 ;  /* 0x000000b88c18723c */ /* 0x048fe80000001818 */
[----:B--2---:R-:W-:Y:S02]  /*3a30*/  FSEL R4, R5, -INF , P0 ;  /* 0xff80000005047808 */ /* 0x004fe40000000000 */
[----:B------:R-:W-:Y:S02]  /*3a40*/  ISETP.GT.AND P0, PT, R158, RZ, PT ;  /* 0x000000ff9e00720c */ /* 0x000fe40003f04270 */
[-C--:B------:R-:W-:Y:S01]  /*3a50*/  HMMA.16816.F32 R28, R140, R186.reuse, R28 ;  /* 0x000000ba8c1c723c */ /* 0x080fe2000000181c */
[----:B------:R-:W1:Y:S03]  /*3a60*/  LDSM.16.M88.4 R140, [R221+0x10080] ;  /* 0x01008000dd8c783b */ /* 0x000e660000000200 */
[----:B------:R-:W-:Y:S04]  /*3a70*/  FFMA.FTZ R4, R4, c[0x0][0x29c], -R204 ;  /* 0x0000a70004047a23 */ /* 0x000fe800000108cc */
[----:B------:R-:W-:Y:S01]  /*3a80*/  HMMA.16816.F32 R32, R144, R186, R32 ;  /* 0x000000ba9020723c */ /* 0x000fe20000001820 */
[----:B------:R2:W-:Y:S01]  /*3a90*/  MUFU.EX2 R201, R4 ;  /* 0x0000000400c97308 */ /* 0x0005e20000000800 */
[----:B------:R-:W3:Y:S06]  /*3aa0*/  LDSM.16.M88.4 R144, [R221+0x11080] ;  /* 0x01108000dd90783b */ /* 0x000eec0000000200 */
[-C--:B----4-:R-:W-:Y:S08]  /*3ab0*/  HMMA.16816.F32 R20, R132, R188.reuse, R20 ;  /* 0x000000bc8414723c */ /* 0x090ff00000001814 */
[C---:B------:R-:W-:Y:S08]  /*3ac0*/  HMMA.16816.F32 R24, R136.reuse, R188, R24 ;  /* 0x000000bc8818723c */ /* 0x040ff00000001818 */
[-C--:B------:R-:W-:Y:S04]  /*3ad0*/  HMMA.16816.F32 R28, R136, R190.reuse, R28 ;  /* 0x000000be881c723c */ /* 0x080fe8000000181c */
[----:B--2---:R-:W-:Y:S02]  /*3ae0*/  FSEL R4, R6, -INF , P0 ;  /* 0xff80000006047808 */ /* 0x004fe40000000000 */
[----:B------:R-:W-:Y:S02]  /*3af0*/  ISETP.GT.AND P0, PT, R158, 0x1, PT ;  /* 0x000000019e00780c */ /* 0x000fe40003f04270 */
[----:B------:R-:W-:Y:S01]  /*3b00*/  HMMA.16816.F32 R32, R132, R190, R32 ;  /* 0x000000be8420723c */ /* 0x000fe20000001820 */
[----:B------:R-:W-:Y:S03]  /*3b10*/  LDSM.16.M88.4 R132, [R220+0x11080] ;  /* 0x01108000dc84783b */ /* 0x000fe60000000200 */
[--C-:B------:R-:W-:Y:S01]  /*3b20*/  FFMA.FTZ R4, R4, c[0x0][0x29c], -R205.reuse ;  /* 0x0000a70004047a23 */ /* 0x100fe200000108cd */
[----:B------:R-:W-:Y:S02]  /*3b30*/  FSEL R7, R7, -INF , P0 ;  /* 0xff80000007077808 */ /* 0x000fe40000000000 */
[----:B------:R-:W-:Y:S01]  /*3b40*/  ISETP.GT.AND P0, PT, R157, RZ, PT ;  /* 0x000000ff9d00720c */ /* 0x000fe20003f04270 */
[-C--:B-1----:R-:W-:Y:S01]  /*3b50*/  HMMA.16816.F32 R20, R140, R192.reuse, R20 ;  /* 0x000000c08c14723c */ /* 0x082fe20000001814 */
[----:B------:R1:W-:Y:S04]  /*3b60*/  MUFU.EX2 R202, R4 ;  /* 0x0000000400ca7308 */ /* 0x0003e80000000800 */
[----:B------:R-:W-:Y:S01]  /*3b70*/  IADD3 R136, R156, 0x28, RZ ;  /* 0x000000289c887810 */ /* 0x000fe20007ffe0ff */
[----:B------:R-:W-:Y:S02]  /*3b80*/  FFMA.FTZ R200, R7, c[0x0][0x29c], -R205 ;  /* 0x0000a70007c87a23 */ /* 0x000fe400000108cd */
[C---:B---3--:R-:W-:Y:S04]  /*3b90*/  HMMA.16816.F32 R24, R144.reuse, R192, R24 ;  /* 0x000000c09018723c */ /* 0x048fe80000001818 */
[----:B------:R-:W-:Y:S01]  /*3ba0*/  IMNMX R136, R232, R136, PT ;  /* 0x00000088e8887217 */ /* 0x000fe20003800200 */
[----:B------:R-:W2:Y:S03]  /*3bb0*/  MUFU.EX2 R200, R200 ;  /* 0x000000c800c87308 */ /* 0x000ea60000000800 */
[-C--:B------:R-:W-:Y:S03]  /*3bc0*/  HMMA.16816.F32 R28, R144, R194.reuse, R28 ;  /* 0x000000c2901c723c */ /* 0x080fe6000000181c */
[----:B------:R-:W-:Y:S04]  /*3bd0*/  ISETP.GT.AND P1, PT, R136, 0x20, PT ;  /* 0x000000208800780c */ /* 0x000fe80003f24270 */
[----:B------:R-:W-:Y:S01]  /*3be0*/  FSEL R14, R14, -INF , P1 ;  /* 0xff8000000e0e7808 */ /* 0x000fe20000800000 */
[----:B------:R-:W-:Y:S04]  /*3bf0*/  HMMA.16816.F32 R32, R140, R194, R32 ;  /* 0x000000c28c20723c */ /* 0x000fe80000001820 */
[----:B-1----:R-:W-:Y:S02]  /*3c00*/  FSEL R4, R8, -INF , P0 ;  /* 0xff80000008047808 */ /* 0x002fe40000000000 */
[----:B------:R-:W-:Y:S01]  /*3c10*/  ISETP.GT.AND P0, PT, R157, 0x1, PT ;  /* 0x000000019d00780c */ /* 0x000fe20003f04270 */
[----:B------:R-:W-:Y:S02]  /*3c20*/  LDS R8, [R229.X4+0x121a0] ;  /* 0x0121a000e5087984 */ /* 0x000fe40000004800 */
[--C-:B------:R-:W-:Y:S03]  /*3c30*/  FFMA.FTZ R4, R4, c[0x0][0x29c], -R206.reuse ;  /* 0x0000a70004047a23 */ /* 0x100fe600000108ce */
[----:B------:R-:W-:Y:S01]  /*3c40*/  FSEL R9, R9, -INF , P0 ;  /* 0xff80000009097808 */ /* 0x000fe20000000000 */
[----:B------:R1:W-:Y:S01]  /*3c50*/  MUFU.EX2 R156, R4 ;  /* 0x00000004009c7308 */ /* 0x0003e20000000800 */
[----:B------:R-:W-:Y:S03]  /*3c60*/  ISETP.GT.AND P0, PT, R136, RZ, PT ;  /* 0x000000ff8800720c */ /* 0x000fe60003f04270 */
[--C-:B------:R-:W-:Y:S01]  /*3c70*/  FFMA.FTZ R139, R9, c[0x0][0x29c], -R206.reuse ;  /* 0x0000a700098b7a23 */ /* 0x100fe200000108ce */
[----:B------:R-:W-:Y:S01]  /*3c80*/  FSEL R10, R10, -INF , P0 ;  /* 0xff8000000a0a7808 */ /* 0x000fe20000000000 */
[----:B------:R-:W-:Y:S01]  /*3c90*/  LDS R9, [R229.X4+0x12180] ;  /* 0x01218000e5097984 */ /* 0x000fe20000004800 */
[----:B------:R-:W-:Y:S03]  /*3ca0*/  ISETP.GT.AND P0, PT, R136, 0x1, PT ;  /* 0x000000018800780c */ /* 0x000fe60003f04270 */
[--C-:B------:R-:W-:Y:S01]  /*3cb0*/  FFMA.FTZ R138, R10, c[0x0][0x29c], -R207.reuse ;  /* 0x0000a7000a8a7a23 */ /* 0x100fe200000108cf */
[----:B------:R-:W-:Y:S01]  /*3cc0*/  FSEL R11, R11, -INF , P0 ;  /* 0xff8000000b0b7808 */ /* 0x000fe20000000000 */
[----:B------:R-:W-:Y:S01]  /*3cd0*/  MUFU.EX2 R139, R139 ;  /* 0x0000008b008b7308 */ /* 0x000fe20000000800 */
[----:B------:R-:W-:Y:S02]  /*3ce0*/  ISETP.GT.AND P0, PT, R157, 0x20, PT ;  /* 0x000000209d00780c */ /* 0x000fe40003f04270 */
[----:B------:R-:W-:Y:S01]  /*3cf0*/  FSEL R10, R13, -INF , P2 ;  /* 0xff8000000d0a7808 */ /* 0x000fe20001000000 */
[--C-:B------:R-:W-:Y:S01]  /*3d00*/  FFMA.FTZ R137, R11, c[0x0][0x29c], -R207.reuse ;  /* 0x0000a7000b897a23 */ /* 0x100fe200000108cf */
[----:B------:R-:W-:Y:S02]  /*3d10*/  FSEL R12, R12, -INF , P0 ;  /* 0xff8000000c0c7808 */ /* 0x000fe40000000000 */
[C---:B------:R-:W-:Y:S01]  /*3d20*/  ISETP.GT.AND P0, PT, R159.reuse, 0x20, PT ;  /* 0x000000209f00780c */ /* 0x040fe20003f04270 */
[--C-:B------:R-:W-:Y:S02]  /*3d30*/  FFMA.FTZ R10, R10, c[0x0][0x29c], -R206.reuse ;  /* 0x0000a7000a0a7a23 */ /* 0x100fe400000108ce */
[----:B------:R-:W-:Y:S01]  /*3d40*/  MUFU.EX2 R138, R138 ;  /* 0x0000008a008a7308 */ /* 0x000fe20000000800 */
[----:B------:R-:W-:Y:S01]  /*3d50*/  FSEL R16, R16, -INF , P0 ;  /* 0xff80000010107808 */ /* 0x000fe20000000000 */
[----:B-1----:R-:W1:Y:S01]  /*3d60*/  LDSM.16.M88.4 R4, [R220+0x10080] ;  /* 0x01008000dc04783b */ /* 0x002e620000000200 */
[----:B------:R-:W-:Y:S01]  /*3d70*/  ISETP.GT.AND P0, PT, R159, 0x21, PT ;  /* 0x000000219f00780c */ /* 0x000fe20003f04270 */
[----:B------:R-:W-:Y:S02]  /*3d80*/  FFMA.FTZ R12, R12, c[0x0][0x29c], -R206 ;  /* 0x0000a7000c0c7a23 */ /* 0x000fe400000108ce */
[--C-:B------:R-:W-:Y:S01]  /*3d90*/  FFMA.FTZ R16, R16, c[0x0][0x29c], -R204.reuse ;  /* 0x0000a70010107a23 */ /* 0x100fe200000108cc */
[----:B------:R-:W-:Y:S02]  /*3da0*/  FSEL R17, R17, -INF , P0 ;  /* 0xff80000011117808 */ /* 0x000fe40000000000 */
[----:B------:R-:W-:Y:S01]  /*3db0*/  ISETP.GT.AND P0, PT, R158, 0x20, PT ;  /* 0x000000209e00780c */ /* 0x000fe20003f04270 */
[----:B------:R-:W-:Y:S02]  /*3dc0*/  MUFU.EX2 R137, R137 ;  /* 0x0000008900897308 */ /* 0x000fe40000000800 */
[----:B------:R-:W-:Y:S01]  /*3dd0*/  FFMA.FTZ R11, R17, c[0x0][0x29c], -R204 ;  /* 0x0000a700110b7a23 */ /* 0x000fe200000108cc */
[----:B------:R-:W-:Y:S01]  /*3de0*/  FSEL R18, R18, -INF , P0 ;  /* 0xff80000012127808 */ /* 0x000fe20000000000 */
[----:B------:R-:W-:Y:S01]  /*3df0*/  FFMA.FTZ R17, R14, c[0x0][0x29c], -R207 ;  /* 0x0000a7000e117a23 */ /* 0x000fe200000108cf */
[----:B------:R-:W-:Y:S02]  /*3e00*/  ISETP.GT.AND P0, PT, R158, 0x21, PT ;  /* 0x000000219e00780c */ /* 0x000fe40003f04270 */
[----:B--2---:R-:W-:Y:S01]  /*3e10*/  F2FP.PACK_AB R14, R200, R202 ;  /* 0x000000cac80e723e */ /* 0x004fe200000000ff */
[----:B------:R-:W-:Y:S02]  /*3e20*/  FFMA.FTZ R18, R18, c[0x0][0x29c], -R205 ;  /* 0x0000a70012127a23 */ /* 0x000fe400000108cd */
[----:B------:R-:W2:Y:S10]  /*3e30*/  MUFU.EX2 R16, R16 ;  /* 0x0000001000107308 */ /* 0x000eb40000000800 */
[----:B------:R-:W3:Y:S10]  /*3e40*/  MUFU.EX2 R11, R11 ;  /* 0x0000000b000b7308 */ /* 0x000ef40000000800 */
[----:B------:R-:W-:Y:S01]  /*3e50*/  MUFU.EX2 R12, R12 ;  /* 0x0000000c000c7308 */ /* 0x000fe20000000800 */
        /* <DEDUP_REMOVED lines=18> */
[--C-:B------:R-:W-:Y:S01]  /*3f80*/  FADD.FTZ R22, R22, -R8.reuse ;  /* 0x8000000816167221 */ /* 0x100fe20000010000 */
[----:B------:R-:W-:Y:S01]  /*3f90*/  PLOP3.LUT P0, PT, PT, PT, UP0, 0x80, 0x0 ;  /* 0x000000000000781c */ /* 0x000fe20003f0f008 */
[----:B------:R-:W1:Y:S01]  /*3fa0*/  MUFU.EX2 R6, R6 ;  /* 0x0000000600067308 */ /* 0x000e620000000800 */
[----:B------:R-:W-:Y:S01]  /*3fb0*/  STS [R230+0x12280], R19 ;  /* 0x01228013e6007388 */ /* 0x000fe20000000800 */
[----:B------:R-:W-:Y:S02]  /*3fc0*/  FFMA.FTZ R15, R15, c[0x0][0x29c], -R207 ;  /* 0x0000a7000f0f7a23 */ /* 0x000fe400000108cf */
[----:B------:R-:W-:Y:S02]  /*3fd0*/  FMUL.FTZ R20, R203, R20 ;  /* 0x00000014cb147220 */ /* 0x000fe40000410000 */
[----:B------:R-:W-:Y:S02]  /*3fe0*/  FADD.FTZ R32, R32, -R9 ;  /* 0x8000000920207221 */ /* 0x000fe40000010000 */
[--C-:B------:R-:W-:Y:S02]  /*3ff0*/  FADD.FTZ R35, R35, -R8.reuse ;  /* 0x8000000823237221 */ /* 0x100fe40000010000 */
[----:B--2---:R-:W-:Y:S01]  /*4000*/  FMUL.FTZ R32, R16, R32 ;  /* 0x0000002010207220 */ /* 0x004fe20000410000 */
[----:B---3--:R-:W-:Y:S01]  /*4010*/  F2FP.PACK_AB R16, R11, R16 ;  /* 0x000000100b10723e */ /* 0x008fe200000000ff */
[----:B------:R-:W2:Y:S01]  /*4020*/  MUFU.EX2 R15, R15 ;  /* 0x0000000f000f7308 */ /* 0x000ea20000000800 */
[----:B------:R-:W-:Y:S02]  /*4030*/  FADD.FTZ R34, R34, -R8 ;  /* 0x8000000822227221 */ /* 0x000fe40000010000 */
[----:B----4-:R-:W-:Y:S01]  /*4040*/  FMUL.FTZ R18, R201, R21 ;  /* 0x00000015c9127220 */ /* 0x010fe20000410000 */
[----:B------:R-:W-:Y:S01]  /*4050*/  STS [R231], R16 ;  /* 0x00000010e7007388 */ /* 0x000fe20000000800 */
[----:B-----5:R-:W-:Y:S02]  /*4060*/  FMUL.FTZ R34, R7, R34 ;  /* 0x0000002207227220 */ /* 0x020fe40000410000 */
[----:B------:R-:W-:Y:S01]  /*4070*/  FMUL.FTZ R22, R202, R22 ;  /* 0x00000016ca167220 */ /* 0x000fe20000410000 */
[----:B------:R-:W-:Y:S01]  /*4080*/  F2FP.PACK_AB R18, R18, R20 ;  /* 0x000000141212723e */ /* 0x000fe200000000ff */
[----:B------:R-:W-:Y:S02]  /*4090*/  FMUL.FTZ R8, R200, R23 ;  /* 0x00000017c8087220 */ /* 0x000fe40000410000 */
[--C-:B-1----:R-:W-:Y:S01]  /*40a0*/  FADD.FTZ R29, R29, -R5.reuse ;  /* 0x800000051d1d7221 */ /* 0x102fe20000010000 */
[----:B------:R-:W-:Y:S01]  /*40b0*/  F2FP.PACK_AB R13, R6, R7 ;  /* 0x00000007060d723e */ /* 0x000fe200000000ff */
[--C-:B------:R-:W-:Y:S01]  /*40c0*/  FADD.FTZ R24, R24, -R5.reuse ;  /* 0x8000000518187221 */ /* 0x100fe20000010000 */
[----:B------:R-:W-:Y:S01]  /*40d0*/  F2FP.PACK_AB R7, R10, R12 ;  /* 0x0000000c0a07723e */ /* 0x000fe200000000ff */
[--C-:B------:R-:W-:Y:S01]  /*40e0*/  FADD.FTZ R25, R25, -R5.reuse ;  /* 0x8000000519197221 */ /* 0x100fe20000010000 */
[----:B------:R-:W-:Y:S01]  /*40f0*/  F2FP.PACK_AB R8, R8, R22 ;  /* 0x000000160808723e */ /* 0x000fe200000000ff */
[----:B------:R-:W-:Y:S01]  /*4100*/  STS [R231+0x400], R13 ;  /* 0x0004000de7007388 */ /* 0x000fe20000000800 */
[----:B------:R-:W-:Y:S01]  /*4110*/  FADD.FTZ R28, R28, -R5 ;  /* 0x800000051c1c7221 */ /* 0x000fe20000010000 */
[----:B------:R-:W-:Y:S01]  /*4120*/  F2FP.PACK_AB R5, R137, R138 ;  /* 0x0000008a8905723e */ /* 0x000fe200000000ff */
[----:B------:R-:W-:Y:S01]  /*4130*/  FMUL.FTZ R35, R6, R35 ;  /* 0x0000002306237220 */ /* 0x000fe20000410000 */
[----:B------:R-:W-:Y:S01]  /*4140*/  F2FP.PACK_AB R6, R139, R156 ;  /* 0x0000009c8b06723e */ /* 0x000fe200000000ff */
[----:B------:R-:W-:Y:S02]  /*4150*/  FADD.FTZ R33, R33, -R9 ;  /* 0x8000000921217221 */ /* 0x000fe40000010000 */
[----:B------:R1:W-:Y:S01]  /*4160*/  STS [R230+0x13680], R5 ;  /* 0x01368005e6007388 */ /* 0x0003e20000000800 */
[--C-:B------:R-:W-:Y:S02]  /*4170*/  FADD.FTZ R26, R26, -R4.reuse ;  /* 0x800000041a1a7221 */ /* 0x100fe40000010000 */
[----:B------:R-:W-:Y:S02]  /*4180*/  FMUL.FTZ R11, R11, R33 ;  /* 0x000000210b0b7220 */ /* 0x000fe40000410000 */
[----:B------:R-:W-:Y:S01]  /*4190*/  STS [R230+0x13280], R6 ;  /* 0x01328006e6007388 */ /* 0x000fe20000000800 */
[--C-:B------:R-:W-:Y:S02]  /*41a0*/  FADD.FTZ R27, R27, -R4.reuse ;  /* 0x800000041b1b7221 */ /* 0x100fe40000010000 */
[----:B------:R-:W-:Y:S01]  /*41b0*/  FMUL.FTZ R24, R156, R24 ;  /* 0x000000189c187220 */ /* 0x000fe20000410000 */
[----:B------:R-:W-:Y:S01]  /*41c0*/  F2FP.PACK_AB R11, R11, R32 ;  /* 0x000000200b0b723e */ /* 0x000fe200000000ff */
[----:B------:R-:W-:Y:S01]  /*41d0*/  STS [R231+0x1000], R7 ;  /* 0x00100007e7007388 */ /* 0x000fe20000000800 */
[----:B------:R-:W-:Y:S02]  /*41e0*/  FMUL.FTZ R25, R139, R25 ;  /* 0x000000198b197220 */ /* 0x000fe40000410000 */
[----:B------:R-:W-:Y:S01]  /*41f0*/  FMUL.FTZ R9, R10, R29 ;  /* 0x0000001d0a097220 */ /* 0x000fe20000410000 */
[----:B------:R-:W-:Y:S01]  /*4200*/  F2FP.PACK_AB R10, R35, R34 ;  /* 0x00000022230a723e */ /* 0x000fe200000000ff */
[----:B------:R-:W-:Y:S02]  /*4210*/  FMUL.FTZ R138, R138, R26 ;  /* 0x0000001a8a8a7220 */ /* 0x000fe40000410000 */
[----:B------:R-:W-:Y:S02]  /*4220*/  FMUL.FTZ R137, R137, R27 ;  /* 0x0000001b89897220 */ /* 0x000fe40000410000 */
[--C-:B------:R-:W-:Y:S02]  /*4230*/  FADD.FTZ R30, R30, -R4.reuse ;  /* 0x800000041e1e7221 */ /* 0x100fe40000010000 */
[----:B------:R-:W-:Y:S02]  /*4240*/  FADD.FTZ R4, R31, -R4 ;  /* 0x800000041f047221 */ /* 0x000fe40000010000 */
[----:B------:R-:W-:Y:S01]  /*4250*/  FMUL.FTZ R28, R12, R28 ;  /* 0x0000001c0c1c7220 */ /* 0x000fe20000410000 */
[----:B------:R-:W-:Y:S01]  /*4260*/  F2FP.PACK_AB R12, R25, R24 ;  /* 0x00000018190c723e */ /* 0x000fe200000000ff */
[C---:B--2---:R-:W-:Y:S01]  /*4270*/  FMUL.FTZ R4, R15.reuse, R4 ;  /* 0x000000040f047220 */ /* 0x044fe20000410000 */
[----:B-1----:R-:W-:Y:S01]  /*4280*/  F2FP.PACK_AB R5, R15, R17 ;  /* 0x000000110f05723e */ /* 0x002fe200000000ff */
[----:B------:R-:W-:Y:S01]  /*4290*/  FMUL.FTZ R17, R17, R30 ;  /* 0x0000001e11117220 */ /* 0x000fe20000410000 */
[----:B------:R-:W-:Y:S03]  /*42a0*/  F2FP.PACK_AB R9, R9, R28 ;  /* 0x0000001c0909723e */ /* 0x000fe600000000ff */
        /* <DEDUP_REMOVED lines=97> */
[----:B------:R-:W-:Y:S01]  /*48c0*/  UIMAD UR7, UR7, UR4, URZ ;  /* 0x00000004070772a4 */ /* 0x000fe2000f8e023f */
[----:B------:R-:W1:Y:S01]  /*48d0*/  S2R R208, SR_TID.X ;  /* 0x0000000000d07919 */ /* 0x000e620000002100 */
        /* <DEDUP_REMOVED lines=8> */
[----:B------:R-:W-:Y:S01]  /*4960*/  IADD3 R8, -R242, UR15, -R8 ;  /* 0x0000000ff2087c10 */ /* 0x000fe2000fffe908 */
        /* <DEDUP_REMOVED lines=24> */
[----:B-1----:R-:W-:Y:S02]  /*4af0*/  @!P3 IMAD.SHL.U32 R8, R208, 0x10, RZ ;  /* 0x00000010d008b824 */ /* 0x002fe400078e00ff */
[----:B------:R2:W-:Y:S06]  /*4b00*/  LDGSTS.E.BYPASS.LTC128B.128 [R228+0xe080], [R16.64+0x80], !P1 ;  /* 0x0e08008010e47fae */ /* 0x0005ec000c901d54 */
[----:B------:R2:W-:Y:S04]  /*4b10*/  LDGSTS.E.BYPASS.LTC128B.128 [R228+0x10080], [R16.64+0x100], !P6 ;  /* 0x1008010010e47fae */ /* 0x0005e8000f101d54 */
[----:B------:R2:W-:Y:S04]  /*4b20*/  LDGSTS.E.BYPASS.LTC128B.128 [R228+0xd080], [R10.64], !P4 ;  /* 0x0d0800000ae47fae */ /* 0x0005e8000e101d54 */
[----:B------:R2:W-:Y:S04]  /*4b30*/  LDGSTS.E.BYPASS.LTC128B.128 [R228+0xf080], [R10.64+0x80], !P2 ;  /* 0x0f0800800ae47fae */ /* 0x0005e8000d101d54 */
[----:B------:R2:W-:Y:S04]  /*4b40*/  LDGSTS.E.BYPASS.LTC128B.128 [R228+0x11080], [R10.64+0x100], !P0 ;  /* 0x110801000ae47fae */ /* 0x0005e8000c101d54 */
[----:B------:R2:W-:Y:S02]  /*4b50*/  @!P3 LDGSTS.E.BYPASS.LTC128B.128 [R8+0x12180], [R18.64] ;  /* 0x121800001208bfae */ /* 0x0005e4000b901d54 */
.L_x_550:
        /* <DEDUP_REMOVED lines=74> */
[----:B------:R-:W1:Y:S01]  /*5000*/  S2R R21, SR_TID.X ;  /* 0x0000000000157919 */ /* 0x000e620000002100 */
        /* <DEDUP_REMOVED lines=17> */
[----:B------:R-:W-:Y:S02]  /*5120*/  IADD3 R4, -R242, UR15, -R6 ;  /* 0x0000000ff2047c10 */ /* 0x000fe4000fffe906 */
        /* <DEDUP_REMOVED lines=18> */
[----:B-1----:R-:W-:Y:S02]  /*5250*/  @!P3 IMAD.SHL.U32 R4, R21, 0x10, RZ ;  /* 0x000000101504b824 */ /* 0x002fe400078e00ff */
[----:B------:R2:W-:Y:S04]  /*5260*/  LDGSTS.E.BYPASS.LTC128B.128 [R228+0x8080], [R8.64+0x80], !P2 ;  /* 0x0808008008e47fae */ /* 0x0005e8000d101d54 */
[----:B------:R2:W-:Y:S04]  /*5270*/  LDGSTS.E.BYPASS.LTC128B.128 [R228+0xa080], [R8.64+0x100], !P0 ;  /* 0x0a08010008e47fae */ /* 0x0005e8000c101d54 */
[----:B------:R2:W-:Y:S04]  /*5280*/  LDGSTS.E.BYPASS.LTC128B.128 [R228+0x7080], [R6.64], !P4 ;  /* 0x0708000006e47fae */ /* 0x0005e8000e101d54 */
[----:B------:R2:W-:Y:S04]  /*5290*/  LDGSTS.E.BYPASS.LTC128B.128 [R228+0x9080], [R6.64+0x80], !P1 ;  /* 0x0908008006e47fae */ /* 0x0005e8000c901d54 */
[----:B------:R2:W-:Y:S04]  /*52a0*/  LDGSTS.E.BYPASS.LTC128B.128 [R228+0xb080], [R6.64+0x100], !P6 ;  /* 0x0b08010006e47fae */ /* 0x0005e8000f101d54 */
[----:B------:R2:W-:Y:S02]  /*52b0*/  @!P3 LDGSTS.E.BYPASS.LTC128B.128 [R4+0x12080], [R10.64] ;  /* 0x120800000a04bfae */ /* 0x0005e4000b901d54 */
.L_x_551:
        /* <DEDUP_REMOVED lines=31> */
[----:B------:R-:W3:Y:S07]  /*54b0*/  LDSM.16.MT88.4 R200, [R0+0x3080] ;  /* 0x0030800000c8783b */ /* 0x000eee0000004200 */
[-C--:B-1----:R-:W-:Y:S08]  /*54c0*/  HMMA.16816.F32 R4, R156, R204.reuse, R4 ;  /* 0x000000cc9c04723c */ /* 0x082ff00000001804 */
[C---:B--2---:R-:W-:Y:S08]  /*54d0*/  HMMA.16816.F32 R8, R208.reuse, R204, R8 ;  /* 0x000000ccd008723c */ /* 0x044ff00000001808 */
[-C--:B------:R-:W-:Y:S08]  /*54e0*/  HMMA.16816.F32 R12, R208, R206.reuse, R12 ;  /* 0x000000ced00c723c */ /* 0x080ff0000000180c */
[C---:B------:R-:W-:Y:S01]  /*54f0*/  HMMA.16816.F32 R16, R156.reuse, R206, R16 ;  /* 0x000000ce9c10723c */ /* 0x040fe20000001810 */
[----:B------:R-:W-:Y:S07]  /*5500*/  LDSM.16.MT88.4 R204, [R0+0x1880] ;  /* 0x0018800000cc783b */ /* 0x000fee0000004200 */
[-C--:B---3--:R-:W-:Y:S08]  /*5510*/  HMMA.16816.F32 R20, R156, R200.reuse, R20 ;  /* 0x000000c89c14723c */ /* 0x088ff00000001814 */
[C---:B------:R-:W-:Y:S08]  /*5520*/  HMMA.16816.F32 R24, R208.reuse, R200, R24 ;  /* 0x000000c8d018723c */ /* 0x040ff00000001818 */
[-C--:B------:R-:W-:Y:S08]  /*5530*/  HMMA.16816.F32 R28, R208, R202.reuse, R28 ;  /* 0x000000cad01c723c */ /* 0x080ff0000000181c */
[C---:B------:R-:W-:Y:S01]  /*5540*/  HMMA.16816.F32 R32, R156.reuse, R202, R32 ;  /* 0x000000ca9c20723c */ /* 0x040fe20000001820 */
[----:B------:R-:W1:Y:S07]  /*5550*/  LDSM.16.M88.4 R200, [R220+0x14280] ;  /* 0x01428000dcc8783b */ /* 0x000e6e0000000200 */
[-C--:B------:R-:W-:Y:S08]  /*5560*/  HMMA.16816.F32 R132, R156, R212.reuse, R132 ;  /* 0x000000d49c84723c */ /* 0x080ff00000001884 */
[C---:B------:R-:W-:Y:S08]  /*5570*/  HMMA.16816.F32 R136, R208.reuse, R212, R136 ;  /* 0x000000d4d088723c */ /* 0x040ff00000001888 */
[-C--:B------:R-:W-:Y:S01]  /*5580*/  HMMA.16816.F32 R140, R208, R214.reuse, R140 ;  /* 0x000000d6d08c723c */ /* 0x080fe2000000188c */
[----:B------:R-:W2:Y:S07]  /*5590*/  LDSM.16.M88.4 R208, [R220+0x15280] ;  /* 0x01528000dcd0783b */ /* 0x000eae0000000200 */
[----:B------:R-:W-:Y:S01]  /*55a0*/  HMMA.16816.F32 R144, R156, R214, R144 ;  /* 0x000000d69c90723c */ /* 0x000fe20000001890 */
[----:B------:R-:W3:Y:S04]  /*55b0*/  LDSM.16.MT88.4 R156, [R0+0x3880] ;  /* 0x00388000009c783b */ /* 0x000ee80000004200 */
[----:B------:R-:W4:Y:S03]  /*55c0*/  LDSM.16.MT88.4 R212, [R0+0x5880] ;  /* 0x0058800000d4783b */ /* 0x000f260000004200 */
[-C--:B-1----:R-:W-:Y:S08]  /*55d0*/  HMMA.16816.F32 R4, R200, R204.reuse, R4 ;  /* 0x000000ccc804723c */ /* 0x082ff00000001804 */
[C---:B--2---:R-:W-:Y:S08]  /*55e0*/  HMMA.16816.F32 R8, R208.reuse, R204, R8 ;  /* 0x000000ccd008723c */ /* 0x044ff00000001808 */
[-C--:B------:R-:W-:Y:S08]  /*55f0*/  HMMA.16816.F32 R12, R208, R206.reuse, R12 ;  /* 0x000000ced00c723c */ /* 0x080ff0000000180c */
[C---:B------:R-:W-:Y:S08]  /*5600*/  HMMA.16816.F32 R16, R200.reuse, R206, R16 ;  /* 0x000000cec810723c */ /* 0x040ff00000001810 */
[-C--:B---3--:R-:W-:Y:S08]  /*5610*/  HMMA.16816.F32 R20, R200, R156.reuse, R20 ;  /* 0x0000009cc814723c */ /* 0x088ff00000001814 */
[C---:B------:R-:W-:Y:S07]  /*5620*/  HMMA.16816.F32 R24, R208.reuse, R156, R24 ;  /* 0x0000009cd018723c */ /* 0x040fee0000001818 */
[----:B------:R-:W-:Y:S01]  /*5630*/  IADD3 R157, P0, R250, UR13, RZ ;  /* 0x0000000dfa9d7c10 */ /* 0x000fe2000ff1e0ff */
[-C--:B------:R-:W-:Y:S08]  /*5640*/  HMMA.16816.F32 R28, R208, R158.reuse, R28 ;  /* 0x0000009ed01c723c */ /* 0x080ff0000000181c */
[C---:B------:R-:W-:Y:S07]  /*5650*/  HMMA.16816.F32 R32, R200.reuse, R158, R32 ;  /* 0x0000009ec820723c */ /* 0x040fee0000001820 */
[----:B------:R-:W-:Y:S01]  /*5660*/  IMAD.U32 R158, RZ, RZ, UR13 ;  /* 0x0000000dff9e7e24 */ /* 0x000fe2000f8e00ff */
[-C--:B----4-:R-:W-:Y:S01]  /*5670*/  HMMA.16816.F32 R132, R200, R212.reuse, R132 ;  /* 0x000000d4c884723c */ /* 0x090fe20000001884 */
[----:B------:R-:W-:Y:S03]  /*5680*/  UMOV UR13, UR6 ;  /* 0x00000006000d7c82 */ /* 0x000fe60008000000 */
[----:B------:R-:W-:Y:S02]  /*5690*/  LEA.HI.X.SX32 R158, R158, R252, 0x1, P0 ;  /* 0x000000fc9e9e7211 */ /* 0x000fe400000f0eff */
[C---:B------:R-:W-:Y:S02]  /*56a0*/  LEA R156, P0, R157.reuse, c[0x0][0x220], 0x2 ;  /* 0x000088009d9c7a11 */ /* 0x040fe400078010ff */
[C---:B------:R-:W-:Y:S04]  /*56b0*/  HMMA.16816.F32 R136, R208.reuse, R212, R136 ;  /* 0x000000d4d088723c */ /* 0x040fe80000001888 */
[----:B------:R-:W-:Y:S02]  /*56c0*/  LEA.HI.X R157, R157, c[0x0][0x224], R158, 0x2, P0 ;  /* 0x000089009d9d7a11 */ /* 0x000fe400000f149e */
[----:B------:R-:W-:Y:S02]  /*56d0*/  PLOP3.LUT P0, PT, PT, PT, UP0, 0x80, 0x0 ;  /* 0x000000000000781c */ /* 0x000fe40003f0f008 */
[-C--:B------:R-:W-:Y:S01]  /*56e0*/  HMMA.16816.F32 R140, R208, R214.reuse, R140 ;  /* 0x000000d6d08c723c */ /* 0x080fe2000000188c */
[----:B------:R1:W-:Y:S04]  /*56f0*/  RED.E.ADD.F32.FTZ.RN.STRONG.GPU [R156.64], R4 ;  /* 0x000000049c00798e */ /* 0x0003e8000c10e794 */
        /* <DEDUP_REMOVED lines=98> */
.L_x_549:
[----:B------:R-:W-:Y:S05]  /*5d20*/  @P1 BRA `(.L_x_553) ;  /* 0x0000125000001947 */ /* 0x000fea0003800000 */
[----:B------:R-:W1:Y:S01]  /*5d30*/  S2R R29, SR_TID.X ;  /* 0x00000000001d7919 */ /* 0x000e620000002100 */
[----:B------:R-:W-:Y:S01]  /*5d40*/  F2FP.PACK_AB R36, R37, R36 ;  /* 0x000000242524723e */ /* 0x000fe200000000ff */
[----:B------:R-:W-:Y:S01]  /*5d50*/  ULDC.64 UR4, c[0x0][0x358] ;  /* 0x0000d60000047ab9 */ /* 0x000fe20000000a00 */
[----:B------:R-:W-:Y:S01]  /*5d60*/  F2FP.PACK_AB R38, R39, R38 ;  /* 0x000000262726723e */ /* 0x000fe200000000ff */
[----:B------:R-:W-:Y:S01]  /*5d70*/  UISETP.NE.U32.AND UP1, UPT, URZ, UR4, UPT ;  /* 0x000000043f00728c */ /* 0x000fe2000bf25070 */
[----:B------:R-:W-:Y:S01]  /*5d80*/  F2FP.PACK_AB R48, R49, R48 ;  /* 0x000000303130723e */ /* 0x000fe200000000ff */
[----:B------:R-:W-:Y:S01]  /*5d90*/  UMOV UR6, 0x4 ;  /* 0x0000000400067882 */ /* 0x000fe20000000000 */
[----:B------:R-:W-:Y:S01]  /*5da0*/  F2FP.PACK_AB R50, R51, R50 ;  /* 0x000000323332723e */ /* 0x000fe200000000ff */
[----:B------:R-:W-:Y:S01]  /*5db0*/  UISETP.NE.AND.EX UP1, UPT, URZ, UR5, UPT, UP1 ;  /* 0x000000053f00728c */ /* 0x000fe2000bf25310 */
[----:B------:R-:W-:-:S02]  /*5dc0*/  F2FP.PACK_AB R40, R41, R40 ;  /* 0x000000282928723e */ /* 0x000fc400000000ff */
[----:B------:R-:W-:Y:S01]  /*5dd0*/  F2FP.PACK_AB R42, R43, R42 ;  /* 0x0000002a2b2a723e */ /* 0x000fe200000000ff */
[----:B------:R-:W-:Y:S01]  /*5de0*/  ULDC.64 UR4, c[0x0][0x358] ;  /* 0x0000d60000047ab9 */ /* 0x000fe20000000a00 */
[----:B------:R-:W-:Y:S01]  /*5df0*/  F2FP.PACK_AB R44, R45, R44 ;  /* 0x0000002c2d2c723e */ /* 0x000fe200000000ff */
[----:B------:R-:W-:Y:S01]  /*5e00*/  UIMAD.WIDE UR4, UR16, UR6, UR4 ;  /* 0x00000006100472a5 */ /* 0x000fe2000f8e0204 */
[----:B------:R-:W-:Y:S02]  /*5e10*/  F2FP.PACK_AB R46, R47, R46 ;  /* 0x0000002e2f2e723e */ /* 0x000fe400000000ff */
[----:B------:R-:W-:Y:S02]  /*5e20*/  F2FP.PACK_AB R52, R53, R52 ;  /* 0x000000343534723e */ /* 0x000fe400000000ff */
[----:B------:R-:W-:Y:S02]  /*5e30*/  F2FP.PACK_AB R54, R55, R54 ;  /* 0x000000363736723e */ /* 0x000fe400000000ff */
[----:B------:R-:W-:-:S02]  /*5e40*/  F2FP.PACK_AB R64, R65, R64 ;  /* 0x000000404140723e */ /* 0x000fc400000000ff */
[----:B------:R-:W-:Y:S02]  /*5e50*/  F2FP.PACK_AB R66, R67, R66 ;  /* 0x000000424342723e */ /* 0x000fe400000000ff */
[----:B-1----:R-:W-:Y:S02]  /*5e60*/  SHF.R.S32.HI R28, RZ, 0x1f, R29 ;  /* 0x0000001fff1c7819 */ /* 0x002fe4000001141d */
[----:B------:R-:W-:Y:S02]  /*5e70*/  F2FP.PACK_AB R56, R57, R56 ;  /* 0x000000383938723e */ /* 0x000fe400000000ff */
[CC--:B-----5:R-:W-:Y:S02]  /*5e80*/  LEA.HI R5, R28.reuse, R29.reuse, RZ, 0x2 ;  /* 0x0000001d1c057211 */ /* 0x0e0fe400078f10ff */
[----:B------:R-:W-:Y:S02]  /*5e90*/  LEA.HI R2, R28, R29, RZ, 0x5 ;  /* 0x0000001d1c027211 */ /* 0x000fe400078f28ff */
[----:B------:R-:W-:-:S02]  /*5ea0*/  SHF.R.S32.HI R7, RZ, 0x2, R5 ;  /* 0x00000002ff077819 */ /* 0x000fc40000011405 */
[----:B------:R-:W-:Y:S02]  /*5eb0*/  SHF.R.S32.HI R0, RZ, 0x1f, R5 ;  /* 0x0000001fff007819 */ /* 0x000fe40000011405 */
[----:B------:R-:W-:Y:S02]  /*5ec0*/  SHF.R.S32.HI R3, RZ, 0x5, R2 ;  /* 0x00000005ff037819 */ /* 0x000fe40000011402 */
[----:B------:R-:W-:Y:S02]  /*5ed0*/  LEA.HI R0, R0, R7, RZ, 0x3 ;  /* 0x0000000700007211 */ /* 0x000fe400078f18ff */
[----:B------:R-:W-:Y:S02]  /*5ee0*/  LEA.HI R27, R28, R29, RZ, 0x6 ;  /* 0x0000001d1c1b7211 */ /* 0x000fe400078f30ff */
[----:B------:R-:W-:Y:S02]  /*5ef0*/  LOP3.LUT R0, R0, 0xfffffff8, RZ, 0xc0, !PT ;  /* 0xfffffff800007812 */ /* 0x000fe400078ec0ff */
[----:B------:R-:W-:-:S02]  /*5f00*/  SHF.R.S32.HI R27, RZ, 0x6, R27 ;  /* 0x00000006ff1b7819 */ /* 0x000fc4000001141b */
[----:B------:R-:W-:Y:S01]  /*5f10*/  LOP3.LUT R5, R5, 0x3ffffffc, RZ, 0xc0, !PT ;  /* 0x3ffffffc05057812 */ /* 0x000fe200078ec0ff */
[----:B------:R-:W-:Y:S01]  /*5f20*/  IMAD.IADD R7, R7, 0x1, -R0 ;  /* 0x0000000107077824 */ /* 0x000fe200078e0a00 */
[----:B------:R-:W-:Y:S01]  /*5f30*/  LEA.HI R0, R2, R3, RZ, 0x1 ;  /* 0x0000000302007211 */ /* 0x000fe200078f08ff */
[----:B------:R-:W-:Y:S01]  /*5f40*/  IMAD.SHL.U32 R6, R27, 0x8, RZ ;  /* 0x000000081b067824 */ /* 0x000fe200078e00ff */
[----:B------:R-:W-:Y:S01]  /*5f50*/  F2FP.PACK_AB R58, R59, R58 ;  /* 0x0000003a3b3a723e */ /* 0x000fe200000000ff */
[C---:B------:R-:W-:Y:S01]  /*5f60*/  IMAD.SHL.U32 R2, R7.reuse, 0x40, RZ ;  /* 0x0000004007027824 */ /* 0x040fe200078e00ff */
[----:B------:R-:W-:Y:S02]  /*5f70*/  LOP3.LUT R4, R0, 0x1ffffe, RZ, 0xc0, !PT ;  /* 0x001ffffe00047812 */ /* 0x000fe400078ec0ff */
[----:B------:R-:W-:Y:S02]  /*5f80*/  LOP3.LUT P0, RZ, R7, 0x4, RZ, 0xc0, !PT ;  /* 0x0000000407ff7812 */ /* 0x000fe4000780c0ff */
[----:B------:R-:W-:Y:S01]  /*5f90*/  LOP3.LUT R0, R2, 0x1c0, RZ, 0xc0, !PT ;  /* 0x000001c002007812 */ /* 0x000fe200078ec0ff */
[----:B------:R-:W-:Y:S01]  /*5fa0*/  IMAD.IADD R3, R3, 0x1, -R4 ;  /* 0x0000000103037824 */ /* 0x000fe200078e0a04 */
[----:B------:R-:W-:Y:S01]  /*5fb0*/  F2FP.PACK_AB R60, R61, R60 ;  /* 0x0000003c3d3c723e */ /* 0x000fe200000000ff */
[----:B------:R-:W-:Y:S01]  /*5fc0*/  IMAD.IADD R2, R29, 0x1, -R5 ;  /* 0x000000011d027824 */ /* 0x000fe200078e0a05 */
[----:B------:R-:W-:-:S02]  /*5fd0*/  LOP3.LUT R4, R0, 0x18, R6, 0xf8, !PT ;  /* 0x0000001800047812 */ /* 0x000fc400078ef806 */
[----:B------:R-:W-:Y:S01]  /*5fe0*/  SHF.R.U32.HI R0, RZ, 0x3, R0 ;  /* 0x00000003ff007819 */ /* 0x000fe20000011600 */
[----:B------:R-:W-:Y:S01]  /*5ff0*/  IMAD R2, R3, 0x200, R2 ;  /* 0x0000020003027824 */ /* 0x000fe200078e0202 */
[----:B------:R-:W-:Y:S02]  /*6000*/  F2FP.PACK_AB R62, R63, R62 ;  /* 0x0000003e3f3e723e */ /* 0x000fe400000000ff */
[----:B------:R-:W-:Y:S02]  /*6010*/  LOP3.LUT R0, R4, R0, RZ, 0x3c, !PT ;  /* 0x0000000004007212 */ /* 0x000fe400078e3cff */
[----:B------:R-:W-:Y:S02]  /*6020*/  F2FP.PACK_AB R68, R69, R68 ;  /* 0x000000444544723e */ /* 0x000fe400000000ff */
[----:B------:R-:W-:Y:S01]  /*6030*/  F2FP.PACK_AB R70, R71, R70 ;  /* 0x000000464746723e */ /* 0x000fe200000000ff */
[----:B------:R-:W-:Y:S01]  /*6040*/  IMAD.U32 R0, R2, 0x2, R0 ;  /* 0x0000000202007824 */ /* 0x000fe200078e0000 */
[----:B------:R-:W-:-:S02]  /*6050*/  F2FP.PACK_AB R80, R81, R80 ;  /* 0x000000505150723e */ /* 0x000fc400000000ff */
[----:B------:R-:W-:Y:S01]  /*6060*/  F2FP.PACK_AB R82, R83, R82 ;  /* 0x000000525352723e */ /* 0x000fe200000000ff */
[----:B------:R-:W-:Y:S01]  /*6070*/  IMAD.SHL.U32 R0, R0, 0x2, RZ ;  /* 0x0000000200007824 */ /* 0x000fe200078e00ff */
[----:B------:R-:W-:Y:S01]  /*6080*/  BAR.SYNC.DEFER_BLOCKING 0x1, 0x100 ;  /* 0x0044000000007b1d */ /* 0x000fe20000010000 */
[----:B------:R-:W-:Y:S02]  /*6090*/  F2FP.PACK_AB R72, R73, R72 ;  /* 0x000000484948723e */ /* 0x000fe400000000ff */
[----:B------:R-:W-:Y:S02]  /*60a0*/  F2FP.PACK_AB R74, R75, R74 ;  /* 0x0000004a4b4a723e */ /* 0x000fe400000000ff */
[C---:B------:R-:W-:Y:S02]  /*60b0*/  IADD3 R2, R0.reuse, 0x40, RZ ;  /* 0x0000004000027810 */ /* 0x040fe40007ffe0ff */
[----:B------:R-:W-:Y:S02]  /*60c0*/  @P0 IADD3 R2, R0, -0x40, RZ ;  /* 0xffffffc000020810 */ /* 0x000fe40007ffe0ff */
[----:B------:R-:W-:-:S02]  /*60d0*/  F2FP.PACK_AB R76, R77, R76 ;  /* 0x0000004c4d4c723e */ /* 0x000fc400000000ff */
[----:B------:R-:W-:Y:S02]  /*60e0*/  F2FP.PACK_AB R78, R79, R78 ;  /* 0x0000004e4f4e723e */ /* 0x000fe400000000ff */
[----:B------:R-:W-:Y:S02]  /*60f0*/  F2FP.PACK_AB R26, R26, R84 ;  /* 0x000000541a1a723e */ /* 0x000fe400000000ff */
[----:B------:R-:W-:Y:S02]  /*6100*/  F2FP.PACK_AB R25, R25, R86 ;  /* 0x000000561919723e */ /* 0x000fe400000000ff */
[----:B------:R-:W-:Y:S02]  /*6110*/  F2FP.PACK_AB R22, R22, R96 ;  /* 0x000000601616723e */ /* 0x000fe400000000ff */
[----:B------:R-:W-:Y:S02]  /*6120*/  F2FP.PACK_AB R21, R21, R98 ;  /* 0x000000621515723e */ /* 0x000fe400000000ff */
        /* <DEDUP_REMOVED lines=30> */
[----:B------:R-:W-:-:S03]  /*6310*/  PLOP3.LUT P1, PT, PT, PT, UP1, 0x80, 0x0 ;  /* 0x000000000000781c */ /* 0x000fc60003f2f018 */
        /* <DEDUP_REMOVED lines=34> */
[----:B------:R2:W-:Y:S04]  /*6540*/  STS [R0+0x5080], R8 ;  /* 0x0050800800007388 */ /* 0x0005e80000000800 */
[----:B------:R3:W-:Y:S04]  /*6550*/  STS [R0+0x5480], R7 ;  /* 0x0054800700007388 */ /* 0x0007e80000000800 */
[----:B------:R-:W-:Y:S04]  /*6560*/  STS [R2+0x5080], R4 ;  /* 0x0050800402007388 */ /* 0x000fe80000000800 */
[----:B------:R4:W-:Y:S01]  /*6570*/  STS [R2+0x5480], R3 ;  /* 0x0054800302007388 */ /* 0x0009e20000000800 */
[----:B-1----:R-:W-:-:S02]  /*6580*/  IMAD.U32 R9, RZ, RZ, UR5 ;  /* 0x00000005ff097e24 */ /* 0x002fc4000f8e00ff */
[----:B--2---:R-:W-:Y:S01]  /*6590*/  IMAD.U32 R8, RZ, RZ, UR4 ;  /* 0x00000004ff087e24 */ /* 0x004fe2000f8e00ff */
[----:B------:R-:W-:Y:S06]  /*65a0*/  BAR.SYNC.DEFER_BLOCKING 0x1, 0x100 ;  /* 0x0044000000007b1d */ /* 0x000fec0000010000 */
[----:B------:R-:W-:Y:S02]  /*65b0*/  ULDC.64 UR4, c[0x0][0x360] ;  /* 0x0000d80000047ab9 */ /* 0x000fe40000000a00 */
[----:B------:R-:W-:Y:S01]  /*65c0*/  UISETP.NE.U32.AND UP0, UPT, URZ, UR4, UPT ;  /* 0x000000043f00728c */ /* 0x000fe2000bf05070 */
[----:B---3--:R-:W2:Y:S03]  /*65d0*/  @P1 LDG.E R0, [R8.64] ;  /* 0x0000001408001981 */ /* 0x008ea6000c1e1900 */
[----:B------:R-:W-:Y:S01]  /*65e0*/  UISETP.NE.AND.EX UP0, UPT, URZ, UR5, UPT, UP0 ;  /* 0x000000053f00728c */ /* 0x000fe2000bf05300 */
[----:B------:R-:W-:-:S02]  /*65f0*/  IMAD.MOV.U32 R7, RZ, RZ, c[0x0][0x2f0] ;  /* 0x0000bc00ff077624 */ /* 0x000fc400078e00ff */
[----:B------:R-:W-:-:S03]  /*6600*/  ULDC.64 UR4, c[0x0][0x360] ;  /* 0x0000d80000047ab9 */ /* 0x000fc60000000a00 */
[----:B------:R-:W-:-:S05]  /*6610*/  PLOP3.LUT P0, PT, PT, PT, UP0, 0x80, 0x0 ;  /* 0x000000000000781c */ /* 0x000fca0003f0f008 */
[----:B------:R-:W-:-:S06]  /*6620*/  @UP0 UIMAD.WIDE UR4, UR16, UR6, UR4 ;  /* 0x00000006100402a5 */ /* 0x000fcc000f8e0204 */
[----:B----4-:R-:W-:Y:S02]  /*6630*/  IMAD.U32 R2, RZ, RZ, UR4 ;  /* 0x00000004ff027e24 */ /* 0x010fe4000f8e00ff */
[----:B------:R-:W-:-:S05]  /*6640*/  IMAD.U32 R3, RZ, RZ, UR5 ;  /* 0x00000005ff037e24 */ /* 0x000fca000f8e00ff */
[----:B------:R1:W5:Y:S01]  /*6650*/  @P0 LDG.E R7, [R2.64] ;  /* 0x0000001402070981 */ /* 0x000362000c1e1900 */
[----:B------:R-:W-:Y:S02]  /*6660*/  UMOV UR10, URZ ;  /* 0x0000003f000a7c82 */ /* 0x000fe40008000000 */
[----:B------:R-:W-:Y:S01]  /*6670*/  UMOV UR11, URZ ;  /* 0x0000003f000b7c82 */ /* 0x000fe20008000000 */
[----:B--2---:R-:W2:Y:S02]  /*6680*/  @P1 R2UR UR5, R0 ;  /* 0x00000000000513c2 */ /* 0x004ea400000e0000 */
[----:B--2---:R-:W-:Y:S02]  /*6690*/  @UP1 USHF.R.S32.HI UR4, URZ, 0x1f, UR5 ;  /* 0x0000001f3f041899 */ /* 0x004fe40008011405 */
[----:B------:R-:W-:-:S05]  /*66a0*/  @UP1 UMOV UR10, UR5 ;  /* 0x00000005000a1c82 */ /* 0x000fca0008000000 */
[----:B------:R-:W-:Y:S01]  /*66b0*/  @UP1 UMOV UR11, UR4 ;  /* 0x00000004000b1c82 */ /* 0x000fe20008000000 */
[----:B------:R-:W-:Y:S05]  /*66c0*/  @P0 BRA `(.L_x_554) ;  /* 0x0000004000000947 */ /* 0x000fea0003800000 */
[----:B-1----:R-:W-:Y:S05]  /*66d0*/  @!P1 BRA `(.L_x_554) ;  /* 0x0000003000009947 */ /* 0x002fea0003800000 */
[----:B------:R-:W2:Y:S04]  /*66e0*/  LDG.E R0, [R8.64] ;  /* 0x0000001408007981 */ /* 0x000ea8000c1e1900 */
[----:B------:R-:W2:Y:S02]  /*66f0*/  LDG.E R2, [R8.64+0x4] ;  /* 0x0000041408027981 */ /* 0x000ea4000c1e1900 */
[----:B--2--5:R-:W-:Y:S02]  /*6700*/  IADD3 R7, -R0, R2, RZ ;  /* 0x0000000200077210 */ /* 0x024fe40007ffe1ff */
.L_x_554:
[----:B-1----:R-:W-:Y:S01]  /*6710*/  LEA.HI R0, R28, R29, RZ, 0x3 ;  /* 0x0000001d1c007211 */ /* 0x002fe200078f18ff */
[----:B------:R-:W-:Y:S01]  /*6720*/  USHF.R.S32.HI UR6, URZ, 0x1f, UR17 ;  /* 0x0000001f3f067899 */ /* 0x000fe20008011411 */
[----:B------:R-:W-:Y:S01]  /*6730*/  IMAD.U32 R4, RZ, RZ, UR17 ;  /* 0x00000011ff047e24 */ /* 0x000fe2000f8e00ff */
[----:B------:R-:W-:Y:S01]  /*6740*/  ULDC.64 UR4, c[0x0][0x338] ;  /* 0x0000ce0000047ab9 */ /* 0x000fe20000000a00 */
[----:B------:R-:W-:Y:S01]  /*6750*/  LOP3.LUT R2, R0, 0x1ffffff8, RZ, 0xc0, !PT ;  /* 0x1ffffff800027812 */ /* 0x000fe200078ec0ff */
[----:B------:R-:W-:Y:S01]  /*6760*/  UIMAD UR4, UR6, UR4, URZ ;  /* 0x00000004060472a4 */ /* 0x000fe2000f8e023f */
[----:B------:R-:W-:Y:S01]  /*6770*/  SHF.R.S32.HI R14, RZ, 0x3, R0 ;  /* 0x00000003ff0e7819 */ /* 0x000fe20000011400 */
[----:B------:R-:W-:Y:S01]  /*6780*/  USHF.R.S32.HI UR7, URZ, 0x1f, UR16 ;  /* 0x0000001f3f077899 */ /* 0x000fe20008011410 */
[----:B-----5:R-:W-:Y:S01]  /*6790*/  IADD3 R7, R7, -UR9, RZ ;  /* 0x8000000907077c10 */ /* 0x020fe2000fffe0ff */
[----:B------:R-:W-:Y:S01]  /*67a0*/  IMAD.IADD R2, R29, 0x1, -R2 ;  /* 0x000000011d027824 */ /* 0x000fe200078e0a02 */
[----:B------:R-:W-:Y:S01]  /*67b0*/  UIMAD UR5, UR17, UR5, UR4 ;  /* 0x00000005110572a4 */ /* 0x000fe2000f8e0204 */
[----:B------:R-:W-:Y:S01]  /*67c0*/  IMAD.SHL.U32 R0, R14, 0x40, RZ ;  /* 0x000000400e007824 */ /* 0x000fe200078e00ff */
[----:B------:R-:W-:Y:S01]  /*67d0*/  IMNMX R15, R7, 0x40, PT ;  /* 0x00000040070f7817 */ /* 0x000fe20003800200 */
[----:B------:R-:W-:Y:S01]  /*67e0*/  IMAD.SHL.U32 R2, R2, 0x8, RZ ;  /* 0x0000000802027824 */ /* 0x000fe200078e00ff */
[----:B------:R-:W-:Y:S01]  /*67f0*/  USEL UR16, UR16, URZ, !UP1 ;  /* 0x0000003f10107287 */ /* 0x000fe2000c800000 */
[----:B------:R-:W-:Y:S01]  /*6800*/  IADD3 R6, P0, R14, UR10, RZ ;  /* 0x0000000a0e067c10 */ /* 0x000fe2000ff1e0ff */
[----:B------:R-:W-:Y:S01]  /*6810*/  USEL UR7, UR7, URZ, !UP1 ;  /* 0x0000003f07077287 */ /* 0x000fe2000c800000 */
[----:B------:R-:W-:Y:S01]  /*6820*/  LOP3.LUT R0, R0, 0x1c0, RZ, 0xc0, !PT ;  /* 0x000001c000007812 */ /* 0x000fe200078ec0ff */
[----:B------:R-:W-:Y:S01]  /*6830*/  IMAD.U32 R8, RZ, RZ, UR18 ;  /* 0x00000012ff087e24 */ /* 0x000fe2000f8e00ff */
[----:B------:R-:W-:Y:S01]  /*6840*/  ISETP.GE.AND P4, PT, R14, R15, PT ;  /* 0x0000000f0e00720c */ /* 0x000fe20003f86270 */
[----:B------:R-:W-:Y:S01]  /*6850*/  IMAD.U32 R29, RZ, RZ, UR16 ;  /* 0x00000010ff1d7e24 */ /* 0x000fe2000f8e00ff */
[----:B------:R-:W-:Y:S01]  /*6860*/  LOP3.LUT R3, R0, 0x38, R2, 0xf8, !PT ;  /* 0x0000003800037812 */ /* 0x000fe200078ef802 */
[----:B------:R-:W-:Y:S01]  /*6870*/  BSSY B0, `(.L_x_555) ;  /* 0x000002b000007945 */ /* 0x000fe20003800000 */
[----:B------:R-:W-:-:S02]  /*6880*/  SHF.R.U32.HI R0, RZ, 0x3, R0 ;  /* 0x00000003ff007819 */ /* 0x000fc40000011600 */
[----:B------:R-:W-:Y:S02]  /*6890*/  LEA.HI.X.SX32 R7, R14, UR11, 0x1, P0 ;  /* 0x0000000b0e077c11 */ /* 0x000fe400080f0eff */
[----:B------:R-:W-:Y:S02]  /*68a0*/  LOP3.LUT R0, R3, R0, RZ, 0x3c, !PT ;  /* 0x0000000003007212 */ /* 0x000fe400078e3cff */
[----:B------:R-:W-:Y:S02]  /*68b0*/  SHF.R.S32.HI R3, RZ, 0x1f, R2 ;  /* 0x0000001fff037819 */ /* 0x000fe40000011402 */
[----:B------:R-:W-:Y:S01]  /*68c0*/  IADD3 R28, R2, 0x40, RZ ;  /* 0x00000040021c7810 */ /* 0x000fe20007ffe0ff */
[----:B------:R-:W-:Y:S02]  /*68d0*/  IMAD R0, R27, 0x200, R0 ;  /* 0x000002001b007824 */ /* 0x000fe400078e0200 */
[----:B------:R-:W-:-:S04]  /*68e0*/  IMAD.WIDE.U32 R4, R4, c[0x0][0x338], R2 ;  /* 0x0000ce0004047a25 */ /* 0x000fc800078e0002 */
[----:B------:R-:W-:Y:S01]  /*68f0*/  IMAD.SHL.U32 R0, R0, 0x2, RZ ;  /* 0x0000000200007824 */ /* 0x000fe200078e00ff */
[----:B------:R-:W-:Y:S01]  /*6900*/  IADD3 R5, R5, UR5, RZ ;  /* 0x0000000505057c10 */ /* 0x000fe2000fffe0ff */
[----:B------:R-:W-:Y:S02]  /*6910*/  ULDC.64 UR4, c[0x0][0x340] ;  /* 0x0000d00000047ab9 */ /* 0x000fe40000000a00 */
[----:B------:R-:W-:Y:S01]  /*6920*/  UIMAD UR4, UR7, UR4, URZ ;  /* 0x00000004070472a4 */ /* 0x000fe2000f8e023f */
[----:B------:R1:W2:Y:S01]  /*6930*/  LDS.128 R40, [R0+0x7080] ;  /* 0x0070800000287984 */ /* 0x0002a20000000c00 */
[----:B------:R-:W-:Y:S02]  /*6940*/  IMAD.WIDE.U32 R12, R29, c[0x0][0x340], R4 ;  /* 0x0000d0001d0c7a25 */ /* 0x000fe400078e0004 */
[----:B------:R-:W-:Y:S01]  /*6950*/  UIMAD UR4, UR16, UR5, UR4 ;  /* 0x00000005100472a4 */ /* 0x000fe2000f8e0204 */
[----:B------:R1:W3:Y:S01]  /*6960*/  LDS.128 R36, [R0+0x9080] ;  /* 0x0090800000247984 */ /* 0x0002e20000000c00 */
[----:B------:R-:W-:-:S03]  /*6970*/  IMAD.WIDE R4, R8, 0x40, R6 ;  /* 0x0000004008047825 */ /* 0x000fc600078e0206 */
[----:B------:R1:W4:Y:S01]  /*6980*/  LDS.128 R32, [R0+0xb080] ;  /* 0x00b0800000207984 */ /* 0x0003220000000c00 */
[----:B------:R-:W-:-:S03]  /*6990*/  IADD3 R9, R13, UR4, RZ ;  /* 0x000000040d097c10 */ /* 0x000fc6000fffe0ff */
        /* <DEDUP_REMOVED lines=24> */
.L_x_556:
[----:B------:R-:W-:Y:S05]  /*6b20*/  BSYNC B0 ;  /* 0x0000000000007941 */ /* 0x000fea0003800000 */
.L_x_555:
        /* <DEDUP_REMOVED lines=21> */
.L_x_558:
[----:B------:R-:W-:Y:S05]  /*6c80*/  BSYNC B0 ;  /* 0x0000000000007941 */ /* 0x000fea0003800000 */
.L_x_557:
[----:B------:R-:W-:Y:S01]  /*6c90*/  ULDC.64 UR4, c[0x0][0x308] ;  /* 0x0000c20000047ab9 */ /* 0x000fe20000000a00 */
[----:B-1----:R-:W-:Y:S01]  /*6ca0*/  MOV R0, UR17 ;  /* 0x0000001100007c02 */ /* 0x002fe20008000f00 */
[----:B------:R-:W-:Y:S01]  /*6cb0*/  UIMAD UR4, UR6, UR4, URZ ;  /* 0x00000004060472a4 */ /* 0x000fe2000f8e023f */
[----:B------:R-:W-:Y:S03]  /*6cc0*/  BSSY B0, `(.L_x_559) ;  /* 0x0000018000007945 */ /* 0x000fe60003800000 */
        /* <DEDUP_REMOVED lines=23> */
.L_x_560:
[----:B------:R-:W-:Y:S05]  /*6e40*/  BSYNC B0 ;  /* 0x0000000000007941 */ /* 0x000fea0003800000 */
.L_x_559:
        /* <DEDUP_REMOVED lines=19> */
.L_x_553:
[----:B------:R-:W-:Y:S02]  /*6f80*/  ULDC.64 UR4, c[0x0][0x358] ;  /* 0x0000d60000047ab9 */ /* 0x000fe40000000a00 */
[----:B------:R-:W-:-:S02]  /*6f90*/  UISETP.NE.U32.AND UP1, UPT, URZ, UR4, UPT ;  /* 0x000000043f00728c */ /* 0x000fc4000bf25070 */
[----:B------:R-:W-:Y:S02]  /*6fa0*/  UMOV UR6, 0x4 ;  /* 0x0000000400067882 */ /* 0x000fe40000000000 */
[----:B------:R-:W-:-:S03]  /*6fb0*/  UISETP.NE.AND.EX UP1, UPT, URZ, UR5, UPT, UP1 ;  /* 0x000000053f00728c */ /* 0x000fc6000bf25310 */
[----:B------:R-:W-:Y:S02]  /*6fc0*/  ULDC.64 UR4, c[0x0][0x358] ;  /* 0x0000d60000047ab9 */ /* 0x000fe40000000a00 */
[----:B------:R-:W-:Y:S01]  /*6fd0*/  UIMAD.WIDE UR4, UR16, UR6, UR4 ;  /* 0x00000006100472a5 */ /* 0x000fe2000f8e0204 */
[----:B------:R-:W-:-:S05]  /*6fe0*/  PLOP3.LUT P1, PT, PT, PT, UP1, 0x80, 0x0 ;  /* 0x000000000000781c */ /* 0x000fca0003f2f018 */
[----:B------:R-:W-:Y:S01]  /*6ff0*/  IMAD.U32 R4, RZ, RZ, UR4 ;  /* 0x00000004ff047e24 */ /* 0x000fe2000f8e00ff */
[----:B-----5:R-:W-:Y:S01]  /*7000*/  MOV R5, UR5 ;  /* 0x0000000500057c02 */ /* 0x020fe20008000f00 */
[----:B------:R-:W-:-:S06]  /*7010*/  ULDC.64 UR4, c[0x0][0x360] ;  /* 0x0000d80000047ab9 */ /* 0x000fcc0000000a00 */
[----:B------:R-:W2:Y:S01]  /*7020*/  @P1 LDG.E R0, [R4.64] ;  /* 0x0000001404001981 */ /* 0x000ea2000c1e1900 */
[----:B------:R-:W-:Y:S01]  /*7030*/  UISETP.NE.U32.AND UP0, UPT, URZ, UR4, UPT ;  /* 0x000000043f00728c */ /* 0x000fe2000bf05070 */
[----:B------:R-:W-:-:S03]  /*7040*/  IMAD.MOV.U32 R6, RZ, RZ, c[0x0][0x2f0] ;  /* 0x0000bc00ff067624 */ /* 0x000fc600078e00ff */
[----:B------:R-:W-:-:S03]  /*7050*/  UISETP.NE.AND.EX UP0, UPT, URZ, UR5, UPT, UP0 ;  /* 0x000000053f00728c */ /* 0x000fc6000bf05300 */
[----:B------:R-:W-:-:S03]  /*7060*/  ULDC.64 UR4, c[0x0][0x360] ;  /* 0x0000d80000047ab9 */ /* 0x000fc60000000a00 */
[----:B------:R-:W-:-:S05]  /*7070*/  PLOP3.LUT P0, PT, PT, PT, UP0, 0x80, 0x0 ;  /* 0x000000000000781c */ /* 0x000fca0003f0f008 */
[----:B------:R-:W-:-:S06]  /*7080*/  @UP0 UIMAD.WIDE UR4, UR16, UR6, UR4 ;  /* 0x00000006100402a5 */ /* 0x000fcc000f8e0204 */
[----:B------:R-:W-:Y:S01]  /*7090*/  MOV R2, UR4 ;  /* 0x0000000400027c02 */ /* 0x000fe20008000f00 */
        /* <DEDUP_REMOVED lines=13> */
.L_x_561:
[----:B-1----:R-:W1:Y:S01]  /*7170*/  S2R R2, SR_TID.X ;  /* 0x0000000000027919 */ /* 0x002e620000002100 */
[----:B------:R-:W-:Y:S01]  /*7180*/  USHF.R.S32.HI UR6, URZ, 0x1f, UR17 ;  /* 0x0000001f3f067899 */ /* 0x000fe20008011411 */
[----:B-----5:R-:W-:Y:S01]  /*7190*/  IADD3 R14, R6, -UR9, RZ ;  /* 0x80000009060e7c10 */ /* 0x020fe2000fffe0ff */
[----:B------:R-:W-:Y:S01]  /*71a0*/  ULDC.64 UR4, c[0x0][0x308] ;  /* 0x0000c20000047ab9 */ /* 0x000fe20000000a00 */
[----:B------:R-:W-:Y:S01]  /*71b0*/  IMAD.U32 R6, RZ, RZ, UR18 ;  /* 0x00000012ff067e24 */ /* 0x000fe2000f8e00ff */
[----:B------:R-:W-:Y:S01]  /*71c0*/  UIMAD UR4, UR6, UR4, URZ ;  /* 0x00000004060472a4 */ /* 0x000fe2000f8e023f */
[----:B------:R-:W-:Y:S01]  /*71d0*/  BSSY B0, `(.L_x_562) ;  /* 0x0000029000007945 */ /* 0x000fe20003800000 */
[----:B------:R-:W-:-:S02]  /*71e0*/  USHF.R.S32.HI UR7, URZ, 0x1f, UR16 ;  /* 0x0000001f3f077899 */ /* 0x000fc40008011410 */
[----:B------:R-:W-:Y:S02]  /*71f0*/  UIMAD UR5, UR17, UR5, UR4 ;  /* 0x00000005110572a4 */ /* 0x000fe4000f8e0204 */
[----:B------:R-:W-:Y:S02]  /*7200*/  USEL UR16, UR16, URZ, !UP1 ;  /* 0x0000003f10107287 */ /* 0x000fe4000c800000 */
[----:B------:R-:W-:-:S04]  /*7210*/  USEL UR7, UR7, URZ, !UP1 ;  /* 0x0000003f07077287 */ /* 0x000fc8000c800000 */
[----:B------:R-:W-:Y:S01]  /*7220*/  IMAD.U32 R17, RZ, RZ, UR16 ;  /* 0x00000010ff117e24 */ /* 0x000fe2000f8e00ff */
[----:B-1----:R-:W-:-:S04]  /*7230*/  SHF.R.S32.HI R4, RZ, 0x1f, R2 ;  /* 0x0000001fff047819 */ /* 0x002fc80000011402 */
[----:B------:R-:W-:-:S04]  /*7240*/  LEA.HI R4, R4, R2, RZ, 0x3 ;  /* 0x0000000204047211 */ /* 0x000fc800078f18ff */
[----:B------:R-:W-:-:S05]  /*7250*/  LOP3.LUT R0, R4, 0x1ffffff8, RZ, 0xc0, !PT ;  /* 0x1ffffff804007812 */ /* 0x000fca00078ec0ff */
[----:B------:R-:W-:Y:S02]  /*7260*/  IMAD.IADD R0, R2, 0x1, -R0 ;  /* 0x0000000102007824 */ /* 0x000fe400078e0a00 */
[----:B------:R-:W-:Y:S02]  /*7270*/  IMAD.U32 R2, RZ, RZ, UR17 ;  /* 0x00000011ff027e24 */ /* 0x000fe4000f8e00ff */
[----:B------:R-:W-:Y:S01]  /*7280*/  IMAD.SHL.U32 R12, R0, 0x8, RZ ;  /* 0x00000008000c7824 */ /* 0x000fe200078e00ff */
[----:B------:R-:W-:-:S04]  /*7290*/  SHF.R.S32.HI R0, RZ, 0x3, R4 ;  /* 0x00000003ff007819 */ /* 0x000fc80000011404 */
[--C-:B------:R-:W-:Y:S02]  /*72a0*/  SHF.R.S32.HI R13, RZ, 0x1f, R12.reuse ;  /* 0x0000001fff0d7819 */ /* 0x100fe4000001140c */
[C---:B------:R-:W-:Y:S02]  /*72b0*/  ISETP.GE.AND P4, PT, R0.reuse, R14, PT ;  /* 0x0000000e0000720c */ /* 0x040fe40003f86270 */
[----:B------:R-:W-:Y:S01]  /*72c0*/  IADD3 R4, P0, R0, UR10, RZ ;  /* 0x0000000a00047c10 */ /* 0x000fe2000ff1e0ff */
[----:B------:R-:W-:Y:S01]  /*72d0*/  IMAD.WIDE.U32 R2, R2, c[0x0][0x308], R12 ;  /* 0x0000c20002027a25 */ /* 0x000fe200078e000c */
[----:B------:R-:W-:Y:S02]  /*72e0*/  IADD3 R15, R12, 0x40, RZ ;  /* 0x000000400c0f7810 */ /* 0x000fe40007ffe0ff */
[----:B------:R-:W-:Y:S02]  /*72f0*/  LEA.HI.X.SX32 R5, R0, UR11, 0x1, P0 ;  /* 0x0000000b00057c11 */ /* 0x000fe400080f0eff */
[----:B------:R-:W-:Y:S01]  /*7300*/  IADD3 R3, R3, UR5, RZ ;  /* 0x0000000503037c10 */ /* 0x000fe2000fffe0ff */
[----:B------:R-:W-:Y:S01]  /*7310*/  ULDC.64 UR4, c[0x0][0x310] ;  /* 0x0000c40000047ab9 */ /* 0x000fe20000000a00 */
[----:B------:R-:W-:Y:S01]  /*7320*/  IADD3 R16, R12, 0x80, RZ ;  /* 0x000000800c107810 */ /* 0x000fe20007ffe0ff */
[----:B------:R-:W-:Y:S01]  /*7330*/  UIMAD UR4, UR7, UR4, URZ ;  /* 0x00000004070472a4 */ /* 0x000fe2000f8e023f */
[----:B------:R-:W-:-:S03]  /*7340*/  IMAD.WIDE R6, R6, 0x40, R4 ;  /* 0x0000004006067825 */ /* 0x000fc600078e0204 */
[----:B------:R-:W-:Y:S01]  /*7350*/  UIMAD UR4, UR16, UR5, UR4 ;  /* 0x00000005100472a4 */ /* 0x000fe2000f8e0204 */
        /* <DEDUP_REMOVED lines=16> */
.L_x_563:
[----:B------:R-:W-:Y:S05]  /*7460*/  BSYNC B0 ;  /* 0x0000000000007941 */ /* 0x000fea0003800000 */
.L_x_562:
        /* <DEDUP_REMOVED lines=19> */
.L_x_565:
[----:B------:R-:W-:Y:S05]  /*75a0*/  BSYNC B0 ;  /* 0x0000000000007941 */ /* 0x000fea0003800000 */
.L_x_564:
        /* <DEDUP_REMOVED lines=26> */
.L_x_567:
[----:B------:R-:W-:Y:S05]  /*7750*/  BSYNC B0 ;  /* 0x0000000000007941 */ /* 0x000fea0003800000 */
.L_x_566:
        /* <DEDUP_REMOVED lines=18> */
.L_x_568:
        /* <DEDUP_REMOVED lines=16> */
.L_x_1396:


//--------------------- .text._ZN7cutlass13device_kernelIN5flash19enable_sm80_to_sm89INS1_16FlashAttnBwdSm80INS1_25CollectiveMainloopBwdSm80ILi1ELi1EN4cute5tupleIJNS5_1CILi64EEES8_NS7_ILi192EEEEEENS_6half_tEfNS_4arch4Sm80ELb1ELb0ELb0ELb1ELb1ELb0ELb0ELb0ELi2ELi2ELi2ELi2ELb1EEENS1_21CollectiveEpilogueBwdISA_SB_SD_Li256ELb1ELb0ELi4EEENS1_25SingleTileBwdLPTSchedulerILb1ELi64ELb1EEEEEEEEEvNT_6ParamsE --------------------------
	.section	.text._ZN7cutlass13device_kernelIN5flash19enable_sm80_to_sm89INS1_16FlashAttnBwdSm80INS1_25CollectiveMainloopBwdSm80ILi1ELi1EN4cute5tupleIJNS5_1CILi64EEES8_NS7_ILi192EEEEEENS_6half_tEfNS_4arch4Sm80ELb1ELb0ELb0ELb1ELb1ELb0ELb0ELb0ELi2ELi2ELi2ELi2ELb1EEENS1_21CollectiveEpilogueBwdISA_SB_SD_Li256ELb1ELb0ELi4EEENS1_25SingleTileBwdLPTSchedulerILb1ELi64ELb1EEEEEEEEEvNT_6ParamsE,"ax",@progbits
	.sectioninfo	@"SHI_REGISTERS=255"
	.align	128
.text._ZN7cutlass13device_kernelIN5flash19enable_sm80_to_sm89INS1_16FlashAttnBwdSm80INS1_25CollectiveMainloopBwdSm80ILi1ELi1EN4cute5tupleIJNS5_1CILi64EEES8_NS7_ILi192EEEEEENS_6half_tEfNS_4arch4Sm80ELb1ELb0ELb0ELb1ELb1ELb0ELb0ELb0ELi2ELi2ELi2ELi2ELb1EEENS1_21CollectiveEpilogueBwdISA_SB_SD_Li256ELb1ELb0ELi4EEENS1_25SingleTileBwdLPTSchedulerILb1ELi64ELb1EEEEEEEEEvNT_6ParamsE:
        .type           _ZN7cutlass13device_kernelIN5flash19enable_sm80_to_sm89INS1_16FlashAttnBwdSm80INS1_25CollectiveMainloopBwdSm80ILi1ELi1EN4cute5tupleIJNS5_1CILi64EEES8_NS7_ILi192EEEEEENS_6half_tEfNS_4arch4Sm80ELb1ELb0ELb0ELb1ELb1ELb0ELb0ELb0ELi2ELi2ELi2ELi2ELb1EEENS1_21CollectiveEpilogueBwdISA_SB_SD_Li256ELb1ELb0ELi4EEENS1_25SingleTileBwdLPTSchedulerILb1ELi64ELb1EEEEEEEEEvNT_6ParamsE,@function
        .size           _ZN7cutlass13device_kernelIN5flash19enable_sm80_to_sm89INS1_16FlashAttnBwdSm80INS1_25CollectiveMainloopBwdSm80ILi1ELi1EN4cute5tupleIJNS5_1CILi64EEES8_NS7_ILi192EEEEEENS_6half_tEfNS_4arch4Sm80ELb1ELb0ELb0ELb1ELb1ELb0ELb0ELb0ELi2ELi2ELi2ELi2ELb1EEENS1_21CollectiveEpilogueBwdISA_SB_SD_Li256ELb1ELb0ELi4EEENS1_25SingleTileBwdLPTSchedulerILb1ELi64ELb1EEEEEEEEEvNT_6ParamsE,(.L_x_1397 - _ZN7cutlass13device_kernelIN5flash19enable_sm80_to_sm89INS1_16FlashAttnBwdSm80INS1_25CollectiveMainloopBwdSm80ILi1ELi1EN4cute5tupleIJNS5_1CILi64EEES8_NS7_ILi192EEEEEENS_6half_tEfNS_4arch4Sm80ELb1ELb0ELb0ELb1ELb1ELb0ELb0ELb0ELi2ELi2ELi2ELi2ELb1EEENS1_21CollectiveEpilogueBwdISA_SB_SD_Li256ELb1ELb0ELi4EEENS1_25SingleTileBwdLPTSchedulerILb1ELi64ELb1EEEEEEEEEvNT_6ParamsE)
        .other          _ZN7cutlass13device_kernelIN5flash19enable_sm80_to_sm89INS1_16FlashAttnBwdSm80INS1_25CollectiveMainloopBwdSm80ILi1ELi1EN4cute5tupleIJNS5_1CILi64EEES8_NS7_ILi192EEEEEENS_6half_tEfNS_4arch4Sm80ELb1ELb0ELb0ELb1ELb1ELb0ELb0ELb0ELi2ELi2ELi2ELi2ELb1EEENS1_21CollectiveEpilogueBwdISA_SB_SD_Li256ELb1ELb0ELi4EEENS1_25SingleTileBwdLPTSchedulerILb1ELi64ELb1EEEEEEEEEvNT_6ParamsE,@"STO_CUDA_ENTRY STV_DEFAULT"
_ZN7cutlass13device_kernelIN5flash19enable_sm80_to_sm89INS1_16FlashAttnBwdSm80INS1_25CollectiveMainloopBwdSm80ILi1ELi1EN4cute5tupleIJNS5_1CILi64EEES8_NS7_ILi192EEEEEENS_6half_tEfNS_4arch4Sm80ELb1ELb0ELb0ELb1ELb1ELb0ELb0ELb0ELi2ELi2ELi2ELi2ELb1EEENS1_21CollectiveEpilogueBwdISA_SB_SD_Li256ELb1ELb0ELi4EEENS1_25SingleTileBwdLPTSchedulerILb1ELi64ELb1EEEEEEEEEvNT_6ParamsE:
[----:B------:R-:W-:Y:S02]  /*0000*/  MOV R1, c[0x0][0x28] ;  /* 0x00000a0000017a02 */ /* 0x000fe40000000f00 */
[----:B------:R-:W1:Y:S01]  /*0010*/  S2R R34, SR_TID.X ;  /* 0x0000000000227919 */ /* 0x000e620000002100 */
[----:B------:R-:W2:Y:S01]  /*0020*/  S2UR UR4, SR_CTAID.X ;  /* 0x00000000000479c3 */ /* 0x000ea20000002500 */
[----:B------:R-:W-:Y:S01]  /*0030*/  ULDC.64 UR18, c[0x0][0x118] ;  /* 0x0000460000127ab9 */ /* 0x000fe20000000a00 */
        /* <DEDUP_REMOVED lines=26> */
.L_x_570:
[----:B------:R-:W-:Y:S02]  /*01e0*/  ULDC UR7, c[0x0][0x3ac] ;  /* 0x0000eb0000077ab9 */ /* 0x000fe40000000800 */
[----:B------:R-:W-:Y:S02]  /*01f0*/  UISETP.NE.AND UP0, UPT, UR7, 0x1, UPT ;  /* 0x000000010700788c */ /* 0x000fe4000bf05270 */
[----:B------:R-:W-:Y:S02]  /*0200*/  ULDC.64 UR4, c[0x0][0x3b0] ;  /* 0x0000ec0000047ab9 */ /* 0x000fe40000000a00 */
[----:B------:R-:W-:Y:S02]  /*0210*/  UIMAD.WIDE.U32 UR10, UR6, UR4, URZ ;  /* 0x00000004060a72a5 */ /* 0x000fe4000f8e003f */
[----:B------:R-:W-:-:S05]  /*0220*/  UMOV UR9, UR6 ;  /* 0x0000000600097c82 */ /* 0x000fca0008000000 */
[----:B------:R-:W-:-:S04]  /*0230*/  @UP0 USHF.R.U32.HI UR9, URZ, UR5, UR11 ;  /* 0x000000053f090299 */ /* 0x000fc8000801160b */
[----:B------:R-:W-:-:S04]  /*0240*/  UIMAD UR7, UR9, UR7, URZ ;  /* 0x00000007090772a4 */ /* 0x000fc8000f8e023f */
.L_x_571:
        /* <DEDUP_REMOVED lines=12> */
[----:B------:R-:W-:-:S06]  /*0310*/  UIMAD UR4, UR4, UR6, UR5 ;  /* 0x00000006040472a4 */ /* 0x000fcc000f8e0205 */
[----:B------:R-:W-:Y:S01]  /*0320*/  IMAD.U32 R243, RZ, RZ, UR4 ;  /* 0x00000004fff37e24 */ /* 0x000fe2000f8e00ff */
        /* <DEDUP_REMOVED lines=9> */
.L_x_572:
        /* <DEDUP_REMOVED lines=14> */
.L_x_574:
[----:B------:R-:W-:Y:S02]  /*04a0*/  ULDC UR5, c[0x0][0x3d4] ;  /* 0x0000f50000057ab9 */ /* 0x000fe40000000800 */
.L_x_573:
[----:B------:R-:W-:Y:S02]  /*04b0*/  UIADD3 UR5, UR5, 0x3f, URZ ;  /* 0x0000003f05057890 */ /* 0x000fe4000fffe03f */
[----:B------:R-:W-:-:S02]  /*04c0*/  ULOP3.LUT UR16, URZ, UR9, URZ, 0x33, !UPT ;  /* 0x000000093f107292 */ /* 0x000fc4000f8e333f */
[----:B------:R-:W-:-:S04]  /*04d0*/  USHF.R.S32.HI UR4, URZ, 0x1f, UR5 ;  /* 0x0000001f3f047899 */ /* 0x000fc80008011405 */
[----:B------:R-:W-:-:S04]  /*04e0*/  ULEA.HI UR4, UR4, UR5, URZ, 0x6 ;  /* 0x0000000504047291 */ /* 0x000fc8000f8f303f */
[----:B------:R-:W-:-:S04]  /*04f0*/  USHF.R.S32.HI UR4, URZ, 0x6, UR4 ;  /* 0x000000063f047899 */ /* 0x000fc80008011404 */
[----:B------:R-:W-:Y:S02]  /*0500*/  UISETP.GT.AND UP0, UPT, UR4, UR9, UPT ;  /* 0x000000090400728c */ /* 0x000fe4000bf04270 */
[----:B------:R-:W-:Y:S02]  /*0510*/  UIADD3 UR16, UR4, UR16, URZ ;  /* 0x0000001004107290 */ /* 0x000fe4000fffe03f */
[----:B------:R-:W-:Y:S01]  /*0520*/  USEL UR15, UR15, 0xffffffff, UP0 ;  /* 0xffffffff0f0f7887 */ /* 0x000fe20008000000 */
[----:B------:R-:W-:Y:S05]  /*0530*/  BRA `(.L_x_575) ;  /* 0x000004a000007947 */ /* 0x000fea0003800000 */
.L_x_569:
[----:B------:R-:W-:Y:S02]  /*0540*/  ULDC.64 UR6, c[0x0][0x3b8] ;  /* 0x0000ee0000067ab9 */ /* 0x000fe40000000a00 */
[----:B------:R-:W-:Y:S02]  /*0550*/  UISETP.NE.AND UP0, UPT, UR6, 0x1, UPT ;  /* 0x000000010600788c */ /* 0x000fe4000bf05270 */
[----:B------:R-:W-:Y:S02]  /*0560*/  UIMAD.WIDE.U32 UR10, UR4, UR7, URZ ;  /* 0x00000007040a72a5 */ /* 0x000fe4000f8e003f */
[----:B------:R-:W-:-:S02]  /*0570*/  ULDC UR5, c[0x0][0x3c0] ;  /* 0x0000f00000057ab9 */ /* 0x000fc40000000800 */
        /* <DEDUP_REMOVED lines=17> */
.L_x_576:
[----:B------:R-:W-:Y:S02]  /*0690*/  ULDC UR7, c[0x0][0x3ac] ;  /* 0x0000eb0000077ab9 */ /* 0x000fe40000000800 */
[----:B------:R-:W-:Y:S02]  /*06a0*/  UISETP.NE.AND UP0, UPT, UR7, 0x1, UPT ;  /* 0x000000010700788c */ /* 0x000fe4000bf05270 */
[----:B------:R-:W-:Y:S02]  /*06b0*/  ULDC.64 UR4, c[0x0][0x3b0] ;  /* 0x0000ec0000047ab9 */ /* 0x000fe40000000a00 */
[----:B------:R-:W-:Y:S02]  /*06c0*/  UIMAD.WIDE.U32 UR10, UR6, UR4, URZ ;  /* 0x00000004060a72a5 */ /* 0x000fe4000f8e003f */
[----:B------:R-:W-:-:S05]  /*06d0*/  UMOV UR9, UR6 ;  /* 0x0000000600097c82 */ /* 0x000fca0008000000 */
[----:B------:R-:W-:-:S04]  /*06e0*/  @UP0 USHF.R.U32.HI UR9, URZ, UR5, UR11 ;  /* 0x000000053f090299 */ /* 0x000fc8000801160b */
[----:B------:R-:W-:-:S04]  /*06f0*/  UIMAD UR7, UR9, UR7, URZ ;  /* 0x00000007090772a4 */ /* 0x000fc8000f8e023f */
.L_x_577:
        /* <DEDUP_REMOVED lines=23> */
.L_x_578:
        /* <DEDUP_REMOVED lines=14> */
.L_x_580:
[----:B------:R-:W-:Y:S02]  /*0950*/  ULDC UR5, c[0x0][0x3d4] ;  /* 0x0000f50000057ab9 */ /* 0x000fe40000000800 */
.L_x_579:
[----:B------:R-:W-:Y:S02]  /*0960*/  UIADD3 UR5, UR5, 0x3f, URZ ;  /* 0x0000003f05057890 */ /* 0x000fe4000fffe03f */
[----:B------:R-:W-:-:S02]  /*0970*/  ULOP3.LUT UR16, URZ, UR9, URZ, 0x33, !UPT ;  /* 0x000000093f107292 */ /* 0x000fc4000f8e333f */
[----:B------:R-:W-:-:S04]  /*0980*/  USHF.R.S32.HI UR4, URZ, 0x1f, UR5 ;  /* 0x0000001f3f047899 */ /* 0x000fc80008011405 */
[----:B------:R-:W-:-:S04]  /*0990*/  ULEA.HI UR4, UR4, UR5, URZ, 0x6 ;  /* 0x0000000504047291 */ /* 0x000fc8000f8f303f */
[----:B------:R-:W-:-:S04]  /*09a0*/  USHF.R.S32.HI UR4, URZ, 0x6, UR4 ;  /* 0x000000063f047899 */ /* 0x000fc80008011404 */
[----:B------:R-:W-:Y:S02]  /*09b0*/  UISETP.GT.AND UP0, UPT, UR4, UR9, UPT ;  /* 0x000000090400728c */ /* 0x000fe4000bf04270 */
[----:B------:R-:W-:Y:S02]  /*09c0*/  UIADD3 UR16, UR4, UR16, URZ ;  /* 0x0000001004107290 */ /* 0x000fe4000fffe03f */
[----:B------:R-:W-:-:S06]  /*09d0*/  USEL UR15, UR15, 0xffffffff, UP0 ;  /* 0xffffffff0f0f7887 */ /* 0x000fcc0008000000 */
.L_x_575:
        /* <DEDUP_REMOVED lines=49> */
.L_x_581:
        /* <DEDUP_REMOVED lines=10> */
.L_x_582:
[----:B------:R-:W-:Y:S05]  /*0d90*/  @!P1 BRA `(.L_x_583) ;  /* 0x0000005000009947 */ /* 0x000fea0003800000 */
[----:B------:R1:W2:Y:S04]  /*0da0*/  LDG.E R0, [R2.64] ;  /* 0x0000001202007981 */ /* 0x0002a8000c1e1900 */
[----:B-1----:R-:W3:Y:S01]  /*0db0*/  LDG.E R2, [R2.64+0x4] ;  /* 0x0000041202027981 */ /* 0x002ee2000c1e1900 */
[----:B--2---:R-:W1:Y:S08]  /*0dc0*/  R2UR UR13, R0 ;  /* 0x00000000000d73c2 */ /* 0x004e7000000e0000 */
[----:B---3--:R-:W1:Y:S02]  /*0dd0*/  R2UR UR4, R2 ;  /* 0x00000000020473c2 */ /* 0x008e6400000e0000 */
[----:B-1----:R-:W-:-:S06]  /*0de0*/  UIADD3 UR13, -UR13, UR4, URZ ;  /* 0x000000040d0d7290 */ /* 0x002fcc000fffe13f */
.L_x_583:
        /* <DEDUP_REMOVED lines=11> */
[----:B------:R-:W-:Y:S01]  /*0ea0*/  IMAD.MOV.U32 R8, RZ, RZ, RZ ;  /* 0x000000ffff087224 */ /* 0x000fe200078e00ff */
[----:B------:R-:W-:Y:S01]  /*0eb0*/  USHF.R.S32.HI UR17, URZ, 0x1f, UR4 ;  /* 0x0000001f3f117899 */ /* 0x000fe20008011404 */
[----:B------:R-:W-:Y:S01]  /*0ec0*/  IMAD.MOV.U32 R120, RZ, RZ, RZ ;  /* 0x000000ffff787224 */ /* 0x000fe200078e00ff */
[----:B------:R-:W-:Y:S01]  /*0ed0*/  CS2R R118, SRZ ;  /* 0x0000000000767805 */ /* 0x000fe2000001ff00 */
[----:B------:R-:W-:Y:S01]  /*0ee0*/  CS2R R10, SRZ ;  /* 0x00000000000a7805 */ /* 0x000fe2000001ff00 */
        /* <DEDUP_REMOVED lines=61> */
[----:B------:R-:W-:Y:S01]  /*12c0*/  IMAD.MOV.U32 R8, RZ, RZ, R243 ;  /* 0x000000ffff087224 */ /* 0x000fe200078e00f3 */
[----:B------:R-:W-:Y:S01]  /*12d0*/  USHF.R.S32.HI UR11, URZ, 0x1f, UR15 ;  /* 0x0000001f3f0b7899 */ /* 0x000fe2000801140f */
[----:B------:R-:W-:Y:S01]  /*12e0*/  IMAD.MOV.U32 R20, RZ, RZ, c[0x0][0x1d8] ;  /* 0x00007600ff147624 */ /* 0x000fe200078e00ff */
[----:B------:R-:W-:Y:S01]  /*12f0*/  ISETP.NE.AND P0, PT, R0, 0x1, PT ;  /* 0x000000010000780c */ /* 0x000fe20003f05270 */
[----:B------:R-:W-:Y:S01]  /*1300*/  USEL UR12, UR15, URZ, !UP1 ;  /* 0x0000003f0f0c7287 */ /* 0x000fe2000c800000 */
[CC--:B------:R-:W-:Y:S01]  /*1310*/  LEA.HI R29, R14.reuse, R34.reuse, RZ, 0x3 ;  /* 0x000000220e1d7211 */ /* 0x0c0fe200078f18ff */
[----:B------:R-:W-:Y:S01]  /*1320*/  USEL UR7, UR11, URZ, !UP1 ;  /* 0x0000003f0b077287 */ /* 0x000fe2000c800000 */
[----:B------:R-:W-:Y:S01]  /*1330*/  LEA.HI R33, R14, R34, RZ, 0x5 ;  /* 0x000000220e217211 */ /* 0x000fe200078f28ff */
[----:B------:R-:W-:Y:S01]  /*1340*/  ULDC.64 UR4, c[0x0][0x1e8] ;  /* 0x00007a0000047ab9 */ /* 0x000fe20000000a00 */
[----:B------:R-:W-:Y:S01]  /*1350*/  SHF.R.S32.HI R242, RZ, 0x3, R29 ;  /* 0x00000003fff27819 */ /* 0x000fe2000001141d */
[----:B------:R-:W-:Y:S01]  /*1360*/  UIMAD UR4, UR7, UR4, URZ ;  /* 0x00000004070472a4 */ /* 0x000fe2000f8e023f */
[----:B------:R-:W-:Y:S01]  /*1370*/  LOP3.LUT R3, R29, 0xfffffff8, RZ, 0xc0, !PT ;  /* 0xfffffff81d037812 */ /* 0x000fe200078ec0ff */
[----:B------:R-:W-:Y:S01]  /*1380*/  IMAD.U32 R15, RZ, RZ, UR12 ;  /* 0x0000000cff0f7e24 */ /* 0x000fe2000f8e00ff */
[----:B------:R-:W-:Y:S01]  /*1390*/  SHF.R.S32.HI R4, RZ, 0x5, R33 ;  /* 0x00000005ff047819 */ /* 0x000fe20000011421 */
[----:B------:R-:W-:Y:S01]  /*13a0*/  UIMAD UR4, UR12, UR5, UR4 ;  /* 0x000000050c0472a4 */ /* 0x000fe2000f8e0204 */
[----:B-----5:R-:W-:Y:S01]  /*13b0*/  IADD3 R19, P1, R242, R5, RZ ;  /* 0x00000005f2137210 */ /* 0x020fe20007f3e0ff */
[----:B------:R-:W-:Y:S01]  /*13c0*/  @P0 IMAD.HI.U32 R0, R243, c[0x0][0x24c], RZ ;  /* 0x00009300f3000a27 */ /* 0x000fe200078e00ff */
[----:B------:R-:W-:Y:S01]  /*13d0*/  LEA.HI R2, R33, R4, RZ, 0x1 ;  /* 0x0000000421027211 */ /* 0x000fe200078f08ff */
[----:B------:R-:W-:Y:S01]  /*13e0*/  UIADD3 UR8, -UR9, UR13, URZ ;  /* 0x0000000d09087290 */ /* 0x000fe2000fffe13f */
[----:B------:R-:W-:Y:S01]  /*13f0*/  LEA.HI R32, R14, R34, RZ, 0x4 ;  /* 0x000000220e207211 */ /* 0x000fe200078f20ff */
[----:B------:R-:W-:Y:S01]  /*1400*/  IMAD.IADD R16, R34, 0x1, -R3 ;  /* 0x0000000122107824 */ /* 0x000fe200078e0a03 */
[----:B------:R-:W-:Y:S01]  /*1410*/  @P0 SHF.R.U32.HI R8, RZ, c[0x0][0x250], R0 ;  /* 0x00009400ff080a19 */ /* 0x000fe20000011600 */
[----:B------:R-:W-:Y:S01]  /*1420*/  USEL UR11, UR11, URZ, !UP2 ;  /* 0x0000003f0b0b7287 */ /* 0x000fe2000d000000 */
[----:B------:R-:W-:Y:S01]  /*1430*/  SHF.R.S32.HI R0, RZ, 0x1f, R242 ;  /* 0x0000001fff007819 */ /* 0x000fe200000114f2 */
[----:B------:R-:W-:Y:S01]  /*1440*/  IMAD.SHL.U32 R12, R16, 0x8, RZ ;  /* 0x00000008100c7824 */ /* 0x000fe200078e00ff */
[----:B------:R-:W-:Y:S01]  /*1450*/  IADD3 R6, P0, R242, R9, RZ ;  /* 0x00000009f2067210 */ /* 0x000fe20007f1e0ff */
[----:B------:R-:W-:Y:S01]  /*1460*/  USHF.R.S32.HI UR21, URZ, 0x1f, UR17 ;  /* 0x0000001f3f157899 */ /* 0x000fe20008011411 */
[-C--:B------:R-:W-:Y:S01]  /*1470*/  LEA.HI.X.SX32 R21, R5, R0.reuse, 0x1, P1 ;  /* 0x0000000005157211 */ /* 0x080fe200008f0eff */
[----:B------:R-:W-:Y:S01]  /*1480*/  IMAD.MOV.U32 R220, RZ, RZ, 0x20 ;  /* 0x00000020ffdc7424 */ /* 0x000fe200078e00ff */
[----:B------:R-:W-:Y:S01]  /*1490*/  LEA.HI.X.SX32 R7, R9, R0, 0x1, P0 ;  /* 0x0000000009077211 */ /* 0x000fe200000f0eff */
[----:B------:R-:W-:Y:S01]  /*14a0*/  IMAD.MOV.U32 R222, RZ, RZ, 0x40 ;  /* 0x00000040ffde7424 */ /* 0x000fe200078e00ff */
[----:B------:R-:W-:Y:S01]  /*14b0*/  LOP3.LUT R0, R2, 0xfffffffe, RZ, 0xc0, !PT ;  /* 0xfffffffe02007812 */ /* 0x000fe200078ec0ff */
[----:B------:R-:W-:Y:S01]  /*14c0*/  USHF.L.U32 UR20, UR17, 0x6, URZ ;  /* 0x0000000611147899 */ /* 0x000fe2000800063f */
[----:B------:R-:W-:Y:S01]  /*14d0*/  SHF.R.S32.HI R5, RZ, 0x1f, R8 ;  /* 0x0000001fff057819 */ /* 0x000fe20000011408 */
[----:B------:R-:W-:Y:S01]  /*14e0*/  CS2R R130, SRZ ;  /* 0x0000000000827805 */ /* 0x000fe2000001ff00 */
[----:B------:R-:W-:Y:S01]  /*14f0*/  SHF.R.S32.HI R9, RZ, 0x4, R32 ;  /* 0x00000004ff097819 */ /* 0x000fe20000011420 */
[----:B------:R-:W-:Y:S01]  /*1500*/  IMAD.IADD R28, R4, 0x1, -R0 ;  /* 0x00000001041c7824 */ /* 0x000fe200078e0a00 */
[----:B------:R-:W-:Y:S01]  /*1510*/  SHF.R.S32.HI R13, RZ, 0x1f, R12 ;  /* 0x0000001fff0d7819 */ /* 0x000fe2000001140c */
[C---:B------:R-:W-:Y:S01]  /*1520*/  IMAD R0, R5.reuse, c[0x0][0x1e0], RZ ;  /* 0x0000780005007a24 */ /* 0x040fe200078e02ff */
[-C--:B------:R-:W-:Y:S01]  /*1530*/  LEA.HI R23, R14, R34.reuse, RZ, 0x2 ;  /* 0x000000220e177211 */ /* 0x080fe200078f10ff */
[----:B------:R-:W-:Y:S01]  /*1540*/  IMAD R5, R5, c[0x0][0x1b0], RZ ;  /* 0x00006c0005057a24 */ /* 0x000fe200078e02ff */
[----:B------:R-:W-:Y:S01]  /*1550*/  LEA.HI R4, R32, R9, RZ, 0x1 ;  /* 0x0000000920047211 */ /* 0x000fe200078f08ff */
[C---:B------:R-:W-:Y:S01]  /*1560*/  IMAD R0, R8.reuse, c[0x0][0x1e4], R0 ;  /* 0x0000790008007a24 */ /* 0x040fe200078e0200 */
[----:B------:R-:W-:Y:S01]  /*1570*/  SHF.R.S32.HI R11, RZ, 0x2, R23 ;  /* 0x00000002ff0b7819 */ /* 0x000fe20000011417 */
[----:B------:R-:W-:Y:S01]  /*1580*/  IMAD.WIDE.U32 R2, R8, c[0x0][0x1e0], R12 ;  /* 0x0000780008027a25 */ /* 0x000fe200078e000c */
[----:B------:R-:W-:Y:S01]  /*1590*/  SHF.R.S32.HI R10, RZ, 0x1f, R23 ;  /* 0x0000001fff0a7819 */ /* 0x000fe20000011417 */
[----:B------:R-:W-:Y:S01]  /*15a0*/  CS2R R128, SRZ ;  /* 0x0000000000807805 */ /* 0x000fe2000001ff00 */
[----:B------:R-:W-:Y:S01]  /*15b0*/  LOP3.LUT R4, R4, 0xfffffffe, RZ, 0xc0, !PT ;  /* 0xfffffffe04047812 */ /* 0x000fe200078ec0ff */
[----:B------:R-:W-:Y:S01]  /*15c0*/  IMAD.IADD R3, R3, 0x1, R0 ;  /* 0x0000000103037824 */ /* 0x000fe200078e0200 */
[----:B------:R-:W-:Y:S01]  /*15d0*/  LEA.HI R0, R10, R11, RZ, 0x3 ;  /* 0x0000000b0a007211 */ /* 0x000fe200078f18ff */
[----:B------:R-:W-:Y:S01]  /*15e0*/  IMAD.U32 R27, RZ, RZ, UR20 ;  /* 0x00000014ff1b7e24 */ /* 0x000fe2000f8e00ff */
[----:B------:R-:W-:Y:S01]  /*15f0*/  IADD3 R30, R12, 0x40, RZ ;  /* 0x000000400c1e7810 */ /* 0x000fe20007ffe0ff */
[----:B------:R-:W-:Y:S01]  /*1600*/  IMAD.IADD R22, R9, 0x1, -R4 ;  /* 0x0000000109167824 */ /* 0x000fe200078e0a04 */
[----:B------:R-:W-:Y:S01]  /*1610*/  LOP3.LUT R4, R0, 0xfffffff8, RZ, 0xc0, !PT ;  /* 0xfffffff800047812 */ /* 0x000fe200078ec0ff */
[----:B------:R-:W-:Y:S01]  /*1620*/  IMAD.U32 R0, RZ, RZ, UR16 ;  /* 0x00000010ff007e24 */ /* 0x000fe2000f8e00ff */
[----:B------:R-:W-:Y:S01]  /*1630*/  LEA.HI R9, R14, R34, RZ, 0x6 ;  /* 0x000000220e097211 */ /* 0x000fe200078f30ff */
[----:B------:R-:W-:Y:S01]  /*1640*/  IMAD.WIDE.U32 R2, R15, c[0x0][0x1e8], R2 ;  /* 0x00007a000f027a25 */ /* 0x000fe200078e0002 */
[----:B------:R-:W-:Y:S01]  /*1650*/  IADD3 R31, R12, 0x80, RZ ;  /* 0x000000800c1f7810 */ /* 0x000fe20007ffe0ff */
[----:B------:R-:W-:Y:S01]  /*1660*/  CS2R R126, SRZ ;  /* 0x00000000007e7805 */ /* 0x000fe2000001ff00 */
[----:B------:R-:W-:Y:S01]  /*1670*/  SHF.R.S32.HI R18, RZ, 0x6, R9 ;  /* 0x00000006ff127819 */ /* 0x000fe20000011409 */
[----:B------:R-:W-:Y:S01]  /*1680*/  IMAD.IADD R17, R11, 0x1, -R4 ;  /* 0x000000010b117824 */ /* 0x000fe200078e0a04 */
[----:B------:R-:W-:Y:S01]  /*1690*/  IADD3 R3, R3, UR4, RZ ;  /* 0x0000000403037c10 */ /* 0x000fe2000fffe0ff */
[----:B------:R-:W-:Y:S01]  /*16a0*/  IMAD.SHL.U32 R4, R242, 0x40, RZ ;  /* 0x00000040f2047824 */ /* 0x000fe200078e00ff */
[----:B------:R-:W-:Y:S01]  /*16b0*/  ISETP.GE.AND P6, PT, R12, c[0x0][0x1cc], PT ;  /* 0x000073000c007a0c */ /* 0x000fe20003fc6270 */
[----:B------:R-:W-:Y:S01]  /*16c0*/  IMAD.WIDE R6, R0, 0x40, R6 ;  /* 0x0000004000067825 */ /* 0x000fe200078e0206 */
[----:B------:R-:W-:Y:S01]  /*16d0*/  IADD3 R0, -R242, UR8, RZ ;  /* 0x00000008f2007c10 */ /* 0x000fe2000fffe1ff */
[----:B------:R-:W-:Y:S01]  /*16e0*/  ULDC.64 UR4, c[0x0][0x1b8] ;  /* 0x00006e0000047ab9 */ /* 0x000fe20000000a00 */
[----:B------:R-:W-:Y:S01]  /*16f0*/  LOP3.LUT R4, R4, 0x1c0, RZ, 0xc0, !PT ;  /* 0x000001c004047812 */ /* 0x000fe200078ec0ff */
[----:B------:R-:W-:Y:S01]  /*1700*/  IMAD R11, R8, c[0x0][0x1b4], R5 ;  /* 0x00006d00080b7a24 */ /* 0x000fe200078e0205 */
[----:B------:R-:W-:Y:S01]  /*1710*/  ISETP.GE.AND P1, PT, R30, c[0x0][0x1cc], PT ;  /* 0x000073001e007a0c */ /* 0x000fe20003f26270 */
[----:B------:R-:W-:Y:S01]  /*1720*/  IMAD.SHL.U32 R25, R18, 0x200, RZ ;  /* 0x0000020012197824 */ /* 0x000fe200078e00ff */
[--C-:B------:R-:W-:Y:S01]  /*1730*/  LOP3.LUT R14, R4, 0x38, R12.reuse, 0xf8, !PT ;  /* 0x00000038040e7812 */ /* 0x100fe200078ef80c */
[----:B------:R-:W-:Y:S01]  /*1740*/  IMAD.WIDE.U32 R8, R8, c[0x0][0x1b0], R12 ;  /* 0x00006c0008087a25 */ /* 0x000fe200078e000c */
[----:B------:R-:W-:Y:S01]  /*1750*/  SHF.R.U32.HI R228, RZ, 0x3, R4 ;  /* 0x00000003ffe47819 */ /* 0x000fe20000011604 */
[----:B------:R-:W-:Y:S01]  /*1760*/  UIMAD UR4, UR7, UR4, URZ ;  /* 0x00000004070472a4 */ /* 0x000fe2000f8e023f */
[----:B------:R-:W-:Y:S01]  /*1770*/  ISETP.GE.AND P0, PT, R31, c[0x0][0x1cc], PT ;  /* 0x000073001f007a0c */ /* 0x000fe20003f06270 */
[----:B------:R-:W-:Y:S01]  /*1780*/  IMAD R4, R7, c[0x0][0x1d8], RZ ;  /* 0x0000760007047a24 */ /* 0x000fe200078e02ff */
[C---:B------:R-:W-:Y:S01]  /*1790*/  ISETP.LT.OR P5, PT, R0.reuse, 0x1, P6 ;  /* 0x000000010000780c */ /* 0x040fe200037a1670 */
[----:B------:R-:W-:Y:S01]  /*17a0*/  UIMAD UR4, UR12, UR5, UR4 ;  /* 0x000000050c0472a4 */ /* 0x000fe2000f8e0204 */
[----:B------:R-:W-:Y:S01]  /*17b0*/  ISETP.LT.OR P4, PT, R0, 0x1, P1 ;  /* 0x000000010000780c */ /* 0x000fe20000f81670 */
[----:B------:R-:W-:Y:S01]  /*17c0*/  IMAD R10, R6, c[0x0][0x1dc], R4 ;  /* 0x00007700060a7a24 */ /* 0x000fe200078e0204 */
[----:B------:R-:W-:Y:S01]  /*17d0*/  ISETP.LT.OR P3, PT, R0, 0x1, P0 ;  /* 0x000000010000780c */ /* 0x000fe20000761670 */
[----:B------:R-:W-:Y:S01]  /*17e0*/  IMAD.WIDE.U32 R4, R6, c[0x0][0x1d8], R2 ;  /* 0x0000760006047a25 */ /* 0x000fe200078e0002 */
[----:B------:R-:W-:Y:S01]  /*17f0*/  LOP3.LUT R228, R25, R14, R228, 0xf6, !PT ;  /* 0x0000000e19e47212 */ /* 0x000fe200078ef6e4 */
[----:B------:R-:W-:Y:S01]  /*1800*/  USEL UR12, UR15, URZ, !UP2 ;  /* 0x0000003f0f0c7287 */ /* 0x000fe2000d000000 */
[----:B------:R-:W-:Y:S01]  /*1810*/  ISETP.LT.OR P1, PT, R0, 0x21, P1 ;  /* 0x000000210000780c */ /* 0x000fe20000f21670 */
[----:B------:R-:W-:Y:S01]  /*1820*/  IMAD.IADD R10, R5, 0x1, R10 ;  /* 0x00000001050a7824 */ /* 0x000fe200078e020a */
[----:B------:R-:W-:Y:S01]  /*1830*/  LEA R2, P2, R4, c[0x0][0x1c0], 0x1 ;  /* 0x0000700004027a11 */ /* 0x000fe200078408ff */
[----:B------:R-:W-:Y:S01]  /*1840*/  IMAD.IADD R5, R9, 0x1, R11 ;  /* 0x0000000109057824 */ /* 0x000fe200078e020b */
[----:B------:R-:W-:Y:S01]  /*1850*/  ISETP.LT.OR P0, PT, R0, 0x21, P0 ;  /* 0x000000210000780c */ /* 0x000fe20000701670 */
[----:B------:R-:W-:Y:S01]  /*1860*/  IMAD.MOV.U32 R9, RZ, RZ, c[0x0][0x1dc] ;  /* 0x00007700ff097624 */ /* 0x000fe200078e00ff */
[----:B------:R-:W-:Y:S01]  /*1870*/  LEA.HI.X R3, R4, c[0x0][0x1c4], R10, 0x1, P2 ;  /* 0x0000710004037a11 */ /* 0x000fe200010f0c0a */
[----:B------:R-:W-:Y:S01]  /*1880*/  IMAD.SHL.U32 R228, R228, 0x2, RZ ;  /* 0x00000002e4e47824 */ /* 0x000fe200078e00ff */
[C---:B------:R-:W-:Y:S01]  /*1890*/  LEA R10, P2, R20.reuse, R2, 0x6 ;  /* 0x00000002140a7211 */ /* 0x040fe200078430ff */
[----:B------:R-:W-:Y:S01]  /*18a0*/  IMAD.MOV.U32 R4, RZ, RZ, R8 ;  /* 0x000000ffff047224 */ /* 0x000fe200078e0008 */
[----:B------:R-:W-:Y:S01]  /*18b0*/  SHF.R.S32.HI R26, RZ, 0x1f, R243 ;  /* 0x0000001fff1a7819 */ /* 0x000fe200000114f3 */
[----:B------:R-:W-:Y:S01]  /*18c0*/  CS2R R124, SRZ ;  /* 0x00000000007c7805 */ /* 0x000fe2000001ff00 */
[----:B------:R-:W-:Y:S01]  /*18d0*/  LEA.HI.X R11, R20, R3, R9, 0x6, P2 ;  /* 0x00000003140b7211 */ /* 0x000fe200010f3409 */
[----:B------:R-:W-:Y:S01]  /*18e0*/  @!PT LDS RZ, [RZ] ;  /* 0x00000000fffff984 */ /* 0x000fe20000000800 */
[----:B------:R-:W-:Y:S01]  /*18f0*/  @!PT LDS RZ, [RZ] ;  /* 0x00000000fffff984 */ /* 0x000fe20000000800 */
[----:B------:R-:W-:Y:S01]  /*1900*/  @!PT LDS RZ, [RZ] ;  /* 0x00000000fffff984 */ /* 0x000fe20000000800 */
[----:B------:R1:W-:Y:S01]  /*1910*/  LDGSTS.E.BYPASS.LTC128B.128 [R228+0x6080], [R2.64], !P5 ;  /* 0x0608000002e47fae */ /* 0x0003e2000e901d52 */
[----:B------:R-:W-:Y:S01]  /*1920*/  ISETP.LT.OR P2, PT, R0, 0x21, P6 ;  /* 0x000000210000780c */ /* 0x000fe20003741670 */
[----:B------:R-:W-:Y:S01]  /*1930*/  IMAD.WIDE.U32 R4, R15, c[0x0][0x1b8], R4 ;  /* 0x00006e000f047a25 */ /* 0x000fe200078e0004 */
[----:B------:R-:W-:Y:S01]  /*1940*/  ISETP.GE.AND P6, PT, R12, c[0x0][0x19c], PT ;  /* 0x000067000c007a0c */ /* 0x000fe20003fc6270 */
[----:B------:R1:W-:Y:S01]  /*1950*/  LDGSTS.E.BYPASS.LTC128B.128 [R228+0x8080], [R2.64+0x80], !P4 ;  /* 0x0808008002e47fae */ /* 0x0003e2000e101d52 */
[----:B------:R-:W-:Y:S01]  /*1960*/  ISETP.GE.AND P5, PT, R30, c[0x0][0x19c], PT ;  /* 0x000067001e007a0c */ /* 0x000fe20003fa6270 */
[----:B------:R-:W-:Y:S01]  /*1970*/  IMAD.U32 R20, RZ, RZ, UR12 ;  /* 0x0000000cff147e24 */ /* 0x000fe2000f8e00ff */
[----:B------:R-:W-:Y:S01]  /*1980*/  ISETP.GE.AND P4, PT, R31, c[0x0][0x19c], PT ;  /* 0x000067001f007a0c */ /* 0x000fe20003f86270 */
[----:B------:R1:W-:Y:S01]  /*1990*/  LDGSTS.E.BYPASS.LTC128B.128 [R228+0xa080], [R2.64+0x100], !P3 ;  /* 0x0a08010002e47fae */ /* 0x0003e2000d901d52 */
[C---:B------:R-:W-:Y:S01]  /*19a0*/  ISETP.LT.OR P3, PT, R0.reuse, 0x1, P6 ;  /* 0x000000010000780c */ /* 0x040fe20003761670 */
[----:B------:R-:W-:Y:S01]  /*19b0*/  CS2R R122, SRZ ;  /* 0x00000000007a7805 */ /* 0x000fe2000001ff00 */
[C---:B------:R-:W-:Y:S01]  /*19c0*/  ISETP.LT.OR P6, PT, R0.reuse, 0x21, P6 ;  /* 0x000000210000780c */ /* 0x040fe200037c1670 */
[----:B------:R-:W-:Y:S01]  /*19d0*/  CS2R R120, SRZ ;  /* 0x0000000000787805 */ /* 0x000fe2000001ff00 */
[----:B------:R-:W-:Y:S01]  /*19e0*/  SHF.R.S32.HI R15, RZ, 0x1f, R34 ;  /* 0x0000001fff0f7819 */ /* 0x000fe20000011422 */
[----:B------:R2:W-:Y:S01]  /*19f0*/  LDGSTS.E.BYPASS.LTC128B.128 [R228+0x7080], [R10.64], !P2 ;  /* 0x070800000ae47fae */ /* 0x0005e2000d101d52 */
[C---:B------:R-:W-:Y:S01]  /*1a00*/  ISETP.LT.OR P2, PT, R0.reuse, 0x1, P5 ;  /* 0x000000010000780c */ /* 0x040fe20002f41670 */
[----:B------:R-:W-:Y:S01]  /*1a10*/  CS2R R118, SRZ ;  /* 0x0000000000767805 */ /* 0x000fe2000001ff00 */
[C---:B------:R-:W-:Y:S01]  /*1a20*/  ISETP.LT.OR P5, PT, R0.reuse, 0x21, P5 ;  /* 0x000000210000780c */ /* 0x040fe20002fa1670 */
[----:B------:R2:W-:Y:S01]  /*1a30*/  LDGSTS.E.BYPASS.LTC128B.128 [R228+0x9080], [R10.64+0x80], !P1 ;  /* 0x090800800ae47fae */ /* 0x0005e2000c901d52 */
[C---:B------:R-:W-:Y:S01]  /*1a40*/  ISETP.LT.OR P1, PT, R0.reuse, 0x1, P4 ;  /* 0x000000010000780c */ /* 0x040fe20002721670 */
[----:B------:R-:W-:Y:S01]  /*1a50*/  CS2R R116, SRZ ;  /* 0x0000000000747805 */ /* 0x000fe2000001ff00 */
[----:B------:R-:W-:Y:S01]  /*1a60*/  ISETP.LT.OR P4, PT, R0, 0x21, P4 ;  /* 0x000000210000780c */ /* 0x000fe20002781670 */
[----:B------:R-:W-:Y:S01]  /*1a70*/  IMAD R0, R7, c[0x0][0x1a8], RZ ;  /* 0x00006a0007007a24 */ /* 0x000fe200078e02ff */
[----:B------:R2:W-:Y:S01]  /*1a80*/  LDGSTS.E.BYPASS.LTC128B.128 [R228+0xb080], [R10.64+0x100], !P0 ;  /* 0x0b0801000ae47fae */ /* 0x0005e2000c101d52 */
[----:B------:R-:W-:Y:S01]  /*1a90*/  CS2R R114, SRZ ;  /* 0x0000000000727805 */ /* 0x000fe2000001ff00 */
[----:B------:R-:W-:Y:S01]  /*1aa0*/  CS2R R112, SRZ ;  /* 0x0000000000707805 */ /* 0x000fe2000001ff00 */
[C---:B------:R-:W-:Y:S01]  /*1ab0*/  IMAD R0, R6.reuse, c[0x0][0x1ac], R0 ;  /* 0x00006b0006007a24 */ /* 0x040fe200078e0200 */
[----:B------:R-:W0:Y:S01]  /*1ac0*/  LDGDEPBAR ;  /* 0x00000000000079af */ /* 0x000e220000000000 */
[----:B------:R-:W-:Y:S01]  /*1ad0*/  CS2R R110, SRZ ;  /* 0x00000000006e7805 */ /* 0x000fe2000001ff00 */
[----:B------:R-:W-:Y:S01]  /*1ae0*/  CS2R R108, SRZ ;  /* 0x00000000006c7805 */ /* 0x000fe2000001ff00 */
[----:B------:R-:W-:Y:S01]  /*1af0*/  CS2R R106, SRZ ;  /* 0x00000000006a7805 */ /* 0x000fe2000001ff00 */
[----:B------:R-:W-:Y:S01]  /*1b00*/  CS2R R104, SRZ ;  /* 0x0000000000687805 */ /* 0x000fe2000001ff00 */
[----:B------:R-:W-:Y:S01]  /*1b10*/  CS2R R102, SRZ ;  /* 0x0000000000667805 */ /* 0x000fe2000001ff00 */
[----:B------:R-:W-:Y:S01]  /*1b20*/  CS2R R100, SRZ ;  /* 0x0000000000647805 */ /* 0x000fe2000001ff00 */
[----:B------:R-:W-:Y:S01]  /*1b30*/  CS2R R98, SRZ ;  /* 0x0000000000627805 */ /* 0x000fe2000001ff00 */
[----:B-1----:R-:W-:Y:S01]  /*1b40*/  IMAD R2, R21, c[0x0][0x178], RZ ;  /* 0x00005e0015027a24 */ /* 0x002fe200078e02ff */
        /* <DEDUP_REMOVED lines=10> */
[----:B------:R-:W-:Y:S01]  /*1bf0*/  IADD3 R3, R5, UR4, RZ ;  /* 0x0000000405037c10 */ /* 0x000fe2000fffe0ff */
[----:B------:R-:W-:Y:S01]  /*1c00*/  IMAD.MOV.U32 R8, RZ, RZ, R2 ;  /* 0x000000ffff087224 */ /* 0x000fe200078e0002 */
[----:B------:R-:W-:Y:S01]  /*1c10*/  ULDC.64 UR4, c[0x0][0x188] ;  /* 0x0000620000047ab9 */ /* 0x000fe20000000a00 */
[----:B------:R-:W-:Y:S01]  /*1c20*/  IMAD.MOV.U32 R2, RZ, RZ, R4 ;  /* 0x000000ffff027224 */ /* 0x000fe200078e0004 */
[----:B------:R-:W-:Y:S01]  /*1c30*/  UIMAD UR4, UR11, UR4, URZ ;  /* 0x000000040b0472a4 */ /* 0x000fe2000f8e023f */
[----:B------:R-:W-:Y:S01]  /*1c40*/  CS2R R82, SRZ ;  /* 0x0000000000527805 */ /* 0x000fe2000001ff00 */
[----:B------:R-:W-:Y:S01]  /*1c50*/  CS2R R80, SRZ ;  /* 0x0000000000507805 */ /* 0x000fe2000001ff00 */
[----:B------:R-:W-:Y:S01]  /*1c60*/  IMAD.WIDE.U32 R4, R6, c[0x0][0x1a8], R2 ;  /* 0x00006a0006047a25 */ /* 0x000fe200078e0002 */
[----:B------:R-:W-:Y:S01]  /*1c70*/  UIMAD UR7, UR12, UR5, UR4 ;  /* 0x000000050c0772a4 */ /* 0x000fe2000f8e0204 */
[----:B------:R-:W-:Y:S01]  /*1c80*/  CS2R R78, SRZ ;  /* 0x00000000004e7805 */ /* 0x000fe2000001ff00 */
[----:B------:R-:W-:Y:S01]  /*1c90*/  CS2R R76, SRZ ;  /* 0x00000000004c7805 */ /* 0x000fe2000001ff00 */
[----:B------:R-:W-:Y:S01]  /*1ca0*/  IMAD R3, R26, c[0x0][0x180], RZ ;  /* 0x000060001a037a24 */ /* 0x000fe200078e02ff */
[C---:B------:R-:W-:Y:S01]  /*1cb0*/  LEA R2, P0, R4.reuse, c[0x0][0x190], 0x1 ;  /* 0x0000640004027a11 */ /* 0x040fe200078008ff */
[----:B------:R-:W-:Y:S01]  /*1cc0*/  IMAD.IADD R0, R5, 0x1, R0 ;  /* 0x0000000105007824 */ /* 0x000fe200078e0200 */
[----:B------:R-:W-:Y:S01]  /*1cd0*/  ULDC.64 UR4, c[0x0][0x178] ;  /* 0x00005e0000047ab9 */ /* 0x000fe20000000a00 */
[C---:B------:R-:W-:Y:S01]  /*1ce0*/  IMAD R5, R243.reuse, c[0x0][0x184], R3 ;  /* 0x00006100f3057a24 */ /* 0x040fe200078e0203 */
[----:B------:R-:W-:Y:S01]  /*1cf0*/  UIMAD.WIDE.U32 UR22, UR17, UR4, URZ ;  /* 0x00000004111672a5 */ /* 0x000fe2000f8e003f */
[----:B------:R-:W-:Y:S01]  /*1d00*/  IMAD.WIDE.U32 R6, R243, c[0x0][0x180], R8 ;  /* 0x00006000f3067a25 */ /* 0x000fe200078e0008 */
[----:B------:R-:W-:Y:S01]  /*1d10*/  LEA.HI.X R3, R4, c[0x0][0x194], R0, 0x1, P0 ;  /* 0x0000650004037a11 */ /* 0x000fe200000f0c00 */
[----:B------:R-:W-:Y:S01]  /*1d20*/  UIMAD UR4, UR21, UR4, URZ ;  /* 0x00000004150472a4 */ /* 0x000fe2000f8e023f */
[----:B------:R-:W-:Y:S01]  /*1d30*/  CS2R R74, SRZ ;  /* 0x00000000004a7805 */ /* 0x000fe2000001ff00 */
[----:B------:R-:W-:Y:S01]  /*1d40*/  IMAD.MOV.U32 R0, RZ, RZ, c[0x0][0x1a8] ;  /* 0x00006a00ff007624 */ /* 0x000fe200078e00ff */
[----:B------:R-:W-:Y:S01]  /*1d50*/  CS2R R72, SRZ ;  /* 0x0000000000487805 */ /* 0x000fe2000001ff00 */
[----:B------:R-:W-:Y:S01]  /*1d60*/  IMAD.IADD R5, R7, 0x1, R5 ;  /* 0x0000000107057824 */ /* 0x000fe200078e0205 */
[----:B------:R1:W-:Y:S01]  /*1d70*/  LDGSTS.E.BYPASS.LTC128B.128 [R228+0x80], [R2.64], !P3 ;  /* 0x0008000002e47fae */ /* 0x0003e2000d901d52 */
[----:B------:R-:W-:Y:S01]  /*1d80*/  IMAD.MOV.U32 R7, RZ, RZ, c[0x0][0x1ac] ;  /* 0x00006b00ff077624 */ /* 0x000fe200078e00ff */
[C---:B------:R-:W-:Y:S01]  /*1d90*/  LEA R8, P0, R0.reuse, R2, 0x6 ;  /* 0x0000000200087211 */ /* 0x040fe200078030ff */
[----:B------:R-:W-:Y:S01]  /*1da0*/  UIMAD UR4, UR17, UR5, UR4 ;  /* 0x00000005110472a4 */ /* 0x000fe2000f8e0204 */
[----:B------:R1:W-:Y:S01]  /*1db0*/  LDGSTS.E.BYPASS.LTC128B.128 [R228+0x2080], [R2.64+0x80], !P2 ;  /* 0x0208008002e47fae */ /* 0x0003e2000d101d52 */
[----:B------:R-:W-:Y:S01]  /*1dc0*/  IMAD.MOV.U32 R4, RZ, RZ, R6 ;  /* 0x000000ffff047224 */ /* 0x000fe200078e0006 */
[----:B------:R-:W-:Y:S01]  /*1dd0*/  LEA.HI.X R9, R0, R3, R7, 0x6, P0 ;  /* 0x0000000300097211 */ /* 0x000fe200000f3407 */
[----:B------:R-:W-:Y:S01]  /*1de0*/  IMAD.SHL.U32 R0, R17, 0x40, RZ ;  /* 0x0000004011007824 */ /* 0x000fe200078e00ff */
[----:B------:R1:W-:Y:S01]  /*1df0*/  LDGSTS.E.BYPASS.LTC128B.128 [R228+0x4080], [R2.64+0x100], !P1 ;  /* 0x0408010002e47fae */ /* 0x0003e2000c901d52 */
[----:B------:R-:W-:Y:S01]  /*1e00*/  IMAD.SHL.U32 R6, R18, 0x8, RZ ;  /* 0x0000000812067824 */ /* 0x000fe200078e00ff */
[----:B------:R-:W-:Y:S01]  /*1e10*/  UIADD3 UR4, UR23, UR4, URZ ;  /* 0x0000000417047290 */ /* 0x000fe2000fffe03f */
[----:B------:R-:W-:Y:S01]  /*1e20*/  IMAD.WIDE.U32 R240, R20, c[0x0][0x188], R4 ;  /* 0x0000620014f07a25 */ /* 0x000fe200078e0004 */
[----:B------:R3:W-:Y:S01]  /*1e30*/  LDGSTS.E.BYPASS.LTC128B.128 [R228+0x1080], [R8.64], !P6 ;  /* 0x0108000008e47fae */ /* 0x0007e2000f101d52 */
[----:B------:R-:W-:Y:S01]  /*1e40*/  LOP3.LUT R0, R0, 0x1c0, RZ, 0xc0, !PT ;  /* 0x000001c000007812 */ /* 0x000fe200078ec0ff */
[----:B------:R-:W-:Y:S01]  /*1e50*/  UIMAD UR5, UR6, 0xc0, URZ ;  /* 0x000000c0060578a4 */ /* 0x000fe2000f8e023f */
[----:B------:R-:W-:Y:S01]  /*1e60*/  IMAD.SHL.U32 R5, R16, 0x40, RZ ;  /* 0x0000004010057824 */ /* 0x000fe200078e00ff */
[----:B------:R3:W-:Y:S01]  /*1e70*/  LDGSTS.E.BYPASS.LTC128B.128 [R228+0x3080], [R8.64+0x80], !P5 ;  /* 0x0308008008e47fae */ /* 0x0007e2000e901d52 */
[----:B------:R-:W-:Y:S01]  /*1e80*/  LOP3.LUT R7, R23, 0x3ffffffc, RZ, 0xc0, !PT ;  /* 0x3ffffffc17077812 */ /* 0x000fe200078ec0ff */
[----:B------:R-:W-:Y:S01]  /*1e90*/  CS2R R70, SRZ ;  /* 0x0000000000467805 */ /* 0x000fe2000001ff00 */
[----:B------:R-:W-:Y:S01]  /*1ea0*/  LOP3.LUT R24, R6, 0x18, RZ, 0xc0, !PT ;  /* 0x0000001806187812 */ /* 0x000fe200078ec0ff */
[----:B------:R3:W-:Y:S01]  /*1eb0*/  LDGSTS.E.BYPASS.LTC128B.128 [R228+0x5080], [R8.64+0x100], !P4 ;  /* 0x0508010008e47fae */ /* 0x0007e2000e101d52 */
[----:B------:R-:W-:Y:S01]  /*1ec0*/  SHF.R.U32.HI R4, RZ, 0x3, R0 ;  /* 0x00000003ff047819 */ /* 0x000fe20000011600 */
[----:B------:R-:W-:Y:S01]  /*1ed0*/  CS2R R68, SRZ ;  /* 0x0000000000447805 */ /* 0x000fe2000001ff00 */
[C---:B------:R-:W-:Y:S01]  /*1ee0*/  LOP3.LUT P2, RZ, R16.reuse, 0x4, RZ, 0xc0, !PT ;  /* 0x0000000410ff7812 */ /* 0x040fe2000784c0ff */
[----:B------:R-:W0:Y:S01]  /*1ef0*/  LDGDEPBAR ;  /* 0x00000000000079af */ /* 0x000e220000000000 */
[----:B------:R-:W-:Y:S01]  /*1f00*/  IADD3 R235, R241, UR7, RZ ;  /* 0x00000007f1eb7c10 */ /* 0x000fe2000fffe0ff */
[----:B------:R-:W-:Y:S01]  /*1f10*/  CS2R R66, SRZ ;  /* 0x0000000000427805 */ /* 0x000fe2000001ff00 */
[----:B------:R-:W-:Y:S01]  /*1f20*/  LOP3.LUT P1, RZ, R16, 0x2, RZ, 0xc0, !PT ;  /* 0x0000000210ff7812 */ /* 0x000fe2000782c0ff */
[----:B------:R-:W-:Y:S01]  /*1f30*/  CS2R R64, SRZ ;  /* 0x0000000000407805 */ /* 0x000fe2000001ff00 */
[----:B------:R-:W-:Y:S01]  /*1f40*/  LOP3.LUT R16, R5, 0x1c0, RZ, 0xc0, !PT ;  /* 0x000001c005107812 */ /* 0x000fe200078ec0ff */
[----:B------:R-:W-:Y:S01]  /*1f50*/  IMAD R5, R22, 0x800, R25 ;  /* 0x0000080016057824 */ /* 0x000fe200078e0219 */
[----:B------:R-:W-:Y:S01]  /*1f60*/  LOP3.LUT R4, R4, R0, R24, 0x1e, !PT ;  /* 0x0000000004047212 */ /* 0x000fe200078e1e18 */
[----:B------:R-:W-:Y:S01]  /*1f70*/  IMAD.IADD R0, R34, 0x1, -R7 ;  /* 0x0000000122007824 */ /* 0x000fe200078e0a07 */
[----:B------:R-:W-:Y:S01]  /*1f80*/  SHF.R.U32.HI R223, RZ, 0x3, R16 ;  /* 0x00000003ffdf7819 */ /* 0x000fe20000011610 */
[----:B------:R-:W-:Y:S01]  /*1f90*/  IMAD.SHL.U32 R25, R28, 0x400, RZ ;  /* 0x000004001c197824 */ /* 0x000fe200078e00ff */
[----:B------:R-:W-:Y:S01]  /*1fa0*/  LOP3.LUT P3, RZ, R17, 0x4, RZ, 0xc0, !PT ;  /* 0x0000000411ff7812 */ /* 0x000fe2000786c0ff */
[----:B-1----:R-:W-:Y:S01]  /*1fb0*/  IMAD.U32 R2, RZ, RZ, UR22 ;  /* 0x00000016ff027e24 */ /* 0x002fe2000f8e00ff */
[----:B------:R-:W-:Y:S01]  /*1fc0*/  ISETP.GE.AND P6, PT, R30, c[0x0][0x16c], PT ;  /* 0x00005b001e007a0c */ /* 0x000fe20003fc6270 */
[----:B------:R-:W-:Y:S01]  /*1fd0*/  IMAD.U32 R3, RZ, RZ, UR23 ;  /* 0x00000017ff037e24 */ /* 0x000fe2000f8e00ff */
[----:B------:R-:W-:Y:S01]  /*1fe0*/  ISETP.GE.AND P5, PT, R31, c[0x0][0x16c], PT ;  /* 0x00005b001f007a0c */ /* 0x000fe20003fa6270 */
[----:B------:R-:W-:Y:S01]  /*1ff0*/  IMAD.U32 R3, RZ, RZ, UR4 ;  /* 0x00000004ff037e24 */ /* 0x000fe2000f8e00ff */
[----:B------:R-:W-:Y:S01]  /*2000*/  LEA R6, P0, R2, R240, 0x6 ;  /* 0x000000f002067211 */ /* 0x000fe200078030ff */
[----:B------:R-:W-:Y:S01]  /*2010*/  IMAD R0, R0, 0x2, R25 ;  /* 0x0000000200007824 */ /* 0x000fe200078e0219 */
[----:B------:R-:W-:Y:S01]  /*2020*/  SEL R7, RZ, 0x2, P6 ;  /* 0x00000002ff077807 */ /* 0x000fe20003000000 */
[----:B------:R-:W-:Y:S01]  /*2030*/  USHF.R.S32.HI UR4, URZ, 0x1f, UR6 ;  /* 0x0000001f3f047899 */ /* 0x000fe20008011406 */
[----:B--2---:R-:W-:Y:S01]  /*2040*/  LEA.HI.X R11, R2, R235, R3, 0x6, P0 ;  /* 0x000000eb020b7211 */ /* 0x004fe200000f3403 */
[----:B------:R-:W-:Y:S01]  /*2050*/  IMAD.IADD R4, R0, 0x1, R4 ;  /* 0x0000000100047824 */ /* 0x000fe200078e0204 */
[----:B------:R-:W-:Y:S01]  /*2060*/  LOP3.LUT R2, R16, 0x8, R29, 0xf8, !PT ;  /* 0x0000000810027812 */ /* 0x000fe200078ef81d */
[----:B------:R-:W-:-:S04]  /*2070*/  DEPBAR.LE SB0, 0x1 ;  /* 0x000080400000791a */ /* 0x000fc80000000000 */
[----:B------:R-:W-:Y:S01]  /*2080*/  ISETP.GE.AND P0, PT, R12, c[0x0][0x16c], PT ;  /* 0x00005b000c007a0c */ /* 0x000fe20003f06270 */
[----:B------:R-:W-:Y:S01]  /*2090*/  IMAD.SHL.U32 R230, R4, 0x2, RZ ;  /* 0x0000000204e67824 */ /* 0x000fe200078e00ff */
[----:B------:R-:W-:Y:S01]  /*20a0*/  LOP3.LUT R2, R2, R223, RZ, 0x3c, !PT ;  /* 0x000000df02027212 */ /* 0x000fe200078e3cff */
[----:B------:R-:W-:Y:S01]  /*20b0*/  IMAD R17, R26, c[0x0][0x210], RZ ;  /* 0x000084001a117a24 */ /* 0x000fe200078e02ff */
[----:B------:R-:W-:Y:S01]  /*20c0*/  SEL R23, RZ, 0x1, P0 ;  /* 0x00000001ff177807 */ /* 0x000fe20000000000 */
[----:B------:R-:W-:Y:S01]  /*20d0*/  UMOV UR22, 0x5 ;  /* 0x0000000500167882 */ /* 0x000fe20000000000 */
[C---:B------:R-:W-:Y:S01]  /*20e0*/  LEA R10, P0, R6.reuse, c[0x0][0x160], 0x1 ;  /* 0x00005800060a7a11 */ /* 0x040fe200078008ff */
[----:B------:R-:W-:Y:S01]  /*20f0*/  IMAD.IADD R2, R5, 0x1, R2 ;  /* 0x0000000105027824 */ /* 0x000fe200078e0202 */
[----:B------:R-:W-:Y:S01]  /*2100*/  SEL R3, RZ, 0x4, P5 ;  /* 0x00000004ff037807 */ /* 0x000fe20002800000 */
[----:B------:R-:W-:Y:S01]  /*2110*/  IMAD.MOV.U32 R5, RZ, RZ, c[0x0][0x178] ;  /* 0x00005e00ff057624 */ /* 0x000fe200078e00ff */
[----:B------:R-:W-:Y:S01]  /*2120*/  LEA.HI.X R11, R6, c[0x0][0x164], R11, 0x1, P0 ;  /* 0x00005900060b7a11 */ /* 0x000fe200000f0c0b */
[----:B------:R-:W-:Y:S01]  /*2130*/  IMAD.MOV.U32 R6, RZ, RZ, c[0x0][0x17c] ;  /* 0x00005f00ff067624 */ /* 0x000fe200078e00ff */
[----:B------:R-:W-:Y:S01]  /*2140*/  IADD3 R0, R3, R7, R23 ;  /* 0x0000000703007210 */ /* 0x000fe20007ffe017 */
[----:B------:R-:W-:Y:S01]  /*2150*/  IMAD.SHL.U32 R224, R2, 0x2, RZ ;  /* 0x0000000202e07824 */ /* 0x000fe200078e00ff */
[----:B------:R-:W-:Y:S01]  /*2160*/  BAR.SYNC.DEFER_BLOCKING 0x0 ;  /* 0x0000000000007b1d */ /* 0x000fe20000010000 */
[C---:B------:R-:W-:Y:S01]  /*2170*/  IADD3 R3, R230.reuse, 0x12280, RZ ;  /* 0x00012280e6037810 */ /* 0x040fe20007ffe0ff */
[----:B------:R-:W-:Y:S01]  /*2180*/  CS2R R62, SRZ ;  /* 0x00000000003e7805 */ /* 0x000fe2000001ff00 */
[----:B------:R-:W-:Y:S01]  /*2190*/  LEA R4, P0, R5, R10, 0x6 ;  /* 0x0000000a05047211 */ /* 0x000fe200078030ff */
[----:B------:R-:W-:Y:S01]  /*21a0*/  CS2R R60, SRZ ;  /* 0x00000000003c7805 */ /* 0x000fe2000001ff00 */
[----:B------:R-:W-:Y:S01]  /*21b0*/  IADD3 R231, R230, 0x122c0, RZ ;  /* 0x000122c0e6e77810 */ /* 0x000fe20007ffe0ff */
[----:B------:R-:W-:Y:S01]  /*21c0*/  CS2R R58, SRZ ;  /* 0x00000000003a7805 */ /* 0x000fe2000001ff00 */
[----:B------:R-:W-:Y:S01]  /*21d0*/  @P3 IADD3 R231, R3, -0x40, RZ ;  /* 0xffffffc003e73810 */ /* 0x000fe20007ffe0ff */
[----:B------:R-:W-:Y:S01]  /*21e0*/  IMAD R3, R21, c[0x0][0x208], RZ ;  /* 0x0000820015037a24 */ /* 0x000fe200078e02ff */
[----:B------:R-:W-:Y:S01]  /*21f0*/  LEA.HI.X R5, R5, R11, R6, 0x6, P0 ;  /* 0x0000000b05057211 */ /* 0x000fe200000f3406 */
[C---:B------:R-:W-:Y:S01]  /*2200*/  IMAD.WIDE.U32 R6, R19.reuse, c[0x0][0x208], R12 ;  /* 0x0000820013067a25 */ /* 0x040fe200078e000c */
[C---:B------:R-:W-:Y:S01]  /*2210*/  LOP3.LUT P0, RZ, R0.reuse, 0x1, RZ, 0xc0, !PT ;  /* 0x0000000100ff7812 */ /* 0x040fe2000780c0ff */
[----:B------:R-:W-:Y:S01]  /*2220*/  CS2R R56, SRZ ;  /* 0x0000000000387805 */ /* 0x000fe2000001ff00 */
[----:B------:R-:W-:Y:S01]  /*2230*/  LOP3.LUT P3, RZ, R0, 0x2, RZ, 0xc0, !PT ;  /* 0x0000000200ff7812 */ /* 0x000fe2000786c0ff */
[----:B------:R-:W-:Y:S01]  /*2240*/  IMAD.SHL.U32 R13, R34, 0x4, RZ ;  /* 0x00000004220d7824 */ /* 0x000fe200078e00ff */
[----:B------:R-:W-:Y:S01]  /*2250*/  LOP3.LUT P4, RZ, R0, 0x4, RZ, 0xc0, !PT ;  /* 0x0000000400ff7812 */ /* 0x000fe2000788c0ff */
[----:B---3--:R-:W-:Y:S01]  /*2260*/  IMAD R9, R19, c[0x0][0x20c], R3 ;  /* 0x0000830013097a24 */ /* 0x008fe200078e0203 */
[----:B------:R-:W-:Y:S01]  /*2270*/  SEL R0, R220, 0xffffffe0, !P1 ;  /* 0xffffffe0dc007807 */ /* 0x000fe20004800000 */
[----:B------:R-:W-:Y:S01]  /*2280*/  CS2R R54, SRZ ;  /* 0x0000000000367805 */ /* 0x000fe2000001ff00 */
[----:B------:R-:W-:Y:S01]  /*2290*/  SEL R222, R222, 0xffffffc0, !P2 ;  /* 0xffffffc0dede7807 */ /* 0x000fe20005000000 */
[----:B------:R-:W-:Y:S01]  /*22a0*/  IMAD.IADD R7, R7, 0x1, R9 ;  /* 0x0000000107077824 */ /* 0x000fe200078e0209 */
[----:B------:R-:W-:Y:S01]  /*22b0*/  IADD3 R2, -R242, UR14, -R27 ;  /* 0x0000000ef2027c10 */ /* 0x000fe2000fffe91b */
[C---:B------:R-:W-:Y:S01]  /*22c0*/  IMAD.IADD R225, R224.reuse, 0x1, R0 ;  /* 0x00000001e0e17824 */ /* 0x040fe200078e0200 */
[----:B------:R-:W-:Y:S01]  /*22d0*/  SHF.R.S32.HI R3, RZ, 0x1f, R18 ;  /* 0x0000001fff037819 */ /* 0x000fe20000011412 */
[----:B------:R-:W-:Y:S01]  /*22e0*/  IMAD.IADD R227, R224, 0x1, R222 ;  /* 0x00000001e0e37824 */ /* 0x000fe200078e02de */
[----:B------:R1:W2:Y:S01]  /*22f0*/  LDSM.16.M88.4 R148, [R224+0x6080] ;  /* 0x00608000e094783b */ /* 0x0002a20000000200 */
[----:B------:R-:W-:Y:S01]  /*2300*/  IMAD.IADD R226, R222, 0x1, R225 ;  /* 0x00000001dee27824 */ /* 0x000fe200078e02e1 */
[C---:B------:R-:W-:Y:S01]  /*2310*/  ISETP.LT.OR P2, PT, R2.reuse, 0x1, !P0 ;  /* 0x000000010200780c */ /* 0x040fe20004741670 */
[----:B------:R-:W-:Y:S01]  /*2320*/  IMAD.U32 R0, RZ, RZ, UR5 ;  /* 0x00000005ff007e24 */ /* 0x000fe2000f8e00ff */
[----:B------:R1:W3:Y:S01]  /*2330*/  LDSM.16.M88.4 R152, [R225+0x6080] ;  /* 0x00608000e198783b */ /* 0x0002e20000000200 */
[C---:B------:R-:W-:Y:S01]  /*2340*/  ISETP.LT.OR P1, PT, R2.reuse, 0x1, !P3 ;  /* 0x000000010200780c */ /* 0x040fe20005f21670 */
[----:B------:R-:W-:Y:S01]  /*2350*/  IMAD.WIDE.U32 R6, R243, c[0x0][0x210], R6 ;  /* 0x00008400f3067a25 */ /* 0x000fe200078e0006 */
[----:B------:R-:W-:Y:S01]  /*2360*/  LEA.HI R3, R3, R18, RZ, 0x2 ;  /* 0x0000001203037211 */ /* 0x000fe200078f10ff */
[----:B------:R1:W4:Y:S01]  /*2370*/  LDSM.16.M88.4 R160, [R227+0x6080] ;  /* 0x00608000e3a0783b */ /* 0x0003220000000200 */
[C---:B------:R-:W-:Y:S01]  /*2380*/  ISETP.LT.OR P0, PT, R2.reuse, 0x21, !P0 ;  /* 0x000000210200780c */ /* 0x040fe20004701670 */
[----:B------:R-:W-:Y:S01]  /*2390*/  CS2R R52, SRZ ;  /* 0x0000000000347805 */ /* 0x000fe2000001ff00 */
[----:B------:R-:W-:Y:S01]  /*23a0*/  ISETP.LT.OR P3, PT, R2, 0x21, !P3 ;  /* 0x000000210200780c */ /* 0x000fe20005f61670 */
[----:B------:R1:W1:Y:S01]  /*23b0*/  LDSM.16.M88.4 R168, [R224+0x8080] ;  /* 0x00808000e0a8783b */ /* 0x0002620000000200 */
[----:B------:R-:W-:Y:S01]  /*23c0*/  SEL R234, RZ, 0xffffffff, P6 ;  /* 0xffffffffffea7807 */ /* 0x000fe20003000000 */
[----:B------:R-:W-:Y:S01]  /*23d0*/  CS2R R50, SRZ ;  /* 0x0000000000327805 */ /* 0x000fe2000001ff00 */
[----:B------:R-:W-:Y:S01]  /*23e0*/  CS2R R48, SRZ ;  /* 0x0000000000307805 */ /* 0x000fe2000001ff00 */
[----:B------:R1:W1:Y:S01]  /*23f0*/  LDSM.16.M88.4 R172, [R225+0x8080] ;  /* 0x00808000e1ac783b */ /* 0x0002620000000200 */
[----:B------:R-:W-:Y:S01]  /*2400*/  CS2R R46, SRZ ;  /* 0x00000000002e7805 */ /* 0x000fe2000001ff00 */
[----:B------:R-:W-:Y:S01]  /*2410*/  IMAD.SHL.U32 R234, R234, 0x2, RZ ;  /* 0x00000002eaea7824 */ /* 0x000fe200078e00ff */
[----:B------:R-:W-:Y:S01]  /*2420*/  CS2R R44, SRZ ;  /* 0x00000000002c7805 */ /* 0x000fe2000001ff00 */
[----:B------:R1:W1:Y:S01]  /*2430*/  LDSM.16.M88.4 R176, [R227+0x8080] ;  /* 0x00808000e3b0783b */ /* 0x0002620000000200 */
[----:B------:R-:W-:Y:S01]  /*2440*/  CS2R R42, SRZ ;  /* 0x00000000002a7805 */ /* 0x000fe2000001ff00 */
[----:B------:R-:W-:Y:S01]  /*2450*/  CS2R R40, SRZ ;  /* 0x0000000000287805 */ /* 0x000fe2000001ff00 */
[----:B------:R-:W-:Y:S01]  /*2460*/  LOP3.LUT R234, R234, 0x2, R23, 0xe2, !PT ;  /* 0x00000002eaea7812 */ /* 0x000fe200078ee217 */
[----:B------:R1:W1:Y:S01]  /*2470*/  LDSM.16.M88.4 R184, [R224+0xa080] ;  /* 0x00a08000e0b8783b */ /* 0x0002620000000200 */
[----:B------:R-:W-:Y:S01]  /*2480*/  CS2R R38, SRZ ;  /* 0x0000000000267805 */ /* 0x000fe2000001ff00 */
[----:B------:R-:W-:-:S02]  /*2490*/  CS2R R36, SRZ ;  /* 0x0000000000247805 */ /* 0x000fc4000001ff00 */
        /* <DEDUP_REMOVED lines=11> */
[----:B------:R-:W-:Y:S01]  /*2550*/  ISETP.LT.OR P4, PT, R2, 0x21, !P4 ;  /* 0x000000210200780c */ /* 0x000fe20006781670 */
[----:B------:R1:W-:Y:S01]  /*2560*/  LDGSTS.E.BYPASS.LTC128B.128 [R228+0x8080], [R10.64+0x80], !P1 ;  /* 0x080800800ae47fae */ /* 0x0003e2000c901d52 */
[----:B------:R-:W-:-:S04]  /*2570*/  IADD3 R14, P1, R34, UR5, RZ ;  /* 0x00000005220e7c10 */ /* 0x000fc8000ff3e0ff */
[----:B------:R-:W-:Y:S02]  /*2580*/  LEA.HI.X.SX32 R15, R0, R15, 0x1, P1 ;  /* 0x0000000f000f7211 */ /* 0x000fe400008f0eff */
[----:B------:R-:W-:Y:S02]  /*2590*/  ISETP.GE.AND P1, PT, R12, c[0x0][0x1fc], PT ;  /* 0x00007f000c007a0c */ /* 0x000fe40003f26270 */
[----:B------:R-:W-:Y:S01]  /*25a0*/  LOP3.LUT R0, R3, 0x1ffffffc, RZ, 0xc0, !PT ;  /* 0x1ffffffc03007812 */ /* 0x000fe200078ec0ff */
[----:B------:R1:W-:Y:S01]  /*25b0*/  LDGSTS.E.BYPASS.LTC128B.128 [R228+0xa080], [R10.64+0x100], !P2 ;  /* 0x0a0801000ae47fae */ /* 0x0003e2000d101d52 */
[C---:B------:R-:W-:Y:S01]  /*25c0*/  IADD3 R8, P2, R13.reuse, UR6, RZ ;  /* 0x000000060d087c10 */ /* 0x040fe2000ff5e0ff */
[----:B------:R-:W-:Y:S01]  /*25d0*/  ULDC.64 UR6, c[0x0][0x208] ;  /* 0x0000820000067ab9 */ /* 0x000fe20000000a00 */
[----:B------:R-:W-:Y:S01]  /*25e0*/  IMAD R3, R26, c[0x0][0x270], RZ ;  /* 0x00009c001a037a24 */ /* 0x000fe200078e02ff */
[----:B------:R1:W-:Y:S01]  /*25f0*/  LDGSTS.E.BYPASS.LTC128B.128 [R228+0x7080], [R4.64], !P0 ;  /* 0x0708000004e47fae */ /* 0x0003e2000c101d52 */
[----:B------:R-:W-:Y:S01]  /*2600*/  LEA.HI.X.SX32 R9, R13, UR4, 0x1, P2 ;  /* 0x000000040d097c11 */ /* 0x000fe200090f0eff */
[----:B------:R-:W-:Y:S01]  /*2610*/  ULDC.64 UR4, c[0x0][0x218] ;  /* 0x0000860000047ab9 */ /* 0x000fe20000000a00 */
[----:B------:R-:W-:Y:S01]  /*2620*/  ISETP.GE.AND P2, PT, R12, c[0x0][0x1fc], PT ;  /* 0x00007f000c007a0c */ /* 0x000fe20003f46270 */
[----:B------:R-:W-:Y:S01]  /*2630*/  UIMAD UR4, UR11, UR4, URZ ;  /* 0x000000040b0472a4 */ /* 0x000fe2000f8e023f */
[C---:B------:R-:W-:Y:S01]  /*2640*/  IMAD.WIDE.U32 R12, R243.reuse, c[0x0][0x238], R14 ;  /* 0x00008e00f30c7a25 */ /* 0x040fe200078e000e */
[----:B------:R1:W-:Y:S01]  /*2650*/  LDGSTS.E.BYPASS.LTC128B.128 [R228+0x9080], [R4.64+0x80], !P3 ;  /* 0x0908008004e47fae */ /* 0x0003e2000d901d52 */
[----:B------:R-:W-:Y:S01]  /*2660*/  ISETP.GT.AND P3, PT, R34, 0xf, PT ;  /* 0x0000000f2200780c */ /* 0x000fe20003f64270 */
[----:B------:R-:W-:Y:S01]  /*2670*/  UIMAD UR5, UR12, UR5, UR4 ;  /* 0x000000050c0572a4 */ /* 0x000fe2000f8e0204 */
[----:B------:R-:W-:Y:S01]  /*2680*/  IMAD R14, R243, c[0x0][0x214], R17 ;  /* 0x00008500f30e7a24 */ /* 0x000fe200078e0211 */
[----:B------:R2:W-:Y:S01]  /*2690*/  LDGSTS.E.BYPASS.LTC128B.128 [R228+0xb080], [R4.64+0x100], !P4 ;  /* 0x0b08010004e47fae */ /* 0x0005e2000e101d52 */
[----:B------:R-:W-:Y:S01]  /*26a0*/  IMAD.IADD R19, R18, 0x1, -R0 ;  /* 0x0000000112137824 */ /* 0x000fe200078e0a00 */
[----:B------:R-:W-:Y:S01]  /*26b0*/  UMOV UR4, 0x6 ;  /* 0x0000000600047882 */ /* 0x000fe20000000000 */
[----:B------:R-:W-:Y:S01]  /*26c0*/  IMAD.IADD R7, R7, 0x1, R14 ;  /* 0x0000000107077824 */ /* 0x000fe200078e020e */
[----:B------:R-:W-:Y:S01]  /*26d0*/  USHF.L.U64.HI UR7, UR6, UR4, UR7 ;  /* 0x0000000406077299 */ /* 0x000fe20008010207 */
[----:B------:R-:W-:Y:S01]  /*26e0*/  IMAD R0, R26, c[0x0][0x238], RZ ;  /* 0x00008e001a007a24 */ /* 0x000fe200078e02ff */
[----:B------:R-:W-:Y:S01]  /*26f0*/  USHF.L.U32 UR4, UR6, 0x6, URZ ;  /* 0x0000000606047899 */ /* 0x000fe2000800063f */
[----:B------:R-:W-:Y:S01]  /*2700*/  IMAD.WIDE.U32 R238, R20, c[0x0][0x218], R6 ;  /* 0x0000860014ee7a25 */ /* 0x000fe200078e0006 */
[----:B------:R-:W-:Y:S01]  /*2710*/  UIMAD UR23, UR7, UR17, URZ ;  /* 0x00000011071772a4 */ /* 0x000fe2000f8e023f */
[----:B------:R-:W-:Y:S01]  /*2720*/  LOP3.LUT R14, R32, 0xfffffff0, RZ, 0xc0, !PT ;  /* 0xfffffff0200e7812 */ /* 0x000fe200078ec0ff */
[----:B------:R-:W-:Y:S01]  /*2730*/  USHF.L.U32 UR7, UR6, 0x5, URZ ;  /* 0x0000000506077899 */ /* 0x000fe2000800063f */
[----:B------:R-:W-:Y:S01]  /*2740*/  IMAD R0, R243, c[0x0][0x23c], R0 ;  /* 0x00008f00f3007a24 */ /* 0x000fe200078e0200 */
[----:B------:R-:W-:Y:S01]  /*2750*/  IADD3 R237, R239, UR5, RZ ;  /* 0x00000005efed7c10 */ /* 0x000fe2000fffe0ff */
[----:B------:R-:W-:Y:S01]  /*2760*/  IMAD.U32 R6, RZ, RZ, UR4 ;  /* 0x00000004ff067e24 */ /* 0x000fe2000f8e00ff */
[----:B------:R-:W-:Y:S01]  /*2770*/  UIMAD UR23, UR21, UR4, UR23 ;  /* 0x00000004151772a4 */ /* 0x000fe2000f8e0217 */
[----:B------:R-:W-:Y:S01]  /*2780*/  IMAD.IADD R13, R13, 0x1, R0 ;  /* 0x000000010d0d7824 */ /* 0x000fe200078e0200 */
[----:B------:R-:W-:Y:S01]  /*2790*/  SEL R233, RZ, 0x1, P1 ;  /* 0x00000001ffe97807 */ /* 0x000fe20000800000 */
[----:B------:R-:W-:Y:S01]  /*27a0*/  IMAD R0, R26, c[0x0][0x288], RZ ;  /* 0x0000a2001a007a24 */ /* 0x000fe200078e02ff */
[----:B------:R-:W-:Y:S01]  /*27b0*/  ULDC.64 UR4, c[0x0][0x278] ;  /* 0x00009e0000047ab9 */ /* 0x000fe20000000a00 */
[----:B------:R-:W-:Y:S01]  /*27c0*/  IMAD.MOV.U32 R236, RZ, RZ, R238 ;  /* 0x000000ffffec7224 */ /* 0x000fe200078e00ee */
[----:B------:R-:W-:Y:S01]  /*27d0*/  ULDC UR21, c[0x0][0x20c] ;  /* 0x0000830000157ab9 */ /* 0x000fe20000000800 */
[C---:B------:R-:W-:Y:S01]  /*27e0*/  IMAD R3, R243.reuse, c[0x0][0x274], R3 ;  /* 0x00009d00f3037a24 */ /* 0x040fe200078e0203 */
[----:B------:R-:W-:Y:S01]  /*27f0*/  UIMAD UR4, UR11, UR4, URZ ;  /* 0x000000040b0472a4 */ /* 0x000fe2000f8e023f */
[----:B-1----:R-:W-:Y:S01]  /*2800*/  IMAD.WIDE.U32 R10, R243, c[0x0][0x270], R8 ;  /* 0x00009c00f30a7a25 */ /* 0x002fe200078e0008 */
[----:B------:R-:W-:Y:S01]  /*2810*/  USHF.L.U64.HI UR6, UR6, UR22, UR21 ;  /* 0x0000001606067299 */ /* 0x000fe20008010215 */
[----:B------:R-:W-:Y:S01]  /*2820*/  ISETP.GE.AND P1, PT, R31, c[0x0][0x1fc], PT ;  /* 0x00007f001f007a0c */ /* 0x000fe20003f26270 */
[----:B------:R-:W-:Y:S01]  /*2830*/  UIMAD UR4, UR12, UR5, UR4 ;  /* 0x000000050c0472a4 */ /* 0x000fe2000f8e0204 */
[C---:B------:R-:W-:Y:S01]  /*2840*/  IMAD R0, R243.reuse, c[0x0][0x28c], R0 ;  /* 0x0000a300f3007a24 */ /* 0x040fe200078e0200 */
[----:B------:R-:W-:Y:S01]  /*2850*/  USHF.R.S32.HI UR21, URZ, 0x1f, UR20 ;  /* 0x0000001f3f157899 */ /* 0x000fe20008011414 */
[----:B------:R-:W-:-:S04]  /*2860*/  IMAD.WIDE.U32 R8, R243, c[0x0][0x288], R8 ;  /* 0x0000a200f3087a25 */ /* 0x000fc800078e0008 */
[----:B------:R-:W-:-:S04]  /*2870*/  IMAD.WIDE.U32 R6, R6, UR17, R236 ;  /* 0x0000001106067c25 */ /* 0x000fc8000f8e00ec */
[----:B------:R-:W-:Y:S01]  /*2880*/  IMAD.IADD R11, R11, 0x1, R3 ;  /* 0x000000010b0b7824 */ /* 0x000fe200078e0203 */
[----:B------:R-:W-:Y:S01]  /*2890*/  LEA R2, P0, R6, c[0x0][0x1f0], 0x1 ;  /* 0x00007c0006027a11 */ /* 0x000fe200078008ff */
[----:B------:R-:W-:Y:S01]  /*28a0*/  IMAD.IADD R9, R9, 0x1, R0 ;  /* 0x0000000109097824 */ /* 0x000fe200078e0200 */
[----:B------:R-:W-:Y:S01]  /*28b0*/  IADD3 R0, R7, UR23, RZ ;  /* 0x0000001707007c10 */ /* 0x000fe2000fffe0ff */
[----:B--2---:R-:W-:Y:S01]  /*28c0*/  IMAD.U32 R4, RZ, RZ, UR7 ;  /* 0x00000007ff047e24 */ /* 0x004fe2000f8e00ff */
[----:B------:R-:W-:Y:S01]  /*28d0*/  LOP3.LUT R7, R33, 0xffffffe0, RZ, 0xc0, !PT ;  /* 0xffffffe021077812 */ /* 0x000fe200078ec0ff */
[----:B------:R-:W-:Y:S01]  /*28e0*/  IMAD.WIDE.U32 R246, R20, c[0x0][0x278], R10 ;  /* 0x00009e0014f67a25 */ /* 0x000fe200078e000a */
[----:B------:R-:W-:Y:S02]  /*28f0*/  LEA.HI.X R3, R6, c[0x0][0x1f4], R0, 0x1, P0 ;  /* 0x00007d0006037a11 */ /* 0x000fe400000f0c00 */
[----:B------:R-:W-:Y:S01]  /*2900*/  LEA R4, P4, R4, R2, 0x1 ;  /* 0x0000000204047211 */ /* 0x000fe200078808ff */
[----:B------:R-:W-:Y:S01]  /*2910*/  IMAD.U32 R6, RZ, RZ, UR7 ;  /* 0x00000007ff067e24 */ /* 0x000fe2000f8e00ff */
[----:B------:R-:W-:Y:S01]  /*2920*/  IADD3 R252, R247, UR4, RZ ;  /* 0x00000004f7fc7c10 */ /* 0x000fe2000fffe0ff */
[----:B------:R-:W-:Y:S01]  /*2930*/  IMAD.U32 R5, RZ, RZ, UR6 ;  /* 0x00000006ff057e24 */ /* 0x000fe2000f8e00ff */
[----:B------:R-:W-:Y:S01]  /*2940*/  @!P3 IADD3 R0, P0, R246, UR20, RZ ;  /* 0x00000014f600bc10 */ /* 0x000fe2000ff1e0ff */
[----:B------:R-:W-:Y:S01]  /*2950*/  ULDC.64 UR4, c[0x0][0x290] ;  /* 0x0000a40000047ab9 */ /* 0x000fe20000000a00 */
[----:B------:R-:W-:Y:S01]  /*2960*/  IMAD.WIDE.U32 R244, R20, c[0x0][0x290], R8 ;  /* 0x0000a40014f47a25 */ /* 0x000fe200078e0008 */
[----:B------:R-:W-:Y:S01]  /*2970*/  UIMAD UR4, UR11, UR4, URZ ;  /* 0x000000040b0472a4 */ /* 0x000fe2000f8e023f */
[----:B------:R-:W-:-:S02]  /*2980*/  LEA.HI.X R5, R6, R3, R5, 0x1, P4 ;  /* 0x0000000306057211 */ /* 0x000fc400020f0c05 */
[----:B------:R-:W-:Y:S01]  /*2990*/  @!P3 IADD3.X R6, R252, UR21, RZ, P0, !PT ;  /* 0x00000015fc06bc10 */ /* 0x000fe200087fe4ff */
[----:B------:R-:W-:Y:S01]  /*29a0*/  UIMAD UR4, UR12, UR5, UR4 ;  /* 0x000000050c0472a4 */ /* 0x000fe2000f8e0204 */
[----:B------:R-:W-:Y:S01]  /*29b0*/  @!P3 LEA R10, P6, R0, c[0x0][0x258], 0x2 ;  /* 0x00009600000aba11 */ /* 0x000fe200078c10ff */
[----:B------:R-:W-:Y:S01]  /*29c0*/  IMAD.WIDE.U32 R250, R20, c[0x0][0x240], R12 ;  /* 0x0000900014fa7a25 */ /* 0x000fe200078e000c */
[----:B------:R-:W-:Y:S02]  /*29d0*/  ISETP.GE.AND P4, PT, R30, c[0x0][0x1fc], PT ;  /* 0x00007f001e007a0c */ /* 0x000fe40003f86270 */
[----:B------:R-:W-:Y:S01]  /*29e0*/  @!P3 LEA.HI.X R11, R0, c[0x0][0x25c], R6, 0x2, P6 ;  /* 0x00009700000bba11 */ /* 0x000fe200030f1406 */
[C---:B------:R-:W-:Y:S01]  /*29f0*/  IMAD.IADD R6, R34.reuse, 0x1, -R7 ;  /* 0x0000000122067824 */ /* 0x040fe200078e0a07 */
[----:B------:R-:W-:Y:S01]  /*2a00*/  IADD3 R0, -R27, UR14, -R242 ;  /* 0x0000000e1b007c10 */ /* 0x000fe2000fffe9f2 */
[----:B------:R-:W-:Y:S01]  /*2a10*/  IMAD.IADD R7, R34, 0x1, -R14 ;  /* 0x0000000122077824 */ /* 0x000fe200078e0a0e */
[----:B------:R-:W-:Y:S01]  /*2a20*/  ISETP.GE.AND P0, PT, R30, c[0x0][0x1fc], PT ;  /* 0x00007f001e007a0c */ /* 0x000fe20003f06270 */
[----:B------:R-:W-:Y:S01]  /*2a30*/  @!P3 IMAD.SHL.U32 R14, R34, 0x10, RZ ;  /* 0x00000010220eb824 */ /* 0x000fe200078e00ff */
[----:B------:R-:W-:Y:S01]  /*2a40*/  ISETP.LT.OR P6, PT, R0, 0x1, P2 ;  /* 0x000000010000780c */ /* 0x000fe200017c1670 */
[----:B------:R-:W-:Y:S01]  /*2a50*/  IMAD.SHL.U32 R17, R22, 0x20, RZ ;  /* 0x0000002016117824 */ /* 0x000fe200078e00ff */
[----:B------:R-:W-:-:S02]  /*2a60*/  SEL R18, RZ, 0xffffffff, P4 ;  /* 0xffffffffff127807 */ /* 0x000fc40002000000 */
[C---:B------:R-:W-:Y:S01]  /*2a70*/  ISETP.LT.OR P4, PT, R0.reuse, 0x1, P0 ;  /* 0x000000010000780c */ /* 0x040fe20000781670 */
[----:B------:R1:W-:Y:S01]  /*2a80*/  @!P3 LDGSTS.E.BYPASS.LTC128B.128 [R14+0x12080], [R10.64] ;  /* 0x120800000a0ebfae */ /* 0x0003e2000b901d52 */
[----:B------:R-:W-:Y:S02]  /*2a90*/  SHF.R.S32.HI R15, RZ, 0x1f, R7 ;  /* 0x0000001fff0f7819 */ /* 0x000fe40000011407 */
[----:B------:R-:W-:Y:S01]  /*2aa0*/  SHF.R.S32.HI R229, RZ, 0x1f, R6 ;  /* 0x0000001fffe57819 */ /* 0x000fe20000011406 */
[----:B------:R-:W0:Y:S01]  /*2ab0*/  LDGDEPBAR ;  /* 0x00000000000079af */ /* 0x000e220000000000 */
[----:B------:R-:W-:Y:S02]  /*2ac0*/  ISETP.LT.OR P2, PT, R0, 0x21, P2 ;  /* 0x000000210000780c */ /* 0x000fe40001741670 */
[----:B------:R-:W-:Y:S01]  /*2ad0*/  LEA.HI R229, R229, R6, RZ, 0x2 ;  /* 0x00000006e5e57211 */ /* 0x000fe200078f10ff */
[----:B------:R2:W-:Y:S01]  /*2ae0*/  LDGSTS.E.BYPASS.LTC128B.128 [R228+0xc080], [R2.64], !P6 ;  /* 0x0c08000002e47fae */ /* 0x0005e2000f101d52 */
[----:B------:R-:W-:-:S02]  /*2af0*/  ISETP.GE.AND P6, PT, R31, c[0x0][0x1fc], PT ;  /* 0x00007f001f007a0c */ /* 0x000fc40003fc6270 */
[C---:B------:R-:W-:Y:S01]  /*2b00*/  ISETP.LT.OR P0, PT, R0.reuse, 0x21, P0 ;  /* 0x000000210000780c */ /* 0x040fe20000701670 */
[----:B------:R2:W-:Y:S01]  /*2b10*/  LDGSTS.E.BYPASS.LTC128B.128 [R228+0xe080], [R2.64+0x80], !P4 ;  /* 0x0e08008002e47fae */ /* 0x0005e2000e101d52 */
[C---:B------:R-:W-:Y:S02]  /*2b20*/  ISETP.LT.OR P4, PT, R0.reuse, 0x1, P6 ;  /* 0x000000010000780c */ /* 0x040fe40003781670 */
[----:B------:R-:W-:Y:S02]  /*2b30*/  ISETP.LT.OR P6, PT, R0, 0x21, P6 ;  /* 0x000000210000780c */ /* 0x000fe400037c1670 */
[----:B------:R-:W-:Y:S02]  /*2b40*/  SEL R12, RZ, 0x4, P1 ;  /* 0x00000004ff0c7807 */ /* 0x000fe40000800000 */
[----:B------:R-:W-:Y:S02]  /*2b50*/  ISETP.GE.AND P1, PT, R34, 0x10, PT ;  /* 0x000000102200780c */ /* 0x000fe40003f26270 */
[----:B------:R-:W-:Y:S01]  /*2b60*/  IADD3 R249, R245, UR4, RZ ;  /* 0x00000004f5f97c10 */ /* 0x000fe2000fffe0ff */
[----:B------:R-:W-:Y:S01]  /*2b70*/  ULDC.64 UR4, c[0x0][0x240] ;  /* 0x0000900000047ab9 */ /* 0x000fe20000000a00 */
[----:B------:R-:W-:Y:S01]  /*2b80*/  LOP3.LUT R17, R24, 0x20, R17, 0xf8, !PT ;  /* 0x0000002018117812 */ /* 0x000fe200078ef811 */
[----:B------:R-:W-:-:S02]  /*2b90*/  UIMAD UR4, UR11, UR4, URZ ;  /* 0x000000040b0472a4 */ /* 0x000fc4000f8e023f */
[----:B------:R2:W-:Y:S01]  /*2ba0*/  LDGSTS.E.BYPASS.LTC128B.128 [R228+0x10080], [R2.64+0x100], !P4 ;  /* 0x1008010002e47fae */ /* 0x0005e2000e101d52 */
[----:B-1----:R-:W-:Y:S01]  /*2bb0*/  IMAD.SHL.U32 R10, R28, 0x10, RZ ;  /* 0x000000101c0a7824 */ /* 0x002fe200078e00ff */
[----:B------:R-:W-:Y:S01]  /*2bc0*/  LEA.HI R11, R15, R7, RZ, 0x3 ;  /* 0x000000070f0b7211 */ /* 0x000fe200078f18ff */
[----:B------:R-:W-:Y:S01]  /*2bd0*/  UIMAD UR4, UR12, UR5, UR4 ;  /* 0x000000050c0472a4 */ /* 0x000fe2000f8e0204 */
[----:B------:R-:W-:Y:S01]  /*2be0*/  LOP3.LUT R14, R229, 0x7ffffffc, RZ, 0xc0, !PT ;  /* 0x7ffffffce50e7812 */ /* 0x000fe200078ec0ff */
[----:B------:R1:W-:Y:S01]  /*2bf0*/  LDGSTS.E.BYPASS.LTC128B.128 [R228+0xd080], [R4.64], !P2 ;  /* 0x0d08000004e47fae */ /* 0x0003e2000d101d52 */
[C---:B------:R-:W-:Y:S01]  /*2c00*/  LOP3.LUT R15, R11.reuse, 0xfffffff8, RZ, 0xc0, !PT ;  /* 0xfffffff80b0f7812 */ /* 0x040fe200078ec0ff */
[----:B------:R-:W-:Y:S01]  /*2c10*/  IMAD.SHL.U32 R8, R11, 0x40, RZ ;  /* 0x000000400b087824 */ /* 0x000fe200078e00ff */
[----:B------:R-:W-:Y:S01]  /*2c20*/  LOP3.LUT R16, R16, 0x10, R10, 0xf8, !PT ;  /* 0x0000001010107812 */ /* 0x000fe200078ef80a */
[----:B------:R-:W-:Y:S01]  /*2c30*/  IMAD.IADD R6, R6, 0x1, -R14 ;  /* 0x0000000106067824 */ /* 0x000fe200078e0a0e */
[----:B------:R1:W-:Y:S01]  /*2c40*/  LDGSTS.E.BYPASS.LTC128B.128 [R228+0xf080], [R4.64+0x80], !P0 ;  /* 0x0f08008004e47fae */ /* 0x0003e2000c101d52 */
[----:B------:R-:W-:Y:S01]  /*2c50*/  IMAD.IADD R7, R7, 0x1, -R15 ;  /* 0x0000000107077824 */ /* 0x000fe200078e0a0f */
[----:B------:R-:W-:Y:S01]  /*2c60*/  LOP3.LUT R0, R16, 0x8, R29, 0xf8, !PT ;  /* 0x0000000810007812 */ /* 0x000fe200078ef81d */
[----:B------:R-:W-:Y:S01]  /*2c70*/  IMAD R19, R19, 0x4, R6 ;  /* 0x0000000413137824 */ /* 0x000fe200078e0206 */
[----:B------:R-:W-:Y:S01]  /*2c80*/  LEA.HI.SX32 R229, R229, R10, 0x1e ;  /* 0x0000000ae5e57211 */ /* 0x000fe200078ff2ff */
[----:B------:R-:W-:Y:S01]  /*2c90*/  IMAD.SHL.U32 R6, R18, 0x2, RZ ;  /* 0x0000000212067824 */ /* 0x000fe200078e00ff */
[----:B------:R-:W-:Y:S01]  /*2ca0*/  LOP3.LUT R223, R0, R223, RZ, 0x3c, !PT ;  /* 0x000000df00df7212 */ /* 0x000fe200078e3cff */
[C---:B------:R-:W-:Y:S01]  /*2cb0*/  IMAD.SHL.U32 R0, R7.reuse, 0x40, RZ ;  /* 0x0000004007007824 */ /* 0x040fe200078e00ff */
[C---:B------:R-:W-:Y:S01]  /*2cc0*/  LOP3.LUT P4, RZ, R7.reuse, 0x4, RZ, 0xc0, !PT ;  /* 0x0000000407ff7812 */ /* 0x040fe2000788c0ff */
[----:B------:R1:W-:Y:S01]  /*2cd0*/  LDGSTS.E.BYPASS.LTC128B.128 [R228+0x11080], [R4.64+0x100], !P6 ;  /* 0x1108010004e47fae */ /* 0x0003e2000f101d52 */
[----:B------:R-:W-:Y:S01]  /*2ce0*/  LOP3.LUT P2, RZ, R7, 0x2, RZ, 0xc0, !PT ;  /* 0x0000000207ff7812 */ /* 0x000fe2000784c0ff */
[----:B------:R-:W-:Y:S01]  /*2cf0*/  IMAD R223, R22, 0x200, R223 ;  /* 0x0000020016df7824 */ /* 0x000fe200078e02df */
[----:B------:R-:W-:Y:S01]  /*2d00*/  LOP3.LUT R0, R0, 0x1c0, RZ, 0xc0, !PT ;  /* 0x000001c000007812 */ /* 0x000fe200078ec0ff */
[----:B------:R-:W-:Y:S01]  /*2d10*/  IMAD.SHL.U32 R248, R19, 0x2, RZ ;  /* 0x0000000213f87824 */ /* 0x000fe200078e00ff */
[----:B------:R-:W-:Y:S01]  /*2d20*/  LOP3.LUT R233, R6, 0x2, R233, 0xe2, !PT ;  /* 0x0000000206e97812 */ /* 0x000fe200078ee2e9 */
[C---:B------:R-:W-:Y:S01]  /*2d30*/  IMAD R222, R223.reuse, 0x2, R222 ;  /* 0x00000002dfde7824 */ /* 0x040fe200078e02de */
[----:B------:R-:W-:Y:S01]  /*2d40*/  LOP3.LUT R8, R8, 0xfffffe00, RZ, 0xc0, !PT ;  /* 0xfffffe0008087812 */ /* 0x000fe200078ec0ff */
[----:B--2---:R-:W-:Y:S01]  /*2d50*/  IMAD.SHL.U32 R3, R22, 0x8, RZ ;  /* 0x0000000816037824 */ /* 0x004fe200078e00ff */
[----:B------:R-:W-:Y:S01]  /*2d60*/  IADD3 R2, P0, R244, UR20, RZ ;  /* 0x00000014f4027c10 */ /* 0x000fe2000ff1e0ff */
[----:B------:R-:W-:Y:S01]  /*2d70*/  IMAD.SHL.U32 R223, R223, 0x2, RZ ;  /* 0x00000002dfdf7824 */ /* 0x000fe200078e00ff */
[----:B------:R-:W-:-:S02]  /*2d80*/  SEL R220, R220, 0xffffffe0, !P4 ;  /* 0xffffffe0dcdc7807 */ /* 0x000fc40006000000 */
[----:B------:R-:W-:Y:S02]  /*2d90*/  LOP3.LUT R7, R0, 0x8, R3, 0xf8, !PT ;  /* 0x0000000800077812 */ /* 0x000fe400078ef803 */
[--C-:B------:R-:W-:Y:S02]  /*2da0*/  SHF.R.U32.HI R3, RZ, 0x3, R0.reuse ;  /* 0x00000003ff037819 */ /* 0x100fe40000011600 */
[----:B------:R-:W-:Y:S02]  /*2db0*/  IADD3.X R10, R249, UR21, RZ, P0, !PT ;  /* 0x00000015f90a7c10 */ /* 0x000fe400087fe4ff */
[----:B------:R-:W-:Y:S02]  /*2dc0*/  LEA R6, P0, R2, c[0x0][0x280], 0x2 ;  /* 0x0000a00002067a11 */ /* 0x000fe400078010ff */
[----:B------:R-:W-:Y:S02]  /*2dd0*/  LOP3.LUT R9, R7, R3, RZ, 0x3c, !PT ;  /* 0x0000000307097212 */ /* 0x000fe400078e3cff */
[----:B------:R-:W-:Y:S01]  /*2de0*/  LOP3.LUT R0, R3, R17, R0, 0x1e, !PT ;  /* 0x0000001103007212 */ /* 0x000fe200078e1e00 */
[----:B------:R-:W-:Y:S01]  /*2df0*/  @!P1 IMAD.SHL.U32 R3, R34, 0x10, RZ ;  /* 0x0000001022039824 */ /* 0x000fe200078e00ff */
[----:B------:R-:W-:-:S02]  /*2e00*/  LEA.HI.X R7, R2, c[0x0][0x284], R10, 0x2, P0 ;  /* 0x0000a10002077a11 */ /* 0x000fc400000f140a */
[----:B-1----:R-:W-:Y:S02]  /*2e10*/  IADD3 R4, R251, UR4, RZ ;  /* 0x00000004fb047c10 */ /* 0x002fe4000fffe0ff */
[-C--:B------:R-:W-:Y:S01]  /*2e20*/  IADD3 R2, R9, R8.reuse, R25 ;  /* 0x0000000809027210 */ /* 0x080fe20007ffe019 */
[----:B------:R1:W-:Y:S01]  /*2e30*/  @!P1 LDGSTS.E.BYPASS.LTC128B.128 [R3+0x12180], [R6.64] ;  /* 0x1218000006039fae */ /* 0x0003e2000b901d52 */
[----:B------:R-:W-:Y:S01]  /*2e40*/  LOP3.LUT R0, R0, R8, RZ, 0xfc, !PT ;  /* 0x0000000800007212 */ /* 0x000fe200078efcff */
[----:B------:R-:W-:Y:S01]  /*2e50*/  IMAD.MOV.U32 R8, RZ, RZ, 0x10 ;  /* 0x00000010ff087424 */ /* 0x000fe200078e00ff */
[----:B------:R-:W-:Y:S01]  /*2e60*/  LOP3.LUT R233, R233, R12, RZ, 0xfc, !PT ;  /* 0x0000000ce9e97212 */ /* 0x000fe200078efcff */
[----:B------:R-:W0:Y:S01]  /*2e70*/  LDGDEPBAR ;  /* 0x00000000000079af */ /* 0x000e220000000000 */
[----:B------:R-:W-:Y:S01]  /*2e80*/  IMAD.SHL.U32 R2, R2, 0x2, RZ ;  /* 0x0000000202027824 */ /* 0x000fe200078e00ff */
[----:B------:R-:W-:Y:S01]  /*2e90*/  IADD3 R232, -R248, UR8, RZ ;  /* 0x00000008f8e87c10 */ /* 0x000fe2000fffe1ff */
[----:B------:R-:W-:Y:S01]  /*2ea0*/  IMAD.SHL.U32 R0, R0, 0x2, RZ ;  /* 0x0000000200007824 */ /* 0x000fe200078e00ff */
[----:B------:R2:W-:Y:S01]  /*2eb0*/  STL [R1], R4 ;  /* 0x0000000401007387 */ /* 0x0005e20000100800 */
[----:B------:R-:W-:Y:S01]  /*2ec0*/  IMAD R221, R220, 0x2, R2 ;  /* 0x00000002dcdd7824 */ /* 0x000fe200078e0202 */
[----:B-1----:R-:W-:-:S05]  /*2ed0*/  SEL R3, R8, 0xfffffff0, !P2 ;  /* 0xfffffff008037807 */ /* 0x002fca0005000000 */
[----:B------:R-:W-:-:S04]  /*2ee0*/  IMAD R3, R3, 0x2, R2 ;  /* 0x0000000203037824 */ /* 0x000fc800078e0202 */
[----:B--234-:R-:W-:Y:S02]  /*2ef0*/  IMAD R220, R220, 0x2, R3 ;  /* 0x00000002dcdc7824 */ /* 0x01cfe400078e0203 */
.L_x_587:
        /* <DEDUP_REMOVED lines=439> */
.L_x_585:
        /* <DEDUP_REMOVED lines=118> */
.L_x_586:
        /* <DEDUP_REMOVED lines=28> */
[----:B------:R-:W2:Y:S07]  /*5390*/  LDL R217, [R1] ;  /* 0x0000000001d97983 */ /* 0x000eae0000100800 */
        /* <DEDUP_REMOVED lines=26> */
[C---:B------:R-:W-:Y:S07]  /*5540*/  HMMA.16816.F32 R24, R208.reuse, R156, R24 ;  /* 0x0000009cd018723c */ /* 0x040fee0000001818 */
[----:B------:R-:W-:Y:S01]  /*5550*/  IADD3 R157, P0, R250, UR17, RZ ;  /* 0x00000011fa9d7c10 */ /* 0x000fe2000ff1e0ff */
[-C--:B------:R-:W-:Y:S08]  /*5560*/  HMMA.16816.F32 R28, R208, R158.reuse, R28 ;  /* 0x0000009ed01c723c */ /* 0x080ff0000000181c */
[C---:B------:R-:W-:Y:S07]  /*5570*/  HMMA.16816.F32 R32, R200.reuse, R158, R32 ;  /* 0x0000009ec820723c */ /* 0x040fee0000001820 */
[----:B------:R-:W-:Y:S01]  /*5580*/  IMAD.U32 R158, RZ, RZ, UR17 ;  /* 0x00000011ff9e7e24 */ /* 0x000fe2000f8e00ff */
[-C--:B-----5:R-:W-:Y:S01]  /*5590*/  HMMA.16816.F32 R132, R200, R212.reuse, R132 ;  /* 0x000000d4c884723c */ /* 0x0a0fe20000001884 */
[----:B------:R-:W-:Y:S07]  /*55a0*/  UMOV UR17, UR8 ;  /* 0x0000000800117c82 */ /* 0x000fee0008000000 */
[C---:B------:R-:W-:Y:S08]  /*55b0*/  HMMA.16816.F32 R136, R208.reuse, R212, R136 ;  /* 0x000000d4d088723c */ /* 0x040ff00000001888 */
[-C--:B------:R-:W-:Y:S08]  /*55c0*/  HMMA.16816.F32 R140, R208, R214.reuse, R140 ;  /* 0x000000d6d08c723c */ /* 0x080ff0000000188c */
[----:B------:R-:W-:Y:S04]  /*55d0*/  HMMA.16816.F32 R144, R200, R214, R144 ;  /* 0x000000d6c890723c */ /* 0x000fe80000001890 */
[----:B--2---:R-:W-:Y:S02]  /*55e0*/  LEA.HI.X.SX32 R158, R158, R217, 0x1, P0 ;  /* 0x000000d99e9e7211 */ /* 0x004fe400000f0eff */
[C---:B------:R-:W-:Y:S06]  /*55f0*/  LEA R156, P0, R157.reuse, c[0x0][0x220], 0x2 ;  /* 0x000088009d9c7a11 */ /* 0x040fec00078010ff */
        /* <DEDUP_REMOVED lines=100> */
.L_x_584:
        /* <DEDUP_REMOVED lines=159> */
.L_x_589:
[----:B-1----:R-:W-:Y:S01]  /*6630*/  LEA.HI R0, R28, R29, RZ, 0x3 ;  /* 0x0000001d1c007211 */ /* 0x002fe200078f18ff */
[----:B------:R-:W-:Y:S01]  /*6640*/  USHF.R.S32.HI UR6, URZ, 0x1f, UR15 ;  /* 0x0000001f3f067899 */ /* 0x000fe2000801140f */
[----:B-----5:R-:W-:Y:S01]  /*6650*/  IADD3 R7, R7, -UR9, RZ ;  /* 0x8000000907077c10 */ /* 0x020fe2000fffe0ff */
[----:B------:R-:W-:Y:S01]  /*6660*/  USEL UR15, UR15, URZ, !UP1 ;  /* 0x0000003f0f0f7287 */ /* 0x000fe2000c800000 */
[----:B------:R-:W-:Y:S01]  /*6670*/  LOP3.LUT R2, R0, 0x1ffffff8, RZ, 0xc0, !PT ;  /* 0x1ffffff800027812 */ /* 0x000fe200078ec0ff */
[----:B------:R-:W-:Y:S01]  /*6680*/  USEL UR6, UR6, URZ, !UP1 ;  /* 0x0000003f06067287 */ /* 0x000fe2000c800000 */
[----:B------:R-:W-:Y:S01]  /*6690*/  SHF.R.S32.HI R14, RZ, 0x3, R0 ;  /* 0x00000003ff0e7819 */ /* 0x000fe20000011400 */
[----:B------:R-:W-:Y:S01]  /*66a0*/  ULDC.64 UR4, c[0x0][0x340] ;  /* 0x0000d00000047ab9 */ /* 0x000fe20000000a00 */
[----:B------:R-:W-:Y:S01]  /*66b0*/  IMNMX R15, R7, 0x40, PT ;  /* 0x00000040070f7817 */ /* 0x000fe20003800200 */
[----:B------:R-:W-:Y:S01]  /*66c0*/  IMAD.IADD R2, R29, 0x1, -R2 ;  /* 0x000000011d027824 */ /* 0x000fe200078e0a02 */
[----:B------:R-:W-:Y:S01]  /*66d0*/  SHF.R.S32.HI R29, RZ, 0x1f, R243 ;  /* 0x0000001fff1d7819 */ /* 0x000fe200000114f3 */
[C---:B------:R-:W-:Y:S01]  /*66e0*/  IMAD.SHL.U32 R0, R14.reuse, 0x40, RZ ;  /* 0x000000400e007824 */ /* 0x040fe200078e00ff */
[----:B------:R-:W-:Y:S01]  /*66f0*/  ISETP.GE.AND P4, PT, R14, R15, PT ;  /* 0x0000000f0e00720c */ /* 0x000fe20003f86270 */
[----:B------:R-:W-:Y:S01]  /*6700*/  IMAD.SHL.U32 R2, R2, 0x8, RZ ;  /* 0x0000000802027824 */ /* 0x000fe200078e00ff */
[----:B------:R-:W-:Y:S01]  /*6710*/  UIMAD UR4, UR6, UR4, URZ ;  /* 0x00000004060472a4 */ /* 0x000fe2000f8e023f */
[----:B------:R-:W-:Y:S01]  /*6720*/  IMAD R4, R29, c[0x0][0x338], RZ ;  /* 0x0000ce001d047a24 */ /* 0x000fe200078e02ff */
[----:B------:R-:W-:Y:S01]  /*6730*/  LOP3.LUT R0, R0, 0x1c0, RZ, 0xc0, !PT ;  /* 0x000001c000007812 */ /* 0x000fe200078ec0ff */
[----:B------:R-:W-:Y:S01]  /*6740*/  IMAD.U32 R30, RZ, RZ, UR15 ;  /* 0x0000000fff1e7e24 */ /* 0x000fe2000f8e00ff */
[----:B------:R-:W-:Y:S01]  /*6750*/  UIMAD UR4, UR15, UR5, UR4 ;  /* 0x000000050f0472a4 */ /* 0x000fe2000f8e0204 */
[----:B------:R-:W-:Y:S01]  /*6760*/  IMAD R6, R243, c[0x0][0x33c], R4 ;  /* 0x0000cf00f3067a24 */ /* 0x000fe200078e0204 */
[----:B------:R-:W-:Y:S01]  /*6770*/  LOP3.LUT R3, R0, 0x38, R2, 0xf8, !PT ;  /* 0x0000003800037812 */ /* 0x000fe200078ef802 */
[----:B------:R-:W-:Y:S01]  /*6780*/  IMAD.U32 R8, RZ, RZ, UR16 ;  /* 0x00000010ff087e24 */ /* 0x000fe2000f8e00ff */
[----:B------:R-:W-:Y:S01]  /*6790*/  SHF.R.U32.HI R0, RZ, 0x3, R0 ;  /* 0x00000003ff007819 */ /* 0x000fe20000011600 */
[----:B------:R-:W-:Y:S01]  /*67a0*/  BSSY B0, `(.L_x_590) ;  /* 0x0000028000007945 */ /* 0x000fe20003800000 */
[----:B------:R-:W-:-:S02]  /*67b0*/  IADD3 R28, R2, 0x40, RZ ;  /* 0x00000040021c7810 */ /* 0x000fc40007ffe0ff */
[----:B------:R-:W-:Y:S02]  /*67c0*/  LOP3.LUT R0, R3, R0, RZ, 0x3c, !PT ;  /* 0x0000000003007212 */ /* 0x000fe400078e3cff */
[----:B------:R-:W-:-:S03]  /*67d0*/  SHF.R.S32.HI R3, RZ, 0x1f, R2 ;  /* 0x0000001fff037819 */ /* 0x000fc60000011402 */
[----:B------:R-:W-:Y:S02]  /*67e0*/  IMAD R0, R27, 0x200, R0 ;  /* 0x000002001b007824 */ /* 0x000fe400078e0200 */
[----:B------:R-:W-:-:S04]  /*67f0*/  IMAD.WIDE.U32 R4, R243, c[0x0][0x338], R2 ;  /* 0x0000ce00f3047a25 */ /* 0x000fc800078e0002 */
[----:B------:R-:W-:Y:S02]  /*6800*/  IMAD.SHL.U32 R0, R0, 0x2, RZ ;  /* 0x0000000200007824 */ /* 0x000fe400078e00ff */
[----:B------:R-:W-:Y:S01]  /*6810*/  IMAD.IADD R5, R5, 0x1, R6 ;  /* 0x0000000105057824 */ /* 0x000fe200078e0206 */
[----:B------:R-:W-:Y:S02]  /*6820*/  IADD3 R6, P0, R14, UR10, RZ ;  /* 0x0000000a0e067c10 */ /* 0x000fe4000ff1e0ff */
[----:B------:R1:W2:Y:S01]  /*6830*/  LDS.128 R40, [R0+0x7080] ;  /* 0x0070800000287984 */ /* 0x0002a20000000c00 */
[----:B------:R-:W-:Y:S01]  /*6840*/  IMAD.WIDE.U32 R12, R30, c[0x0][0x340], R4 ;  /* 0x0000d0001e0c7a25 */ /* 0x000fe200078e0004 */
[----:B------:R-:W-:Y:S02]  /*6850*/  LEA.HI.X.SX32 R7, R14, UR11, 0x1, P0 ;  /* 0x0000000b0e077c11 */ /* 0x000fe400080f0eff */
[----:B------:R1:W3:Y:S02]  /*6860*/  LDS.128 R36, [R0+0x9080] ;  /* 0x0090800000247984 */ /* 0x0002e40000000c00 */
[----:B------:R-:W-:Y:S01]  /*6870*/  IADD3 R9, R13, UR4, RZ ;  /* 0x000000040d097c10 */ /* 0x000fe2000fffe0ff */
[----:B------:R-:W-:Y:S01]  /*6880*/  IMAD.WIDE R4, R8, 0x40, R6 ;  /* 0x0000004008047825 */ /* 0x000fe200078e0206 */
        /* <DEDUP_REMOVED lines=25> */
.L_x_591:
[----:B------:R-:W-:Y:S05]  /*6a20*/  BSYNC B0 ;  /* 0x0000000000007941 */ /* 0x000fea0003800000 */
.L_x_590:
        /* <DEDUP_REMOVED lines=21> */
.L_x_593:
[----:B------:R-:W-:Y:S05]  /*6b80*/  BSYNC B0 ;  /* 0x0000000000007941 */ /* 0x000fea0003800000 */
.L_x_592:
[----:B-1----:R-:W-:Y:S01]  /*6b90*/  IMAD R0, R29, c[0x0][0x308], RZ ;  /* 0x0000c2001d007a24 */ /* 0x002fe200078e02ff */
[----:B------:R-:W-:Y:S01]  /*6ba0*/  ULDC.64 UR4, c[0x0][0x310] ;  /* 0x0000c40000047ab9 */ /* 0x000fe20000000a00 */
[C---:B------:R-:W-:Y:S01]  /*6bb0*/  IMAD.WIDE.U32 R6, R243.reuse, c[0x0][0x308], R2 ;  /* 0x0000c200f3067a25 */ /* 0x040fe200078e0002 */
[----:B------:R-:W-:Y:S01]  /*6bc0*/  UIMAD UR4, UR6, UR4, URZ ;  /* 0x00000004060472a4 */ /* 0x000fe2000f8e023f */
[----:B------:R-:W-:Y:S02]  /*6bd0*/  BSSY B0, `(.L_x_594) ;  /* 0x0000015000007945 */ /* 0x000fe40003800000 */
[----:B------:R-:W-:Y:S01]  /*6be0*/  IMAD R0, R243, c[0x0][0x30c], R0 ;  /* 0x0000c300f3007a24 */ /* 0x000fe200078e0200 */
[----:B------:R-:W-:-:S04]  /*6bf0*/  UIMAD UR4, UR15, UR5, UR4 ;  /* 0x000000050f0472a4 */ /* 0x000fc8000f8e0204 */
[----:B------:R-:W-:-:S05]  /*6c00*/  IADD3 R7, R7, R0, RZ ;  /* 0x0000000007077210 */ /* 0x000fca0007ffe0ff */
        /* <DEDUP_REMOVED lines=17> */
.L_x_595:
[----:B------:R-:W-:Y:S05]  /*6d20*/  BSYNC B0 ;  /* 0x0000000000007941 */ /* 0x000fea0003800000 */
.L_x_594:
        /* <DEDUP_REMOVED lines=19> */
.L_x_588:
        /* <DEDUP_REMOVED lines=31> */
.L_x_596:
[----:B-1----:R-:W1:Y:S01]  /*7050*/  S2R R2, SR_TID.X ;  /* 0x0000000000027919 */ /* 0x002e620000002100 */
[----:B------:R-:W-:Y:S01]  /*7060*/  SHF.R.S32.HI R18, RZ, 0x1f, R243 ;  /* 0x0000001fff127819 */ /* 0x000fe200000114f3 */
[----:B------:R-:W-:Y:S01]  /*7070*/  USHF.R.S32.HI UR6, URZ, 0x1f, UR15 ;  /* 0x0000001f3f067899 */ /* 0x000fe2000801140f */
[----:B-----5:R-:W-:Y:S01]  /*7080*/  IADD3 R14, R6, -UR9, RZ ;  /* 0x80000009060e7c10 */ /* 0x020fe2000fffe0ff */
[----:B------:R-:W-:Y:S01]  /*7090*/  USEL UR15, UR15, URZ, !UP1 ;  /* 0x0000003f0f0f7287 */ /* 0x000fe2000c800000 */
[----:B------:R-:W-:Y:S01]  /*70a0*/  IMAD.U32 R6, RZ, RZ, UR16 ;  /* 0x00000010ff067e24 */ /* 0x000fe2000f8e00ff */
[----:B------:R-:W-:Y:S01]  /*70b0*/  USEL UR6, UR6, URZ, !UP1 ;  /* 0x0000003f06067287 */ /* 0x000fe2000c800000 */
[----:B------:R-:W-:Y:S01]  /*70c0*/  BSSY B0, `(.L_x_597) ;  /* 0x0000026000007945 */ /* 0x000fe20003800000 */
[----:B------:R-:W-:-:S02]  /*70d0*/  ULDC.64 UR4, c[0x0][0x310] ;  /* 0x0000c40000047ab9 */ /* 0x000fc40000000a00 */
[----:B------:R-:W-:Y:S01]  /*70e0*/  UIMAD UR4, UR6, UR4, URZ ;  /* 0x00000004060472a4 */ /* 0x000fe2000f8e023f */
[----:B------:R-:W-:-:S03]  /*70f0*/  IMAD.U32 R17, RZ, RZ, UR15 ;  /* 0x0000000fff117e24 */ /* 0x000fc6000f8e00ff */
[----:B------:R-:W-:Y:S01]  /*7100*/  UIMAD UR4, UR15, UR5, UR4 ;  /* 0x000000050f0472a4 */ /* 0x000fe2000f8e0204 */
[----:B-1----:R-:W-:-:S04]  /*7110*/  SHF.R.S32.HI R4, RZ, 0x1f, R2 ;  /* 0x0000001fff047819 */ /* 0x002fc80000011402 */
[----:B------:R-:W-:-:S04]  /*7120*/  LEA.HI R4, R4, R2, RZ, 0x3 ;  /* 0x0000000204047211 */ /* 0x000fc800078f18ff */
[----:B------:R-:W-:-:S05]  /*7130*/  LOP3.LUT R0, R4, 0x1ffffff8, RZ, 0xc0, !PT ;  /* 0x1ffffff804007812 */ /* 0x000fca00078ec0ff */
[----:B------:R-:W-:-:S04]  /*7140*/  IMAD.IADD R0, R2, 0x1, -R0 ;  /* 0x0000000102007824 */ /* 0x000fc800078e0a00 */
[----:B------:R-:W-:Y:S02]  /*7150*/  IMAD.SHL.U32 R12, R0, 0x8, RZ ;  /* 0x00000008000c7824 */ /* 0x000fe400078e00ff */
[----:B------:R-:W-:-:S03]  /*7160*/  IMAD R0, R18, c[0x0][0x308], RZ ;  /* 0x0000c20012007a24 */ /* 0x000fc600078e02ff */
[----:B------:R-:W-:Y:S01]  /*7170*/  SHF.R.S32.HI R13, RZ, 0x1f, R12 ;  /* 0x0000001fff0d7819 */ /* 0x000fe2000001140c */
[C---:B------:R-:W-:Y:S01]  /*7180*/  IMAD R0, R243.reuse, c[0x0][0x30c], R0 ;  /* 0x0000c300f3007a24 */ /* 0x040fe200078e0200 */
[C---:B------:R-:W-:Y:S02]  /*7190*/  IADD3 R15, R12.reuse, 0x40, RZ ;  /* 0x000000400c0f7810 */ /* 0x040fe40007ffe0ff */
[----:B------:R-:W-:Y:S01]  /*71a0*/  IADD3 R16, R12, 0x80, RZ ;  /* 0x000000800c107810 */ /* 0x000fe20007ffe0ff */
[----:B------:R-:W-:-:S04]  /*71b0*/  IMAD.WIDE.U32 R2, R243, c[0x0][0x308], R12 ;  /* 0x0000c200f3027a25 */ /* 0x000fc800078e000c */
[----:B------:R-:W-:Y:S01]  /*71c0*/  IMAD.IADD R3, R3, 0x1, R0 ;  /* 0x0000000103037824 */ /* 0x000fe200078e0200 */
[----:B------:R-:W-:-:S03]  /*71d0*/  SHF.R.S32.HI R0, RZ, 0x3, R4 ;  /* 0x00000003ff007819 */ /* 0x000fc60000011404 */
[----:B------:R-:W-:Y:S01]  /*71e0*/  IMAD.WIDE.U32 R10, R17, c[0x0][0x310], R2 ;  /* 0x0000c400110a7a25 */ /* 0x000fe200078e0002 */
[C---:B------:R-:W-:Y:S02]  /*71f0*/  ISETP.GE.AND P4, PT, R0.reuse, R14, PT ;  /* 0x0000000e0000720c */ /* 0x040fe40003f86270 */
[C---:B------:R-:W-:Y:S02]  /*7200*/  IADD3 R4, P0, R0.reuse, UR10, RZ ;  /* 0x0000000a00047c10 */ /* 0x040fe4000ff1e0ff */
[----:B------:R-:W-:Y:S02]  /*7210*/  IADD3 R3, R11, UR4, RZ ;  /* 0x000000040b037c10 */ /* 0x000fe4000fffe0ff */
[----:B------:R-:W-:-:S05]  /*7220*/  LEA.HI.X.SX32 R5, R0, UR11, 0x1, P0 ;  /* 0x0000000b00057c11 */ /* 0x000fca00080f0eff */
[----:B------:R-:W-:Y:S02]  /*7230*/  IMAD.WIDE R6, R6, 0x40, R4 ;  /* 0x0000004006067825 */ /* 0x000fe400078e0204 */
        /* <DEDUP_REMOVED lines=14> */
.L_x_598:
[----:B------:R-:W-:Y:S05]  /*7320*/  BSYNC B0 ;  /* 0x0000000000007941 */ /* 0x000fea0003800000 */
.L_x_597:
        /* <DEDUP_REMOVED lines=19> */
.L_x_600:
[----:B------:R-:W-:Y:S05]  /*7460*/  BSYNC B0 ;  /* 0x0000000000007941 */ /* 0x000fea0003800000 */
.L_x_599:
[----:B------:R-:W-:Y:S01]  /*7470*/  IMAD R0, R18, c[0x0][0x338], RZ ;  /* 0x0000ce0012007a24 */ /* 0x000fe200078e02ff */
[----:B------:R-:W-:Y:S01]  /*7480*/  ULDC.64 UR4, c[0x0][0x340] ;  /* 0x0000d00000047ab9 */ /* 0x000fe20000000a00 */
[C---:B-1----:R-:W-:Y:S01]  /*7490*/  IMAD.WIDE.U32 R2, R243.reuse, c[0x0][0x338], R12 ;  /* 0x0000ce00f3027a25 */ /* 0x042fe200078e000c */
        /* <DEDUP_REMOVED lines=21> */
.L_x_602:
[----:B------:R-:W-:Y:S05]  /*75f0*/  BSYNC B0 ;  /* 0x0000000000007941 */ /* 0x000fea0003800000 */
.L_x_601:
        /* <DEDUP_REMOVED lines=18> */
.L_x_603:
        /* <DEDUP_REMOVED lines=14> */
.L_x_1397:


//--------------------- .text._ZN7cutlass13device_kernelIN5flash19enable_sm80_to_sm89INS1_16FlashAttnBwdSm80INS1_25CollectiveMainloopBwdSm80ILi1ELi1EN4cute5tupleIJNS5_1CILi64EEES8_NS7_ILi192EEEEEENS_6half_tEfNS_4arch4Sm80ELb1ELb0ELb0ELb1ELb0ELb0ELb0ELb0ELi2ELi2ELi2ELi2ELb1EEENS1_24CollectiveEpilogueBwdGQAISA_fSD_Li256ELb1ELb0EEENS1_25SingleTileBwdLPTSchedulerILb1ELi64ELb0EEEEEEEEEvNT_6ParamsE --------------------------
	.section	.text._ZN7cutlass13device_kernelIN5flash19enable_sm80_to_sm89INS1_16FlashAttnBwdSm80INS1_25CollectiveMainloopBwdSm80ILi1ELi1EN4cute5tupleIJNS5_1CILi64EEES8_NS7_ILi192EEEEEENS_6half_tEfNS_4arch4Sm80ELb1ELb0ELb0ELb1ELb0ELb0ELb0ELb0ELi2ELi2ELi2ELi2ELb1EEENS1_24CollectiveEpilogueBwdGQAISA_fSD_Li256ELb1ELb0EEENS1_25SingleTileBwdLPTSchedulerILb1ELi64ELb0EEEEEEEEEvNT_6ParamsE,"ax",@progbits
	.sectioninfo	@"SHI_REGISTERS=255"
	.align	128
.text._ZN7cutlass13device_kernelIN5flash19enable_sm80_to_sm89INS1_16FlashAttnBwdSm80INS1_25CollectiveMainloopBwdSm80ILi1ELi1EN4cute5tupleIJNS5_1CILi64EEES8_NS7_ILi192EEEEEENS_6half_tEfNS_4arch4Sm80ELb1ELb0ELb0ELb1ELb0ELb0ELb0ELb0ELi2ELi2ELi2ELi2ELb1EEENS1_24CollectiveEpilogueBwdGQAISA_fSD_Li256ELb1ELb0EEENS1_25SingleTileBwdLPTSchedulerILb1ELi64ELb0EEEEEEEEEvNT_6ParamsE:
        .type           _ZN7cutlass13device_kernelIN5flash19enable_sm80_to_sm89INS1_16FlashAttnBwdSm80INS1_25CollectiveMainloopBwdSm80ILi1ELi1EN4cute5tupleIJNS5_1CILi64EEES8_NS7_ILi192EEEEEENS_6half_tEfNS_4arch4Sm80ELb1ELb0ELb0ELb1ELb0ELb0ELb0ELb0ELi2ELi2ELi2ELi2ELb1EEENS1_24CollectiveEpilogueBwdGQAISA_fSD_Li256ELb1ELb0EEENS1_25SingleTileBwdLPTSchedulerILb1ELi64ELb0EEEEEEEEEvNT_6ParamsE,@function
        .size           _ZN7cutlass13device_kernelIN5flash19enable_sm80_to_sm89INS1_16FlashAttnBwdSm80INS1_25CollectiveMainloopBwdSm80ILi1ELi1EN4cute5tupleIJNS5_1CILi64EEES8_NS7_ILi192EEEEEENS_6half_tEfNS_4arch4Sm80ELb1ELb0ELb0ELb1ELb0ELb0ELb0ELb0ELi2ELi2ELi2ELi2ELb1EEENS1_24CollectiveEpilogueBwdGQAISA_fSD_Li256ELb1ELb0EEENS1_25SingleTileBwdLPTSchedulerILb1ELi64ELb0EEEEEEEEEvNT_6ParamsE,(.L_x_1398 - _ZN7cutlass13device_kernelIN5flash19enable_sm80_to_sm89INS1_16FlashAttnBwdSm80INS1_25CollectiveMainloopBwdSm80ILi1ELi1EN4cute5tupleIJNS5_1CILi64EEES8_NS7_ILi192EEEEEENS_6half_tEfNS_4arch4Sm80ELb1ELb0ELb0ELb1ELb0ELb0ELb0ELb0ELi2ELi2ELi2ELi2ELb1EEENS1_24CollectiveEpilogueBwdGQAISA_fSD_Li256ELb1ELb0EEENS1_25SingleTileBwdLPTSchedulerILb1ELi64ELb0EEEEEEEEEvNT_6ParamsE)
        .other          _ZN7cutlass13device_kernelIN5flash19enable_sm80_to_sm89INS1_16FlashAttnBwdSm80INS1_25CollectiveMainloopBwdSm80ILi1ELi1EN4cute5tupleIJNS5_1CILi64EEES8_NS7_ILi192EEEEEENS_6half_tEfNS_4arch4Sm80ELb1ELb0ELb0ELb1ELb0ELb0ELb0ELb0ELi2ELi2ELi2ELi2ELb1EEENS1_24CollectiveEpilogueBwdGQAISA_fSD_Li256ELb1ELb0EEENS1_25SingleTileBwdLPTSchedulerILb1ELi64ELb0EEEEEEEEEvNT_6ParamsE,@"STO_CUDA_ENTRY STV_DEFAULT"
_ZN7cutlass13device_kernelIN5flash19enable_sm80_to_sm89INS1_16FlashAttnBwdSm80INS1_25CollectiveMainloopBwdSm80ILi1ELi1EN4cute5tupleIJNS5_1CILi64EEES8_NS7_ILi192EEEEEENS_6half_tEfNS_4arch4Sm80ELb1ELb0ELb0ELb1ELb0ELb0ELb0ELb0ELi2ELi2ELi2ELi2ELb1EEENS1_24CollectiveEpilogueBwdGQAISA_fSD_Li256ELb1ELb0EEENS1_25SingleTileBwdLPTSchedulerILb1ELi64ELb0EEEEEEEEEvNT_6ParamsE:
        /* <DEDUP_REMOVED lines=31> */
.L_x_605:
        /* <DEDUP_REMOVED lines=8> */
.L_x_606:
        /* <DEDUP_REMOVED lines=8> */
[----:B------:R-:W-:Y:S02]  /*02f0*/  UMOV UR7, UR5 ;  /* 0x0000000500077c82 */ /* 0x000fe40008000000 */
        /* <DEDUP_REMOVED lines=12> */
.L_x_607:
        /* <DEDUP_REMOVED lines=14> */
.L_x_609:
[----:B------:R-:W-:Y:S02]  /*04a0*/  ULDC UR5, c[0x0][0x3dc] ;  /* 0x0000f70000057ab9 */ /* 0x000fe40000000800 */
.L_x_608:
[----:B------:R-:W-:-:S04]  /*04b0*/  UIADD3 UR5, UR5, 0x3f, URZ ;  /* 0x0000003f05057890 */ /* 0x000fc8000fffe03f */
[----:B------:R-:W-:-:S04]  /*04c0*/  USHF.R.S32.HI UR4, URZ, 0x1f, UR5 ;  /* 0x0000001f3f047899 */ /* 0x000fc80008011405 */
[----:B------:R-:W-:-:S04]  /*04d0*/  ULEA.HI UR4, UR4, UR5, URZ, 0x6 ;  /* 0x0000000504047291 */ /* 0x000fc8000f8f303f */
[----:B------:R-:W-:-:S04]  /*04e0*/  USHF.R.S32.HI UR4, URZ, 0x6, UR4 ;  /* 0x000000063f047899 */ /* 0x000fc80008011404 */
[----:B------:R-:W-:-:S04]  /*04f0*/  UISETP.GE.AND UP0, UPT, UR13, UR4, UPT ;  /* 0x000000040d00728c */ /* 0x000fc8000bf06270 */
[----:B------:R-:W-:-:S06]  /*0500*/  USEL UR7, UR7, 0xffffffff, !UP0 ;  /* 0xffffffff07077887 */ /* 0x000fcc000c000000 */
[----:B------:R-:W-:-:S05]  /*0510*/  MOV R0, UR7 ;  /* 0x0000000700007c02 */ /* 0x000fca0008000f00 */
[----:B------:R1:W-:Y:S01]  /*0520*/  STL [R1], R0 ;  /* 0x0000000001007387 */ /* 0x0003e20000100800 */
[----:B------:R-:W-:Y:S05]  /*0530*/  BRA `(.L_x_610) ;  /* 0x000004a000007947 */ /* 0x000fea0003800000 */
.L_x_604:
        /* <DEDUP_REMOVED lines=22> */
.L_x_611:
        /* <DEDUP_REMOVED lines=8> */
.L_x_612:
        /* <DEDUP_REMOVED lines=21> */
.L_x_613:
        /* <DEDUP_REMOVED lines=14> */
.L_x_615:
[----:B------:R-:W-:Y:S02]  /*0950*/  ULDC UR5, c[0x0][0x3dc] ;  /* 0x0000f70000057ab9 */ /* 0x000fe40000000800 */
.L_x_614:
[----:B------:R-:W-:-:S04]  /*0960*/  UIADD3 UR5, UR5, 0x3f, URZ ;  /* 0x0000003f05057890 */ /* 0x000fc8000fffe03f */
[----:B------:R-:W-:-:S04]  /*0970*/  USHF.R.S32.HI UR4, URZ, 0x1f, UR5 ;  /* 0x0000001f3f047899 */ /* 0x000fc80008011405 */
[----:B------:R-:W-:-:S04]  /*0980*/  ULEA.HI UR4, UR4, UR5, URZ, 0x6 ;  /* 0x0000000504047291 */ /* 0x000fc8000f8f303f */
[----:B------:R-:W-:-:S04]  /*0990*/  USHF.R.S32.HI UR4, URZ, 0x6, UR4 ;  /* 0x000000063f047899 */ /* 0x000fc80008011404 */
[----:B------:R-:W-:-:S04]  /*09a0*/  UISETP.GE.AND UP0, UPT, UR13, UR4, UPT ;  /* 0x000000040d00728c */ /* 0x000fc8000bf06270 */
[----:B------:R-:W-:-:S06]  /*09b0*/  USEL UR7, UR7, 0xffffffff, !UP0 ;  /* 0xffffffff07077887 */ /* 0x000fcc000c000000 */
[----:B------:R-:W-:-:S05]  /*09c0*/  MOV R0, UR7 ;  /* 0x0000000700007c02 */ /* 0x000fca0008000f00 */
[----:B------:R1:W-:Y:S02]  /*09d0*/  STL [R1], R0 ;  /* 0x0000000001007387 */ /* 0x0003e40000100800 */
.L_x_610:
[----:B------:R-:W2:Y:S02]  /*09e0*/  LDL R23, [R1] ;  /* 0x0000000001177983 */ /* 0x000ea40000100800 */
[----:B--2---:R-:W-:-:S13]  /*09f0*/  ISETP.GE.AND P0, PT, R23, RZ, PT ;  /* 0x000000ff1700720c */ /* 0x004fda0003f06270 */
[----:B------:R-:W-:Y:S05]  /*0a00*/  @!P0 EXIT ;  /* 0x000000000000894d */ /* 0x000fea0003800000 */
[----:B------:R-:W-:Y:S01]  /*0a10*/  ISETP.NE.U32.AND P1, PT, RZ, c[0x0][0x2d8], PT ;  /* 0x0000b600ff007a0c */ /* 0x000fe20003f25070 */
[----:B------:R-:W-:Y:S01]  /*0a20*/  IMAD.MOV.U32 R13, RZ, RZ, 0x4 ;  /* 0x00000004ff0d7424 */ /* 0x000fe200078e00ff */
[----:B------:R-:W-:Y:S02]  /*0a30*/  ISETP.NE.U32.AND P3, PT, RZ, c[0x0][0x2c8], PT ;  /* 0x0000b200ff007a0c */ /* 0x000fe40003f65070 */
[----:B------:R-:W-:Y:S01]  /*0a40*/  ISETP.NE.AND.EX P1, PT, RZ, c[0x0][0x2dc], PT, P1 ;  /* 0x0000b700ff007a0c */ /* 0x000fe20003f25310 */
[----:B------:R-:W-:Y:S01]  /*0a50*/  IMAD.WIDE R4, R23, R13, c[0x0][0x2c8] ;  /* 0x0000b20017047625 */ /* 0x000fe200078e020d */
[----:B------:R-:W-:Y:S02]  /*0a60*/  ISETP.NE.AND.EX P3, PT, RZ, c[0x0][0x2cc], PT, P3 ;  /* 0x0000b300ff007a0c */ /* 0x000fe40003f65330 */
[----:B------:R-:W-:-:S04]  /*0a70*/  ISETP.NE.U32.AND P0, PT, RZ, c[0x0][0x2d0], PT ;  /* 0x0000b400ff007a0c */ /* 0x000fc80003f05070 */
[----:B------:R-:W-:-:S05]  /*0a80*/  ISETP.NE.AND.EX P0, PT, RZ, c[0x0][0x2d4], PT, P0 ;  /* 0x0000b500ff007a0c */ /* 0x000fca0003f05300 */
[CC--:B------:R-:W-:Y:S02]  /*0a90*/  @P1 IMAD.WIDE R2, R23.reuse, R13.reuse, c[0x0][0x2d8] ;  /* 0x0000b60017021625 */ /* 0x0c0fe400078e020d */
[----:B-1----:R-:W2:Y:S04]  /*0aa0*/  @P3 LDG.E R0, [R4.64] ;  /* 0x0000000e04003981 */ /* 0x002ea8000c1e1900 */
[----:B------:R1:W3:Y:S04]  /*0ab0*/  @P1 LDG.E R8, [R2.64] ;  /* 0x0000000e02081981 */ /* 0x0002e8000c1e1900 */
[----:B------:R-:W4:Y:S01]  /*0ac0*/  @P3 LDG.E R7, [R4.64] ;  /* 0x0000000e04073981 */ /* 0x000f22000c1e1900 */
[----:B-1----:R-:W-:-:S05]  /*0ad0*/  IMAD.WIDE R2, R23, R13, c[0x0][0x2d0] ;  /* 0x0000b40017027625 */ /* 0x002fca00078e020d */
[----:B------:R-:W5:Y:S01]  /*0ae0*/  @P0 LDG.E R6, [R2.64] ;  /* 0x0000000e02060981 */ /* 0x000f62000c1e1900 */
[----:B------:R-:W-:Y:S01]  /*0af0*/  ULDC UR11, c[0x0][0x168] ;  /* 0x00005a00000b7ab9 */ /* 0x000fe20000000800 */
[----:B------:R-:W-:Y:S01]  /*0b00*/  CS2R R10, SRZ ;  /* 0x00000000000a7805 */ /* 0x000fe2000001ff00 */
[----:B------:R-:W-:Y:S01]  /*0b10*/  ULDC UR10, c[0x0][0x198] ;  /* 0x00006600000a7ab9 */ /* 0x000fe20000000800 */
[----:B------:R-:W-:Y:S02]  /*0b20*/  IMAD.MOV.U32 R12, RZ, RZ, RZ ;  /* 0x000000ffff0c7224 */ /* 0x000fe400078e00ff */
        /* <DEDUP_REMOVED lines=17> */
.L_x_616:
[----:B------:R-:W-:-:S04]  /*0c40*/  ISETP.NE.U32.AND P1, PT, RZ, c[0x0][0x2e0], PT ;  /* 0x0000b800ff007a0c */ /* 0x000fc80003f25070 */
[----:B------:R-:W-:-:S13]  /*0c50*/  ISETP.NE.AND.EX P1, PT, RZ, c[0x0][0x2e4], PT, P1 ;  /* 0x0000b900ff007a0c */ /* 0x000fda0003f25310 */
[----:B------:R-:W-:Y:S05]  /*0c60*/  @!P1 BRA `(.L_x_617) ;  /* 0x0000004000009947 */ /* 0x000fea0003800000 */
[----:B------:R-:W-:-:S05]  /*0c70*/  IMAD.WIDE R2, R23, R13, c[0x0][0x2e0] ;  /* 0x0000b80017027625 */ /* 0x000fca00078e020d */
[----:B------:R-:W2:Y:S02]  /*0c80*/  LDG.E R0, [R2.64] ;  /* 0x0000000e02007981 */ /* 0x000ea4000c1e1900 */
[----:B--2---:R1:W2:Y:S02]  /*0c90*/  R2UR UR10, R0 ;  /* 0x00000000000a73c2 */ /* 0x0042a400000e0000 */
[----:B-12---:R-:W-:Y:S05]  /*0ca0*/  BRA `(.L_x_618) ;  /* 0x0000006000007947 */ /* 0x006fea0003800000 */
.L_x_617:
[----:B------:R-:W-:Y:S05]  /*0cb0*/  @!P0 BRA `(.L_x_618) ;  /* 0x0000005000008947 */ /* 0x000fea0003800000 */
[----:B------:R1:W2:Y:S04]  /*0cc0*/  LDG.E R0, [R2.64] ;  /* 0x0000000e02007981 */ /* 0x0002a8000c1e1900 */
[----:B-1----:R-:W3:Y:S01]  /*0cd0*/  LDG.E R2, [R2.64+0x4] ;  /* 0x0000040e02027981 */ /* 0x002ee2000c1e1900 */
[----:B--2---:R-:W1:Y:S08]  /*0ce0*/  R2UR UR10, R0 ;  /* 0x00000000000a73c2 */ /* 0x004e7000000e0000 */
[----:B---3--:R-:W1:Y:S02]  /*0cf0*/  R2UR UR4, R2 ;  /* 0x00000000020473c2 */ /* 0x008e6400000e0000 */
[----:B-1----:R-:W-:-:S06]  /*0d00*/  UIADD3 UR10, -UR10, UR4, URZ ;  /* 0x000000040a0a7290 */ /* 0x002fcc000fffe13f */
.L_x_618:
        /* <DEDUP_REMOVED lines=67> */
[----:B------:R-:W-:Y:S01]  /*1140*/  IMAD R0, R12, 0xc0, RZ ;  /* 0x000000c00c007824 */ /* 0x000fe200078e02ff */
[--C-:B------:R-:W-:Y:S01]  /*1150*/  SHF.R.S32.HI R13, RZ, 0x1f, R132.reuse ;  /* 0x0000001fff0d7819 */ /* 0x100fe20000011484 */
[----:B------:R-:W-:Y:S01]  /*1160*/  ULDC.64 UR4, c[0x0][0x248] ;  /* 0x0000920000047ab9 */ /* 0x000fe20000000a00 */
[----:B------:R-:W-:Y:S01]  /*1170*/  IADD3 R24, P1, R3, R12, RZ ;  /* 0x0000000c03187210 */ /* 0x000fe20007f3e0ff */
[----:B------:R-:W-:Y:S01]  /*1180*/  UISETP.NE.AND UP0, UPT, UR4, 0x1, UPT ;  /* 0x000000010400788c */ /* 0x000fe2000bf05270 */
[----:B------:R-:W-:Y:S01]  /*1190*/  LEA.HI R33, R13, R132, RZ, 0x3 ;  /* 0x000000840d217211 */ /* 0x000fe200078f18ff */
[----:B------:R-:W-:Y:S01]  /*11a0*/  UIMAD.WIDE.U32 UR20, UR12, UR5, URZ ;  /* 0x000000050c1472a5 */ /* 0x000fe2000f8e003f */
[----:B------:R-:W-:Y:S01]  /*11b0*/  LEA.HI.X.SX32 R25, R3, R2, 0x1, P1 ;  /* 0x0000000203197211 */ /* 0x000fe200008f0eff */
[----:B------:R-:W-:Y:S01]  /*11c0*/  ULDC UR4, c[0x0][0x250] ;  /* 0x0000940000047ab9 */ /* 0x000fe20000000800 */
[----:B------:R-:W-:Y:S01]  /*11d0*/  SHF.R.S32.HI R2, RZ, 0x1f, R132 ;  /* 0x0000001fff027819 */ /* 0x000fe20000011484 */
[----:B------:R-:W-:Y:S01]  /*11e0*/  UMOV UR18, UR12 ;  /* 0x0000000c00127c82 */ /* 0x000fe20008000000 */
[CC--:B------:R-:W-:Y:S01]  /*11f0*/  IADD3 R28, P1, R0.reuse, R132.reuse, RZ ;  /* 0x00000084001c7210 */ /* 0x0c0fe20007f3e0ff */
[----:B------:R-:W-:Y:S01]  /*1200*/  ULDC.64 UR6, c[0x0][0x1e0] ;  /* 0x0000780000067ab9 */ /* 0x000fe20000000a00 */
[C---:B------:R-:W-:Y:S01]  /*1210*/  LEA.HI R36, R13.reuse, R132, RZ, 0x5 ;  /* 0x000000840d247211 */ /* 0x040fe200078f28ff */
[----:B------:R-:W-:Y:S01]  /*1220*/  USHF.R.S32.HI UR19, URZ, 0x1f, UR17 ;  /* 0x0000001f3f137899 */ /* 0x000fe20008011411 */
[----:B------:R-:W-:Y:S01]  /*1230*/  LEA.HI.X.SX32 R29, R0, R2, 0x1, P1 ;  /* 0x00000002001d7211 */ /* 0x000fe200008f0eff */
[----:B------:R-:W-:Y:S01]  /*1240*/  @UP0 UMOV UR5, UR21 ;  /* 0x0000001500050c82 */ /* 0x000fe20008000000 */
[----:B------:R-:W-:Y:S01]  /*1250*/  SHF.R.S32.HI R242, RZ, 0x3, R33 ;  /* 0x00000003fff27819 */ /* 0x000fe20000011421 */
[----:B------:R-:W-:Y:S01]  /*1260*/  @UP0 USHF.R.U32.HI UR18, URZ, UR4, UR5 ;  /* 0x000000043f120299 */ /* 0x000fe20008011605 */
[----:B------:R-:W-:Y:S01]  /*1270*/  SHF.R.S32.HI R2, RZ, 0x5, R36 ;  /* 0x00000005ff027819 */ /* 0x000fe20000011424 */
[----:B------:R-:W-:Y:S01]  /*1280*/  IMAD.MOV.U32 R220, RZ, RZ, 0x20 ;  /* 0x00000020ffdc7424 */ /* 0x000fe200078e00ff */
[----:B------:R-:W-:Y:S01]  /*1290*/  LEA.HI R35, R13, R132, RZ, 0x4 ;  /* 0x000000840d237211 */ /* 0x000fe200078f20ff */
[----:B------:R-:W-:Y:S01]  /*12a0*/  USHF.R.S32.HI UR16, URZ, 0x1f, UR18 ;  /* 0x0000001f3f107899 */ /* 0x000fe20008011412 */
[----:B------:R-:W-:Y:S01]  /*12b0*/  SHF.R.S32.HI R5, RZ, 0x1f, R242 ;  /* 0x0000001fff057819 */ /* 0x000fe200000114f2 */
[----:B------:R-:W-:Y:S01]  /*12c0*/  IMAD.U32 R14, RZ, RZ, UR18 ;  /* 0x00000012ff0e7e24 */ /* 0x000fe2000f8e00ff */
[----:B------:R-:W-:Y:S01]  /*12d0*/  IADD3 R3, P2, R242, R8, RZ ;  /* 0x00000008f2037210 */ /* 0x000fe20007f5e0ff */
[----:B------:R-:W-:Y:S01]  /*12e0*/  UIMAD UR6, UR16, UR6, URZ ;  /* 0x00000006100672a4 */ /* 0x000fe2000f8e023f */
[----:B------:R-:W-:Y:S01]  /*12f0*/  LEA.HI R0, R36, R2, RZ, 0x1 ;  /* 0x0000000224007211 */ /* 0x000fe200078f08ff */
[----:B------:R-:W-:Y:S01]  /*1300*/  ULDC.64 UR4, c[0x0][0x1b0] ;  /* 0x00006c0000047ab9 */ /* 0x000fe20000000a00 */
[----:B------:R-:W-:Y:S01]  /*1310*/  SHF.R.S32.HI R8, RZ, 0x4, R35 ;  /* 0x00000004ff087819 */ /* 0x000fe20000011423 */
[----:B------:R-:W-:Y:S01]  /*1320*/  IMAD.X R7, R5, 0x1, R9, P2 ;  /* 0x0000000105077824 */ /* 0x000fe200010e0609 */
[----:B------:R-:W-:Y:S01]  /*1330*/  LEA.HI R22, R13, R132, RZ, 0x2 ;  /* 0x000000840d167211 */ /* 0x000fe200078f10ff */
[----:B------:R-:W-:Y:S01]  /*1340*/  UIMAD UR6, UR18, UR7, UR6 ;  /* 0x00000007120672a4 */ /* 0x000fe2000f8e0206 */
[----:B------:R-:W-:Y:S01]  /*1350*/  LOP3.LUT R0, R0, 0xfffffffe, RZ, 0xc0, !PT ;  /* 0xfffffffe00007812 */ /* 0x000fe200078ec0ff */
[----:B------:R-:W-:Y:S01]  /*1360*/  UIMAD UR4, UR16, UR4, URZ ;  /* 0x00000004100472a4 */ /* 0x000fe2000f8e023f */
[----:B------:R-:W-:Y:S01]  /*1370*/  LEA.HI R9, R35, R8, RZ, 0x1 ;  /* 0x0000000823097211 */ /* 0x000fe200078f08ff */
[----:B------:R-:W-:Y:S01]  /*1380*/  USHF.R.S32.HI UR16, URZ, 0x1f, UR12 ;  /* 0x0000001f3f107899 */ /* 0x000fe2000801140c */
[----:B------:R-:W-:Y:S01]  /*1390*/  SHF.R.S32.HI R18, RZ, 0x2, R22 ;  /* 0x00000002ff127819 */ /* 0x000fe20000011416 */
[----:B------:R-:W-:Y:S01]  /*13a0*/  IMAD.IADD R229, R2, 0x1, -R0 ;  /* 0x0000000102e57824 */ /* 0x000fe200078e0a00 */
[----:B------:R-:W-:Y:S01]  /*13b0*/  SHF.R.S32.HI R6, RZ, 0x1f, R22 ;  /* 0x0000001fff067819 */ /* 0x000fe20000011416 */
[----:B------:R-:W-:Y:S01]  /*13c0*/  UIMAD UR4, UR18, UR5, UR4 ;  /* 0x00000005120472a4 */ /* 0x000fe2000f8e0204 */
[----:B------:R-:W-:Y:S01]  /*13d0*/  LOP3.LUT R2, R9, 0xfffffffe, RZ, 0xc0, !PT ;  /* 0xfffffffe09027812 */ /* 0x000fe200078ec0ff */
[----:B------:R-:W-:Y:S01]  /*13e0*/  IMAD.SHL.U32 R32, R229, 0x400, RZ ;  /* 0x00000400e5207824 */ /* 0x000fe200078e00ff */
[----:B------:R-:W-:Y:S01]  /*13f0*/  LEA.HI R0, R6, R18, RZ, 0x3 ;  /* 0x0000001206007211 */ /* 0x000fe200078f18ff */
[C---:B------:R-:W-:Y:S01]  /*1400*/  IMAD.SHL.U32 R6, R242.reuse, 0x40, RZ ;  /* 0x00000040f2067824 */ /* 0x040fe200078e00ff */
[----:B------:R-:W-:Y:S01]  /*1410*/  IADD3 R4, P1, R242, R10, RZ ;  /* 0x0000000af2047210 */ /* 0x000fe20007f3e0ff */
[----:B------:R-:W-:Y:S01]  /*1420*/  IMAD.IADD R26, R8, 0x1, -R2 ;  /* 0x00000001081a7824 */ /* 0x000fe200078e0a02 */
[----:B------:R-:W-:Y:S01]  /*1430*/  LOP3.LUT R0, R0, 0xfffffff8, RZ, 0xc0, !PT ;  /* 0xfffffff800007812 */ /* 0x000fe200078ec0ff */
[----:B------:R-:W-:Y:S01]  /*1440*/  IMAD.U32 R2, RZ, RZ, UR13 ;  /* 0x0000000dff027e24 */ /* 0x000fe2000f8e00ff */
[----:B------:R-:W-:Y:S01]  /*1450*/  LOP3.LUT R8, R33, 0xfffffff8, RZ, 0xc0, !PT ;  /* 0xfffffff821087812 */ /* 0x000fe200078ec0ff */
[----:B------:R-:W-:Y:S01]  /*1460*/  IMAD.X R5, R5, 0x1, R11, P1 ;  /* 0x0000000105057824 */ /* 0x000fe200008e060b */
[----:B------:R-:W-:Y:S01]  /*1470*/  SHF.R.S32.HI R19, RZ, 0x1f, R23 ;  /* 0x0000001fff137819 */ /* 0x000fe20000011417 */
[----:B------:R-:W-:Y:S01]  /*1480*/  IMAD.IADD R18, R18, 0x1, -R0 ;  /* 0x0000000112127824 */ /* 0x000fe200078e0a00 */
[----:B------:R-:W-:Y:S01]  /*1490*/  LEA.HI R0, R13, R132, RZ, 0x6 ;  /* 0x000000840d007211 */ /* 0x000fe200078f30ff */
[----:B------:R-:W-:Y:S01]  /*14a0*/  IMAD.IADD R20, R132, 0x1, -R8 ;  /* 0x0000000184147824 */ /* 0x000fe200078e0a08 */
[----:B------:R-:W-:Y:S01]  /*14b0*/  UIADD3 UR18, -UR8, UR10, URZ ;  /* 0x0000000a08127290 */ /* 0x000fe2000fffe13f */
[----:B------:R-:W-:Y:S01]  /*14c0*/  IMAD.WIDE R12, R2, 0x40, R4 ;  /* 0x00000040020c7825 */ /* 0x000fe200078e0204 */
[----:B------:R-:W-:Y:S01]  /*14d0*/  SHF.R.S32.HI R21, RZ, 0x6, R0 ;  /* 0x00000006ff157819 */ /* 0x000fe20000011400 */
[----:B------:R-:W-:Y:S01]  /*14e0*/  CS2R R130, SRZ ;  /* 0x0000000000827805 */ /* 0x000fe2000001ff00 */
[----:B------:R-:W-:Y:S01]  /*14f0*/  LOP3.LUT R0, R6, 0x1c0, RZ, 0xc0, !PT ;  /* 0x000001c006007812 */ /* 0x000fe200078ec0ff */
[----:B------:R-:W-:Y:S01]  /*1500*/  IMAD.SHL.U32 R16, R20, 0x8, RZ ;  /* 0x0000000814107824 */ /* 0x000fe200078e00ff */
[----:B------:R-:W-:Y:S01]  /*1510*/  LOP3.LUT P2, RZ, R18, 0x4, RZ, 0xc0, !PT ;  /* 0x0000000412ff7812 */ /* 0x000fe2000784c0ff */
[----:B------:R-:W-:Y:S01]  /*1520*/  IMAD.SHL.U32 R34, R21, 0x200, RZ ;  /* 0x0000020015227824 */ /* 0x000fe200078e00ff */
[----:B------:R-:W-:Y:S01]  /*1530*/  CS2R R128, SRZ ;  /* 0x0000000000807805 */ /* 0x000fe2000001ff00 */
[----:B------:R-:W-:Y:S01]  /*1540*/  IMAD R2, R7, c[0x0][0x178], RZ ;  /* 0x00005e0007027a24 */ /* 0x000fe200078e02ff */
[----:B------:R-:W-:Y:S01]  /*1550*/  LOP3.LUT R6, R0, 0x38, R16, 0xf8, !PT ;  /* 0x0000003800067812 */ /* 0x000fe200078ef810 */
[----:B------:R-:W-:Y:S01]  /*1560*/  IMAD.MOV.U32 R222, RZ, RZ, 0x40 ;  /* 0x00000040ffde7424 */ /* 0x000fe200078e00ff */
[----:B------:R-:W-:Y:S01]  /*1570*/  SHF.R.U32.HI R0, RZ, 0x3, R0 ;  /* 0x00000003ff007819 */ /* 0x000fe20000011600 */
[----:B------:R-:W-:Y:S01]  /*1580*/  IMAD R8, R3, c[0x0][0x17c], R2 ;  /* 0x00005f0003087a24 */ /* 0x000fe200078e0202 */
[----:B------:R-:W-:Y:S01]  /*1590*/  SHF.R.S32.HI R17, RZ, 0x1f, R16 ;  /* 0x0000001fff117819 */ /* 0x000fe20000011410 */
[----:B------:R-:W-:Y:S01]  /*15a0*/  IMAD.SHL.U32 R229, R229, 0x10, RZ ;  /* 0x00000010e5e57824 */ /* 0x000fe200078e00ff */
[----:B------:R-:W-:Y:S01]  /*15b0*/  LOP3.LUT R228, R34, R6, R0, 0xf6, !PT ;  /* 0x0000000622e47212 */ /* 0x000fe200078ef600 */
[----:B------:R-:W-:Y:S01]  /*15c0*/  IMAD R0, R7, c[0x0][0x208], RZ ;  /* 0x0000820007007a24 */ /* 0x000fe200078e02ff */
[C---:B------:R-:W-:Y:S01]  /*15d0*/  IADD3 R30, R16.reuse, 0x40, RZ ;  /* 0x00000040101e7810 */ /* 0x040fe20007ffe0ff */
[C---:B------:R-:W-:Y:S01]  /*15e0*/  IMAD.WIDE.U32 R4, R3.reuse, c[0x0][0x178], R16 ;  /* 0x00005e0003047a25 */ /* 0x040fe200078e0010 */
[C---:B------:R-:W-:Y:S01]  /*15f0*/  IADD3 R27, R16.reuse, 0x80, RZ ;  /* 0x00000080101b7810 */ /* 0x040fe20007ffe0ff */
[----:B------:R-:W-:Y:S01]  /*1600*/  CS2R R126, SRZ ;  /* 0x00000000007e7805 */ /* 0x000fe2000001ff00 */
[----:B------:R-:W-:Y:S01]  /*1610*/  ISETP.GE.AND P6, PT, R16, c[0x0][0x1cc], PT ;  /* 0x0000730010007a0c */ /* 0x000fe20003fc6270 */
[----:B------:R-:W-:Y:S01]  /*1620*/  IMAD R6, R3, c[0x0][0x20c], R0 ;  /* 0x0000830003067a24 */ /* 0x000fe200078e0200 */
[----:B------:R-:W-:Y:S01]  /*1630*/  ISETP.GE.AND P5, PT, R30, c[0x0][0x1cc], PT ;  /* 0x000073001e007a0c */ /* 0x000fe20003fa6270 */
[----:B------:R-:W-:Y:S01]  /*1640*/  IMAD.SHL.U32 R0, R18, 0x40, RZ ;  /* 0x0000004012007824 */ /* 0x000fe200078e00ff */
[----:B------:R-:W-:Y:S01]  /*1650*/  CS2R R124, SRZ ;  /* 0x00000000007c7805 */ /* 0x000fe2000001ff00 */
[----:B------:R-:W-:Y:S01]  /*1660*/  IMAD.IADD R9, R5, 0x1, R8 ;  /* 0x0000000105097824 */ /* 0x000fe200078e0208 */
[----:B------:R-:W-:Y:S01]  /*1670*/  CS2R R122, SRZ ;  /* 0x00000000007a7805 */ /* 0x000fe2000001ff00 */
[----:B------:R-:W-:Y:S01]  /*1680*/  IMAD.WIDE.U32 R10, R14, c[0x0][0x1e0], R16 ;  /* 0x000078000e0a7a25 */ /* 0x000fe200078e0010 */
[----:B------:R-:W-:Y:S01]  /*1690*/  LOP3.LUT R0, R0, 0x1c0, RZ, 0xc0, !PT ;  /* 0x000001c000007812 */ /* 0x000fe200078ec0ff */
[----:B------:R-:W-:Y:S01]  /*16a0*/  CS2R R120, SRZ ;  /* 0x0000000000787805 */ /* 0x000fe2000001ff00 */
[----:B------:R-:W-:Y:S01]  /*16b0*/  CS2R R118, SRZ ;  /* 0x0000000000767805 */ /* 0x000fe2000001ff00 */
[----:B------:R-:W-:Y:S01]  /*16c0*/  IMAD.MOV.U32 R8, RZ, RZ, R4 ;  /* 0x000000ffff087224 */ /* 0x000fe200078e0004 */
[----:B------:R-:W-:Y:S01]  /*16d0*/  IADD3 R5, R11, UR6, RZ ;  /* 0x000000060b057c10 */ /* 0x000fe2000fffe0ff */
[----:B------:R-:W-:Y:S01]  /*16e0*/  IMAD.SHL.U32 R4, R21, 0x8, RZ ;  /* 0x0000000815047824 */ /* 0x000fe200078e00ff */
[----:B------:R-:W-:Y:S01]  /*16f0*/  SHF.R.U32.HI R11, RZ, 0x3, R0 ;  /* 0x00000003ff0b7819 */ /* 0x000fe20000011600 */
[--C-:B------:R-:W-:Y:S01]  /*1700*/  IMAD.WIDE.U32 R2, R3, c[0x0][0x208], R16.reuse ;  /* 0x0000820003027a25 */ /* 0x100fe200078e0010 */
[----:B------:R-:W-:Y:S01]  /*1710*/  CS2R R116, SRZ ;  /* 0x0000000000747805 */ /* 0x000fe2000001ff00 */
[----:B------:R-:W-:Y:S01]  /*1720*/  CS2R R114, SRZ ;  /* 0x0000000000727805 */ /* 0x000fe2000001ff00 */
[----:B------:R-:W-:Y:S01]  /*1730*/  LOP3.LUT R31, R4, 0x18, RZ, 0xc0, !PT ;  /* 0x00000018041f7812 */ /* 0x000fe200078ec0ff */
[----:B------:R-:W-:Y:S01]  /*1740*/  IMAD.WIDE.U32 R14, R14, c[0x0][0x1b0], R16 ;  /* 0x00006c000e0e7a25 */ /* 0x000fe200078e0010 */
[----:B------:R-:W-:Y:S01]  /*1750*/  CS2R R112, SRZ ;  /* 0x0000000000707805 */ /* 0x000fe2000001ff00 */
[----:B------:R-:W-:Y:S01]  /*1760*/  CS2R R110, SRZ ;  /* 0x00000000006e7805 */ /* 0x000fe2000001ff00 */
[----:B------:R-:W-:Y:S01]  /*1770*/  LOP3.LUT R17, R11, R0, R31, 0x1e, !PT ;  /* 0x000000000b117212 */ /* 0x000fe200078e1e1f */
[----:B------:R-:W-:Y:S01]  /*1780*/  IMAD.U32 R0, RZ, RZ, UR12 ;  /* 0x0000000cff007e24 */ /* 0x000fe2000f8e00ff */
[----:B------:R-:W-:Y:S01]  /*1790*/  CS2R R108, SRZ ;  /* 0x00000000006c7805 */ /* 0x000fe2000001ff00 */
[----:B------:R-:W-:Y:S01]  /*17a0*/  IMAD.IADD R7, R3, 0x1, R6 ;  /* 0x0000000103077824 */ /* 0x000fe200078e0206 */
[----:B------:R-:W-:Y:S01]  /*17b0*/  IADD3 R3, R15, UR4, RZ ;  /* 0x000000040f037c10 */ /* 0x000fe2000fffe0ff */
[----:B------:R-:W-:Y:S01]  /*17c0*/  IMAD.MOV.U32 R6, RZ, RZ, R2 ;  /* 0x000000ffff067224 */ /* 0x000fe200078e0002 */
[----:B------:R-:W-:Y:S01]  /*17d0*/  ULDC.64 UR4, c[0x0][0x180] ;  /* 0x0000600000047ab9 */ /* 0x000fe20000000a00 */
[----:B------:R-:W-:Y:S01]  /*17e0*/  IMAD.MOV.U32 R4, RZ, RZ, R10 ;  /* 0x000000ffff047224 */ /* 0x000fe200078e000a */
[----:B------:R-:W-:Y:S01]  /*17f0*/  UIMAD UR4, UR16, UR4, URZ ;  /* 0x00000004100472a4 */ /* 0x000fe2000f8e023f */
[----:B------:R-:W-:Y:S01]  /*1800*/  IMAD.MOV.U32 R2, RZ, RZ, R14 ;  /* 0x000000ffff027224 */ /* 0x000fe200078e000e */
[----:B------:R-:W-:Y:S01]  /*1810*/  LOP3.LUT R14, R22, 0x3ffffffc, RZ, 0xc0, !PT ;  /* 0x3ffffffc160e7812 */ /* 0x000fe200078ec0ff */
[----:B------:R-:W-:Y:S01]  /*1820*/  IMAD.U32 R10, RZ, RZ, UR12 ;  /* 0x0000000cff0a7e24 */ /* 0x000fe2000f8e00ff */
[----:B------:R-:W-:Y:S01]  /*1830*/  UIMAD UR4, UR12, UR5, UR4 ;  /* 0x000000050c0472a4 */ /* 0x000fe2000f8e0204 */
[----:B------:R-:W-:Y:S01]  /*1840*/  IMAD.WIDE.U32 R8, R0, c[0x0][0x180], R8 ;  /* 0x0000600000087a25 */ /* 0x000fe200078e0008 */
[C---:B------:R-:W-:Y:S01]  /*1850*/  SEL R0, R19.reuse, RZ, !P0 ;  /* 0x000000ff13007207 */ /* 0x040fe20004000000 */
[----:B------:R-:W-:Y:S01]  /*1860*/  CS2R R106, SRZ ;  /* 0x00000000006a7805 */ /* 0x000fe2000001ff00 */
[----:B------:R-:W-:Y:S01]  /*1870*/  SEL R19, R19, RZ, !P3 ;  /* 0x000000ff13137207 */ /* 0x000fe20005800000 */
[----:B------:R-:W-:Y:S01]  /*1880*/  IMAD.WIDE.U32 R10, R10, c[0x0][0x210], R6 ;  /* 0x000084000a0a7a25 */ /* 0x000fe200078e0006 */
[----:B------:R-:W-:Y:S01]  /*1890*/  SEL R6, R23, RZ, !P0 ;  /* 0x000000ff17067207 */ /* 0x000fe20004000000 */
[----:B------:R-:W-:Y:S01]  /*18a0*/  CS2R R104, SRZ ;  /* 0x0000000000687805 */ /* 0x000fe2000001ff00 */
[----:B------:R-:W-:Y:S01]  /*18b0*/  IADD3 R15, R9, UR4, RZ ;  /* 0x00000004090f7c10 */ /* 0x000fe2000fffe0ff */
[----:B------:R-:W-:Y:S01]  /*18c0*/  IMAD.IADD R14, R132, 0x1, -R14 ;  /* 0x00000001840e7824 */ /* 0x000fe200078e0a0e */
[----:B------:R-:W-:Y:S01]  /*18d0*/  ULDC.64 UR4, c[0x0][0x210] ;  /* 0x0000840000047ab9 */ /* 0x000fe20000000a00 */
[C---:B------:R-:W-:Y:S01]  /*18e0*/  IMAD R7, R0.reuse, c[0x0][0x1e8], RZ ;  /* 0x00007a0000077a24 */ /* 0x040fe200078e02ff */
[----:B------:R-:W-:Y:S01]  /*18f0*/  UIMAD UR4, UR16, UR4, URZ ;  /* 0x00000004100472a4 */ /* 0x000fe2000f8e023f */
[----:B------:R-:W-:Y:S01]  /*1900*/  IMAD R0, R0, c[0x0][0x1b8], RZ ;  /* 0x00006e0000007a24 */ /* 0x000fe200078e02ff */
[----:B------:R-:W-:Y:S01]  /*1910*/  SEL R23, R23, RZ, !P3 ;  /* 0x000000ff17177207 */ /* 0x000fe20005800000 */
[----:B------:R-:W-:Y:S01]  /*1920*/  IMAD R14, R14, 0x2, R32 ;  /* 0x000000020e0e7824 */ /* 0x000fe200078e0220 */
[----:B------:R-:W-:Y:S01]  /*1930*/  UIMAD UR4, UR12, UR5, UR4 ;  /* 0x000000050c0472a4 */ /* 0x000fe2000f8e0204 */
[C---:B------:R-:W-:Y:S01]  /*1940*/  IMAD R7, R6.reuse, c[0x0][0x1ec], R7 ;  /* 0x00007b0006077a24 */ /* 0x040fe200078e0207 */
[----:B------:R-:W-:Y:S01]  /*1950*/  ISETP.GE.AND P3, PT, R27, c[0x0][0x1cc], PT ;  /* 0x000073001b007a0c */ /* 0x000fe20003f66270 */
        /* <DEDUP_REMOVED lines=12> */
[----:B------:R-:W-:Y:S01]  /*1a20*/  IMAD.IADD R5, R5, 0x1, R7 ;  /* 0x0000000105057824 */ /* 0x000fe200078e0207 */
[----:B------:R-:W-:Y:S01]  /*1a30*/  CS2R R86, SRZ ;  /* 0x0000000000567805 */ /* 0x000fe2000001ff00 */
[----:B------:R-:W-:Y:S01]  /*1a40*/  IMAD R6, R13, c[0x0][0x1d8], RZ ;  /* 0x000076000d067a24 */ /* 0x000fe200078e02ff */
[----:B------:R-:W-:Y:S01]  /*1a50*/  CS2R R84, SRZ ;  /* 0x0000000000547805 */ /* 0x000fe2000001ff00 */
[----:B------:R-:W-:Y:S01]  /*1a60*/  IMAD.IADD R3, R3, 0x1, R0 ;  /* 0x0000000103037824 */ /* 0x000fe200078e0200 */
[----:B------:R-:W-:Y:S01]  /*1a70*/  CS2R R82, SRZ ;  /* 0x0000000000527805 */ /* 0x000fe2000001ff00 */
[----:B------:R-:W-:Y:S01]  /*1a80*/  IMAD.MOV.U32 R14, RZ, RZ, R8 ;  /* 0x000000ffff0e7224 */ /* 0x000fe200078e0008 */
[----:B------:R-:W-:Y:S01]  /*1a90*/  CS2R R80, SRZ ;  /* 0x0000000000507805 */ /* 0x000fe2000001ff00 */
[----:B------:R-:W-:Y:S01]  /*1aa0*/  IMAD R0, R13, c[0x0][0x1a8], RZ ;  /* 0x00006a000d007a24 */ /* 0x000fe200078e02ff */
[----:B------:R-:W-:Y:S01]  /*1ab0*/  IADD3 R13, R11, UR4, RZ ;  /* 0x000000040b0d7c10 */ /* 0x000fe2000fffe0ff */
[----:B------:R-:W-:Y:S01]  /*1ac0*/  IMAD.SHL.U32 R230, R9, 0x2, RZ ;  /* 0x0000000209e67824 */ /* 0x000fe200078e00ff */
[----:B------:R-:W-:Y:S01]  /*1ad0*/  ULDC.64 UR4, c[0x0][0x178] ;  /* 0x00005e0000047ab9 */ /* 0x000fe20000000a00 */
[C---:B------:R-:W-:Y:S01]  /*1ae0*/  IMAD R7, R12.reuse, c[0x0][0x1dc], R6 ;  /* 0x000077000c077a24 */ /* 0x040fe200078e0206 */
[----:B------:R-:W-:Y:S01]  /*1af0*/  UIMAD UR6, UR19, UR4, URZ ;  /* 0x00000004130672a4 */ /* 0x000fe2000f8e023f */
[----:B------:R-:W-:Y:S01]  /*1b00*/  IMAD.WIDE.U32 R8, R12, c[0x0][0x1d8], R4 ;  /* 0x000076000c087a25 */ /* 0x000fe200078e0004 */
[----:B------:R-:W-:Y:S01]  /*1b10*/  IADD3 R231, R230, 0x122c0, RZ ;  /* 0x000122c0e6e77810 */ /* 0x000fe20007ffe0ff */
[----:B------:R-:W-:Y:S01]  /*1b20*/  UIMAD.WIDE.U32 UR20, UR17, UR4, URZ ;  /* 0x00000004111472a5 */ /* 0x000fe2000f8e003f */
[----:B------:R-:W-:Y:S01]  /*1b30*/  CS2R R78, SRZ ;  /* 0x00000000004e7805 */ /* 0x000fe2000001ff00 */
[C---:B------:R-:W-:Y:S01]  /*1b40*/  IMAD R6, R12.reuse, c[0x0][0x1ac], R0 ;  /* 0x00006b000c067a24 */ /* 0x040fe200078e0200 */
[----:B------:R-:W-:Y:S01]  /*1b50*/  UIMAD UR5, UR17, UR5, UR6 ;  /* 0x00000005110572a4 */ /* 0x000fe2000f8e0206 */
[----:B------:R-:W-:Y:S01]  /*1b60*/  IMAD.WIDE.U32 R4, R12, c[0x0][0x1a8], R2 ;  /* 0x00006a000c047a25 */ /* 0x000fe200078e0002 */
[----:B------:R-:W-:Y:S01]  /*1b70*/  IADD3 R3, R230, 0x12280, RZ ;  /* 0x00012280e6037810 */ /* 0x000fe20007ffe0ff */
[----:B------:R-:W-:Y:S01]  /*1b80*/  ULDC.64 UR6, c[0x0][0x208] ;  /* 0x0000820000067ab9 */ /* 0x000fe20000000a00 */
[----:B------:R-:W-:Y:S01]  /*1b90*/  LEA R2, P1, R8, c[0x0][0x1c0], 0x1 ;  /* 0x0000700008027a11 */ /* 0x000fe200078208ff */
[----:B------:R-:W-:Y:S01]  /*1ba0*/  IMAD.IADD R0, R9, 0x1, R7 ;  /* 0x0000000109007824 */ /* 0x000fe200078e0207 */
[----:B------:R-:W-:Y:S01]  /*1bb0*/  @P2 IADD3 R231, R3, -0x40, RZ ;  /* 0xffffffc003e72810 */ /* 0x000fe20007ffe0ff */
[----:B------:R-:W-:Y:S01]  /*1bc0*/  IMAD.IADD R5, R5, 0x1, R6 ;  /* 0x0000000105057824 */ /* 0x000fe200078e0206 */
[----:B------:R-:W-:Y:S01]  /*1bd0*/  LEA R6, P0, R4, c[0x0][0x190], 0x1 ;  /* 0x0000640004067a11 */ /* 0x000fe200078008ff */
[----:B------:R-:W-:Y:S01]  /*1be0*/  IMAD.MOV.U32 R12, RZ, RZ, R10 ;  /* 0x000000ffff0c7224 */ /* 0x000fe200078e000a */
[----:B------:R-:W-:Y:S01]  /*1bf0*/  LEA.HI.X R3, R8, c[0x0][0x1c4], R0, 0x1, P1 ;  /* 0x0000710008037a11 */ /* 0x000fe200008f0c00 */
[----:B------:R-:W-:Y:S01]  /*1c00*/  IMAD.MOV.U32 R0, RZ, RZ, c[0x0][0x1d8] ;  /* 0x00007600ff007624 */ /* 0x000fe200078e00ff */
[----:B------:R-:W-:Y:S01]  /*1c10*/  LEA.HI.X R7, R4, c[0x0][0x194], R5, 0x1, P0 ;  /* 0x0000650004077a11 */ /* 0x000fe200000f0c05 */
[----:B------:R-:W-:Y:S01]  /*1c20*/  IMAD.MOV.U32 R5, RZ, RZ, c[0x0][0x1dc] ;  /* 0x00007700ff057624 */ /* 0x000fe200078e00ff */
[----:B------:R-:W-:Y:S01]  /*1c30*/  UIADD3 UR5, UR21, UR5, URZ ;  /* 0x0000000515057290 */ /* 0x000fe2000fffe03f */
[----:B------:R-:W-:Y:S01]  /*1c40*/  IMAD.MOV.U32 R8, RZ, RZ, c[0x0][0x1a8] ;  /* 0x00006a00ff087624 */ /* 0x000fe200078e00ff */
[C---:B------:R-:W-:Y:S01]  /*1c50*/  LEA R4, P0, R0.reuse, R2, 0x6 ;  /* 0x0000000200047211 */ /* 0x040fe200078030ff */
[----:B------:R-:W-:Y:S01]  /*1c60*/  IMAD R17, R19, c[0x0][0x188], RZ ;  /* 0x0000620013117a24 */ /* 0x000fe200078e02ff */
[----:B------:R-:W-:Y:S01]  /*1c70*/  USHF.L.U32 UR4, UR6, 0x6, URZ ;  /* 0x0000000606047899 */ /* 0x000fe2000800063f */
[C---:B------:R-:W-:Y:S01]  /*1c80*/  IMAD.WIDE.U32 R240, R23.reuse, c[0x0][0x188], R14 ;  /* 0x0000620017f07a25 */ /* 0x040fe200078e000e */
[----:B------:R-:W-:Y:S01]  /*1c90*/  LEA.HI.X R5, R0, R3, R5, 0x6, P0 ;  /* 0x0000000300057211 */ /* 0x000fe200000f3405 */
[----:B------:R-:W-:Y:S01]  /*1ca0*/  CS2R R76, SRZ ;  /* 0x00000000004c7805 */ /* 0x000fe2000001ff00 */
[C---:B------:R-:W-:Y:S01]  /*1cb0*/  LEA R10, P0, R8.reuse, R6, 0x6 ;  /* 0x00000006080a7211 */ /* 0x040fe200078030ff */
[----:B------:R-:W-:Y:S01]  /*1cc0*/  IMAD.MOV.U32 R0, RZ, RZ, c[0x0][0x1ac] ;  /* 0x00006b00ff007624 */ /* 0x000fe200078e00ff */
[----:B------:R-:W-:Y:S01]  /*1cd0*/  CS2R R74, SRZ ;  /* 0x00000000004a7805 */ /* 0x000fe2000001ff00 */
[----:B------:R-:W-:Y:S01]  /*1ce0*/  IMAD R18, R23, c[0x0][0x18c], R17 ;  /* 0x0000630017127a24 */ /* 0x000fe200078e0211 */
[----:B------:R-:W-:Y:S01]  /*1cf0*/  CS2R R72, SRZ ;  /* 0x0000000000487805 */ /* 0x000fe2000001ff00 */
[----:B------:R-:W-:Y:S01]  /*1d00*/  IMAD.U32 R9, RZ, RZ, UR21 ;  /* 0x00000015ff097e24 */ /* 0x000fe2000f8e00ff */
[----:B------:R-:W-:Y:S01]  /*1d10*/  LEA.HI.X R11, R8, R7, R0, 0x6, P0 ;  /* 0x00000007080b7211 */ /* 0x000fe200000f3400 */
[----:B------:R-:W-:Y:S01]  /*1d20*/  IMAD R0, R19, c[0x0][0x218], RZ ;  /* 0x0000860013007a24 */ /* 0x000fe200078e02ff */
[----:B------:R-:W-:Y:S01]  /*1d30*/  CS2R R70, SRZ ;  /* 0x0000000000467805 */ /* 0x000fe2000001ff00 */
[----:B------:R-:W-:Y:S01]  /*1d40*/  IMAD.U32 R8, RZ, RZ, UR20 ;  /* 0x00000014ff087e24 */ /* 0x000fe2000f8e00ff */
[----:B------:R-:W-:Y:S01]  /*1d50*/  CS2R R68, SRZ ;  /* 0x0000000000447805 */ /* 0x000fe2000001ff00 */
[C---:B------:R-:W-:Y:S01]  /*1d60*/  IMAD R17, R23.reuse, c[0x0][0x21c], R0 ;  /* 0x0000870017117a24 */ /* 0x040fe200078e0200 */
[----:B------:R-:W-:Y:S01]  /*1d70*/  IADD3 R0, -R242, UR18, RZ ;  /* 0x00000012f2007c10 */ /* 0x000fe2000fffe1ff */
[----:B------:R-:W-:Y:S01]  /*1d80*/  IMAD.U32 R9, RZ, RZ, UR5 ;  /* 0x00000005ff097e24 */ /* 0x000fe2000f8e00ff */
[----:B------:R-:W-:Y:S01]  /*1d90*/  UMOV UR5, 0x6 ;  /* 0x0000000600057882 */ /* 0x000fe20000000000 */
[----:B------:R-:W-:Y:S01]  /*1da0*/  IMAD.WIDE.U32 R238, R23, c[0x0][0x218], R12 ;  /* 0x0000860017ee7a25 */ /* 0x000fe200078e000c */
[----:B------:R-:W-:Y:S01]  /*1db0*/  LEA R12, P1, R8, R240, 0x6 ;  /* 0x000000f0080c7211 */ /* 0x000fe200078230ff */
[----:B------:R-:W-:Y:S01]  /*1dc0*/  USHF.L.U64.HI UR5, UR6, UR5, UR7 ;  /* 0x0000000506057299 */ /* 0x000fe20008010207 */
[C---:B------:R-:W-:Y:S01]  /*1dd0*/  ISETP.LT.OR P4, PT, R0.reuse, 0x1, P6 ;  /* 0x000000010000780c */ /* 0x040fe20003781670 */
[----:B------:R-:W-:Y:S01]  /*1de0*/  IMAD.IADD R235, R241, 0x1, R18 ;  /* 0x00000001f1eb7824 */ /* 0x000fe200078e0212 */
[----:B------:R-:W-:Y:S01]  /*1df0*/  ISETP.LT.OR P2, PT, R0, 0x1, P5 ;  /* 0x000000010000780c */ /* 0x000fe20002f41670 */
[----:B------:R-:W-:Y:S01]  /*1e00*/  IMAD.SHL.U32 R228, R228, 0x2, RZ ;  /* 0x00000002e4e47824 */ /* 0x000fe200078e00ff */
[----:B------:R-:W-:Y:S01]  /*1e10*/  ISETP.LT.OR P0, PT, R0, 0x1, P3 ;  /* 0x000000010000780c */ /* 0x000fe20001f01670 */
[----:B------:R-:W-:Y:S01]  /*1e20*/  UIMAD UR5, UR5, UR17, URZ ;  /* 0x00000011050572a4 */ /* 0x000fe2000f8e023f */
[----:B------:R-:W-:Y:S01]  /*1e30*/  LEA.HI.X R13, R8, R235, R9, 0x6, P1 ;  /* 0x000000eb080d7211 */ /* 0x000fe200008f3409 */
[----:B------:R-:W-:Y:S01]  /*1e40*/  IMAD.U32 R22, RZ, RZ, UR4 ;  /* 0x00000004ff167e24 */ /* 0x000fe2000f8e00ff */
[C---:B------:R-:W-:Y:S01]  /*1e50*/  ISETP.LT.OR P1, PT, R0.reuse, 0x21, P6 ;  /* 0x000000210000780c */ /* 0x040fe20003721670 */
[----:B------:R-:W-:Y:S01]  /*1e60*/  IMAD.IADD R237, R239, 0x1, R17 ;  /* 0x00000001efed7824 */ /* 0x000fe200078e0211 */
[C---:B------:R-:W-:Y:S01]  /*1e70*/  ISETP.LT.OR P5, PT, R0.reuse, 0x21, P5 ;  /* 0x000000210000780c */ /* 0x040fe20002fa1670 */
[----:B------:R-:W-:Y:S01]  /*1e80*/  IMAD.MOV.U32 R236, RZ, RZ, R238 ;  /* 0x000000ffffec7224 */ /* 0x000fe200078e00ee */
[----:B------:R-:W-:Y:S01]  /*1e90*/  ISETP.LT.OR P3, PT, R0, 0x21, P3 ;  /* 0x000000210000780c */ /* 0x000fe20001f61670 */
[----:B------:R-:W-:Y:S01]  /*1ea0*/  @!PT LDS RZ, [RZ] ;  /* 0x00000000fffff984 */ /* 0x000fe20000000800 */
[----:B------:R-:W-:Y:S01]  /*1eb0*/  @!PT LDS RZ, [RZ] ;  /* 0x00000000fffff984 */ /* 0x000fe20000000800 */
[----:B------:R-:W-:Y:S01]  /*1ec0*/  @!PT LDS RZ, [RZ] ;  /* 0x00000000fffff984 */ /* 0x000fe20000000800 */
[----:B------:R1:W-:Y:S01]  /*1ed0*/  LDGSTS.E.BYPASS.LTC128B.128 [R228+0x6080], [R2.64], !P4 ;  /* 0x0608000002e47fae */ /* 0x0003e2000e101d4e */
[----:B------:R-:W-:Y:S01]  /*1ee0*/  ISETP.GE.AND P4, PT, R30, c[0x0][0x19c], PT ;  /* 0x000067001e007a0c */ /* 0x000fe20003f86270 */
[----:B------:R-:W-:Y:S01]  /*1ef0*/  UIMAD UR5, UR19, UR4, UR5 ;  /* 0x00000004130572a4 */ /* 0x000fe2000f8e0205 */
[----:B------:R-:W-:Y:S01]  /*1f00*/  IMAD.WIDE.U32 R8, R22, UR17, R236 ;  /* 0x0000001116087c25 */ /* 0x000fe2000f8e00ec */
[----:B------:R1:W-:Y:S01]  /*1f10*/  LDGSTS.E.BYPASS.LTC128B.128 [R228+0x8080], [R2.64+0x80], !P2 ;  /* 0x0808008002e47fae */ /* 0x0003e2000d101d4e */
[----:B------:R-:W-:Y:S01]  /*1f20*/  LOP3.LUT P6, RZ, R20, 0x4, RZ, 0xc0, !PT ;  /* 0x0000000414ff7812 */ /* 0x000fe200078cc0ff */
[----:B------:R-:W-:Y:S01]  /*1f30*/  USHF.L.U32 UR19, UR17, 0x6, URZ ;  /* 0x0000000611137899 */ /* 0x000fe2000800063f */
[----:B------:R-:W-:Y:S01]  /*1f40*/  CS2R R66, SRZ ;  /* 0x0000000000427805 */ /* 0x000fe2000001ff00 */
[----:B------:R1:W-:Y:S01]  /*1f50*/  LDGSTS.E.BYPASS.LTC128B.128 [R228+0xa080], [R2.64+0x100], !P0 ;  /* 0x0a08010002e47fae */ /* 0x0003e2000c101d4e */
[----:B------:R-:W-:Y:S01]  /*1f60*/  ISETP.GE.AND P0, PT, R16, c[0x0][0x19c], PT ;  /* 0x0000670010007a0c */ /* 0x000fe20003f06270 */
[----:B------:R-:W-:Y:S01]  /*1f70*/  ULDC UR7, c[0x0][0x20c] ;  /* 0x0000830000077ab9 */ /* 0x000fe20000000800 */
[----:B------:R-:W-:Y:S01]  /*1f80*/  SEL R222, R222, 0xffffffc0, !P6 ;  /* 0xffffffc0dede7807 */ /* 0x000fe20007000000 */
[----:B------:R2:W-:Y:S01]  /*1f90*/  LDGSTS.E.BYPASS.LTC128B.128 [R228+0x7080], [R4.64], !P1 ;  /* 0x0708000004e47fae */ /* 0x0005e2000c901d4e */
[C---:B------:R-:W-:Y:S01]  /*1fa0*/  ISETP.LT.OR P2, PT, R0.reuse, 0x1, P0 ;  /* 0x000000010000780c */ /* 0x040fe20000741670 */
[----:B------:R-:W-:Y:S01]  /*1fb0*/  CS2R R64, SRZ ;  /* 0x0000000000407805 */ /* 0x000fe2000001ff00 */
[C---:B------:R-:W-:Y:S01]  /*1fc0*/  ISETP.LT.OR P1, PT, R0.reuse, 0x1, P4 ;  /* 0x000000010000780c */ /* 0x040fe20002721670 */
[----:B------:R2:W-:Y:S01]  /*1fd0*/  LDGSTS.E.BYPASS.LTC128B.128 [R228+0x9080], [R4.64+0x80], !P5 ;  /* 0x0908008004e47fae */ /* 0x0005e2000e901d4e */
[C---:B------:R-:W-:Y:S01]  /*1fe0*/  ISETP.LT.OR P0, PT, R0.reuse, 0x21, P0 ;  /* 0x000000210000780c */ /* 0x040fe20000701670 */
[----:B------:R-:W-:Y:S01]  /*1ff0*/  CS2R R62, SRZ ;  /* 0x00000000003e7805 */ /* 0x000fe2000001ff00 */
[C---:B------:R-:W-:Y:S01]  /*2000*/  ISETP.LT.OR P4, PT, R0.reuse, 0x21, P4 ;  /* 0x000000210000780c */ /* 0x040fe20002781670 */
[----:B------:R2:W-:Y:S01]  /*2010*/  LDGSTS.E.BYPASS.LTC128B.128 [R228+0xb080], [R4.64+0x100], !P3 ;  /* 0x0b08010004e47fae */ /* 0x0005e2000d901d4e */
[C---:B------:R-:W-:Y:S01]  /*2020*/  ISETP.GE.AND P3, PT, R27.reuse, c[0x0][0x19c], PT ;  /* 0x000067001b007a0c */ /* 0x040fe20003f66270 */
[----:B------:R-:W-:Y:S01]  /*2030*/  CS2R R60, SRZ ;  /* 0x00000000003c7805 */ /* 0x000fe2000001ff00 */
[----:B------:R-:W-:Y:S01]  /*2040*/  CS2R R58, SRZ ;  /* 0x00000000003a7805 */ /* 0x000fe2000001ff00 */
[----:B------:R-:W0:Y:S01]  /*2050*/  LDGDEPBAR ;  /* 0x00000000000079af */ /* 0x000e220000000000 */
[C---:B------:R-:W-:Y:S01]  /*2060*/  ISETP.LT.OR P5, PT, R0.reuse, 0x1, P3 ;  /* 0x000000010000780c */ /* 0x040fe20001fa1670 */
[----:B------:R-:W-:Y:S01]  /*2070*/  CS2R R56, SRZ ;  /* 0x0000000000387805 */ /* 0x000fe2000001ff00 */
[----:B------:R-:W-:Y:S01]  /*2080*/  ISETP.LT.OR P3, PT, R0, 0x21, P3 ;  /* 0x000000210000780c */ /* 0x000fe20001f61670 */
[----:B------:R3:W-:Y:S01]  /*2090*/  LDGSTS.E.BYPASS.LTC128B.128 [R228+0x80], [R6.64], !P2 ;  /* 0x0008000006e47fae */ /* 0x0007e2000d101d4e */
[----:B------:R-:W-:Y:S01]  /*20a0*/  LOP3.LUT P2, RZ, R20, 0x2, RZ, 0xc0, !PT ;  /* 0x0000000214ff7812 */ /* 0x000fe2000784c0ff */
[----:B------:R-:W-:Y:S01]  /*20b0*/  CS2R R54, SRZ ;  /* 0x0000000000367805 */ /* 0x000fe2000001ff00 */
[----:B------:R-:W-:Y:S01]  /*20c0*/  CS2R R52, SRZ ;  /* 0x0000000000347805 */ /* 0x000fe2000001ff00 */
[----:B------:R3:W-:Y:S01]  /*20d0*/  LDGSTS.E.BYPASS.LTC128B.128 [R228+0x2080], [R6.64+0x80], !P1 ;  /* 0x0208008006e47fae */ /* 0x0007e2000c901d4e */
[----:B------:R-:W-:Y:S01]  /*20e0*/  LEA R14, P1, R8, c[0x0][0x1f0], 0x1 ;  /* 0x00007c00080e7a11 */ /* 0x000fe200078208ff */
[----:B------:R-:W-:Y:S01]  /*20f0*/  CS2R R50, SRZ ;  /* 0x0000000000327805 */ /* 0x000fe2000001ff00 */
[----:B-1----:R-:W-:Y:S01]  /*2100*/  IMAD.SHL.U32 R2, R20, 0x40, RZ ;  /* 0x0000004014027824 */ /* 0x002fe200078e00ff */
[----:B------:R-:W-:Y:S01]  /*2110*/  CS2R R48, SRZ ;  /* 0x0000000000307805 */ /* 0x000fe2000001ff00 */
[----:B------:R-:W-:Y:S01]  /*2120*/  IMAD R3, R26, 0x800, R34 ;  /* 0x000008001a037824 */ /* 0x000fe200078e0222 */
[----:B------:R3:W-:Y:S01]  /*2130*/  LDGSTS.E.BYPASS.LTC128B.128 [R228+0x4080], [R6.64+0x100], !P5 ;  /* 0x0408010006e47fae */ /* 0x0007e2000e901d4e */
[----:B------:R-:W-:Y:S01]  /*2140*/  ISETP.GE.AND P5, PT, R27, c[0x0][0x16c], PT ;  /* 0x00005b001b007a0c */ /* 0x000fe20003fa6270 */
[----:B------:R-:W-:Y:S01]  /*2150*/  IMAD.U32 R20, RZ, RZ, UR19 ;  /* 0x00000013ff147e24 */ /* 0x000fe2000f8e00ff */
[----:B------:R-:W-:Y:S01]  /*2160*/  LOP3.LUT R17, R2, 0x1c0, RZ, 0xc0, !PT ;  /* 0x000001c002117812 */ /* 0x000fe200078ec0ff */
[----:B------:R1:W-:Y:S01]  /*2170*/  LDGSTS.E.BYPASS.LTC128B.128 [R228+0x1080], [R10.64], !P0 ;  /* 0x010800000ae47fae */ /* 0x0003e2000c101d4e */
[----:B------:R-:W-:Y:S01]  /*2180*/  IADD3 R2, R9, UR5, RZ ;  /* 0x0000000509027c10 */ /* 0x000fe2000fffe0ff */
[----:B------:R-:W-:Y:S01]  /*2190*/  ULDC.64 UR4, c[0x0][0x270] ;  /* 0x00009c0000047ab9 */ /* 0x000fe20000000a00 */
[----:B------:R-:W-:Y:S01]  /*21a0*/  SHF.R.U32.HI R223, RZ, 0x3, R17 ;  /* 0x00000003ffdf7819 */ /* 0x000fe20000011611 */
[----:B------:R1:W-:Y:S01]  /*21b0*/  LDGSTS.E.BYPASS.LTC128B.128 [R228+0x3080], [R10.64+0x80], !P4 ;  /* 0x030800800ae47fae */ /* 0x0003e2000e101d4e */
[----:B--2---:R-:W-:Y:S01]  /*21c0*/  LOP3.LUT R4, R17, 0x8, R33, 0xf8, !PT ;  /* 0x0000000811047812 */ /* 0x004fe200078ef821 */
[----:B------:R-:W-:Y:S01]  /*21d0*/  UIMAD UR4, UR16, UR4, URZ ;  /* 0x00000004100472a4 */ /* 0x000fe2000f8e023f */
[----:B------:R-:W-:Y:S01]  /*21e0*/  LEA.HI.X R15, R8, c[0x0][0x1f4], R2, 0x1, P1 ;  /* 0x00007d00080f7a11 */ /* 0x000fe200008f0c02 */
[----:B------:R1:W-:Y:S01]  /*21f0*/  LDGSTS.E.BYPASS.LTC128B.128 [R228+0x5080], [R10.64+0x100], !P3 ;  /* 0x050801000ae47fae */ /* 0x0003e2000d901d4e */
[----:B------:R-:W-:Y:S01]  /*2200*/  LOP3.LUT R2, R4, R223, RZ, 0x3c, !PT ;  /* 0x000000df04027212 */ /* 0x000fe200078e3cff */
[----:B------:R-:W-:Y:S01]  /*2210*/  IMAD.MOV.U32 R8, RZ, RZ, c[0x0][0x17c] ;  /* 0x00005f00ff087624 */ /* 0x000fe200078e00ff */
[----:B------:R-:W-:Y:S01]  /*2220*/  LEA R4, P1, R12, c[0x0][0x160], 0x1 ;  /* 0x000058000c047a11 */ /* 0x000fe200078208ff */
[----:B------:R-:W0:Y:S01]  /*2230*/  LDGDEPBAR ;  /* 0x00000000000079af */ /* 0x000e220000000000 */
[----:B------:R-:W-:Y:S01]  /*2240*/  ISETP.GE.AND P0, PT, R30, c[0x0][0x16c], PT ;  /* 0x00005b001e007a0c */ /* 0x000fe20003f06270 */
[----:B------:R-:W-:Y:S01]  /*2250*/  IMAD.IADD R2, R3, 0x1, R2 ;  /* 0x0000000103027824 */ /* 0x000fe200078e0202 */
[----:B------:R-:W-:Y:S01]  /*2260*/  LEA.HI.X R5, R12, c[0x0][0x164], R13, 0x1, P1 ;  /* 0x000059000c057a11 */ /* 0x000fe200008f0c0d */
[----:B------:R-:W-:Y:S01]  /*2270*/  UIMAD UR20, UR12, UR5, UR4 ;  /* 0x000000050c1472a4 */ /* 0x000fe2000f8e0204 */
[----:B------:R-:W-:Y:S01]  /*2280*/  ISETP.GE.AND P1, PT, R16, c[0x0][0x16c], PT ;  /* 0x00005b0010007a0c */ /* 0x000fe20003f26270 */
[----:B------:R-:W-:Y:S01]  /*2290*/  IMAD.SHL.U32 R224, R2, 0x2, RZ ;  /* 0x0000000202e07824 */ /* 0x000fe200078e00ff */
[----:B------:R-:W-:Y:S01]  /*22a0*/  SEL R3, RZ, 0x2, P0 ;  /* 0x00000002ff037807 */ /* 0x000fe20000000000 */
[----:B------:R-:W-:Y:S01]  /*22b0*/  ULDC.64 UR4, c[0x0][0x288] ;  /* 0x0000a20000047ab9 */ /* 0x000fe20000000a00 */
[----:B------:R-:W-:Y:S01]  /*22c0*/  SEL R18, RZ, 0x1, P1 ;  /* 0x00000001ff127807 */ /* 0x000fe20000800000 */
[----:B------:R-:W-:Y:S01]  /*22d0*/  IMAD.IADD R227, R224, 0x1, R222 ;  /* 0x00000001e0e37824 */ /* 0x000fe200078e02de */
[----:B------:R-:W-:Y:S01]  /*22e0*/  SEL R0, RZ, 0x4, P5 ;  /* 0x00000004ff007807 */ /* 0x000fe20002800000 */
[----:B---3--:R-:W-:Y:S01]  /*22f0*/  IMAD.MOV.U32 R7, RZ, RZ, c[0x0][0x178] ;  /* 0x00005e00ff077624 */ /* 0x008fe200078e00ff */
[----:B------:R-:W-:Y:S01]  /*2300*/  IADD3 R2, -R242, UR11, -R20 ;  /* 0x0000000bf2027c10 */ /* 0x000fe2000fffe914 */
[----:B------:R-:W-:Y:S01]  /*2310*/  UIMAD UR4, UR16, UR4, URZ ;  /* 0x00000004100472a4 */ /* 0x000fe2000f8e023f */
[----:B------:R-:W-:Y:S01]  /*2320*/  IADD3 R0, R0, R3, R18 ;  /* 0x0000000300007210 */ /* 0x000fe20007ffe012 */
[----:B------:R-:W-:Y:S01]  /*2330*/  IMAD.U32 R12, RZ, RZ, UR12 ;  /* 0x0000000cff0c7e24 */ /* 0x000fe2000f8e00ff */
[C---:B------:R-:W-:Y:S01]  /*2340*/  LEA R6, P1, R7.reuse, R4, 0x6 ;  /* 0x0000000407067211 */ /* 0x040fe200078230ff */
[----:B------:R-:W-:Y:S01]  /*2350*/  UIMAD UR5, UR12, UR5, UR4 ;  /* 0x000000050c0572a4 */ /* 0x000fe2000f8e0204 */
[----:B------:R-:W-:Y:S01]  /*2360*/  LOP3.LUT P4, RZ, R0, 0x1, RZ, 0xc0, !PT ;  /* 0x0000000100ff7812 */ /* 0x000fe2000788c0ff */
[----:B------:R-:W-:Y:S01]  /*2370*/  IMAD.WIDE.U32 R12, R12, c[0x0][0x238], R28 ;  /* 0x00008e000c0c7a25 */ /* 0x000fe200078e001c */
[----:B------:R-:W-:Y:S01]  /*2380*/  LEA.HI.X R7, R7, R5, R8, 0x6, P1 ;  /* 0x0000000507077211 */ /* 0x000fe200008f3408 */
[----:B------:R-:W-:Y:S01]  /*2390*/  UMOV UR4, 0x5 ;  /* 0x0000000500047882 */ /* 0x000fe20000000000 */
[----:B------:R-:W-:Y:S01]  /*23a0*/  LOP3.LUT P3, RZ, R0, 0x2, RZ, 0xc0, !PT ;  /* 0x0000000200ff7812 */ /* 0x000fe2000786c0ff */
[----:B------:R-:W-:-:S04]  /*23b0*/  DEPBAR.LE SB0, 0x1 ;  /* 0x000080400000791a */ /* 0x000fc80000000000 */
[----:B------:R-:W-:Y:S01]  /*23c0*/  BAR.SYNC.DEFER_BLOCKING 0x0 ;  /* 0x0000000000007b1d */ /* 0x000fe20000010000 */
[----:B------:R-:W-:Y:S01]  /*23d0*/  LOP3.LUT P1, RZ, R0, 0x4, RZ, 0xc0, !PT ;  /* 0x0000000400ff7812 */ /* 0x000fe2000782c0ff */
[----:B------:R-:W-:Y:S01]  /*23e0*/  IMAD.U32 R8, RZ, RZ, UR12 ;  /* 0x0000000cff087e24 */ /* 0x000fe2000f8e00ff */
[----:B------:R-:W-:Y:S01]  /*23f0*/  SEL R0, R220, 0xffffffe0, !P2 ;  /* 0xffffffe0dc007807 */ /* 0x000fe20005000000 */
[----:B-1----:R-:W-:Y:S01]  /*2400*/  IMAD.U32 R10, RZ, RZ, UR12 ;  /* 0x0000000cff0a7e24 */ /* 0x002fe2000f8e00ff */
[----:B------:R-:W-:Y:S01]  /*2410*/  ISETP.LT.OR P2, PT, R2, 0x1, !P4 ;  /* 0x000000010200780c */ /* 0x000fe20006741670 */
[----:B------:R-:W-:Y:S01]  /*2420*/  IMAD.WIDE.U32 R8, R8, c[0x0][0x270], R24 ;  /* 0x00009c0008087a25 */ /* 0x000fe200078e0018 */
[C---:B------:R-:W-:Y:S01]  /*2430*/  ISETP.LT.OR P6, PT, R2.reuse, 0x1, !P3 ;  /* 0x000000010200780c */ /* 0x040fe20005fc1670 */
[----:B------:R-:W-:Y:S01]  /*2440*/  USHF.L.U64.HI UR7, UR6, UR4, UR7 ;  /* 0x0000000406077299 */ /* 0x000fe20008010207 */
[----:B------:R-:W-:Y:S01]  /*2450*/  ISETP.LT.OR P4, PT, R2, 0x21, !P4 ;  /* 0x000000210200780c */ /* 0x000fe20006781670 */
[----:B------:R-:W-:Y:S01]  /*2460*/  IMAD.IADD R225, R224, 0x1, R0 ;  /* 0x00000001e0e17824 */ /* 0x000fe200078e0200 */
[----:B------:R-:W-:Y:S01]  /*2470*/  ISETP.LT.OR P3, PT, R2, 0x21, !P3 ;  /* 0x000000210200780c */ /* 0x000fe20005f61670 */
[----:B------:R-:W-:Y:S01]  /*2480*/  IMAD.WIDE.U32 R10, R10, c[0x0][0x288], R24 ;  /* 0x0000a2000a0a7a25 */ /* 0x000fe200078e0018 */
[----:B------:R-:W-:Y:S01]  /*2490*/  USHF.L.U32 UR6, UR6, 0x5, URZ ;  /* 0x0000000506067899 */ /* 0x000fe2000800063f */
[----:B------:R-:W-:Y:S01]  /*24a0*/  IADD3 R3, R9, UR20, RZ ;  /* 0x0000001409037c10 */ /* 0x000fe2000fffe0ff */
[----:B------:R-:W-:Y:S01]  /*24b0*/  CS2R R46, SRZ ;  /* 0x00000000002e7805 */ /* 0x000fe2000001ff00 */
[----:B------:R-:W-:Y:S01]  /*24c0*/  IMAD.IADD R226, R222, 0x1, R225 ;  /* 0x00000001dee27824 */ /* 0x000fe200078e02e1 */
[----:B------:R-:W-:Y:S01]  /*24d0*/  IADD3 R9, R11, UR5, RZ ;  /* 0x000000050b097c10 */ /* 0x000fe2000fffe0ff */
[----:B------:R-:W-:Y:S01]  /*24e0*/  ULDC.64 UR4, c[0x0][0x238] ;  /* 0x00008e0000047ab9 */ /* 0x000fe20000000a00 */
[----:B------:R-:W-:Y:S01]  /*24f0*/  IMAD R0, R19, c[0x0][0x278], RZ ;  /* 0x00009e0013007a24 */ /* 0x000fe200078e02ff */
[----:B------:R-:W-:Y:S01]  /*2500*/  UIMAD UR4, UR16, UR4, URZ ;  /* 0x00000004100472a4 */ /* 0x000fe2000f8e023f */
[----:B------:R-:W-:Y:S01]  /*2510*/  LOP3.LUT R17, R17, 0x10, R229, 0xf8, !PT ;  /* 0x0000001011117812 */ /* 0x000fe200078ef8e5 */
[----:B------:R-:W-:Y:S01]  /*2520*/  CS2R R44, SRZ ;  /* 0x00000000002c7805 */ /* 0x000fe2000001ff00 */
[----:B------:R-:W-:Y:S01]  /*2530*/  IMAD R0, R23, c[0x0][0x27c], R0 ;  /* 0x00009f0017007a24 */ /* 0x000fe200078e0200 */
[----:B------:R1:W2:Y:S01]  /*2540*/  LDSM.16.M88.4 R148, [R224+0x6080] ;  /* 0x00608000e094783b */ /* 0x0002a20000000200 */
[----:B------:R-:W-:Y:S01]  /*2550*/  UIMAD UR5, UR12, UR5, UR4 ;  /* 0x000000050c0572a4 */ /* 0x000fe2000f8e0204 */
[----:B------:R-:W-:Y:S01]  /*2560*/  SEL R234, RZ, 0xffffffff, P0 ;  /* 0xffffffffffea7807 */ /* 0x000fe20000000000 */
[----:B------:R-:W-:Y:S01]  /*2570*/  USHF.R.S32.HI UR4, URZ, 0x1f, UR19 ;  /* 0x0000001f3f047899 */ /* 0x000fe20008011413 */
[----:B------:R1:W3:Y:S01]  /*2580*/  LDSM.16.M88.4 R152, [R225+0x6080] ;  /* 0x00608000e198783b */ /* 0x0002e20000000200 */
[----:B------:R-:W-:Y:S01]  /*2590*/  ISETP.GE.AND P0, PT, R30, c[0x0][0x1fc], PT ;  /* 0x00007f001e007a0c */ /* 0x000fe20003f06270 */
[----:B------:R-:W-:Y:S01]  /*25a0*/  CS2R R42, SRZ ;  /* 0x00000000002a7805 */ /* 0x000fe2000001ff00 */
[----:B------:R-:W-:Y:S01]  /*25b0*/  IMAD.SHL.U32 R234, R234, 0x2, RZ ;  /* 0x00000002eaea7824 */ /* 0x000fe200078e00ff */
[----:B------:R1:W4:Y:S01]  /*25c0*/  LDSM.16.M88.4 R160, [R227+0x6080] ;  /* 0x00608000e3a0783b */ /* 0x0003220000000200 */
[----:B------:R-:W-:Y:S01]  /*25d0*/  CS2R R40, SRZ ;  /* 0x0000000000287805 */ /* 0x000fe2000001ff00 */
[----:B------:R-:W-:-:S02]  /*25e0*/  CS2R R38, SRZ ;  /* 0x0000000000267805 */ /* 0x000fc4000001ff00 */
[----:B------:R1:W1:Y:S01]  /*25f0*/  LDSM.16.M88.4 R168, [R224+0x8080] ;  /* 0x00808000e0a8783b */ /* 0x0002620000000200 */
[----:B------:R-:W-:-:S03]  /*2600*/  LOP3.LUT R234, R234, 0x2, R18, 0xe2, !PT ;  /* 0x00000002eaea7812 */ /* 0x000fc600078ee212 */
        /* <DEDUP_REMOVED lines=17> */
[C---:B------:R-:W-:Y:S01]  /*2720*/  ISETP.GE.AND P6, PT, R16.reuse, c[0x0][0x1fc], PT ;  /* 0x00007f0010007a0c */ /* 0x040fe20003fc6270 */
[----:B------:R-:W-:Y:S02]  /*2730*/  IMAD.MOV.U32 R8, RZ, RZ, R10 ;  /* 0x000000ffff087224 */ /* 0x000fe400078e000a */
[----:B------:R-:W-:Y:S01]  /*2740*/  IMAD.U32 R10, RZ, RZ, UR6 ;  /* 0x00000006ff0a7e24 */ /* 0x000fe2000f8e00ff */
[----:B------:R-:W-:Y:S01]  /*2750*/  SEL R22, RZ, 0x1, P6 ;  /* 0x00000001ff167807 */ /* 0x000fe20003000000 */
[----:B------:R-:W-:Y:S01]  /*2760*/  IMAD.WIDE.U32 R246, R23, c[0x0][0x278], R2 ;  /* 0x00009e0017f67a25 */ /* 0x000fe200078e0002 */
[----:B------:R-:W-:Y:S02]  /*2770*/  IADD3 R3, R13, UR5, RZ ;  /* 0x000000050d037c10 */ /* 0x000fe4000fffe0ff */
[----:B------:R5:W-:Y:S01]  /*2780*/  LDGSTS.E.BYPASS.LTC128B.128 [R228+0xa080], [R4.64+0x100], !P2 ;  /* 0x0a08010004e47fae */ /* 0x000be2000d101d4e */
[----:B------:R-:W-:Y:S01]  /*2790*/  IMAD.IADD R249, R247, 0x1, R0 ;  /* 0x00000001f7f97824 */ /* 0x000fe200078e0200 */
[----:B------:R-:W-:Y:S01]  /*27a0*/  ISETP.GE.AND P2, PT, R16, c[0x0][0x1fc], PT ;  /* 0x00007f0010007a0c */ /* 0x000fe20003f46270 */
[----:B------:R-:W-:Y:S01]  /*27b0*/  IMAD.MOV.U32 R2, RZ, RZ, R12 ;  /* 0x000000ffff027224 */ /* 0x000fe200078e000c */
[----:B------:R1:W-:Y:S01]  /*27c0*/  LDGSTS.E.BYPASS.LTC128B.128 [R228+0x7080], [R6.64], !P4 ;  /* 0x0708000006e47fae */ /* 0x0003e2000e101d4e */
[----:B------:R-:W-:Y:S01]  /*27d0*/  ISETP.GE.AND P6, PT, R27, c[0x0][0x1fc], PT ;  /* 0x00007f001b007a0c */ /* 0x000fe20003fc6270 */
[----:B------:R-:W-:-:S02]  /*27e0*/  IMAD.WIDE.U32 R244, R23, c[0x0][0x290], R8 ;  /* 0x0000a40017f47a25 */ /* 0x000fc400078e0008 */
[----:B------:R1:W-:Y:S01]  /*27f0*/  LDGSTS.E.BYPASS.LTC128B.128 [R228+0x9080], [R6.64+0x80], !P3 ;  /* 0x0908008006e47fae */ /* 0x0003e2000d901d4e */
[----:B------:R-:W-:Y:S01]  /*2800*/  ISETP.GT.AND P3, PT, R132, 0xf, PT ;  /* 0x0000000f8400780c */ /* 0x000fe20003f64270 */
[----:B------:R-:W-:Y:S02]  /*2810*/  IMAD.WIDE.U32 R250, R23, c[0x0][0x240], R2 ;  /* 0x0000900017fa7a25 */ /* 0x000fe400078e0002 */
[----:B------:R1:W-:Y:S02]  /*2820*/  LDGSTS.E.BYPASS.LTC128B.128 [R228+0xb080], [R6.64+0x100], !P1 ;  /* 0x0b08010006e47fae */ /* 0x0003e4000c901d4e */
[----:B------:R-:W-:-:S05]  /*2830*/  IMAD.SHL.U32 R9, R26, 0x20, RZ ;  /* 0x000000201a097824 */ /* 0x000fca00078e00ff */
[----:B------:R-:W-:-:S03]  /*2840*/  LOP3.LUT R12, R31, 0x20, R9, 0xf8, !PT ;  /* 0x000000201f0c7812 */ /* 0x000fc600078ef809 */
[----:B------:R-:W-:Y:S01]  /*2850*/  @!P3 IADD3 R0, P4, R246, UR19, RZ ;  /* 0x00000013f600bc10 */ /* 0x000fe2000ff9e0ff */
[----:B------:R-:W-:Y:S01]  /*2860*/  @!P3 IMAD.SHL.U32 R16, R132, 0x10, RZ ;  /* 0x000000108410b824 */ /* 0x000fe200078e00ff */
[----:B-----5:R-:W-:-:S04]  /*2870*/  SHF.R.S32.HI R4, RZ, 0x1f, R21 ;  /* 0x0000001fff047819 */ /* 0x020fc80000011415 */
[----:B------:R-:W-:-:S04]  /*2880*/  LEA.HI R4, R4, R21, RZ, 0x2 ;  /* 0x0000001504047211 */ /* 0x000fc800078f10ff */
[----:B------:R-:W-:Y:S02]  /*2890*/  LOP3.LUT R5, R4, 0x1ffffffc, RZ, 0xc0, !PT ;  /* 0x1ffffffc04057812 */ /* 0x000fe400078ec0ff */
[----:B------:R-:W-:Y:S01]  /*28a0*/  LEA R4, P1, R10, R14, 0x1 ;  /* 0x0000000e0a047211 */ /* 0x000fe200078208ff */
[----:B-1----:R-:W-:Y:S02]  /*28b0*/  IMAD.U32 R7, RZ, RZ, UR6 ;  /* 0x00000006ff077e24 */ /* 0x002fe4000f8e00ff */
[----:B------:R-:W-:Y:S02]  /*28c0*/  IMAD.U32 R6, RZ, RZ, UR7 ;  /* 0x00000007ff067e24 */ /* 0x000fe4000f8e00ff */
[----:B------:R-:W-:-:S03]  /*28d0*/  IMAD.IADD R21, R21, 0x1, -R5 ;  /* 0x0000000115157824 */ /* 0x000fc600078e0a05 */
[----:B------:R-:W-:Y:S02]  /*28e0*/  LEA.HI.X R5, R7, R15, R6, 0x1, P1 ;  /* 0x0000000f07057211 */ /* 0x000fe400008f0c06 */
[----:B------:R-:W-:Y:S02]  /*28f0*/  @!P3 IADD3.X R6, R249, UR4, RZ, P4, !PT ;  /* 0x00000004f906bc10 */ /* 0x000fe4000a7fe4ff */
[----:B------:R-:W-:Y:S02]  /*2900*/  @!P3 LEA R10, P4, R0, c[0x0][0x258], 0x2 ;  /* 0x00009600000aba11 */ /* 0x000fe400078810ff */
[----:B------:R-:W-:Y:S02]  /*2910*/  ISETP.GE.AND P1, PT, R30, c[0x0][0x1fc], PT ;  /* 0x00007f001e007a0c */ /* 0x000fe40003f26270 */
[----:B------:R-:W-:Y:S01]  /*2920*/  @!P3 LEA.HI.X R11, R0, c[0x0][0x25c], R6, 0x2, P4 ;  /* 0x00009700000bba11 */ /* 0x000fe200020f1406 */
[C---:B------:R-:W-:Y:S01]  /*2930*/  IMAD R0, R19.reuse, c[0x0][0x290], RZ ;  /* 0x0000a40013007a24 */ /* 0x040fe200078e02ff */
[----:B------:R-:W-:Y:S01]  /*2940*/  LOP3.LUT R6, R36, 0xffffffe0, RZ, 0xc0, !PT ;  /* 0xffffffe024067812 */ /* 0x000fe200078ec0ff */
[----:B------:R-:W-:Y:S01]  /*2950*/  IMAD R19, R19, c[0x0][0x240], RZ ;  /* 0x0000900013137a24 */ /* 0x000fe200078e02ff */
[----:B------:R-:W-:Y:S01]  /*2960*/  SEL R233, RZ, 0xffffffff, P1 ;  /* 0xffffffffffe97807 */ /* 0x000fe20000800000 */
[----:B------:R-:W-:Y:S01]  /*2970*/  IMAD R13, R23, c[0x0][0x294], R0 ;  /* 0x0000a500170d7a24 */ /* 0x000fe200078e0200 */
[----:B------:R-:W-:Y:S01]  /*2980*/  LOP3.LUT R7, R35, 0xfffffff0, RZ, 0xc0, !PT ;  /* 0xfffffff023077812 */ /* 0x000fe200078ec0ff */
[C---:B------:R-:W-:Y:S01]  /*2990*/  IMAD.IADD R6, R132.reuse, 0x1, -R6 ;  /* 0x0000000184067824 */ /* 0x040fe200078e0a06 */
[----:B------:R-:W-:Y:S01]  /*29a0*/  ISETP.GE.AND P4, PT, R27, c[0x0][0x1fc], PT ;  /* 0x00007f001b007a0c */ /* 0x000fe20003f86270 */
[----:B------:R1:W-:Y:S01]  /*29b0*/  @!P3 LDGSTS.E.BYPASS.LTC128B.128 [R16+0x12080], [R10.64] ;  /* 0x120800000a10bfae */ /* 0x0003e2000b901d4e */
[----:B------:R-:W-:Y:S01]  /*29c0*/  IMAD.SHL.U32 R233, R233, 0x2, RZ ;  /* 0x00000002e9e97824 */ /* 0x000fe200078e00ff */
[----:B------:R-:W-:Y:S01]  /*29d0*/  CS2R R36, SRZ ;  /* 0x0000000000247805 */ /* 0x000fe2000001ff00 */
[----:B------:R-:W-:Y:S01]  /*29e0*/  SHF.R.S32.HI R0, RZ, 0x1f, R6 ;  /* 0x0000001fff007819 */ /* 0x000fe20000011406 */
[----:B------:R-:W-:Y:S01]  /*29f0*/  IMAD.IADD R7, R132, 0x1, -R7 ;  /* 0x0000000184077824 */ /* 0x000fe200078e0a07 */
[----:B------:R-:W0:Y:S01]  /*2a00*/  LDGDEPBAR ;  /* 0x00000000000079af */ /* 0x000e220000000000 */
[----:B------:R-:W-:Y:S01]  /*2a10*/  LOP3.LUT R233, R233, 0x2, R22, 0xe2, !PT ;  /* 0x00000002e9e97812 */ /* 0x000fe200078ee216 */
[----:B------:R-:W-:Y:S01]  /*2a20*/  IMAD.IADD R248, R245, 0x1, R13 ;  /* 0x00000001f5f87824 */ /* 0x000fe200078e020d */
[----:B------:R-:W-:Y:S01]  /*2a30*/  LEA.HI R2, R0, R6, RZ, 0x2 ;  /* 0x0000000600027211 */ /* 0x000fe200078f10ff */
[----:B------:R-:W-:Y:S01]  /*2a40*/  IMAD R19, R23, c[0x0][0x244], R19 ;  /* 0x0000910017137a24 */ /* 0x000fe200078e0213 */
[----:B------:R-:W-:-:S02]  /*2a50*/  IADD3 R0, -R20, UR11, -R242 ;  /* 0x0000000b14007c10 */ /* 0x000fc4000fffe9f2 */
[----:B------:R-:W-:Y:S01]  /*2a60*/  LEA.HI.SX32 R229, R2, R229, 0x1e ;  /* 0x000000e502e57211 */ /* 0x000fe200078ff2ff */
[----:B------:R-:W-:Y:S01]  /*2a70*/  IMAD.IADD R252, R251, 0x1, R19 ;  /* 0x00000001fbfc7824 */ /* 0x000fe200078e0213 */
[----:B------:R-:W-:Y:S02]  /*2a80*/  ISETP.LT.OR P1, PT, R0, 0x1, P2 ;  /* 0x000000010000780c */ /* 0x000fe40001721670 */
[----:B------:R-:W-:Y:S02]  /*2a90*/  LOP3.LUT R2, R2, 0x7ffffffc, RZ, 0xc0, !PT ;  /* 0x7ffffffc02027812 */ /* 0x000fe400078ec0ff */
[----:B------:R-:W-:Y:S02]  /*2aa0*/  SHF.R.S32.HI R3, RZ, 0x1f, R7 ;  /* 0x0000001fff037819 */ /* 0x000fe40000011407 */
[----:B------:R-:W-:Y:S01]  /*2ab0*/  ISETP.LT.OR P2, PT, R0, 0x21, P2 ;  /* 0x000000210000780c */ /* 0x000fe20001741670 */
[----:B------:R-:W-:Y:S01]  /*2ac0*/  IMAD.IADD R2, R6, 0x1, -R2 ;  /* 0x0000000106027824 */ /* 0x000fe200078e0a02 */
[----:B------:R-:W-:-:S02]  /*2ad0*/  SEL R6, RZ, 0x4, P4 ;  /* 0x00000004ff067807 */ /* 0x000fc40002000000 */
[C---:B------:R-:W-:Y:S01]  /*2ae0*/  ISETP.LT.OR P4, PT, R0.reuse, 0x1, P0 ;  /* 0x000000010000780c */ /* 0x040fe20000781670 */
[----:B------:R-:W-:Y:S01]  /*2af0*/  IMAD R21, R21, 0x4, R2 ;  /* 0x0000000415157824 */ /* 0x000fe200078e0202 */
[----:B------:R-:W-:Y:S01]  /*2b00*/  LEA.HI R3, R3, R7, RZ, 0x3 ;  /* 0x0000000703037211 */ /* 0x000fe200078f18ff */
[----:B------:R1:W-:Y:S01]  /*2b10*/  LDGSTS.E.BYPASS.LTC128B.128 [R228+0xc080], [R14.64], !P1 ;  /* 0x0c0800000ee47fae */ /* 0x0003e2000c901d4e */
[C---:B------:R-:W-:Y:S01]  /*2b20*/  ISETP.LT.OR P1, PT, R0.reuse, 0x1, P6 ;  /* 0x000000010000780c */ /* 0x040fe20003721670 */
[----:B------:R-:W-:Y:S01]  /*2b30*/  IMAD.SHL.U32 R243, R21, 0x2, RZ ;  /* 0x0000000215f37824 */ /* 0x000fe200078e00ff */
[----:B------:R-:W-:Y:S02]  /*2b40*/  LOP3.LUT R8, R3, 0xfffffff8, RZ, 0xc0, !PT ;  /* 0xfffffff803087812 */ /* 0x000fe400078ec0ff */
[C---:B------:R-:W-:Y:S02]  /*2b50*/  ISETP.LT.OR P0, PT, R0.reuse, 0x21, P0 ;  /* 0x000000210000780c */ /* 0x040fe40000701670 */
[----:B------:R-:W-:Y:S01]  /*2b60*/  ISETP.LT.OR P6, PT, R0, 0x21, P6 ;  /* 0x000000210000780c */ /* 0x000fe200037c1670 */
[----:B------:R-:W-:Y:S01]  /*2b70*/  IMAD.IADD R7, R7, 0x1, -R8 ;  /* 0x0000000107077824 */ /* 0x000fe200078e0a08 */
[----:B------:R-:W-:Y:S01]  /*2b80*/  LOP3.LUT R0, R17, 0x8, R33, 0xf8, !PT ;  /* 0x0000000811007812 */ /* 0x000fe200078ef821 */
[----:B------:R1:W-:Y:S01]  /*2b90*/  LDGSTS.E.BYPASS.LTC128B.128 [R228+0xe080], [R14.64+0x80], !P4 ;  /* 0x0e0800800ee47fae */ /* 0x0003e2000e101d4e */
[----:B------:R-:W-:Y:S01]  /*2ba0*/  LOP3.LUT R233, R233, R6, RZ, 0xfc, !PT ;  /* 0x00000006e9e97212 */ /* 0x000fe200078efcff */
[----:B------:R-:W-:Y:S01]  /*2bb0*/  IMAD.SHL.U32 R6, R26, 0x8, RZ ;  /* 0x000000081a067824 */ /* 0x000fe200078e00ff */
[----:B------:R-:W-:Y:S01]  /*2bc0*/  LOP3.LUT R223, R0, R223, RZ, 0x3c, !PT ;  /* 0x000000df00df7212 */ /* 0x000fe200078e3cff */
[----:B------:R1:W-:Y:S01]  /*2bd0*/  LDGSTS.E.BYPASS.LTC128B.128 [R228+0x10080], [R14.64+0x100], !P1 ;  /* 0x100801000ee47fae */ /* 0x0003e2000c901d4e */
[----:B------:R-:W-:Y:S01]  /*2be0*/  IMAD.SHL.U32 R0, R7, 0x40, RZ ;  /* 0x0000004007007824 */ /* 0x000fe200078e00ff */
[----:B------:R-:W-:Y:S01]  /*2bf0*/  ISETP.GE.AND P1, PT, R132, 0x10, PT ;  /* 0x000000108400780c */ /* 0x000fe20003f26270 */
[----:B------:R-:W-:Y:S01]  /*2c00*/  IMAD.SHL.U32 R8, R3, 0x40, RZ ;  /* 0x0000004003087824 */ /* 0x000fe200078e00ff */
[----:B------:R1:W-:Y:S01]  /*2c10*/  LDGSTS.E.BYPASS.LTC128B.128 [R228+0xd080], [R4.64], !P2 ;  /* 0x0d08000004e47fae */ /* 0x0003e2000d101d4e */
[----:B------:R-:W-:Y:S01]  /*2c20*/  LOP3.LUT P4, RZ, R7, 0x4, RZ, 0xc0, !PT ;  /* 0x0000000407ff7812 */ /* 0x000fe2000788c0ff */
[----:B------:R-:W-:Y:S01]  /*2c30*/  IMAD R223, R26, 0x200, R223 ;  /* 0x000002001adf7824 */ /* 0x000fe200078e02df */
[----:B------:R-:W-:Y:S01]  /*2c40*/  LOP3.LUT R0, R0, 0x1c0, RZ, 0xc0, !PT ;  /* 0x000001c000007812 */ /* 0x000fe200078ec0ff */
[----:B------:R1:W-:Y:S01]  /*2c50*/  LDGSTS.E.BYPASS.LTC128B.128 [R228+0xf080], [R4.64+0x80], !P0 ;  /* 0x0f08008004e47fae */ /* 0x0003e2000c101d4e */
[----:B------:R-:W-:Y:S01]  /*2c60*/  IADD3 R2, P0, R244, UR19, RZ ;  /* 0x00000013f4027c10 */ /* 0x000fe2000ff1e0ff */
[----:B------:R-:W-:Y:S01]  /*2c70*/  IMAD R222, R223, 0x2, R222 ;  /* 0x00000002dfde7824 */ /* 0x000fe200078e02de */
[----:B------:R-:W-:Y:S01]  /*2c80*/  LOP3.LUT P2, RZ, R7, 0x2, RZ, 0xc0, !PT ;  /* 0x0000000207ff7812 */ /* 0x000fe2000784c0ff */
[----:B------:R1:W-:Y:S01]  /*2c90*/  LDGSTS.E.BYPASS.LTC128B.128 [R228+0x11080], [R4.64+0x100], !P6 ;  /* 0x1108010004e47fae */ /* 0x0003e2000f101d4e */
[----:B------:R-:W-:Y:S01]  /*2ca0*/  LOP3.LUT R9, R0, 0x8, R6, 0xf8, !PT ;  /* 0x0000000800097812 */ /* 0x000fe200078ef806 */
[----:B------:R-:W-:Y:S01]  /*2cb0*/  IMAD.SHL.U32 R223, R223, 0x2, RZ ;  /* 0x00000002dfdf7824 */ /* 0x000fe200078e00ff */
[----:B------:R-:W-:-:S02]  /*2cc0*/  SHF.R.U32.HI R3, RZ, 0x3, R0 ;  /* 0x00000003ff037819 */ /* 0x000fc40000011600 */
[----:B------:R-:W-:Y:S02]  /*2cd0*/  IADD3.X R7, R248, UR4, RZ, P0, !PT ;  /* 0x00000004f8077c10 */ /* 0x000fe400087fe4ff */
[----:B------:R-:W-:Y:S02]  /*2ce0*/  LEA R6, P0, R2, c[0x0][0x280], 0x2 ;  /* 0x0000a00002067a11 */ /* 0x000fe400078010ff */
[----:B------:R-:W-:Y:S02]  /*2cf0*/  LOP3.LUT R9, R9, R3, RZ, 0x3c, !PT ;  /* 0x0000000309097212 */ /* 0x000fe400078e3cff */
[----:B------:R-:W-:Y:S01]  /*2d00*/  LOP3.LUT R0, R3, R12, R0, 0x1e, !PT ;  /* 0x0000000c03007212 */ /* 0x000fe200078e1e00 */
[----:B------:R-:W-:Y:S01]  /*2d10*/  @!P1 IMAD.SHL.U32 R3, R132, 0x10, RZ ;  /* 0x0000001084039824 */ /* 0x000fe200078e00ff */
[----:B------:R-:W-:Y:S02]  /*2d20*/  LEA.HI.X R7, R2, c[0x0][0x284], R7, 0x2, P0 ;  /* 0x0000a10002077a11 */ /* 0x000fe400000f1407 */
[----:B------:R-:W-:-:S02]  /*2d30*/  LOP3.LUT R8, R8, 0xfffffe00, RZ, 0xc0, !PT ;  /* 0xfffffe0008087812 */ /* 0x000fc400078ec0ff */
[----:B------:R-:W-:Y:S01]  /*2d40*/  SEL R220, R220, 0xffffffe0, !P4 ;  /* 0xffffffe0dcdc7807 */ /* 0x000fe20006000000 */
[----:B------:R5:W-:Y:S01]  /*2d50*/  @!P1 LDGSTS.E.BYPASS.LTC128B.128 [R3+0x12180], [R6.64] ;  /* 0x1218000006039fae */ /* 0x000be2000b901d4e */
[-C--:B------:R-:W-:Y:S02]  /*2d60*/  IADD3 R2, R9, R8.reuse, R32 ;  /* 0x0000000809027210 */ /* 0x080fe40007ffe020 */
[----:B------:R-:W-:Y:S01]  /*2d70*/  LOP3.LUT R0, R0, R8, RZ, 0xfc, !PT ;  /* 0x0000000800007212 */ /* 0x000fe200078efcff */
[----:B------:R-:W0:Y:S01]  /*2d80*/  LDGDEPBAR ;  /* 0x00000000000079af */ /* 0x000e220000000000 */
[----:B------:R-:W-:Y:S01]  /*2d90*/  IMAD.MOV.U32 R8, RZ, RZ, 0x10 ;  /* 0x00000010ff087424 */ /* 0x000fe200078e00ff */
[----:B------:R-:W-:Y:S01]  /*2da0*/  IADD3 R232, -R243, UR18, RZ ;  /* 0x00000012f3e87c10 */ /* 0x000fe2000fffe1ff */
[----:B------:R-:W-:Y:S02]  /*2db0*/  IMAD.SHL.U32 R2, R2, 0x2, RZ ;  /* 0x0000000202027824 */ /* 0x000fe400078e00ff */
[----:B------:R-:W-:-:S02]  /*2dc0*/  IMAD.SHL.U32 R0, R0, 0x2, RZ ;  /* 0x0000000200007824 */ /* 0x000fc400078e00ff */
[----:B------:R-:W-:Y:S01]  /*2dd0*/  IMAD R221, R220, 0x2, R2 ;  /* 0x00000002dcdd7824 */ /* 0x000fe200078e0202 */
[----:B-----5:R-:W-:-:S05]  /*2de0*/  SEL R3, R8, 0xfffffff0, !P2 ;  /* 0xfffffff008037807 */ /* 0x020fca0005000000 */
[----:B------:R-:W-:-:S04]  /*2df0*/  IMAD R3, R3, 0x2, R2 ;  /* 0x0000000203037824 */ /* 0x000fc800078e0202 */
[----:B-1234-:R-:W-:Y:S02]  /*2e00*/  IMAD R220, R220, 0x2, R3 ;  /* 0x00000002dcdc7824 */ /* 0x01efe400078e0203 */
.L_x_622:
        /* <DEDUP_REMOVED lines=439> */
.L_x_620:
        /* <DEDUP_REMOVED lines=118> */
.L_x_621:
        /* <DEDUP_REMOVED lines=166> */
.L_x_619:
[----:B------:R-:W-:Y:S05]  /*5b40*/  @P2 EXIT ;  /* 0x000000000000294d */ /* 0x000fea0003800000 */
[----:B-1----:R-:W2:Y:S01]  /*5b50*/  LDL.LU R7, [R1] ;  /* 0x0000000001077983 */ /* 0x002ea20000300800 */
[----:B------:R-:W-:Y:S01]  /*5b60*/  ISETP.NE.U32.AND P2, PT, RZ, c[0x0][0x360], PT ;  /* 0x0000d800ff007a0c */ /* 0x000fe20003f45070 */
[----:B------:R-:W-:-:S03]  /*5b70*/  ULDC.64 UR4, c[0x0][0x338] ;  /* 0x0000ce0000047ab9 */ /* 0x000fc60000000a00 */
[----:B------:R-:W-:-:S13]  /*5b80*/  ISETP.NE.AND.EX P2, PT, RZ, c[0x0][0x364], PT, P2 ;  /* 0x0000d900ff007a0c */ /* 0x000fda0003f45320 */
[----:B------:R-:W-:-:S04]  /*5b90*/  @P2 IMAD.MOV.U32 R2, RZ, RZ, 0x4 ;  /* 0x00000004ff022424 */ /* 0x000fc800078e00ff */
[----:B--2---:R-:W-:-:S05]  /*5ba0*/  @P2 IMAD.WIDE R2, R7, R2, c[0x0][0x360] ;  /* 0x0000d80007022625 */ /* 0x004fca00078e0202 */
[----:B------:R-:W2:Y:S01]  /*5bb0*/  @P2 LDG.E R0, [R2.64] ;  /* 0x0000000e02002981 */ /* 0x000ea2000c1e1900 */
[----:B------:R-:W-:Y:S01]  /*5bc0*/  UISETP.NE.AND UP0, UPT, UR4, 0x1, UPT ;  /* 0x000000010400788c */ /* 0x000fe2000bf05270 */
[----:B------:R-:W-:Y:S01]  /*5bd0*/  SHF.R.S32.HI R6, RZ, 0x1f, R7 ;  /* 0x0000001fff067819 */ /* 0x000fe20000011407 */
[----:B------:R-:W-:Y:S01]  /*5be0*/  UIMAD.WIDE.U32 UR6, UR12, UR5, URZ ;  /* 0x000000050c0672a5 */ /* 0x000fe2000f8e003f */
[----:B------:R-:W1:Y:S01]  /*5bf0*/  S2R R4, SR_TID.X ;  /* 0x0000000000047919 */ /* 0x000e620000002100 */
[----:B------:R-:W-:Y:S02]  /*5c00*/  ULDC UR4, c[0x0][0x340] ;  /* 0x0000d00000047ab9 */ /* 0x000fe40000000800 */
[----:B------:R-:W-:-:S04]  /*5c10*/  UIMAD UR13, UR13, 0x3000, URZ ;  /* 0x000030000d0d78a4 */ /* 0x000fc8000f8e023f */
[----:B------:R-:W-:Y:S02]  /*5c20*/  USHF.R.S32.HI UR6, URZ, 0x1f, UR13 ;  /* 0x0000001f3f067899 */ /* 0x000fe4000801140d */
[----:B------:R-:W-:Y:S02]  /*5c30*/  @UP0 UMOV UR5, UR7 ;  /* 0x0000000700050c82 */ /* 0x000fe40008000000 */
[----:B------:R-:W-:-:S03]  /*5c40*/  @UP0 USHF.R.U32.HI UR12, URZ, UR4, UR5 ;  /* 0x000000043f0c0299 */ /* 0x000fc60008011605 */
[----:B------:R-:W-:Y:S02]  /*5c50*/  ULDC.64 UR4, c[0x0][0x328] ;  /* 0x0000ca0000047ab9 */ /* 0x000fe40000000a00 */
[----:B------:R-:W-:-:S04]  /*5c60*/  USHF.R.S32.HI UR7, URZ, 0x1f, UR12 ;  /* 0x0000001f3f077899 */ /* 0x000fc8000801140c */
[----:B------:R-:W-:-:S04]  /*5c70*/  UIMAD UR4, UR7, UR4, URZ ;  /* 0x00000004070472a4 */ /* 0x000fc8000f8e023f */
[----:B------:R-:W-:-:S03]  /*5c80*/  UIMAD UR8, UR12, UR5, UR4 ;  /* 0x000000050c0872a4 */ /* 0x000fc6000f8e0204 */
[----:B------:R-:W-:Y:S02]  /*5c90*/  ULDC.64 UR4, c[0x0][0x300] ;  /* 0x0000c00000047ab9 */ /* 0x000fe40000000a00 */
[----:B------:R-:W-:-:S04]  /*5ca0*/  UIMAD UR4, UR7, UR4, URZ ;  /* 0x00000004070472a4 */ /* 0x000fc8000f8e023f */
[----:B------:R-:W-:Y:S01]  /*5cb0*/  UIMAD UR4, UR12, UR5, UR4 ;  /* 0x000000050c0472a4 */ /* 0x000fe2000f8e0204 */
[----:B------:R-:W-:Y:S01]  /*5cc0*/  BAR.SYNC.DEFER_BLOCKING 0x1, 0x100 ;  /* 0x0044000000007b1d */ /* 0x000fe20000010000 */
[----:B--2---:R-:W-:-:S05]  /*5cd0*/  @P2 IMAD R0, R7, 0x40, R0 ;  /* 0x0000004007002824 */ /* 0x004fca00078e0200 */
[----:B------:R-:W-:-:S04]  /*5ce0*/  @P2 SHF.R.S32.HI R2, RZ, 0x1f, R0 ;  /* 0x0000001fff022819 */ /* 0x000fc80000011400 */
[----:B------:R-:W-:Y:S02]  /*5cf0*/  @P2 LEA.HI R2, R2, R0, RZ, 0x6 ;  /* 0x0000000002022211 */ /* 0x000fe400078f30ff */
[----:B-1----:R-:W-:Y:S02]  /*5d00*/  SHF.R.S32.HI R0, RZ, 0x1f, R4 ;  /* 0x0000001fff007819 */ /* 0x002fe40000011404 */
[----:B------:R-:W-:-:S05]  /*5d10*/  @P2 SHF.R.S32.HI R2, RZ, 0x6, R2 ;  /* 0x00000006ff022819 */ /* 0x000fca0000011402 */
[----:B------:R-:W-:-:S05]  /*5d20*/  @P2 IMAD R2, R2, 0x3000, RZ ;  /* 0x0000300002022824 */ /* 0x000fca00078e02ff */
[----:B------:R-:W-:Y:S02]  /*5d30*/  @P2 SHF.R.S32.HI R3, RZ, 0x1f, R2 ;  /* 0x0000001fff032819 */ /* 0x000fe40000011402 */
[----:B------:R-:W-:-:S06]  /*5d40*/  @!P2 CS2R R2, SRZ ;  /* 0x000000000002a805 */ /* 0x000fcc000001ff00 */
[----:B------:R-:W-:Y:S01]  /*5d50*/  IADD3 R2, P1, P0, R2, UR13, R4 ;  /* 0x0000000d02027c10 */ /* 0x000fe2000f83e004 */
[----:B------:R-:W-:-:S03]  /*5d60*/  IMAD.U32 R4, RZ, RZ, UR12 ;  /* 0x0000000cff047e24 */ /* 0x000fc6000f8e00ff */
[----:B------:R-:W-:Y:S01]  /*5d70*/  IADD3.X R3, R3, UR6, R0, P1, P0 ;  /* 0x0000000603037c10 */ /* 0x000fe20008fe0400 */
[----:B------:R-:W-:-:S04]  /*5d80*/  IMAD.U32 R0, RZ, RZ, UR12 ;  /* 0x0000000cff007e24 */ /* 0x000fc8000f8e00ff */
[----:B------:R-:W-:-:S04]  /*5d90*/  IMAD.WIDE.U32 R4, R4, c[0x0][0x328], R2 ;  /* 0x0000ca0004047a25 */ /* 0x000fc800078e0002 */
[----:B------:R-:W-:Y:S01]  /*5da0*/  IMAD.WIDE.U32 R2, R0, c[0x0][0x300], R2 ;  /* 0x0000c00000027a25 */ /* 0x000fe200078e0002 */
[----:B------:R-:W-:Y:S02]  /*5db0*/  SEL R0, R6, RZ, !P2 ;  /* 0x000000ff06007207 */ /* 0x000fe40005000000 */
[----:B------:R-:W-:Y:S02]  /*5dc0*/  IADD3 R5, R5, UR8, RZ ;  /* 0x0000000805057c10 */ /* 0x000fe4000fffe0ff */
[----:B------:R-:W-:Y:S01]  /*5dd0*/  SEL R6, R7, RZ, !P2 ;  /* 0x000000ff07067207 */ /* 0x000fe20005000000 */
[C---:B------:R-:W-:Y:S01]  /*5de0*/  IMAD R10, R0.reuse, c[0x0][0x330], RZ ;  /* 0x0000cc00000a7a24 */ /* 0x040fe200078e02ff */
[----:B------:R-:W-:Y:S01]  /*5df0*/  IADD3 R3, R3, UR4, RZ ;  /* 0x0000000403037c10 */ /* 0x000fe2000fffe0ff */
[----:B------:R-:W-:Y:S02]  /*5e00*/  IMAD R0, R0, c[0x0][0x308], RZ ;  /* 0x0000c20000007a24 */ /* 0x000fe400078e02ff */
[----:B------:R-:W-:-:S02]  /*5e10*/  IMAD R10, R6, c[0x0][0x334], R10 ;  /* 0x0000cd00060a7a24 */ /* 0x000fc400078e020a */
[----:B------:R-:W-:-:S04]  /*5e20*/  IMAD.WIDE.U32 R8, R6, c[0x0][0x330], R4 ;  /* 0x0000cc0006087a25 */ /* 0x000fc800078e0004 */
[----:B------:R-:W-:Y:S01]  /*5e30*/  IMAD R0, R6, c[0x0][0x30c], R0 ;  /* 0x0000c30006007a24 */ /* 0x000fe200078e0200 */
[----:B------:R-:W-:Y:S01]  /*5e40*/  LEA R4, P1, R8, c[0x0][0x310], 0x2 ;  /* 0x0000c40008047a11 */ /* 0x000fe200078210ff */
[----:B------:R-:W-:-:S04]  /*5e50*/  IMAD.WIDE.U32 R6, R6, c[0x0][0x308], R2 ;  /* 0x0000c20006067a25 */ /* 0x000fc800078e0002 */
[----:B------:R-:W-:Y:S01]  /*5e60*/  IMAD.IADD R3, R9, 0x1, R10 ;  /* 0x0000000109037824 */ /* 0x000fe200078e020a */
[----:B------:R-:W-:Y:S01]  /*5e70*/  LEA R2, P0, R6, c[0x0][0x2e8], 0x2 ;  /* 0x0000ba0006027a11 */ /* 0x000fe200078010ff */
[----:B------:R-:W-:-:S03]  /*5e80*/  IMAD.IADD R0, R7, 0x1, R0 ;  /* 0x0000000107007824 */ /* 0x000fc600078e0200 */
        /* <DEDUP_REMOVED lines=99> */
.L_x_623:
        /* <DEDUP_REMOVED lines=12> */
.L_x_1398:


//--------------------- .text._ZN7cutlass13device_kernelIN5flash19enable_sm80_to_sm89INS1_16FlashAttnBwdSm80INS1_25CollectiveMainloopBwdSm80ILi1ELi1EN4cute5tupleIJNS5_1CILi64EEES8_NS7_ILi192EEEEEENS_6half_tEfNS_4arch4Sm80ELb1ELb0ELb0ELb1ELb1ELb0ELb0ELb0ELi2ELi2ELi2ELi2ELb1EEENS1_24CollectiveEpilogueBwdGQAISA_fSD_Li256ELb1ELb1EEENS1_25SingleTileBwdLPTSchedulerILb1ELi64ELb1EEEEEEEEEvNT_6ParamsE --------------------------
	.section	.text._ZN7cutlass13device_kernelIN5flash19enable_sm80_to_sm89INS1_16FlashAttnBwdSm80INS1_25CollectiveMainloopBwdSm80ILi1ELi1EN4cute5tupleIJNS5_1CILi64EEES8_NS7_ILi192EEEEEENS_6half_tEfNS_4arch4Sm80ELb1ELb0ELb0ELb1ELb1ELb0ELb0ELb0ELi2ELi2ELi2ELi2ELb1EEENS1_24CollectiveEpilogueBwdGQAISA_fSD_Li256ELb1ELb1EEENS1_25SingleTileBwdLPTSchedulerILb1ELi64ELb1EEEEEEEEEvNT_6ParamsE,"ax",@progbits
	.sectioninfo	@"SHI_REGISTERS=255"
	.align	128
.text._ZN7cutlass13device_kernelIN5flash19enable_sm80_to_sm89INS1_16FlashAttnBwdSm80INS1_25CollectiveMainloopBwdSm80ILi1ELi1EN4cute5tupleIJNS5_1CILi64EEES8_NS7_ILi192EEEEEENS_6half_tEfNS_4arch4Sm80ELb1ELb0ELb0ELb1ELb1ELb0ELb0ELb0ELi2ELi2ELi2ELi2ELb1EEENS1_24CollectiveEpilogueBwdGQAISA_fSD_Li256ELb1ELb1EEENS1_25SingleTileBwdLPTSchedulerILb1ELi64ELb1EEEEEEEEEvNT_6ParamsE:
        .type           _ZN7cutlass13device_kernelIN5flash19enable_sm80_to_sm89INS1_16FlashAttnBwdSm80INS1_25CollectiveMainloopBwdSm80ILi1ELi1EN4cute5tupleIJNS5_1CILi64EEES8_NS7_ILi192EEEEEENS_6half_tEfNS_4arch4Sm80ELb1ELb0ELb0ELb1ELb1ELb0ELb0ELb0ELi2ELi2ELi2ELi2ELb1EEENS1_24CollectiveEpilogueBwdGQAISA_fSD_Li256ELb1ELb1EEENS1_25SingleTileBwdLPTSchedulerILb1ELi64ELb1EEEEEEEEEvNT_6ParamsE,@function
        .size           _ZN7cutlass13device_kernelIN5flash19enable_sm80_to_sm89INS1_16FlashAttnBwdSm80INS1_25CollectiveMainloopBwdSm80ILi1ELi1EN4cute5tupleIJNS5_1CILi64EEES8_NS7_ILi192EEEEEENS_6half_tEfNS_4arch4Sm80ELb1ELb0ELb0ELb1ELb1ELb0ELb0ELb0ELi2ELi2ELi2ELi2ELb1EEENS1_24CollectiveEpilogueBwdGQAISA_fSD_Li256ELb1ELb1EEENS1_25SingleTileBwdLPTSchedulerILb1ELi64ELb1EEEEEEEEEvNT_6ParamsE,(.L_x_1399 - _ZN7cutlass13device_kernelIN5flash19enable_sm80_to_sm89INS1_16FlashAttnBwdSm80INS1_25CollectiveMainloopBwdSm80ILi1ELi1EN4cute5tupleIJNS5_1CILi64EEES8_NS7_ILi192EEEEEENS_6half_tEfNS_4arch4Sm80ELb1ELb0ELb0ELb1ELb1ELb0ELb0ELb0ELi2ELi2ELi2ELi2ELb1EEENS1_24CollectiveEpilogueBwdGQAISA_fSD_Li256ELb1ELb1EEENS1_25SingleTileBwdLPTSchedulerILb1ELi64ELb1EEEEEEEEEvNT_6ParamsE)
        .other          _ZN7cutlass13device_kernelIN5flash19enable_sm80_to_sm89INS1_16FlashAttnBwdSm80INS1_25CollectiveMainloopBwdSm80ILi1ELi1EN4cute5tupleIJNS5_1CILi64EEES8_NS7_ILi192EEEEEENS_6half_tEfNS_4arch4Sm80ELb1ELb0ELb0ELb1ELb1ELb0ELb0ELb0ELi2ELi2ELi2ELi2ELb1EEENS1_24CollectiveEpilogueBwdGQAISA_fSD_Li256ELb1ELb1EEENS1_25SingleTileBwdLPTSchedulerILb1ELi64ELb1EEEEEEEEEvNT_6ParamsE,@"STO_CUDA_ENTRY STV_DEFAULT"
_ZN7cutlass13device_kernelIN5flash19enable_sm80_to_sm89INS1_16FlashAttnBwdSm80INS1_25CollectiveMainloopBwdSm80ILi1ELi1EN4cute5tupleIJNS5_1CILi64EEES8_NS7_ILi192EEEEEENS_6half_tEfNS_4arch4Sm80ELb1ELb0ELb0ELb1ELb1ELb0ELb0ELb0ELi2ELi2ELi2ELi2ELb1EEENS1_24CollectiveEpilogueBwdGQAISA_fSD_Li256ELb1ELb1EEENS1_25SingleTileBwdLPTSchedulerILb1ELi64ELb1EEEEEEEEEvNT_6ParamsE:
        /* <DEDUP_REMOVED lines=29> */
.L_x_625:
[----:B------:R-:W-:Y:S02]  /*01d0*/  ULDC UR9, c[0x0][0x3b4] ;  /* 0x0000ed0000097ab9 */ /* 0x000fe40000000800 */
[----:B------:R-:W-:Y:S02]  /*01e0*/  UISETP.NE.AND UP0, UPT, UR9, 0x1, UPT ;  /* 0x000000010900788c */ /* 0x000fe4000bf05270 */
[----:B------:R-:W-:Y:S02]  /*01f0*/  ULDC.64 UR4, c[0x0][0x3b8] ;  /* 0x0000ee0000047ab9 */ /* 0x000fe40000000a00 */
[----:B------:R-:W-:Y:S02]  /*0200*/  UIMAD.WIDE.U32 UR10, UR8, UR4, URZ ;  /* 0x00000004080a72a5 */ /* 0x000fe4000f8e003f */
[----:B------:R-:W-:-:S05]  /*0210*/  UMOV UR6, UR8 ;  /* 0x0000000800067c82 */ /* 0x000fca0008000000 */
[----:B------:R-:W-:-:S04]  /*0220*/  @UP0 USHF.R.U32.HI UR6, URZ, UR5, UR11 ;  /* 0x000000053f060299 */ /* 0x000fc8000801160b */
[----:B------:R-:W-:-:S04]  /*0230*/  UIMAD UR9, UR6, UR9, URZ ;  /* 0x00000009060972a4 */ /* 0x000fc8000f8e023f */
.L_x_626:
        /* <DEDUP_REMOVED lines=22> */
.L_x_627:
        /* <DEDUP_REMOVED lines=14> */
.L_x_629:
[----:B------:R-:W-:Y:S02]  /*0480*/  ULDC UR5, c[0x0][0x3dc] ;  /* 0x0000f70000057ab9 */ /* 0x000fe40000000800 */
.L_x_628:
        /* <DEDUP_REMOVED lines=9> */
.L_x_624:
        /* <DEDUP_REMOVED lines=21> */
.L_x_631:
[----:B------:R-:W-:Y:S02]  /*0670*/  ULDC UR9, c[0x0][0x3b4] ;  /* 0x0000ed0000097ab9 */ /* 0x000fe40000000800 */
[----:B------:R-:W-:Y:S02]  /*0680*/  UISETP.NE.AND UP0, UPT, UR9, 0x1, UPT ;  /* 0x000000010900788c */ /* 0x000fe4000bf05270 */
[----:B------:R-:W-:Y:S02]  /*0690*/  ULDC.64 UR4, c[0x0][0x3b8] ;  /* 0x0000ee0000047ab9 */ /* 0x000fe40000000a00 */
[----:B------:R-:W-:Y:S02]  /*06a0*/  UIMAD.WIDE.U32 UR10, UR8, UR4, URZ ;  /* 0x00000004080a72a5 */ /* 0x000fe4000f8e003f */
[----:B------:R-:W-:-:S05]  /*06b0*/  UMOV UR6, UR8 ;  /* 0x0000000800067c82 */ /* 0x000fca0008000000 */
[----:B------:R-:W-:-:S04]  /*06c0*/  @UP0 USHF.R.U32.HI UR6, URZ, UR5, UR11 ;  /* 0x000000053f060299 */ /* 0x000fc8000801160b */
[----:B------:R-:W-:-:S04]  /*06d0*/  UIMAD UR9, UR6, UR9, URZ ;  /* 0x00000009060972a4 */ /* 0x000fc8000f8e023f */
.L_x_632:
        /* <DEDUP_REMOVED lines=22> */
.L_x_633:
        /* <DEDUP_REMOVED lines=14> */
.L_x_635:
[----:B------:R-:W-:Y:S02]  /*0920*/  ULDC UR5, c[0x0][0x3dc] ;  /* 0x0000f70000057ab9 */ /* 0x000fe40000000800 */
.L_x_634:
        /* <DEDUP_REMOVED lines=8> */
.L_x_630:
[----:B------:R-:W-:-:S13]  /*09b0*/  ISETP.LE.AND P0, PT, RZ, UR16, PT ;  /* 0x00000010ff007c0c */ /* 0x000fda000bf03270 */
[----:B------:R-:W-:Y:S05]  /*09c0*/  @!P0 EXIT ;  /* 0x000000000000894d */ /* 0x000fea0003800000 */
[----:B------:R-:W-:Y:S02]  /*09d0*/  ULDC.64 UR4, c[0x0][0x2c8] ;  /* 0x0000b20000047ab9 */ /* 0x000fe40000000a00 */
[----:B------:R-:W-:Y:S02]  /*09e0*/  UISETP.NE.U32.AND UP2, UPT, URZ, UR4, UPT ;  /* 0x000000043f00728c */ /* 0x000fe4000bf45070 */
[----:B------:R-:W-:Y:S02]  /*09f0*/  ULDC.64 UR6, c[0x0][0x2d0] ;  /* 0x0000b40000067ab9 */ /* 0x000fe40000000a00 */
[----:B------:R-:W-:Y:S02]  /*0a00*/  UISETP.NE.AND.EX UP2, UPT, URZ, UR5, UPT, UP2 ;  /* 0x000000053f00728c */ /* 0x000fe4000bf45320 */
[----:B------:R-:W-:Y:S02]  /*0a10*/  UISETP.NE.U32.AND UP1, UPT, URZ, UR6, UPT ;  /* 0x000000063f00728c */ /* 0x000fe4000bf25070 */
[----:B------:R-:W-:-:S02]  /*0a20*/  UMOV UR4, 0x4 ;  /* 0x0000000400047882 */ /* 0x000fc40000000000 */
[----:B------:R-:W-:Y:S01]  /*0a30*/  ULDC.64 UR8, c[0x0][0x2c8] ;  /* 0x0000b20000087ab9 */ /* 0x000fe20000000a00 */
[----:B------:R-:W-:Y:S01]  /*0a40*/  PLOP3.LUT P2, PT, PT, PT, UP2, 0x80, 0x0 ;  /* 0x000000000000781c */ /* 0x000fe20003f4f028 */
[----:B------:R-:W-:Y:S02]  /*0a50*/  UIMAD.WIDE UR8, UR16, UR4, UR8 ;  /* 0x00000004100872a5 */ /* 0x000fe4000f8e0208 */
[----:B------:R-:W-:Y:S02]  /*0a60*/  UISETP.NE.AND.EX UP1, UPT, URZ, UR7, UPT, UP1 ;  /* 0x000000073f00728c */ /* 0x000fe4000bf25310 */
[----:B------:R-:W-:Y:S02]  /*0a70*/  ULDC.64 UR10, c[0x0][0x2d0] ;  /* 0x0000b400000a7ab9 */ /* 0x000fe40000000a00 */
[----:B------:R-:W-:Y:S01]  /*0a80*/  IMAD.U32 R8, RZ, RZ, UR8 ;  /* 0x00000008ff087e24 */ /* 0x000fe2000f8e00ff */
[----:B------:R-:W-:Y:S01]  /*0a90*/  UIMAD.WIDE UR10, UR16, UR4, UR10 ;  /* 0x00000004100a72a5 */ /* 0x000fe2000f8e020a */
[----:B------:R-:W-:Y:S01]  /*0aa0*/  IMAD.U32 R9, RZ, RZ, UR9 ;  /* 0x00000009ff097e24 */ /* 0x000fe2000f8e00ff */
[----:B------:R-:W-:Y:S01]  /*0ab0*/  PLOP3.LUT P1, PT, PT, PT, UP1, 0x80, 0x0 ;  /* 0x000000000000781c */ /* 0x000fe20003f2f018 */
[----:B------:R-:W-:-:S02]  /*0ac0*/  ULDC.64 UR6, c[0x0][0x2d8] ;  /* 0x0000b60000067ab9 */ /* 0x000fc40000000a00 */
[----:B------:R-:W-:Y:S01]  /*0ad0*/  UISETP.NE.U32.AND UP0, UPT, URZ, UR6, UPT ;  /* 0x000000063f00728c */ /* 0x000fe2000bf05070 */
[----:B------:R-:W2:Y:S01]  /*0ae0*/  @P2 LDG.E R0, [R8.64] ;  /* 0x0000001408002981 */ /* 0x000ea2000c1e1900 */
[----:B------:R-:W-:Y:S01]  /*0af0*/  MOV R2, UR10 ;  /* 0x0000000a00027c02 */ /* 0x000fe20008000f00 */
[----:B------:R-:W-:Y:S01]  /*0b00*/  IMAD.U32 R3, RZ, RZ, UR11 ;  /* 0x0000000bff037e24 */ /* 0x000fe2000f8e00ff */
[----:B------:R-:W-:Y:S01]  /*0b10*/  UISETP.NE.AND.EX UP0, UPT, URZ, UR7, UPT, UP0 ;  /* 0x000000073f00728c */ /* 0x000fe2000bf05300 */
[----:B------:R-:W3:Y:S02]  /*0b20*/  @P2 LDG.E R5, [R8.64] ;  /* 0x0000001408052981 */ /* 0x000ee4000c1e1900 */
[----:B------:R-:W-:-:S03]  /*0b30*/  ULDC.64 UR6, c[0x0][0x2d8] ;  /* 0x0000b60000067ab9 */ /* 0x000fc60000000a00 */
[----:B------:R-:W4:Y:S01]  /*0b40*/  @P1 LDG.E R4, [R2.64] ;  /* 0x0000001402041981 */ /* 0x000f22000c1e1900 */
[----:B------:R-:W-:-:S04]  /*0b50*/  PLOP3.LUT P0, PT, PT, PT, UP0, 0x80, 0x0 ;  /* 0x000000000000781c */ /* 0x000fc80003f0f008 */
[----:B------:R-:W-:-:S06]  /*0b60*/  @UP0 UIMAD.WIDE UR6, UR16, UR4, UR6 ;  /* 0x00000004100602a5 */ /* 0x000fcc000f8e0206 */
[----:B------:R-:W-:Y:S01]  /*0b70*/  MOV R6, UR6 ;  /* 0x0000000600067c02 */ /* 0x000fe20008000f00 */
[----:B------:R-:W-:-:S05]  /*0b80*/  IMAD.U32 R7, RZ, RZ, UR7 ;  /* 0x00000007ff077e24 */ /* 0x000fca000f8e00ff */
[----:B------:R-:W5:Y:S01]  /*0b90*/  @P0 LDG.E R6, [R6.64] ;  /* 0x0000001406060981 */ /* 0x000f62000c1e1900 */
[----:B------:R-:W-:Y:S02]  /*0ba0*/  ULDC UR15, c[0x0][0x168] ;  /* 0x00005a00000f7ab9 */ /* 0x000fe40000000800 */
[----:B------:R-:W-:Y:S02]  /*0bb0*/  UMOV UR22, URZ ;  /* 0x0000003f00167c82 */ /* 0x000fe40008000000 */
[----:B------:R-:W-:Y:S02]  /*0bc0*/  UMOV UR26, URZ ;  /* 0x0000003f001a7c82 */ /* 0x000fe40008000000 */
[----:B------:R-:W-:Y:S02]  /*0bd0*/  UMOV UR27, URZ ;  /* 0x0000003f001b7c82 */ /* 0x000fe40008000000 */
[----:B------:R-:W-:Y:S02]  /*0be0*/  UMOV UR24, URZ ;  /* 0x0000003f00187c82 */ /* 0x000fe40008000000 */
[----:B------:R-:W-:-:S02]  /*0bf0*/  UMOV UR25, URZ ;  /* 0x0000003f00197c82 */ /* 0x000fc40008000000 */
[----:B------:R-:W-:Y:S01]  /*0c00*/  ULDC UR14, c[0x0][0x198] ;  /* 0x00006600000e7ab9 */ /* 0x000fe20000000800 */
[----:B--2---:R-:W1:Y:S08]  /*0c10*/  @P2 R2UR UR5, R0 ;  /* 0x00000000000523c2 */ /* 0x004e7000000e0000 */
[----:B---3--:R-:W2:Y:S08]  /*0c20*/  @P2 R2UR UR8, R5 ;  /* 0x00000000050823c2 */ /* 0x008eb000000e0000 */
[----:B----4-:R-:W3:Y:S01]  /*0c30*/  @P1 R2UR UR7, R4 ;  /* 0x00000000040713c2 */ /* 0x010ee200000e0000 */
[----:B-1----:R-:W-:-:S04]  /*0c40*/  @UP2 ULEA UR5, UR16, UR5, 0x6 ;  /* 0x0000000510052291 */ /* 0x002fc8000f8e303f */
[----:B------:R-:W-:-:S04]  /*0c50*/  @UP2 USHF.R.S32.HI UR9, URZ, 0x1f, UR5 ;  /* 0x0000001f3f092899 */ /* 0x000fc80008011405 */
[----:B------:R-:W-:Y:S02]  /*0c60*/  @UP2 ULEA.HI UR9, UR9, UR5, URZ, 0x6 ;  /* 0x0000000509092291 */ /* 0x000fe4000f8f303f */
[----:B--2---:R-:W-:Y:S02]  /*0c70*/  @UP2 USHF.R.S32.HI UR6, URZ, 0x1f, UR8 ;  /* 0x0000001f3f062899 */ /* 0x004fe40008011408 */
[----:B---3--:R-:W-:Y:S01]  /*0c80*/  @UP1 USHF.R.S32.HI UR5, URZ, 0x1f, UR7 ;  /* 0x0000001f3f051899 */ /* 0x008fe20008011407 */
[----:B-----5:R1:W2:Y:S01]  /*0c90*/  @P0 R2UR UR15, R6 ;  /* 0x00000000060f03c2 */ /* 0x0202a200000e0000 */
[----:B------:R-:W-:Y:S02]  /*0ca0*/  @UP2 ULOP3.LUT UR22, UR9, 0xffffffc0, URZ, 0xc0, !UPT ;  /* 0xffffffc009162892 */ /* 0x000fe4000f8ec03f */
[----:B------:R-:W-:Y:S02]  /*0cb0*/  @UP2 UMOV UR24, UR8 ;  /* 0x0000000800182c82 */ /* 0x000fe40008000000 */
[----:B------:R-:W-:-:S02]  /*0cc0*/  @UP2 UMOV UR25, UR6 ;  /* 0x0000000600192c82 */ /* 0x000fc40008000000 */
[----:B------:R-:W-:Y:S02]  /*0cd0*/  @UP1 UMOV UR26, UR7 ;  /* 0x00000007001a1c82 */ /* 0x000fe40008000000 */
[----:B------:R-:W-:Y:S01]  /*0ce0*/  @UP1 UMOV UR27, UR5 ;  /* 0x00000005001b1c82 */ /* 0x000fe20008000000 */
[----:B-12---:R-:W-:Y:S05]  /*0cf0*/  @P0 BRA `(.L_x_636) ;  /* 0x0000006000000947 */ /* 0x006fea0003800000 */
[----:B------:R-:W-:Y:S05]  /*0d00*/  @!P2 BRA `(.L_x_636) ;  /* 0x000000500000a947 */ /* 0x000fea0003800000 */
[----:B------:R-:W2:Y:S04]  /*0d10*/  LDG.E R4, [R8.64] ;  /* 0x0000001408047981 */ /* 0x000ea8000c1e1900 */
[----:B------:R-:W3:Y:S01]  /*0d20*/  LDG.E R0, [R8.64+0x4] ;  /* 0x0000041408007981 */ /* 0x000ee2000c1e1900 */
[----:B--2---:R-:W1:Y:S08]  /*0d30*/  R2UR UR15, R4 ;  /* 0x00000000040f73c2 */ /* 0x004e7000000e0000 */
[----:B---3--:R-:W1:Y:S02]  /*0d40*/  R2UR UR5, R0 ;  /* 0x00000000000573c2 */ /* 0x008e6400000e0000 */
[----:B-1----:R-:W-:-:S06]  /*0d50*/  UIADD3 UR15, -UR15, UR5, URZ ;  /* 0x000000050f0f7290 */ /* 0x002fcc000fffe13f */
.L_x_636:
        /* <DEDUP_REMOVED lines=10> */
.L_x_637:
[----:B------:R-:W-:Y:S05]  /*0e00*/  @!P1 BRA `(.L_x_638) ;  /* 0x0000005000009947 */ /* 0x000fea0003800000 */
[----:B------:R1:W2:Y:S04]  /*0e10*/  LDG.E R0, [R2.64] ;  /* 0x0000001402007981 */ /* 0x0002a8000c1e1900 */
[----:B-1----:R-:W3:Y:S01]  /*0e20*/  LDG.E R2, [R2.64+0x4] ;  /* 0x0000041402027981 */ /* 0x002ee2000c1e1900 */
[----:B--2---:R-:W1:Y:S08]  /*0e30*/  R2UR UR14, R0 ;  /* 0x00000000000e73c2 */ /* 0x004e7000000e0000 */
[----:B---3--:R-:W1:Y:S02]  /*0e40*/  R2UR UR4, R2 ;  /* 0x00000000020473c2 */ /* 0x008e6400000e0000 */
[----:B-1----:R-:W-:-:S06]  /*0e50*/  UIADD3 UR14, -UR14, UR4, URZ ;  /* 0x000000040e0e7290 */ /* 0x002fcc000fffe13f */
.L_x_638:
        /* <DEDUP_REMOVED lines=73> */
[----:B------:R-:W-:Y:S01]  /*12f0*/  IADD3 R24, P0, R33, UR6, RZ ;  /* 0x0000000621187c10 */ /* 0x000fe2000ff1e0ff */
[----:B------:R-:W-:Y:S01]  /*1300*/  UIMAD.WIDE.U32 UR6, UR18, UR5, URZ ;  /* 0x00000005120672a5 */ /* 0x000fe2000f8e003f */
[----:B------:R-:W-:Y:S01]  /*1310*/  SHF.R.S32.HI R3, RZ, 0x5, R31 ;  /* 0x00000005ff037819 */ /* 0x000fe2000001141f */
[----:B------:R-:W-:Y:S01]  /*1320*/  ULDC UR4, c[0x0][0x250] ;  /* 0x0000940000047ab9 */ /* 0x000fe20000000800 */
[----:B------:R-:W-:Y:S01]  /*1330*/  LEA.HI.X.SX32 R25, R0, R4, 0x1, P0 ;  /* 0x0000000400197211 */ /* 0x000fe200000f0eff */
[----:B------:R-:W-:Y:S01]  /*1340*/  UMOV UR8, UR18 ;  /* 0x0000001200087c82 */ /* 0x000fe20008000000 */
[----:B------:R-:W-:Y:S01]  /*1350*/  LEA.HI R2, R31, R3, RZ, 0x1 ;  /* 0x000000031f027211 */ /* 0x000fe200078f08ff */
[----:B------:R-:W-:Y:S01]  /*1360*/  USHF.R.S32.HI UR19, URZ, 0x1f, UR18 ;  /* 0x0000001f3f137899 */ /* 0x000fe20008011412 */
[----:B------:R-:W-:Y:S01]  /*1370*/  SHF.R.S32.HI R4, RZ, 0x4, R32 ;  /* 0x00000004ff047819 */ /* 0x000fe20000011420 */
[----:B------:R-:W-:Y:S01]  /*1380*/  @UP0 UMOV UR5, UR7 ;  /* 0x0000000700050c82 */ /* 0x000fe20008000000 */
[----:B------:R-:W-:Y:S01]  /*1390*/  LOP3.LUT R2, R2, 0xfffffffe, RZ, 0xc0, !PT ;  /* 0xfffffffe02027812 */ /* 0x000fe200078ec0ff */
[----:B------:R-:W-:Y:S01]  /*13a0*/  @UP0 USHF.R.U32.HI UR8, URZ, UR4, UR5 ;  /* 0x000000043f080299 */ /* 0x000fe20008011605 */
[----:B------:R-:W-:Y:S01]  /*13b0*/  LEA.HI R0, R32, R4, RZ, 0x1 ;  /* 0x0000000420007211 */ /* 0x000fe200078f08ff */
[----:B------:R-:W-:Y:S01]  /*13c0*/  ULDC.64 UR6, c[0x0][0x1e0] ;  /* 0x0000780000067ab9 */ /* 0x000fe20000000a00 */
[-C--:B------:R-:W-:Y:S01]  /*13d0*/  LEA.HI R19, R7, R33.reuse, RZ, 0x2 ;  /* 0x0000002107137211 */ /* 0x080fe200078f10ff */
[----:B------:R-:W-:Y:S01]  /*13e0*/  IMAD.IADD R229, R3, 0x1, -R2 ;  /* 0x0000000103e57824 */ /* 0x000fe200078e0a02 */
[----:B------:R-:W-:Y:S01]  /*13f0*/  LEA.HI R29, R7, R33, RZ, 0x3 ;  /* 0x00000021071d7211 */ /* 0x000fe200078f18ff */
[----:B------:R-:W-:Y:S01]  /*1400*/  USHF.R.S32.HI UR11, URZ, 0x1f, UR8 ;  /* 0x0000001f3f0b7899 */ /* 0x000fe20008011408 */
[----:B------:R-:W-:Y:S01]  /*1410*/  LOP3.LUT R0, R0, 0xfffffffe, RZ, 0xc0, !PT ;  /* 0xfffffffe00007812 */ /* 0x000fe200078ec0ff */
[----:B------:R-:W-:Y:S01]  /*1420*/  IMAD.U32 R14, RZ, RZ, UR8 ;  /* 0x00000008ff0e7e24 */ /* 0x000fe2000f8e00ff */
[--C-:B------:R-:W-:Y:S01]  /*1430*/  SHF.R.S32.HI R5, RZ, 0x2, R19.reuse ;  /* 0x00000002ff057819 */ /* 0x100fe20000011413 */
[----:B------:R-:W-:Y:S01]  /*1440*/  UIMAD UR6, UR11, UR6, URZ ;  /* 0x000000060b0672a4 */ /* 0x000fe2000f8e023f */
[----:B------:R-:W-:Y:S01]  /*1450*/  SHF.R.S32.HI R2, RZ, 0x1f, R19 ;  /* 0x0000001fff027819 */ /* 0x000fe20000011413 */
[----:B------:R-:W-:Y:S01]  /*1460*/  IMAD.IADD R22, R4, 0x1, -R0 ;  /* 0x0000000104167824 */ /* 0x000fe200078e0a00 */
[----:B------:R-:W-:Y:S01]  /*1470*/  SHF.R.S32.HI R242, RZ, 0x3, R29 ;  /* 0x00000003fff27819 */ /* 0x000fe2000001141d */
[----:B------:R-:W-:Y:S01]  /*1480*/  ULDC.64 UR4, c[0x0][0x1b0] ;  /* 0x00006c0000047ab9 */ /* 0x000fe20000000a00 */
[----:B------:R-:W-:Y:S01]  /*1490*/  LEA.HI R0, R2, R5, RZ, 0x3 ;  /* 0x0000000502007211 */ /* 0x000fe200078f18ff */
[----:B------:R-:W-:Y:S01]  /*14a0*/  UIMAD UR4, UR11, UR4, URZ ;  /* 0x000000040b0472a4 */ /* 0x000fe2000f8e023f */
[----:B------:R-:W-:Y:S01]  /*14b0*/  SHF.R.S32.HI R6, RZ, 0x1f, R242 ;  /* 0x0000001fff067819 */ /* 0x000fe200000114f2 */
[----:B------:R-:W-:Y:S01]  /*14c0*/  UIMAD UR12, UR8, UR7, UR6 ;  /* 0x00000007080c72a4 */ /* 0x000fe2000f8e0206 */
[----:B------:R-:W-:Y:S01]  /*14d0*/  IADD3 R2, P0, R242, UR26, RZ ;  /* 0x0000001af2027c10 */ /* 0x000fe2000ff1e0ff */
[----:B------:R-:W-:Y:S01]  /*14e0*/  USHF.R.S32.HI UR11, URZ, 0x1f, UR16 ;  /* 0x0000001f3f0b7899 */ /* 0x000fe20008011410 */
[----:B------:R-:W-:Y:S01]  /*14f0*/  LOP3.LUT R4, R0, 0xfffffff8, RZ, 0xc0, !PT ;  /* 0xfffffff800047812 */ /* 0x000fe200078ec0ff */
[----:B------:R-:W-:Y:S01]  /*1500*/  IMAD.U32 R0, RZ, RZ, UR17 ;  /* 0x00000011ff007e24 */ /* 0x000fe2000f8e00ff */
[----:B------:R-:W-:Y:S01]  /*1510*/  IADD3.X R3, R6, UR27, RZ, P0, !PT ;  /* 0x0000001b06037c10 */ /* 0x000fe200087fe4ff */
[----:B------:R-:W-:Y:S01]  /*1520*/  ULDC.64 UR6, c[0x0][0x180] ;  /* 0x0000600000067ab9 */ /* 0x000fe20000000a00 */
[----:B------:R-:W-:Y:S01]  /*1530*/  IMAD.SHL.U32 R28, R229, 0x400, RZ ;  /* 0x00000400e51c7824 */ /* 0x000fe200078e00ff */
[----:B------:R-:W-:Y:S01]  /*1540*/  UIMAD UR23, UR8, UR5, UR4 ;  /* 0x00000005081772a4 */ /* 0x000fe2000f8e0204 */
[----:B------:R-:W-:Y:S01]  /*1550*/  IMAD.IADD R18, R5, 0x1, -R4 ;  /* 0x0000000105127824 */ /* 0x000fe200078e0a04 */
[----:B------:R-:W-:Y:S01]  /*1560*/  USEL UR8, UR16, URZ, !UP1 ;  /* 0x0000003f10087287 */ /* 0x000fe2000c800000 */
[----:B------:R-:W-:Y:S01]  /*1570*/  IMAD.WIDE R12, R0, 0x40, R2 ;  /* 0x00000040000c7825 */ /* 0x000fe200078e0202 */
[----:B------:R-:W-:Y:S01]  /*1580*/  LOP3.LUT R3, R29, 0xfffffff8, RZ, 0xc0, !PT ;  /* 0xfffffff81d037812 */ /* 0x000fe200078ec0ff */
[----:B------:R-:W-:Y:S01]  /*1590*/  ULDC.64 UR4, c[0x0][0x1e8] ;  /* 0x00007a0000047ab9 */ /* 0x000fe20000000a00 */
[----:B------:R-:W-:Y:S01]  /*15a0*/  LEA.HI R2, R7, R33, RZ, 0x6 ;  /* 0x0000002107027211 */ /* 0x000fe200078f30ff */
[----:B------:R-:W-:Y:S01]  /*15b0*/  IMAD.MOV.U32 R220, RZ, RZ, 0x20 ;  /* 0x00000020ffdc7424 */ /* 0x000fe200078e00ff */
[C---:B------:R-:W-:Y:S01]  /*15c0*/  IADD3 R0, P0, R242.reuse, UR24, RZ ;  /* 0x00000018f2007c10 */ /* 0x040fe2000ff1e0ff */
[----:B------:R-:W-:Y:S01]  /*15d0*/  IMAD.IADD R20, R33, 0x1, -R3 ;  /* 0x0000000121147824 */ /* 0x000fe200078e0a03 */
[----:B------:R-:W-:Y:S01]  /*15e0*/  SHF.R.S32.HI R21, RZ, 0x6, R2 ;  /* 0x00000006ff157819 */ /* 0x000fe20000011402 */
[----:B------:R-:W-:Y:S01]  /*15f0*/  IMAD.SHL.U32 R3, R242, 0x40, RZ ;  /* 0x00000040f2037824 */ /* 0x000fe200078e00ff */
[----:B------:R-:W-:Y:S01]  /*1600*/  IADD3.X R2, R6, UR25, RZ, P0, !PT ;  /* 0x0000001906027c10 */ /* 0x000fe200087fe4ff */
[----:B------:R-:W-:Y:S01]  /*1610*/  IMAD.SHL.U32 R16, R20, 0x8, RZ ;  /* 0x0000000814107824 */ /* 0x000fe200078e00ff */
[----:B------:R-:W-:Y:S01]  /*1620*/  UIMAD UR24, UR19, UR6, URZ ;  /* 0x00000006131872a4 */ /* 0x000fe2000f8e023f */
[----:B------:R-:W-:Y:S01]  /*1630*/  IMAD.SHL.U32 R30, R21, 0x200, RZ ;  /* 0x00000200151e7824 */ /* 0x000fe200078e00ff */
[----:B------:R-:W-:Y:S01]  /*1640*/  LOP3.LUT R3, R3, 0x1c0, RZ, 0xc0, !PT ;  /* 0x000001c003037812 */ /* 0x000fe200078ec0ff */
[C---:B------:R-:W-:Y:S01]  /*1650*/  IMAD R4, R2.reuse, c[0x0][0x178], RZ ;  /* 0x00005e0002047a24 */ /* 0x040fe200078e02ff */
[--C-:B------:R-:W-:Y:S01]  /*1660*/  SHF.R.S32.HI R17, RZ, 0x1f, R16.reuse ;  /* 0x0000001fff117819 */ /* 0x100fe20000011410 */
[----:B------:R-:W-:Y:S01]  /*1670*/  IMAD R2, R2, c[0x0][0x208], RZ ;  /* 0x0000820002027a24 */ /* 0x000fe200078e02ff */
[----:B------:R-:W-:Y:S01]  /*1680*/  LOP3.LUT R7, R3, 0x38, R16, 0xf8, !PT ;  /* 0x0000003803077812 */ /* 0x000fe200078ef810 */
[C---:B------:R-:W-:Y:S01]  /*1690*/  IMAD R8, R0.reuse, c[0x0][0x17c], R4 ;  /* 0x00005f0000087a24 */ /* 0x040fe200078e0204 */
[----:B------:R-:W-:Y:S01]  /*16a0*/  SHF.R.U32.HI R6, RZ, 0x3, R3 ;  /* 0x00000003ff067819 */ /* 0x000fe20000011603 */
[--C-:B------:R-:W-:Y:S01]  /*16b0*/  IMAD.WIDE.U32 R4, R0, c[0x0][0x178], R16.reuse ;  /* 0x00005e0000047a25 */ /* 0x100fe200078e0010 */
[----:B------:R-:W-:Y:S01]  /*16c0*/  USEL UR6, UR11, URZ, !UP1 ;  /* 0x0000003f0b067287 */ /* 0x000fe2000c800000 */
[----:B------:R-:W-:Y:S01]  /*16d0*/  LOP3.LUT P0, RZ, R18, 0x4, RZ, 0xc0, !PT ;  /* 0x0000000412ff7812 */ /* 0x000fe2000780c0ff */
[----:B------:R-:W-:Y:S01]  /*16e0*/  UIMAD UR7, UR18, UR7, UR24 ;  /* 0x00000007120772a4 */ /* 0x000fe2000f8e0218 */
[----:B------:R-:W-:Y:S01]  /*16f0*/  IMAD.WIDE.U32 R10, R14, c[0x0][0x1e0], R16 ;  /* 0x000078000e0a7a25 */ /* 0x000fe200078e0010 */
[----:B------:R-:W-:Y:S01]  /*1700*/  LOP3.LUT R228, R30, R7, R6, 0xf6, !PT ;  /* 0x000000071ee47212 */ /* 0x000fe200078ef606 */
[----:B------:R-:W-:Y:S01]  /*1710*/  UIMAD UR4, UR6, UR4, URZ ;  /* 0x00000004060472a4 */ /* 0x000fe2000f8e023f */
[----:B------:R-:W-:Y:S01]  /*1720*/  ISETP.GE.AND P6, PT, R16, c[0x0][0x1cc], PT ;  /* 0x0000730010007a0c */ /* 0x000fe20003fc6270 */
[----:B------:R-:W-:Y:S01]  /*1730*/  IMAD.IADD R9, R5, 0x1, R8 ;  /* 0x0000000105097824 */ /* 0x000fe200078e0208 */
[----:B------:R-:W-:Y:S01]  /*1740*/  IADD3 R5, R11, UR12, RZ ;  /* 0x0000000c0b057c10 */ /* 0x000fe2000fffe0ff */
[C---:B------:R-:W-:Y:S01]  /*1750*/  IMAD R15, R0.reuse, c[0x0][0x20c], R2 ;  /* 0x00008300000f7a24 */ /* 0x040fe200078e0202 */
[----:B------:R-:W-:Y:S01]  /*1760*/  UIMAD UR12, UR8, UR5, UR4 ;  /* 0x00000005080c72a4 */ /* 0x000fe2000f8e0204 */
[----:B------:R-:W-:Y:S01]  /*1770*/  IMAD.MOV.U32 R8, RZ, RZ, R4 ;  /* 0x000000ffff087224 */ /* 0x000fe200078e0004 */
[----:B------:R-:W-:Y:S01]  /*1780*/  USEL UR11, UR11, URZ, !UP2 ;  /* 0x0000003f0b0b7287 */ /* 0x000fe2000d000000 */
[----:B------:R-:W-:Y:S01]  /*1790*/  IMAD.WIDE.U32 R2, R0, c[0x0][0x208], R16 ;  /* 0x0000820000027a25 */ /* 0x000fe200078e0010 */
[----:B------:R-:W-:Y:S01]  /*17a0*/  ULDC.64 UR4, c[0x0][0x1b8] ;  /* 0x00006e0000047ab9 */ /* 0x000fe20000000a00 */
[----:B------:R-:W-:Y:S01]  /*17b0*/  IADD3 R23, R16, 0x40, RZ ;  /* 0x0000004010177810 */ /* 0x000fe20007ffe0ff */
[----:B------:R-:W-:Y:S01]  /*17c0*/  UIMAD UR4, UR6, UR4, URZ ;  /* 0x00000004060472a4 */ /* 0x000fe2000f8e023f */
[----:B------:R-:W-:Y:S01]  /*17d0*/  IMAD.MOV.U32 R4, RZ, RZ, R10 ;  /* 0x000000ffff047224 */ /* 0x000fe200078e000a */
[----:B------:R-:W-:Y:S01]  /*17e0*/  USHF.R.S32.HI UR24, URZ, 0x1f, UR13 ;  /* 0x0000001f3f187899 */ /* 0x000fe2000801140d */
[----:B------:R-:W-:Y:S01]  /*17f0*/  IMAD.SHL.U32 R0, R18, 0x40, RZ ;  /* 0x0000004012007824 */ /* 0x000fe200078e00ff */
[----:B------:R-:W-:Y:S01]  /*1800*/  IADD3 R26, R16, 0x80, RZ ;  /* 0x00000080101a7810 */ /* 0x000fe20007ffe0ff */
[----:B------:R-:W-:Y:S01]  /*1810*/  IMAD.U32 R10, RZ, RZ, UR18 ;  /* 0x00000012ff0a7e24 */ /* 0x000fe2000f8e00ff */
[----:B------:R-:W-:Y:S01]  /*1820*/  ISETP.GE.AND P5, PT, R23, c[0x0][0x1cc], PT ;  /* 0x0000730017007a0c */ /* 0x000fe20003fa6270 */
[----:B------:R-:W-:Y:S01]  /*1830*/  IMAD.MOV.U32 R6, RZ, RZ, R2 ;  /* 0x000000ffff067224 */ /* 0x000fe200078e0002 */
[----:B------:R-:W-:Y:S01]  /*1840*/  LOP3.LUT R0, R0, 0x1c0, RZ, 0xc0, !PT ;  /* 0x000001c000007812 */ /* 0x000fe200078ec0ff */
[----:B------:R-:W-:Y:S01]  /*1850*/  IMAD.SHL.U32 R2, R21, 0x8, RZ ;  /* 0x0000000815027824 */ /* 0x000fe200078e00ff */
[----:B------:R-:W-:Y:S01]  /*1860*/  ISETP.GE.AND P3, PT, R26, c[0x0][0x1cc], PT ;  /* 0x000073001a007a0c */ /* 0x000fe20003f66270 */
        /* <DEDUP_REMOVED lines=18> */
[----:B------:R-:W-:Y:S01]  /*1990*/  IMAD.WIDE.U32 R4, R0, c[0x0][0x1e8], R4 ;  /* 0x00007a0000047a25 */ /* 0x000fe200078e0004 */
[----:B------:R-:W-:Y:S01]  /*19a0*/  ULDC.64 UR4, c[0x0][0x210] ;  /* 0x0000840000047ab9 */ /* 0x000fe20000000a00 */
[----:B------:R-:W-:Y:S01]  /*19b0*/  CS2R R122, SRZ ;  /* 0x00000000007a7805 */ /* 0x000fe2000001ff00 */
[----:B------:R-:W-:Y:S01]  /*19c0*/  UIMAD UR4, UR19, UR4, URZ ;  /* 0x00000004130472a4 */ /* 0x000fe2000f8e023f */
[----:B------:R-:W-:Y:S01]  /*19d0*/  IMAD.IADD R10, R10, 0x1, R14 ;  /* 0x000000010a0a7824 */ /* 0x000fe200078e020e */
[----:B------:R-:W-:Y:S01]  /*19e0*/  IADD3 R5, R5, UR12, RZ ;  /* 0x0000000c05057c10 */ /* 0x000fe2000fffe0ff */
[----:B------:R-:W-:Y:S01]  /*19f0*/  IMAD.U32 R11, RZ, RZ, UR18 ;  /* 0x00000012ff0b7e24 */ /* 0x000fe2000f8e00ff */
[----:B------:R-:W-:Y:S01]  /*1a00*/  UIMAD UR23, UR18, UR5, UR4 ;  /* 0x00000005121772a4 */ /* 0x000fe2000f8e0204 */
[----:B------:R-:W-:Y:S01]  /*1a10*/  IMAD.WIDE.U32 R2, R0, c[0x0][0x1b8], R2 ;  /* 0x00006e0000027a25 */ /* 0x000fe200078e0002 */
[----:B------:R-:W-:Y:S01]  /*1a20*/  USEL UR12, UR16, URZ, !UP2 ;  /* 0x0000003f100c7287 */ /* 0x000fe2000d000000 */
[----:B------:R-:W-:Y:S01]  /*1a30*/  CS2R R120, SRZ ;  /* 0x0000000000787805 */ /* 0x000fe2000001ff00 */
[----:B------:R-:W-:Y:S01]  /*1a40*/  ULDC.64 UR4, c[0x0][0x188] ;  /* 0x0000620000047ab9 */ /* 0x000fe20000000a00 */
[----:B------:R-:W-:Y:S01]  /*1a50*/  IMAD R0, R13, c[0x0][0x1a8], RZ ;  /* 0x00006a000d007a24 */ /* 0x000fe200078e02ff */
[----:B------:R-:W-:Y:S01]  /*1a60*/  IADD3 R3, R3, UR8, RZ ;  /* 0x0000000803037c10 */ /* 0x000fe2000fffe0ff */
[----:B------:R-:W-:Y:S01]  /*1a70*/  IMAD.SHL.U32 R230, R10, 0x2, RZ ;  /* 0x000000020ae67824 */ /* 0x000fe200078e00ff */
[----:B------:R-:W-:Y:S01]  /*1a80*/  UIMAD UR4, UR11, UR4, URZ ;  /* 0x000000040b0472a4 */ /* 0x000fe2000f8e023f */
[----:B------:R-:W-:Y:S01]  /*1a90*/  IMAD.WIDE.U32 R18, R11, c[0x0][0x210], R6 ;  /* 0x000084000b127a25 */ /* 0x000fe200078e0006 */
[----:B------:R-:W-:Y:S01]  /*1aa0*/  UIADD3 UR8, -UR9, UR14, URZ ;  /* 0x0000000e09087290 */ /* 0x000fe2000fffe13f */
[----:B------:R-:W-:Y:S01]  /*1ab0*/  CS2R R118, SRZ ;  /* 0x0000000000767805 */ /* 0x000fe2000001ff00 */
[----:B------:R-:W-:Y:S01]  /*1ac0*/  IADD3 R231, R230, 0x122c0, RZ ;  /* 0x000122c0e6e77810 */ /* 0x000fe20007ffe0ff */
[----:B------:R-:W-:Y:S01]  /*1ad0*/  IMAD R6, R13, c[0x0][0x1d8], RZ ;  /* 0x000076000d067a24 */ /* 0x000fe200078e02ff */
[----:B------:R-:W-:Y:S01]  /*1ae0*/  UIMAD UR25, UR12, UR5, UR4 ;  /* 0x000000050c1972a4 */ /* 0x000fe2000f8e0204 */
[----:B------:R-:W-:Y:S01]  /*1af0*/  IMAD R11, R12, c[0x0][0x1ac], R0 ;  /* 0x00006b000c0b7a24 */ /* 0x000fe200078e0200 */
[----:B------:R-:W-:Y:S01]  /*1b00*/  IADD3 R0, R230, 0x12280, RZ ;  /* 0x00012280e6007810 */ /* 0x000fe20007ffe0ff */
[----:B------:R-:W-:Y:S01]  /*1b10*/  IMAD.MOV.U32 R14, RZ, RZ, R8 ;  /* 0x000000ffff0e7224 */ /* 0x000fe200078e0008 */
[----:B------:R-:W-:Y:S01]  /*1b20*/  ULDC.64 UR6, c[0x0][0x218] ;  /* 0x0000860000067ab9 */ /* 0x000fe20000000a00 */
[----:B------:R-:W-:Y:S01]  /*1b30*/  IMAD R10, R12, c[0x0][0x1dc], R6 ;  /* 0x000077000c0a7a24 */ /* 0x000fe200078e0206 */
[----:B------:R-:W-:Y:S01]  /*1b40*/  @P0 IADD3 R231, R0, -0x40, RZ ;  /* 0xffffffc000e70810 */ /* 0x000fe20007ffe0ff */
[----:B------:R-:W-:Y:S01]  /*1b50*/  IMAD.WIDE.U32 R8, R12, c[0x0][0x1d8], R4 ;  /* 0x000076000c087a25 */ /* 0x000fe200078e0004 */
[----:B------:R-:W-:Y:S01]  /*1b60*/  ULDC.64 UR4, c[0x0][0x178] ;  /* 0x00005e0000047ab9 */ /* 0x000fe20000000a00 */
[----:B------:R-:W-:Y:S01]  /*1b70*/  CS2R R116, SRZ ;  /* 0x0000000000747805 */ /* 0x000fe2000001ff00 */
[----:B------:R-:W-:Y:S01]  /*1b80*/  UIMAD UR28, UR11, UR6, URZ ;  /* 0x000000060b1c72a4 */ /* 0x000fe2000f8e023f */
[----:B------:R-:W-:Y:S01]  /*1b90*/  IMAD.IADD R0, R9, 0x1, R10 ;  /* 0x0000000109007824 */ /* 0x000fe200078e020a */
[----:B------:R-:W-:Y:S01]  /*1ba0*/  LEA R4, P1, R8, c[0x0][0x1c0], 0x1 ;  /* 0x0000700008047a11 */ /* 0x000fe200078208ff */
[----:B------:R-:W-:Y:S01]  /*1bb0*/  IMAD.WIDE.U32 R6, R12, c[0x0][0x1a8], R2 ;  /* 0x00006a000c067a25 */ /* 0x000fe200078e0002 */
[----:B------:R-:W-:Y:S01]  /*1bc0*/  UIMAD UR6, UR24, UR4, URZ ;  /* 0x00000004180672a4 */ /* 0x000fe2000f8e023f */
[----:B------:R-:W-:Y:S01]  /*1bd0*/  CS2R R114, SRZ ;  /* 0x0000000000727805 */ /* 0x000fe2000001ff00 */
[----:B------:R-:W-:Y:S01]  /*1be0*/  LEA.HI.X R5, R8, c[0x0][0x1c4], R0, 0x1, P1 ;  /* 0x0000710008057a11 */ /* 0x000fe200008f0c00 */
[----:B------:R-:W-:Y:S01]  /*1bf0*/  IMAD.IADD R3, R7, 0x1, R11 ;  /* 0x0000000107037824 */ /* 0x000fe200078e020b */
[C---:B------:R-:W-:Y:S01]  /*1c00*/  LEA R2, P0, R6.reuse, c[0x0][0x190], 0x1 ;  /* 0x0000640006027a11 */ /* 0x040fe200078008ff */
[----:B------:R-:W-:Y:S01]  /*1c10*/  IMAD.MOV.U32 R0, RZ, RZ, c[0x0][0x1a8] ;  /* 0x00006a00ff007624 */ /* 0x000fe200078e00ff */
[----:B------:R-:W-:Y:S01]  /*1c20*/  UIMAD.WIDE.U32 UR26, UR13, UR4, URZ ;  /* 0x000000040d1a72a5 */ /* 0x000fe2000f8e003f */
[----:B------:R-:W-:Y:S01]  /*1c30*/  IMAD.MOV.U32 R8, RZ, RZ, c[0x0][0x1ac] ;  /* 0x00006b00ff087624 */ /* 0x000fe200078e00ff */
[----:B------:R-:W-:Y:S01]  /*1c40*/  LEA.HI.X R3, R6, c[0x0][0x194], R3, 0x1, P0 ;  /* 0x0000650006037a11 */ /* 0x000fe200000f0c03 */
[----:B------:R-:W-:Y:S01]  /*1c50*/  UIMAD UR5, UR13, UR5, UR6 ;  /* 0x000000050d0572a4 */ /* 0x000fe2000f8e0206 */
[C---:B------:R-:W-:Y:S01]  /*1c60*/  LEA R12, P0, R0.reuse, R2, 0x6 ;  /* 0x00000002000c7211 */ /* 0x040fe200078030ff */
[----:B------:R-:W-:Y:S01]  /*1c70*/  IMAD.MOV.U32 R7, RZ, RZ, c[0x0][0x1d8] ;  /* 0x00007600ff077624 */ /* 0x000fe200078e00ff */
[----:B------:R-:W-:Y:S01]  /*1c80*/  UIMAD UR4, UR12, UR7, UR28 ;  /* 0x000000070c0472a4 */ /* 0x000fe2000f8e021c */
[----:B------:R-:W-:Y:S01]  /*1c90*/  IMAD.U32 R17, RZ, RZ, UR12 ;  /* 0x0000000cff117e24 */ /* 0x000fe2000f8e00ff */
[----:B------:R-:W-:Y:S01]  /*1ca0*/  LEA.HI.X R13, R0, R3, R8, 0x6, P0 ;  /* 0x00000003000d7211 */ /* 0x000fe200000f3408 */
[----:B------:R-:W-:Y:S01]  /*1cb0*/  UIADD3 UR5, UR27, UR5, URZ ;  /* 0x000000051b057290 */ /* 0x000fe2000fffe03f */
[----:B------:R-:W-:Y:S01]  /*1cc0*/  IADD3 R0, -R242, UR8, RZ ;  /* 0x00000008f2007c10 */ /* 0x000fe2000fffe1ff */
[----:B------:R-:W-:Y:S01]  /*1cd0*/  IMAD.MOV.U32 R9, RZ, RZ, c[0x0][0x1dc] ;  /* 0x00007700ff097624 */ /* 0x000fe200078e00ff */
[----:B------:R-:W-:Y:S01]  /*1ce0*/  LEA R6, P1, R7, R4, 0x6 ;  /* 0x0000000407067211 */ /* 0x000fe200078230ff */
[----:B------:R-:W-:Y:S01]  /*1cf0*/  IMAD.U32 R10, RZ, RZ, UR26 ;  /* 0x0000001aff0a7e24 */ /* 0x000fe2000f8e00ff */
[C---:B------:R-:W-:Y:S01]  /*1d00*/  ISETP.LT.OR P4, PT, R0.reuse, 0x1, P6 ;  /* 0x000000010000780c */ /* 0x040fe20003781670 */
[----:B------:R-:W-:Y:S01]  /*1d10*/  IMAD.WIDE.U32 R240, R17, c[0x0][0x188], R14 ;  /* 0x0000620011f07a25 */ /* 0x000fe200078e000e */
[----:B------:R-:W-:Y:S01]  /*1d20*/  LEA.HI.X R7, R7, R5, R9, 0x6, P1 ;  /* 0x0000000507077211 */ /* 0x000fe200008f3409 */
[----:B------:R-:W-:Y:S01]  /*1d30*/  ULDC.64 UR6, c[0x0][0x208] ;  /* 0x0000820000067ab9 */ /* 0x000fe20000000a00 */
[----:B------:R-:W-:Y:S01]  /*1d40*/  ISETP.LT.OR P2, PT, R0, 0x1, P5 ;  /* 0x000000010000780c */ /* 0x000fe20002f41670 */
[----:B------:R-:W-:Y:S01]  /*1d50*/  IMAD.U32 R11, RZ, RZ, UR27 ;  /* 0x0000001bff0b7e24 */ /* 0x000fe2000f8e00ff */
[----:B------:R-:W-:Y:S01]  /*1d60*/  IADD3 R235, R241, UR25, RZ ;  /* 0x00000019f1eb7c10 */ /* 0x000fe2000fffe0ff */
[----:B------:R-:W-:Y:S01]  /*1d70*/  IMAD.U32 R11, RZ, RZ, UR5 ;  /* 0x00000005ff0b7e24 */ /* 0x000fe2000f8e00ff */
[----:B------:R-:W-:Y:S01]  /*1d80*/  LEA R14, P1, R10, R240, 0x6 ;  /* 0x000000f00a0e7211 */ /* 0x000fe200078230ff */
[----:B------:R-:W-:Y:S01]  /*1d90*/  IMAD.SHL.U32 R228, R228, 0x2, RZ ;  /* 0x00000002e4e47824 */ /* 0x000fe200078e00ff */
[----:B------:R-:W-:Y:S01]  /*1da0*/  ISETP.LT.OR P0, PT, R0, 0x1, P3 ;  /* 0x000000010000780c */ /* 0x000fe20001f01670 */
[----:B------:R-:W-:Y:S01]  /*1db0*/  IMAD.MOV.U32 R8, RZ, RZ, R18 ;  /* 0x000000ffff087224 */ /* 0x000fe200078e0012 */
[----:B------:R-:W-:Y:S01]  /*1dc0*/  LEA.HI.X R11, R10, R235, R11, 0x6, P1 ;  /* 0x000000eb0a0b7211 */ /* 0x000fe200008f340b */
[----:B------:R-:W-:Y:S01]  /*1dd0*/  UMOV UR5, 0x6 ;  /* 0x0000000600057882 */ /* 0x000fe20000000000 */
[C---:B------:R-:W-:Y:S01]  /*1de0*/  ISETP.LT.OR P1, PT, R0.reuse, 0x21, P6 ;  /* 0x000000210000780c */ /* 0x040fe20003721670 */
[----:B------:R-:W-:Y:S01]  /*1df0*/  @!PT LDS RZ, [RZ] ;  /* 0x00000000fffff984 */ /* 0x000fe20000000800 */
[----:B------:R-:W-:Y:S01]  /*1e00*/  @!PT LDS RZ, [RZ] ;  /* 0x00000000fffff984 */ /* 0x000fe20000000800 */
[----:B------:R-:W-:Y:S01]  /*1e10*/  @!PT LDS RZ, [RZ] ;  /* 0x00000000fffff984 */ /* 0x000fe20000000800 */
[----:B------:R1:W-:Y:S01]  /*1e20*/  LDGSTS.E.BYPASS.LTC128B.128 [R228+0x6080], [R4.64], !P4 ;  /* 0x0608000004e47fae */ /* 0x0003e2000e101d54 */
[C---:B------:R-:W-:Y:S01]  /*1e30*/  ISETP.LT.OR P4, PT, R0.reuse, 0x21, P5 ;  /* 0x000000210000780c */ /* 0x040fe20002f81670 */
[----:B------:R-:W-:Y:S01]  /*1e40*/  USHF.L.U64.HI UR5, UR6, UR5, UR7 ;  /* 0x0000000506057299 */ /* 0x000fe20008010207 */
[----:B------:R-:W-:Y:S01]  /*1e50*/  ISETP.GE.AND P6, PT, R23, c[0x0][0x19c], PT ;  /* 0x0000670017007a0c */ /* 0x000fe20003fc6270 */
[----:B------:R1:W-:Y:S01]  /*1e60*/  LDGSTS.E.BYPASS.LTC128B.128 [R228+0x8080], [R4.64+0x80], !P2 ;  /* 0x0808008004e47fae */ /* 0x0003e2000d101d54 */
[----:B------:R-:W-:Y:S01]  /*1e70*/  ISETP.LT.OR P3, PT, R0, 0x21, P3 ;  /* 0x000000210000780c */ /* 0x000fe20001f61670 */
[----:B------:R-:W-:Y:S01]  /*1e80*/  UIMAD UR5, UR5, UR13, URZ ;  /* 0x0000000d050572a4 */ /* 0x000fe2000f8e023f */
[----:B------:R-:W-:Y:S01]  /*1e90*/  IADD3 R9, R19, UR23, RZ ;  /* 0x0000001713097c10 */ /* 0x000fe2000fffe0ff */
[----:B------:R1:W-:Y:S01]  /*1ea0*/  LDGSTS.E.BYPASS.LTC128B.128 [R228+0xa080], [R4.64+0x100], !P0 ;  /* 0x0a08010004e47fae */ /* 0x0003e2000c101d54 */
[----:B------:R-:W-:Y:S01]  /*1eb0*/  ISETP.GE.AND P0, PT, R16, c[0x0][0x19c], PT ;  /* 0x0000670010007a0c */ /* 0x000fe20003f06270 */
[----:B------:R-:W-:Y:S01]  /*1ec0*/  USHF.L.U32 UR23, UR6, 0x6, URZ ;  /* 0x0000000606177899 */ /* 0x000fe2000800063f */
[----:B------:R-:W-:Y:S01]  /*1ed0*/  IMAD.MOV.U32 R10, RZ, RZ, c[0x0][0x17c] ;  /* 0x00005f00ff0a7624 */ /* 0x000fe200078e00ff */
[----:B------:R2:W-:Y:S01]  /*1ee0*/  LDGSTS.E.BYPASS.LTC128B.128 [R228+0x7080], [R6.64], !P1 ;  /* 0x0708000006e47fae */ /* 0x0005e2000c901d54 */
[C---:B------:R-:W-:Y:S01]  /*1ef0*/  ISETP.LT.OR P2, PT, R0.reuse, 0x1, P0 ;  /* 0x000000010000780c */ /* 0x040fe20000741670 */
[----:B------:R-:W-:Y:S01]  /*1f00*/  IMAD.WIDE.U32 R238, R17, c[0x0][0x218], R8 ;  /* 0x0000860011ee7a25 */ /* 0x000fe200078e0008 */
[----:B------:R-:W-:Y:S01]  /*1f10*/  ISETP.LT.OR P1, PT, R0, 0x1, P6 ;  /* 0x000000010000780c */ /* 0x000fe20003721670 */
[----:B------:R2:W-:Y:S01]  /*1f20*/  LDGSTS.E.BYPASS.LTC128B.128 [R228+0x9080], [R6.64+0x80], !P4 ;  /* 0x0908008006e47fae */ /* 0x0005e2000e101d54 */
[----:B------:R-:W-:Y:S01]  /*1f30*/  ISETP.GE.AND P4, PT, R26, c[0x0][0x19c], PT ;  /* 0x000067001a007a0c */ /* 0x000fe20003f86270 */
[----:B------:R-:W-:Y:S01]  /*1f40*/  IMAD.MOV.U32 R236, RZ, RZ, R238 ;  /* 0x000000ffffec7224 */ /* 0x000fe200078e00ee */
[C---:B------:R-:W-:Y:S01]  /*1f50*/  ISETP.LT.OR P0, PT, R0.reuse, 0x21, P0 ;  /* 0x000000210000780c */ /* 0x040fe20000701670 */
[----:B------:R2:W-:Y:S01]  /*1f60*/  LDGSTS.E.BYPASS.LTC128B.128 [R228+0xb080], [R6.64+0x100], !P3 ;  /* 0x0b08010006e47fae */ /* 0x0005e2000d901d54 */
[C---:B------:R-:W-:Y:S01]  /*1f70*/  ISETP.LT.OR P5, PT, R0.reuse, 0x1, P4 ;  /* 0x000000010000780c */ /* 0x040fe200027a1670 */
[----:B------:R-:W-:Y:S01]  /*1f80*/  UIMAD UR5, UR24, UR23, UR5 ;  /* 0x00000017180572a4 */ /* 0x000fe2000f8e0205 */
[C---:B------:R-:W-:Y:S01]  /*1f90*/  ISETP.LT.OR P6, PT, R0.reuse, 0x21, P6 ;  /* 0x000000210000780c */ /* 0x040fe200037c1670 */
[----:B------:R-:W0:Y:S01]  /*1fa0*/  LDGDEPBAR ;  /* 0x00000000000079af */ /* 0x000e220000000000 */
[----:B------:R-:W-:Y:S01]  /*1fb0*/  ISETP.LT.OR P4, PT, R0, 0x21, P4 ;  /* 0x000000210000780c */ /* 0x000fe20002781670 */
[----:B------:R-:W-:Y:S01]  /*1fc0*/  IMAD R0, R22, 0x800, R30 ;  /* 0x0000080016007824 */ /* 0x000fe200078e021e */
[----:B------:R-:W-:Y:S01]  /*1fd0*/  IADD3 R237, R239, UR4, RZ ;  /* 0x00000004efed7c10 */ /* 0x000fe2000fffe0ff */
[----:B------:R3:W-:Y:S01]  /*1fe0*/  LDGSTS.E.BYPASS.LTC128B.128 [R228+0x80], [R2.64], !P2 ;  /* 0x0008000002e47fae */ /* 0x0007e2000d101d54 */
[C---:B------:R-:W-:Y:S01]  /*1ff0*/  LOP3.LUT P2, RZ, R20.reuse, 0x4, RZ, 0xc0, !PT ;  /* 0x0000000414ff7812 */ /* 0x040fe2000784c0ff */
[----:B------:R-:W-:Y:S01]  /*2000*/  USHF.R.S32.HI UR7, URZ, 0x1f, UR22 ;  /* 0x0000001f3f077899 */ /* 0x000fe20008011416 */
[----:B------:R-:W-:Y:S01]  /*2010*/  IMAD.MOV.U32 R222, RZ, RZ, 0x40 ;  /* 0x00000040ffde7424 */ /* 0x000fe200078e00ff */
[----:B------:R3:W-:Y:S01]  /*2020*/  LDGSTS.E.BYPASS.LTC128B.128 [R228+0x2080], [R2.64+0x80], !P1 ;  /* 0x0208008002e47fae */ /* 0x0007e2000c901d54 */
[----:B------:R-:W-:Y:S01]  /*2030*/  LOP3.LUT P1, RZ, R20, 0x2, RZ, 0xc0, !PT ;  /* 0x0000000214ff7812 */ /* 0x000fe2000782c0ff */
[----:B------:R-:W-:Y:S01]  /*2040*/  UMOV UR24, 0x5 ;  /* 0x0000000500187882 */ /* 0x000fe20000000000 */
[----:B-1----:R-:W-:Y:S01]  /*2050*/  IMAD.U32 R4, RZ, RZ, UR23 ;  /* 0x00000017ff047e24 */ /* 0x002fe2000f8e00ff */
[----:B------:R3:W-:Y:S01]  /*2060*/  LDGSTS.E.BYPASS.LTC128B.128 [R228+0x4080], [R2.64+0x100], !P5 ;  /* 0x0408010002e47fae */ /* 0x0007e2000e901d54 */
[----:B------:R-:W-:Y:S01]  /*2070*/  ISETP.GE.AND P5, PT, R26, c[0x0][0x16c], PT ;  /* 0x00005b001a007a0c */ /* 0x000fe20003fa6270 */
[----:B------:R-:W-:Y:S01]  /*2080*/  ULDC UR23, c[0x0][0x20c] ;  /* 0x0000830000177ab9 */ /* 0x000fe20000000800 */
[----:B------:R-:W-:Y:S01]  /*2090*/  IMAD.WIDE.U32 R4, R4, UR13, R236 ;  /* 0x0000000d04047c25 */ /* 0x000fe2000f8e00ec */
[----:B------:R1:W-:Y:S01]  /*20a0*/  LDGSTS.E.BYPASS.LTC128B.128 [R228+0x1080], [R12.64], !P0 ;  /* 0x010800000ce47fae */ /* 0x0003e2000c101d54 */
[----:B------:R-:W-:Y:S01]  /*20b0*/  ISETP.GE.AND P0, PT, R23, c[0x0][0x16c], PT ;  /* 0x00005b0017007a0c */ /* 0x000fe20003f06270 */
[----:B------:R-:W-:Y:S01]  /*20c0*/  USHF.L.U64.HI UR23, UR6, UR24, UR23 ;  /* 0x0000001806177299 */ /* 0x000fe20008010217 */
[----:B------:R-:W-:Y:S01]  /*20d0*/  SEL R222, R222, 0xffffffc0, !P2 ;  /* 0xffffffc0dede7807 */ /* 0x000fe20005000000 */
[----:B------:R1:W-:Y:S01]  /*20e0*/  LDGSTS.E.BYPASS.LTC128B.128 [R228+0x3080], [R12.64+0x80], !P6 ;  /* 0x030800800ce47fae */ /* 0x0003e2000f101d54 */
[----:B------:R-:W-:Y:S01]  /*20f0*/  IADD3 R5, R5, UR5, RZ ;  /* 0x0000000505057c10 */ /* 0x000fe2000fffe0ff */
[----:B------:R-:W-:Y:S01]  /*2100*/  USHF.L.U32 UR24, UR13, 0x6, URZ ;  /* 0x000000060d187899 */ /* 0x000fe2000800063f */
        /* <DEDUP_REMOVED lines=13> */
[----:B------:R-:W-:Y:S01]  /*21e0*/  IMAD.U32 R18, RZ, RZ, UR18 ;  /* 0x00000012ff127e24 */ /* 0x000fe2000f8e00ff */
[----:B------:R-:W-:Y:S01]  /*21f0*/  SEL R4, RZ, 0x2, P0 ;  /* 0x00000002ff047807 */ /* 0x000fe20000000000 */
[----:B------:R-:W-:Y:S01]  /*2200*/  ULDC.64 UR4, c[0x0][0x288] ;  /* 0x0000a20000047ab9 */ /* 0x000fe20000000a00 */
[----:B---3--:R-:W-:Y:S01]  /*2210*/  LOP3.LUT R2, R15, 0x8, R29, 0xf8, !PT ;  /* 0x000000080f027812 */ /* 0x008fe200078ef81d */
[----:B------:R-:W-:Y:S01]  /*2220*/  UIMAD UR4, UR19, UR4, URZ ;  /* 0x00000004130472a4 */ /* 0x000fe2000f8e023f */
[----:B------:R-:W-:Y:S01]  /*2230*/  SEL R20, RZ, 0x1, P3 ;  /* 0x00000001ff147807 */ /* 0x000fe20001800000 */
[----:B------:R-:W-:Y:S01]  /*2240*/  IMAD.WIDE.U32 R18, R18, c[0x0][0x238], R24 ;  /* 0x00008e0012127a25 */ /* 0x000fe200078e0018 */
[----:B------:R-:W-:Y:S01]  /*2250*/  LOP3.LUT R2, R2, R223, RZ, 0x3c, !PT ;  /* 0x000000df02027212 */ /* 0x000fe200078e3cff */
[----:B------:R-:W-:Y:S01]  /*2260*/  UIMAD UR26, UR18, UR5, UR4 ;  /* 0x00000005121a72a4 */ /* 0x000fe2000f8e0204 */
[----:B------:R-:W-:Y:S01]  /*2270*/  SEL R3, RZ, 0x4, P5 ;  /* 0x00000004ff037807 */ /* 0x000fe20002800000 */
[----:B------:R-:W-:Y:S01]  /*2280*/  IMAD.SHL.U32 R229, R229, 0x10, RZ ;  /* 0x00000010e5e57824 */ /* 0x000fe200078e00ff */
        /* <DEDUP_REMOVED lines=46> */
[----:B------:R-:W-:Y:S01]  /*2570*/  IMAD.SHL.U32 R234, R234, 0x2, RZ ;  /* 0x00000002eaea7824 */ /* 0x000fe200078e00ff */
[----:B------:R-:W-:Y:S01]  /*2580*/  UIMAD UR4, UR18, UR5, UR4 ;  /* 0x00000005120472a4 */ /* 0x000fe2000f8e0204 */
[----:B------:R-:W-:Y:S01]  /*2590*/  CS2R R112, SRZ ;  /* 0x0000000000707805 */ /* 0x000fe2000001ff00 */
[----:B------:R1:W1:Y:S01]  /*25a0*/  LDSM.16.M88.4 R172, [R225+0x8080] ;  /* 0x00808000e1ac783b */ /* 0x0002620000000200 */
[----:B------:R-:W-:Y:S01]  /*25b0*/  IMAD.WIDE.U32 R244, R17, c[0x0][0x290], R10 ;  /* 0x0000a40011f47a25 */ /* 0x000fe200078e000a */
[----:B------:R-:W-:Y:S01]  /*25c0*/  LOP3.LUT R234, R234, 0x2, R20, 0xe2, !PT ;  /* 0x00000002eaea7812 */ /* 0x000fe200078ee214 */
        /* <DEDUP_REMOVED lines=72> */
[----:B-----5:R-:W-:Y:S01]  /*2a50*/  IADD3 R7, R19, UR4, RZ ;  /* 0x0000000413077c10 */ /* 0x020fe2000fffe0ff */
        /* <DEDUP_REMOVED lines=10> */
[----:B-1----:R-:W-:Y:S02]  /*2b00*/  IMAD.U32 R4, RZ, RZ, UR22 ;  /* 0x00000016ff047e24 */ /* 0x002fe4000f8e00ff */
        /* <DEDUP_REMOVED lines=12> */
[----:B------:R-:W-:Y:S01]  /*2bd0*/  IMAD.IADD R3, R33, 0x1, -R3 ;  /* 0x0000000121037824 */ /* 0x000fe200078e0a03 */
        /* <DEDUP_REMOVED lines=46> */
[----:B-----5:R-:W-:Y:S01]  /*2ec0*/  LOP3.LUT R9, R7, R3, RZ, 0x3c, !PT ;  /* 0x0000000307097212 */ /* 0x020fe200078e3cff */
        /* <DEDUP_REMOVED lines=15> */
[----:B-----5:R-:W-:-:S05]  /*2fc0*/  SEL R3, R8, 0xfffffff0, !P2 ;  /* 0xfffffff008037807 */ /* 0x020fca0005000000 */
[----:B------:R-:W-:-:S04]  /*2fd0*/  IMAD R3, R3, 0x2, R2 ;  /* 0x0000000203037824 */ /* 0x000fc800078e0202 */
[----:B-1234-:R-:W-:Y:S02]  /*2fe0*/  IMAD R220, R220, 0x2, R3 ;  /* 0x00000002dcdc7824 */ /* 0x01efe400078e0203 */
.L_x_642:
        /* <DEDUP_REMOVED lines=439> */
.L_x_640:
        /* <DEDUP_REMOVED lines=118> */
.L_x_641:
        /* <DEDUP_REMOVED lines=166> */
.L_x_639:
[----:B------:R-:W-:Y:S05]  /*5d20*/  @P1 EXIT ;  /* 0x000000000000194d */ /* 0x000fea0003800000 */
[----:B------:R-:W-:Y:S02]  /*5d30*/  ULDC.64 UR4, c[0x0][0x360] ;  /* 0x0000d80000047ab9 */ /* 0x000fe40000000a00 */
[----:B------:R-:W-:Y:S02]  /*5d40*/  UISETP.NE.U32.AND UP2, UPT, URZ, UR4, UPT ;  /* 0x000000043f00728c */ /* 0x000fe4000bf45070 */
[----:B------:R-:W-:-:S02]  /*5d50*/  ULDC.64 UR6, c[0x0][0x360] ;  /* 0x0000d80000067ab9 */ /* 0x000fc40000000a00 */
[----:B------:R-:W-:Y:S02]  /*5d60*/  UISETP.NE.AND.EX UP2, UPT, URZ, UR5, UPT, UP2 ;  /* 0x000000053f00728c */ /* 0x000fe4000bf45320 */
[----:B------:R-:W-:-:S04]  /*5d70*/  ULDC.64 UR10, c[0x0][0x338] ;  /* 0x0000ce00000a7ab9 */ /* 0x000fc80000000a00 */
[----:B------:R-:W-:-:S05]  /*5d80*/  PLOP3.LUT P0, PT, PT, PT, UP2, 0x80, 0x0 ;  /* 0x000000000000781c */ /* 0x000fca0003f0f028 */
[----:B------:R-:W-:Y:S02]  /*5d90*/  @UP2 UMOV UR4, 0x4 ;  /* 0x0000000400042882 */ /* 0x000fe40000000000 */
[----:B------:R-:W-:-:S06]  /*5da0*/  @UP2 UIMAD.WIDE UR4, UR16, UR4, UR6 ;  /* 0x00000004100422a5 */ /* 0x000fcc000f8e0206 */
[----:B------:R-:W-:Y:S02]  /*5db0*/  IMAD.U32 R2, RZ, RZ, UR4 ;  /* 0x00000004ff027e24 */ /* 0x000fe4000f8e00ff */
[----:B------:R-:W-:-:S05]  /*5dc0*/  IMAD.U32 R3, RZ, RZ, UR5 ;  /* 0x00000005ff037e24 */ /* 0x000fca000f8e00ff */
[----:B------:R-:W2:Y:S01]  /*5dd0*/  @P0 LDG.E R0, [R2.64] ;  /* 0x0000001402000981 */ /* 0x000ea2000c1e1900 */
[----:B------:R-:W-:Y:S01]  /*5de0*/  UISETP.NE.AND UP0, UPT, UR10, 0x1, UPT ;  /* 0x000000010a00788c */ /* 0x000fe2000bf05270 */
[----:B------:R-:W-:Y:S01]  /*5df0*/  BSSY B0, `(.L_x_643) ;  /* 0x000002e000007945 */ /* 0x000fe20003800000 */
[----:B------:R-:W-:Y:S01]  /*5e00*/  UIMAD.WIDE.U32 UR8, UR18, UR11, URZ ;  /* 0x0000000b120872a5 */ /* 0x000fe2000f8e003f */
[----:B-1----:R-:W1:Y:S01]  /*5e10*/  S2R R4, SR_TID.X ;  /* 0x0000000000047919 */ /* 0x002e620000002100 */
[----:B------:R-:W-:Y:S02]  /*5e20*/  ULDC UR4, c[0x0][0x340] ;  /* 0x0000d00000047ab9 */ /* 0x000fe40000000800 */
[----:B------:R-:W-:Y:S02]  /*5e30*/  UMOV UR6, UR18 ;  /* 0x0000001200067c82 */ /* 0x000fe40008000000 */
[----:B------:R-:W-:Y:S02]  /*5e40*/  ULDC UR13, c[0x0][0x358] ;  /* 0x0000d600000d7ab9 */ /* 0x000fe40000000800 */
[----:B------:R-:W-:-:S02]  /*5e50*/  UIMAD UR13, UR17, UR13, URZ ;  /* 0x0000000d110d72a4 */ /* 0x000fc4000f8e023f */
[----:B------:R-:W-:Y:S02]  /*5e60*/  @UP0 UMOV UR5, UR9 ;  /* 0x0000000900050c82 */ /* 0x000fe40008000000 */
[----:B------:R-:W-:-:S04]  /*5e70*/  @UP0 USHF.R.U32.HI UR6, URZ, UR4, UR5 ;  /* 0x000000043f060299 */ /* 0x000fc80008011605 */
[----:B------:R-:W-:Y:S02]  /*5e80*/  UIADD3 UR4, -UR6, URZ, URZ ;  /* 0x0000003f06047290 */ /* 0x000fe4000fffe13f */
[----:B------:R-:W-:Y:S02]  /*5e90*/  USHF.R.S32.HI UR9, URZ, 0x1f, UR6 ;  /* 0x0000001f3f097899 */ /* 0x000fe40008011406 */
[----:B------:R-:W-:-:S03]  /*5ea0*/  UIMAD UR10, UR4, UR10, UR18 ;  /* 0x0000000a040a72a4 */ /* 0x000fc6000f8e0212 */
[----:B------:R-:W-:Y:S02]  /*5eb0*/  ULDC UR4, c[0x0][0x2f4] ;  /* 0x0000bd0000047ab9 */ /* 0x000fe40000000800 */
[----:B------:R-:W-:Y:S01]  /*5ec0*/  UIMAD UR13, UR13, UR4, URZ ;  /* 0x000000040d0d72a4 */ /* 0x000fe2000f8e023f */
[----:B------:R-:W-:Y:S01]  /*5ed0*/  BAR.SYNC.DEFER_BLOCKING 0x1, 0x100 ;  /* 0x0044000000007b1d */ /* 0x000fe20000010000 */
[----:B------:R-:W-:Y:S01]  /*5ee0*/  UIMAD UR11, UR16, UR4, URZ ;  /* 0x00000004100b72a4 */ /* 0x000fe2000f8e023f */
[----:B-1----:R-:W-:Y:S01]  /*5ef0*/  ISETP.NE.AND P2, PT, R4, RZ, PT ;  /* 0x000000ff0400720c */ /* 0x002fe20003f45270 */
[----:B------:R-:W-:Y:S02]  /*5f00*/  USHF.R.S32.HI UR8, URZ, 0x1f, UR13 ;  /* 0x0000001f3f087899 */ /* 0x000fe4000801140d */
[----:B------:R-:W-:Y:S02]  /*5f10*/  USHF.R.S32.HI UR7, URZ, 0x1f, UR11 ;  /* 0x0000001f3f077899 */ /* 0x000fe4000801140b */
[----:B------:R-:W-:-:S02]  /*5f20*/  UIADD3 UR13, UP1, UP0, UR13, UR11, UR6 ;  /* 0x0000000b0d0d7290 */ /* 0x000fc4000f83e006 */
[----:B------:R-:W-:Y:S02]  /*5f30*/  ULDC.64 UR4, c[0x0][0x350] ;  /* 0x0000d40000047ab9 */ /* 0x000fe40000000a00 */
[----:B------:R-:W-:Y:S02]  /*5f40*/  UIADD3.X UR8, UR8, UR7, UR9, UP1, UP0 ;  /* 0x0000000708087290 */ /* 0x000fe40008fe0409 */
[----:B------:R-:W-:Y:S02]  /*5f50*/  USHF.L.U32 UR7, UR13, 0x2, URZ ;  /* 0x000000020d077899 */ /* 0x000fe4000800063f */
[----:B------:R-:W-:Y:S02]  /*5f60*/  USHF.L.U64.HI UR8, UR13, 0x2, UR8 ;  /* 0x000000020d087899 */ /* 0x000fe40008010208 */
[----:B------:R-:W-:-:S04]  /*5f70*/  UIADD3 UR4, UP0, UR7, UR4, URZ ;  /* 0x0000000407047290 */ /* 0x000fc8000ff1e03f */
[----:B------:R-:W-:Y:S02]  /*5f80*/  UIADD3.X UR5, UR8, UR5, URZ, UP0, !UPT ;  /* 0x0000000508057290 */ /* 0x000fe400087fe43f */
[----:B------:R-:W-:-:S04]  /*5f90*/  MOV R4, UR4 ;  /* 0x0000000400047c02 */ /* 0x000fc80008000f00 */
[----:B------:R-:W-:Y:S01]  /*5fa0*/  IMAD.U32 R5, RZ, RZ, UR5 ;  /* 0x00000005ff057e24 */ /* 0x000fe2000f8e00ff */
[----:B--2---:R-:W1:Y:S02]  /*5fb0*/  @P0 R2UR UR12, R0 ;  /* 0x00000000000c03c2 */ /* 0x004e6400000e0000 */
[----:B-1----:R-:W-:-:S04]  /*5fc0*/  @UP2 ULEA UR12, UR16, UR12, 0x6 ;  /* 0x0000000c100c2291 */ /* 0x002fc8000f8e303f */
[----:B------:R-:W-:-:S04]  /*5fd0*/  @UP2 USHF.R.S32.HI UR11, URZ, 0x1f, UR12 ;  /* 0x0000001f3f0b2899 */ /* 0x000fc8000801140c */
[----:B------:R-:W-:Y:S02]  /*5fe0*/  @UP2 ULEA.HI UR12, UR11, UR12, URZ, 0x6 ;  /* 0x0000000c0b0c2291 */ /* 0x000fe4000f8f303f */
[----:B------:R-:W-:Y:S02]  /*5ff0*/  USHF.R.S32.HI UR11, URZ, 0x1f, UR16 ;  /* 0x0000001f3f0b7899 */ /* 0x000fe40008011410 */
[----:B------:R-:W-:Y:S02]  /*6000*/  @UP2 USHF.R.S32.HI UR12, URZ, 0x6, UR12 ;  /* 0x000000063f0c2899 */ /* 0x000fe4000801140c */
[----:B------:R-:W-:Y:S02]  /*6010*/  USEL UR16, UR16, URZ, !UP2 ;  /* 0x0000003f10107287 */ /* 0x000fe4000d000000 */
[----:B------:R-:W-:Y:S02]  /*6020*/  @UP2 UIMAD UR12, UR12, 0x3000, URZ ;  /* 0x000030000c0c28a4 */ /* 0x000fe4000f8e023f */
[----:B------:R-:W-:-:S02]  /*6030*/  USEL UR11, UR11, URZ, !UP2 ;  /* 0x0000003f0b0b7287 */ /* 0x000fc4000d000000 */
[----:B------:R-:W-:-:S03]  /*6040*/  @UP2 USHF.R.S32.HI UR13, URZ, 0x1f, UR12 ;  /* 0x0000001f3f0d2899 */ /* 0x000fc6000801140c */
[----:B------:R-:W-:-:S04]  /*6050*/  @!UP2 UMOV UR12, URZ ;  /* 0x0000003f000cac82 */ /* 0x000fc80008000000 */
[----:B------:R-:W-:Y:S01]  /*6060*/  @!UP2 UMOV UR13, URZ ;  /* 0x0000003f000dac82 */ /* 0x000fe20008000000 */
[----:B------:R-:W-:Y:S05]  /*6070*/  @P2 BRA `(.L_x_644) ;  /* 0x0000005000002947 */ /* 0x000fea0003800000 */
.L_x_645:
[----:B------:R-:W2:Y:S01]  /*6080*/  LDG.E.STRONG.GPU R0, [R4.64] ;  /* 0x0000001404007981 */ /* 0x000ea2000c1ef900 */
[----:B------:R-:W-:Y:S01]  /*6090*/  YIELD ;  /* 0x0000000000007946 */ /* 0x000fe20003800000 */
[----:B--2---:R-:W-:Y:S01]  /*60a0*/  ISETP.NE.AND P0, PT, R0, UR10, PT ;  /* 0x0000000a00007c0c */ /* 0x004fe2000bf05270 */
[----:B------:R-:W-:-:S12]  /*60b0*/  CCTL.IVALL ;  /* 0x00000000ff00798f */ /* 0x000fd80002000000 */
[----:B------:R-:W-:Y:S05]  /*60c0*/  @P0 BRA `(.L_x_645) ;  /* 0xffffffb000000947 */ /* 0x000fea000383ffff */
.L_x_644:
[----:B------:R-:W-:Y:S05]  /*60d0*/  BSYNC B0 ;  /* 0x0000000000007941 */ /* 0x000fea0003800000 */
.L_x_643:
[----:B------:R-:W-:Y:S01]  /*60e0*/  MOV R11, 0xffffffff ;  /* 0xffffffff000b7802 */ /* 0x000fe20000000f00 */
[----:B------:R-:W-:Y:S05]  /*60f0*/  BRA.CONV ~URZ, `(.L_x_646) ;  /* 0x000000237f007947 */ /* 0x000fea000b800000 */
[----:B------:R-:W-:Y:S02]  /*6100*/  MOV R2, 0x6120 ;  /* 0x0000612000027802 */ /* 0x000fe40000000f00 */
[----:B------:R-:W-:Y:S05]  /*6110*/  CALL.REL.NOINC `($__internal_5_$__cuda_sm70_warpsync) ;  /* 0x00000b6000007944 */ /* 0x000fea0003c00000 */
.L_x_646:
[----:B------:R-:W1:Y:S01]  /*6120*/  S2R R0, SR_TID.X ;  /* 0x0000000000007919 */ /* 0x000e620000002100 */
[----:B------:R-:W-:Y:S01]  /*6130*/  UIMAD UR5, UR17, 0x3000, URZ ;  /* 0x00003000110578a4 */ /* 0x000fe2000f8e023f */
[----:B------:R-:W-:Y:S01]  /*6140*/  IMAD.U32 R10, RZ, RZ, UR16 ;  /* 0x00000010ff0a7e24 */ /* 0x000fe2000f8e00ff */
[----:B------:R-:W-:-:S06]  /*6150*/  NOP ;  /* 0x0000000000007918 */ /* 0x000fcc0000000000 */
[----:B------:R-:W-:Y:S01]  /*6160*/  USHF.R.S32.HI UR4, URZ, 0x1f, UR5 ;  /* 0x0000001f3f047899 */ /* 0x000fe20008011405 */
[----:B------:R-:W-:Y:S01]  /*6170*/  IMAD.U32 R8, RZ, RZ, UR5 ;  /* 0x00000005ff087e24 */ /* 0x000fe2000f8e00ff */
[----:B-1----:R-:W-:-:S04]  /*6180*/  SHF.R.S32.HI R2, RZ, 0x1f, R0 ;  /* 0x0000001fff027819 */ /* 0x002fc80000011400 */
[----:B------:R-:W-:Y:S01]  /*6190*/  IADD3 R8, P1, P0, R8, UR12, R0 ;  /* 0x0000000c08087c10 */ /* 0x000fe2000f83e000 */
[----:B------:R-:W-:Y:S01]  /*61a0*/  IMAD.U32 R0, RZ, RZ, UR4 ;  /* 0x00000004ff007e24 */ /* 0x000fe2000f8e00ff */
[----:B------:R-:W-:Y:S02]  /*61b0*/  ULDC.64 UR4, c[0x0][0x328] ;  /* 0x0000ca0000047ab9 */ /* 0x000fe40000000a00 */
[----:B------:R-:W-:Y:S02]  /*61c0*/  UIMAD UR4, UR9, UR4, URZ ;  /* 0x00000004090472a4 */ /* 0x000fe4000f8e023f */
[----:B------:R-:W-:Y:S01]  /*61d0*/  IADD3.X R9, R0, UR13, R2, P1, P0 ;  /* 0x0000000d00097c10 */ /* 0x000fe20008fe0402 */
[----:B------:R-:W-:Y:S01]  /*61e0*/  IMAD.U32 R2, RZ, RZ, UR6 ;  /* 0x00000006ff027e24 */ /* 0x000fe2000f8e00ff */
[----:B------:R-:W-:-:S03]  /*61f0*/  UIMAD UR14, UR6, UR5, UR4 ;  /* 0x00000005060e72a4 */ /* 0x000fc6000f8e0204 */
        /* <DEDUP_REMOVED lines=59> */
[----:B------:R-:W-:Y:S05]  /*65b0*/  CALL.REL.NOINC `($__internal_5_$__cuda_sm70_warpsync) ;  /* 0x000006c000007944 */ /* 0x000fea0003c00000 */
.L_x_647:
        /* <DEDUP_REMOVED lines=12> */
.L_x_649:
[----:B------:R-:W-:Y:S05]  /*6680*/  BSYNC B0 ;  /* 0x0000000000007941 */ /* 0x000fea0003800000 */
.L_x_648:
[----:B------:R-:W-:Y:S01]  /*6690*/  ULDC.64 UR4, c[0x0][0x348] ;  /* 0x0000d20000047ab9 */ /* 0x000fe20000000a00 */
[----:B------:R-:W-:Y:S01]  /*66a0*/  BSSY B0, `(.L_x_650) ;  /* 0x000000b000007945 */ /* 0x000fe20003800000 */
[----:B------:R-:W-:-:S04]  /*66b0*/  UIADD3 UR4, UP0, UR7, UR4, URZ ;  /* 0x0000000407047290 */ /* 0x000fc8000ff1e03f */
[----:B------:R-:W-:Y:S02]  /*66c0*/  UIADD3.X UR5, UR8, UR5, URZ, UP0, !UPT ;  /* 0x0000000508057290 */ /* 0x000fe400087fe43f */
[----:B--2---:R-:W-:-:S04]  /*66d0*/  MOV R4, UR4 ;  /* 0x0000000400047c02 */ /* 0x004fc80008000f00 */
[----:B------:R-:W-:Y:S01]  /*66e0*/  MOV R5, UR5 ;  /* 0x0000000500057c02 */ /* 0x000fe20008000f00 */
[----:B------:R-:W-:Y:S05]  /*66f0*/  @P2 BRA `(.L_x_651) ;  /* 0x0000005000002947 */ /* 0x000fea0003800000 */
.L_x_652:
[----:B------:R-:W2:Y:S01]  /*6700*/  LDG.E.STRONG.GPU R0, [R4.64] ;  /* 0x0000001404007981 */ /* 0x000ea2000c1ef900 */
[----:B------:R-:W-:Y:S01]  /*6710*/  YIELD ;  /* 0x0000000000007946 */ /* 0x000fe20003800000 */
[----:B--2---:R-:W-:Y:S01]  /*6720*/  ISETP.NE.AND P0, PT, R0, UR10, PT ;  /* 0x0000000a00007c0c */ /* 0x004fe2000bf05270 */
[----:B------:R-:W-:-:S12]  /*6730*/  CCTL.IVALL ;  /* 0x00000000ff00798f */ /* 0x000fd80002000000 */
[----:B------:R-:W-:Y:S05]  /*6740*/  @P0 BRA `(.L_x_652) ;  /* 0xffffffb000000947 */ /* 0x000fea000383ffff */
.L_x_651:
[----:B------:R-:W-:Y:S05]  /*6750*/  BSYNC B0 ;  /* 0x0000000000007941 */ /* 0x000fea0003800000 */
.L_x_650:
[----:B------:R-:W-:Y:S05]  /*6760*/  BRA.CONV ~URZ, `(.L_x_653) ;  /* 0x000000237f007947 */ /* 0x000fea000b800000 */
[----:B-1----:R-:W-:Y:S02]  /*6770*/  MOV R2, 0x6790 ;  /* 0x0000679000027802 */ /* 0x002fe40000000f00 */
[----:B------:R-:W-:Y:S05]  /*6780*/  CALL.REL.NOINC `($__internal_5_$__cuda_sm70_warpsync) ;  /* 0x000004f000007944 */ /* 0x000fea0003c00000 */
.L_x_653:
[----:B------:R-:W-:Y:S01]  /*6790*/  ULDC.64 UR4, c[0x0][0x300] ;  /* 0x0000c00000047ab9 */ /* 0x000fe20000000a00 */
[----:B-1----:R-:W-:Y:S01]  /*67a0*/  MOV R2, R8 ;  /* 0x0000000800027202 */ /* 0x002fe20000000f00 */
[----:B------:R-:W-:Y:S01]  /*67b0*/  UIMAD UR4, UR9, UR4, URZ ;  /* 0x00000004090472a4 */ /* 0x000fe2000f8e023f */
[----:B------:R-:W-:Y:S02]  /*67c0*/  IMAD.U32 R0, RZ, RZ, UR6 ;  /* 0x00000006ff007e24 */ /* 0x000fe4000f8e00ff */
[----:B------:R-:W-:Y:S01]  /*67d0*/  IMAD.MOV.U32 R3, RZ, RZ, R9 ;  /* 0x000000ffff037224 */ /* 0x000fe200078e0009 */
        /* <DEDUP_REMOVED lines=62> */
.L_x_654:
        /* <DEDUP_REMOVED lines=12> */
        .weak           $__internal_5_$__cuda_sm70_warpsync
        .type           $__internal_5_$__cuda_sm70_warpsync,@function
        .size           $__internal_5_$__cuda_sm70_warpsync,(.L_x_1399 - $__internal_5_$__cuda_sm70_warpsync)
$__internal_5_$__cuda_sm70_warpsync:
[----:B------:R-:W-:Y:S01]  /*6c80*/  MOV R3, 0x0 ;  /* 0x0000000000037802 */ /* 0x000fe20000000f00 */
[----:B------:R-:W-:Y:S04]  /*6c90*/  WARPSYNC R11 ;  /* 0x0000000b00007348 */ /* 0x000fe80003800000 */
[----:B------:R-:W-:Y:S05]  /*6ca0*/  RET.REL.NODEC R2 `(_ZN7cutlass13device_kernelIN5flash19enable_sm80_to_sm89INS1_16FlashAttnBwdSm80INS1_25CollectiveMainloopBwdSm80ILi1ELi1EN4cute5tupleIJNS5_1CILi64EEES8_NS7_ILi192EEEEEENS_6half_tEfNS_4arch4Sm80ELb1ELb0ELb0ELb1ELb1ELb0ELb0ELb0ELi2ELi2ELi2ELi2ELb1EEENS1_24CollectiveEpilogueBwdGQAISA_fSD_Li256ELb1ELb1EEENS1_25SingleTileBwdLPTSchedulerILb1ELi64ELb1EEEEEEEEEvNT_6ParamsE) ;  /* 0xffff935002007950 */ /* 0x000fea0003c3ffff */
.L_x_655:
        /* <DEDUP_REMOVED lines=13> */
.L_x_1399:


//--------------------- .text._ZN7cutlass13device_kernelIN5flash19enable_sm80_to_sm89INS1_16FlashAttnBwdSm80INS1_25CollectiveMainloopBwdSm80ILi2ELi1EN4cute5tupleIJNS5_1CILi64EEENS7_ILi80EEENS7_ILi192EEEEEENS_6half_tEfNS_4arch4Sm80ELb0ELb0ELb0ELb0ELb0ELb0ELb1ELb0ELi2ELi4ELi2ELi2ELb0EEENS1_21CollectiveEpilogueBwdISB_SC_SE_Li256ELb0ELb1ELi4EEENS1_19SingleTileSchedulerILb0ELb0ELb0ELi80EEEEEEEEEvNT_6ParamsE --------------------------
	.section	.text._ZN7cutlass13device_kernelIN5flash19enable_sm80_to_sm89INS1_16FlashAttnBwdSm80INS1_25CollectiveMainloopBwdSm80ILi2ELi1EN4cute5tupleIJNS5_1CILi64EEENS7_ILi80EEENS7_ILi192EEEEEENS_6half_tEfNS_4arch4Sm80ELb0ELb0ELb0ELb0ELb0ELb0ELb1ELb0ELi2ELi4ELi2ELi2ELb0EEENS1_21CollectiveEpilogueBwdISB_SC_SE_Li256ELb0ELb1ELi4EEENS1_19SingleTileSchedulerILb0ELb0ELb0ELi80EEEEEEEEEvNT_6ParamsE,"ax",@progbits
	.sectioninfo	@"SHI_REGISTERS=255"
	.align	128
.text._ZN7cutlass13device_kernelIN5flash19enable_sm80_to_sm89INS1_16FlashAttnBwdSm80INS1_25CollectiveMainloopBwdSm80ILi2ELi1EN4cute5tupleIJNS5_1CILi64EEENS7_ILi80EEENS7_ILi192EEEEEENS_6half_tEfNS_4arch4Sm80ELb0ELb0ELb0ELb0ELb0ELb0ELb1ELb0ELi2ELi4ELi2ELi2ELb0EEENS1_21CollectiveEpilogueBwdISB_SC_SE_Li256ELb0ELb1ELi4EEENS1_19SingleTileSchedulerILb0ELb0ELb0ELi80EEEEEEEEEvNT_6ParamsE:
        .type           _ZN7cutlass13device_kernelIN5flash19enable_sm80_to_sm89INS1_16FlashAttnBwdSm80INS1_25CollectiveMainloopBwdSm80ILi2ELi1EN4cute5tupleIJNS5_1CILi64EEENS7_ILi80EEENS7_ILi192EEEEEENS_6half_tEfNS_4arch4Sm80ELb0ELb0ELb0ELb0ELb0ELb0ELb1ELb0ELi2ELi4ELi2ELi2ELb0EEENS1_21CollectiveEpilogueBwdISB_SC_SE_Li256ELb0ELb1ELi4EEENS1_19SingleTileSchedulerILb0ELb0ELb0ELi80EEEEEEEEEvNT_6ParamsE,@function
        .size           _ZN7cutlass13device_kernelIN5flash19enable_sm80_to_sm89INS1_16FlashAttnBwdSm80INS1_25CollectiveMainloopBwdSm80ILi2ELi1EN4cute5tupleIJNS5_1CILi64EEENS7_ILi80EEENS7_ILi192EEEEEENS_6half_tEfNS_4arch4Sm80ELb0ELb0ELb0ELb0ELb0ELb0ELb1ELb0ELi2ELi4ELi2ELi2ELb0EEENS1_21CollectiveEpilogueBwdISB_SC_SE_Li256ELb0ELb1ELi4EEENS1_19SingleTileSchedulerILb0ELb0ELb0ELi80EEEEEEEEEvNT_6ParamsE,(.L_x_1401 - _ZN7cutlass13device_kernelIN5flash19enable_sm80_to_sm89INS1_16FlashAttnBwdSm80INS1_25CollectiveMainloopBwdSm80ILi2ELi1EN4cute5tupleIJNS5_1CILi64EEENS7_ILi80EEENS7_ILi192EEEEEENS_6half_tEfNS_4arch4Sm80ELb0ELb0ELb0ELb0ELb0ELb0ELb1ELb0ELi2ELi4ELi2ELi2ELb0EEENS1_21CollectiveEpilogueBwdISB_SC_SE_Li256ELb0ELb1ELi4EEENS1_19SingleTileSchedulerILb0ELb0ELb0ELi80EEEEEEEEEvNT_6ParamsE)
        .other          _ZN7cutlass13device_kernelIN5flash19enable_sm80_to_sm89INS1_16FlashAttnBwdSm80INS1_25CollectiveMainloopBwdSm80ILi2ELi1EN4cute5tupleIJNS5_1CILi64EEENS7_ILi80EEENS7_ILi192EEEEEENS_6half_tEfNS_4arch4Sm80ELb0ELb0ELb0ELb0ELb0ELb0ELb1ELb0ELi2ELi4ELi2ELi2ELb0EEENS1_21CollectiveEpilogueBwdISB_SC_SE_Li256ELb0ELb1ELi4EEENS1_19SingleTileSchedulerILb0ELb0ELb0ELi80EEEEEEEEEvNT_6ParamsE,@"STO_CUDA_ENTRY STV_DEFAULT"
_ZN7cutlass13device_kernelIN5flash19enable_sm80_to_sm89INS1_16FlashAttnBwdSm80INS1_25CollectiveMainloopBwdSm80ILi2ELi1EN4cute5tupleIJNS5_1CILi64EEENS7_ILi80EEENS7_ILi192EEEEEENS_6half_tEfNS_4arch4Sm80ELb0ELb0ELb0ELb0ELb0ELb0ELb1ELb0ELi2ELi4ELi2ELi2ELb0EEENS1_21CollectiveEpilogueBwdISB_SC_SE_Li256ELb0ELb1ELi4EEENS1_19SingleTileSchedulerILb0ELb0ELb0ELi80EEEEEEEEEvNT_6ParamsE:
        /* <DEDUP_REMOVED lines=8> */
[----:B------:R-:W-:Y:S01]  /*0080*/  IMAD.U32 R6, RZ, RZ, UR20 ;  /* 0x00000014ff067e24 */ /* 0x000fe2000f8e00ff */
[----:B------:R-:W2:Y:S01]  /*0090*/  S2R R5, SR_CTAID.Y ;  /* 0x0000000000057919 */ /* 0x000ea20000002600 */
[----:B------:R-:W-:Y:S01]  /*00a0*/  ULDC.64 UR4, c[0x0][0x1e8] ;  /* 0x00007a0000047ab9 */ /* 0x000fe20000000a00 */
[----:B------:R-:W-:Y:S01]  /*00b0*/  ISETP.NE.AND P0, PT, R0, 0x1, PT ;  /* 0x000000010000780c */ /* 0x000fe20003f05270 */
[----:B------:R-:W-:Y:S01]  /*00c0*/  UIMAD UR4, UR8, UR4, URZ ;  /* 0x00000004080472a4 */ /* 0x000fe2000f8e023f */
[----:B------:R-:W3:Y:S01]  /*00d0*/  S2R R227, SR_CTAID.X ;  /* 0x0000000000e37919 */ /* 0x000ee20000002500 */
[----:B------:R-:W-:Y:S01]  /*00e0*/  UMOV UR9, 0x5 ;  /* 0x0000000500097882 */ /* 0x000fe20000000000 */
[----:B------:R-:W-:Y:S01]  /*00f0*/  LOP3.LUT R233, R233, 0xfffffffe, RZ, 0xc0, !PT ;  /* 0xfffffffee9e97812 */ /* 0x000fe200078ec0ff */
[----:B------:R-:W-:Y:S01]  /*0100*/  UIMAD UR6, UR20, UR5, UR4 ;  /* 0x00000005140672a4 */ /* 0x000fe2000f8e0204 */
[----:B------:R-:W-:Y:S01]  /*0110*/  IMAD.MOV.U32 R215, RZ, RZ, 0x10 ;  /* 0x00000010ffd77424 */ /* 0x000fe200078e00ff */
[----:B------:R-:W-:Y:S01]  /*0120*/  ULDC.64 UR24, c[0x0][0x118] ;  /* 0x0000460000187ab9 */ /* 0x000fe20000000a00 */
[----:B------:R-:W-:Y:S01]  /*0130*/  IMAD.MOV.U32 R223, RZ, RZ, 0x20 ;  /* 0x00000020ffdf7424 */ /* 0x000fe200078e00ff */
[----:B------:R-:W-:Y:S01]  /*0140*/  ULDC.64 UR4, c[0x0][0x1b8] ;  /* 0x00006e0000047ab9 */ /* 0x000fe20000000a00 */
[----:B------:R-:W-:Y:S01]  /*0150*/  CS2R R170, SRZ ;  /* 0x0000000000aa7805 */ /* 0x000fe2000001ff00 */
[----:B------:R-:W-:Y:S01]  /*0160*/  UIMAD UR4, UR8, UR4, URZ ;  /* 0x00000004080472a4 */ /* 0x000fe2000f8e023f */
[----:B------:R-:W-:Y:S01]  /*0170*/  CS2R R168, SRZ ;  /* 0x0000000000a87805 */ /* 0x000fe2000001ff00 */
[----:B------:R-:W-:Y:S01]  /*0180*/  CS2R R166, SRZ ;  /* 0x0000000000a67805 */ /* 0x000fe2000001ff00 */
[----:B------:R-:W-:Y:S01]  /*0190*/  CS2R R164, SRZ ;  /* 0x0000000000a47805 */ /* 0x000fe2000001ff00 */
[----:B------:R-:W-:Y:S01]  /*01a0*/  UIMAD UR4, UR20, UR5, UR4 ;  /* 0x00000005140472a4 */ /* 0x000fe2000f8e0204 */
[----:B------:R-:W-:Y:S01]  /*01b0*/  CS2R R162, SRZ ;  /* 0x0000000000a27805 */ /* 0x000fe2000001ff00 */
[----:B------:R-:W-:Y:S01]  /*01c0*/  CS2R R160, SRZ ;  /* 0x0000000000a07805 */ /* 0x000fe2000001ff00 */
[----:B-1----:R-:W-:Y:S01]  /*01d0*/  SHF.R.S32.HI R19, RZ, 0x1f, R234 ;  /* 0x0000001fff137819 */ /* 0x002fe200000114ea */
[C---:B------:R-:W-:Y:S01]  /*01e0*/  IMAD.SHL.U32 R238, R234.reuse, 0x4, RZ ;  /* 0x00000004eaee7824 */ /* 0x040fe200078e00ff */
[----:B------:R-:W-:Y:S01]  /*01f0*/  ISETP.GT.AND P2, PT, R234, 0x7f, PT ;  /* 0x0000007fea00780c */ /* 0x000fe20003f44270 */
[----:B------:R-:W-:Y:S01]  /*0200*/  CS2R R150, SRZ ;  /* 0x0000000000967805 */ /* 0x000fe2000001ff00 */
[----:B------:R-:W-:Y:S01]  /*0210*/  LEA.HI R16, R19, R234, RZ, 0x3 ;  /* 0x000000ea13107211 */ /* 0x000fe200078f18ff */
[----:B--2---:R-:W-:Y:S01]  /*0220*/  @P0 IMAD.HI.U32 R0, R5, c[0x0][0x24c], RZ ;  /* 0x0000930005000a27 */ /* 0x004fe200078e00ff */
[----:B------:R-:W-:Y:S01]  /*0230*/  SHF.R.S32.HI R239, RZ, 0x1f, R238 ;  /* 0x0000001fffef7819 */ /* 0x000fe200000114ee */
        /* <DEDUP_REMOVED lines=11> */
[----:B------:R-:W-:Y:S01]  /*02f0*/  IADD3 R4, -R236, c[0x0][0x198], RZ ;  /* 0x00006600ec047a10 */ /* 0x000fe20007ffe1ff */
[C---:B------:R-:W-:Y:S01]  /*0300*/  IMAD R0, R2.reuse, c[0x0][0x1e0], RZ ;  /* 0x0000780002007a24 */ /* 0x040fe200078e02ff */
[----:B------:R-:W-:Y:S01]  /*0310*/  CS2R R158, SRZ ;  /* 0x00000000009e7805 */ /* 0x000fe2000001ff00 */
[----:B------:R-:W-:Y:S01]  /*0320*/  IMAD R2, R2, c[0x0][0x1b0], RZ ;  /* 0x00006c0002027a24 */ /* 0x000fe200078e02ff */
[----:B------:R-:W-:Y:S01]  /*0330*/  SHF.R.S32.HI R251, RZ, 0x1f, R250 ;  /* 0x0000001ffffb7819 */ /* 0x000fe200000114fa */
[C---:B------:R-:W-:Y:S01]  /*0340*/  IMAD R0, R3.reuse, c[0x0][0x1e4], R0 ;  /* 0x0000790003007a24 */ /* 0x040fe200078e0200 */
[C---:B------:R-:W-:Y:S01]  /*0350*/  ISETP.GE.AND P1, PT, R250.reuse, c[0x0][0x1cc], PT ;  /* 0x00007300fa007a0c */ /* 0x040fe20003f26270 */
[C---:B------:R-:W-:Y:S01]  /*0360*/  IMAD R2, R3.reuse, c[0x0][0x1b4], R2 ;  /* 0x00006d0003027a24 */ /* 0x040fe200078e0202 */
[C---:B------:R-:W-:Y:S01]  /*0370*/  IADD3 R231, R250.reuse, 0x40, RZ ;  /* 0x00000040fae77810 */ /* 0x040fe20007ffe0ff */
[--C-:B------:R-:W-:Y:S01]  /*0380*/  IMAD.WIDE.U32 R10, R3, c[0x0][0x1e0], R250.reuse ;  /* 0x00007800030a7a25 */ /* 0x100fe200078e00fa */
[----:B------:R-:W-:Y:S01]  /*0390*/  IADD3 R230, R250, 0x80, RZ ;  /* 0x00000080fae67810 */ /* 0x000fe20007ffe0ff */
[----:B------:R-:W-:Y:S01]  /*03a0*/  CS2R R156, SRZ ;  /* 0x00000000009c7805 */ /* 0x000fe2000001ff00 */
[----:B------:R-:W-:Y:S01]  /*03b0*/  ISETP.GE.AND P4, PT, R231, c[0x0][0x1cc], PT ;  /* 0x00007300e7007a0c */ /* 0x000fe20003f86270 */
[----:B------:R-:W-:Y:S01]  /*03c0*/  IMAD.WIDE.U32 R12, R3, c[0x0][0x1b0], R250 ;  /* 0x00006c00030c7a25 */ /* 0x000fe200078e00fa */
[----:B------:R-:W-:Y:S01]  /*03d0*/  ISETP.GE.AND P3, PT, R230, c[0x0][0x1cc], PT ;  /* 0x00007300e6007a0c */ /* 0x000fe20003f66270 */
[----:B------:R-:W-:Y:S01]  /*03e0*/  CS2R R146, SRZ ;  /* 0x0000000000927805 */ /* 0x000fe2000001ff00 */
[----:B------:R-:W-:Y:S01]  /*03f0*/  CS2R R144, SRZ ;  /* 0x0000000000907805 */ /* 0x000fe2000001ff00 */
[----:B------:R-:W-:Y:S01]  /*0400*/  IMAD.IADD R11, R11, 0x1, R0 ;  /* 0x000000010b0b7824 */ /* 0x000fe200078e0200 */
[----:B------:R-:W-:Y:S01]  /*0410*/  CS2R R142, SRZ ;  /* 0x00000000008e7805 */ /* 0x000fe2000001ff00 */
[----:B------:R-:W-:Y:S01]  /*0420*/  IMAD.IADD R3, R13, 0x1, R2 ;  /* 0x000000010d037824 */ /* 0x000fe200078e0202 */
[----:B------:R-:W-:Y:S01]  /*0430*/  CS2R R140, SRZ ;  /* 0x00000000008c7805 */ /* 0x000fe2000001ff00 */
[----:B------:R-:W-:Y:S01]  /*0440*/  IMAD.WIDE.U32 R6, R6, c[0x0][0x1e8], R10 ;  /* 0x00007a0006067a25 */ /* 0x000fe200078e000a */
[----:B------:R-:W-:Y:S01]  /*0450*/  CS2R R138, SRZ ;  /* 0x00000000008a7805 */ /* 0x000fe2000001ff00 */
[----:B------:R-:W-:Y:S01]  /*0460*/  CS2R R136, SRZ ;  /* 0x0000000000887805 */ /* 0x000fe2000001ff00 */
[----:B------:R-:W-:Y:S01]  /*0470*/  CS2R R126, SRZ ;  /* 0x00000000007e7805 */ /* 0x000fe2000001ff00 */
[----:B------:R-:W-:Y:S01]  /*0480*/  IMAD.MOV.U32 R2, RZ, RZ, R12 ;  /* 0x000000ffff027224 */ /* 0x000fe200078e000c */
[----:B------:R-:W-:Y:S01]  /*0490*/  IADD3 R7, R7, UR6, RZ ;  /* 0x0000000607077c10 */ /* 0x000fe2000fffe0ff */
[----:B------:R-:W-:Y:S01]  /*04a0*/  IMAD.U32 R10, RZ, RZ, UR20 ;  /* 0x00000014ff0a7e24 */ /* 0x000fe2000f8e00ff */
[----:B------:R-:W-:Y:S01]  /*04b0*/  CS2R R124, SRZ ;  /* 0x00000000007c7805 */ /* 0x000fe2000001ff00 */
[----:B---3--:R-:W-:Y:S01]  /*04c0*/  IMAD.WIDE R22, R227, 0x50, R236 ;  /* 0x00000050e3167825 */ /* 0x008fe200078e02ec */
[----:B------:R-:W-:Y:S01]  /*04d0*/  CS2R R130, SRZ ;  /* 0x0000000000827805 */ /* 0x000fe2000001ff00 */
        /* <DEDUP_REMOVED lines=8> */
[----:B------:R-:W-:Y:S01]  /*0560*/  IMAD.SHL.U32 R229, R236, 0x40, RZ ;  /* 0x00000040ece57824 */ /* 0x000fe200078e00ff */
[----:B------:R-:W-:Y:S01]  /*0570*/  ULDC.64 UR4, c[0x0][0x1d8] ;  /* 0x0000760000047ab9 */ /* 0x000fe20000000a00 */
[C---:B------:R-:W-:Y:S01]  /*0580*/  IMAD R0, R22.reuse, c[0x0][0x1dc], R3 ;  /* 0x0000770016007a24 */ /* 0x040fe200078e0203 */
[----:B------:R-:W-:Y:S01]  /*0590*/  USHF.L.U64.HI UR5, UR4, UR9, UR5 ;  /* 0x0000000904057299 */ /* 0x000fe20008010205 */
[----:B------:R-:W-:Y:S01]  /*05a0*/  IMAD.WIDE.U32 R6, R22, c[0x0][0x1d8], R6 ;  /* 0x0000760016067a25 */ /* 0x000fe200078e0006 */
[----:B------:R-:W-:Y:S01]  /*05b0*/  LOP3.LUT R229, R229, 0x1c0, RZ, 0xc0, !PT ;  /* 0x000001c0e5e57812 */ /* 0x000fe200078ec0ff */
[----:B------:R-:W-:Y:S01]  /*05c0*/  USHF.L.U32 UR4, UR4, 0x5, URZ ;  /* 0x0000000504047899 */ /* 0x000fe2000800063f */
[----:B------:R-:W-:Y:S01]  /*05d0*/  CS2R R118, SRZ ;  /* 0x0000000000767805 */ /* 0x000fe2000001ff00 */
[----:B------:R-:W-:Y:S01]  /*05e0*/  IMAD.IADD R0, R7, 0x1, R0 ;  /* 0x0000000107007824 */ /* 0x000fe200078e0200 */
[----:B------:R-:W-:Y:S01]  /*05f0*/  LEA R20, P0, R6, c[0x0][0x1c0], 0x1 ;  /* 0x0000700006147a11 */ /* 0x000fe200078008ff */
[----:B------:R-:W-:Y:S01]  /*0600*/  IMAD.MOV.U32 R3, RZ, RZ, c[0x0][0x1d8] ;  /* 0x00007600ff037624 */ /* 0x000fe200078e00ff */
[----:B------:R-:W-:Y:S01]  /*0610*/  LOP3.LUT R2, R229, 0x38, R250, 0xf8, !PT ;  /* 0x00000038e5027812 */ /* 0x000fe200078ef8fa */
[----:B------:R-:W-:Y:S01]  /*0620*/  IMAD R4, R227, -0x50, R4 ;  /* 0xffffffb0e3047824 */ /* 0x000fe200078e0204 */
[----:B------:R-:W-:Y:S01]  /*0630*/  SHF.R.U32.HI R229, RZ, 0x3, R229 ;  /* 0x00000003ffe57819 */ /* 0x000fe200000116e5 */
[----:B------:R-:W-:Y:S01]  /*0640*/  IMAD.WIDE.U32 R10, R22, c[0x0][0x1a8], R10 ;  /* 0x00006a00160a7a25 */ /* 0x000fe200078e000a */
[----:B------:R-:W-:Y:S01]  /*0650*/  LEA.HI.X R21, R6, c[0x0][0x1c4], R0, 0x1, P0 ;  /* 0x0000710006157a11 */ /* 0x000fe200000f0c00 */
[----:B------:R-:W-:Y:S01]  /*0660*/  CS2R R116, SRZ ;  /* 0x0000000000747805 */ /* 0x000fe2000001ff00 */
[----:B------:R-:W-:Y:S01]  /*0670*/  LOP3.LUT R229, R2, R229, RZ, 0x3c, !PT ;  /* 0x000000e502e57212 */ /* 0x000fe200078e3cff */
[----:B------:R-:W-:Y:S01]  /*0680*/  IMAD.MOV.U32 R0, RZ, RZ, c[0x0][0x1dc] ;  /* 0x00007700ff007624 */ /* 0x000fe200078e00ff */
[----:B------:R-:W-:Y:S01]  /*0690*/  LEA R14, P0, R3, R20, 0x6 ;  /* 0x00000014030e7211 */ /* 0x000fe200078030ff */
[----:B------:R-:W-:Y:S01]  /*06a0*/  IMAD R6, R23, c[0x0][0x1a8], RZ ;  /* 0x00006a0017067a24 */ /* 0x000fe200078e02ff */
[----:B------:R-:W-:Y:S01]  /*06b0*/  LEA.HI R2, R19, R234, RZ, 0x6 ;  /* 0x000000ea13027211 */ /* 0x000fe200078f30ff */
[----:B------:R-:W-:Y:S01]  /*06c0*/  IMAD.WIDE.U32 R24, R236, c[0x0][0x178], R250 ;  /* 0x00005e00ec187a25 */ /* 0x000fe200078e00fa */
[----:B------:R-:W-:Y:S01]  /*06d0*/  LEA.HI.X R15, R3, R21, R0, 0x6, P0 ;  /* 0x00000015030f7211 */ /* 0x000fe200000f3400 */
[----:B------:R-:W-:Y:S01]  /*06e0*/  CS2R R114, SRZ ;  /* 0x0000000000727805 */ /* 0x000fe2000001ff00 */
[----:B------:R-:W-:Y:S01]  /*06f0*/  SHF.R.S32.HI R0, RZ, 0x6, R2 ;  /* 0x00000006ff007819 */ /* 0x000fe20000011402 */
[----:B------:R-:W-:Y:S01]  /*0700*/  IMAD.U32 R3, RZ, RZ, UR4 ;  /* 0x00000004ff037e24 */ /* 0x000fe2000f8e00ff */
[C---:B------:R-:W-:Y:S01]  /*0710*/  ISETP.LT.OR P0, PT, R4.reuse, 0x1, P1 ;  /* 0x000000010400780c */ /* 0x040fe20000f01670 */
[----:B------:R-:W-:Y:S01]  /*0720*/  IMAD.U32 R2, RZ, RZ, UR5 ;  /* 0x00000005ff027e24 */ /* 0x000fe2000f8e00ff */
[----:B------:R-:W-:Y:S01]  /*0730*/  ISETP.LT.OR P6, PT, R4, 0x1, P4 ;  /* 0x000000010400780c */ /* 0x000fe200027c1670 */
[----:B------:R-:W-:Y:S01]  /*0740*/  IMAD R229, R0, 0x200, R229 ;  /* 0x0000020000e57824 */ /* 0x000fe200078e02e5 */
[----:B------:R-:W-:Y:S01]  /*0750*/  ISETP.LT.OR P5, PT, R4, 0x1, P3 ;  /* 0x000000010400780c */ /* 0x000fe20001fa1670 */
[----:B------:R-:W-:Y:S01]  /*0760*/  IMAD R6, R22, c[0x0][0x1ac], R6 ;  /* 0x00006b0016067a24 */ /* 0x000fe200078e0206 */
[C---:B------:R-:W-:Y:S01]  /*0770*/  ISETP.LT.OR P1, PT, R4.reuse, 0x21, P1 ;  /* 0x000000210400780c */ /* 0x040fe20000f21670 */
[----:B------:R-:W-:Y:S01]  /*0780*/  IMAD.SHL.U32 R229, R229, 0x2, RZ ;  /* 0x00000002e5e57824 */ /* 0x000fe200078e00ff */
[----:B------:R-:W-:Y:S01]  /*0790*/  ISETP.LT.OR P3, PT, R4, 0x21, P3 ;  /* 0x000000210400780c */ /* 0x000fe20001f61670 */
[----:B------:R-:W-:Y:S01]  /*07a0*/  IMAD.IADD R6, R11, 0x1, R6 ;  /* 0x000000010b067824 */ /* 0x000fe200078e0206 */
[----:B------:R-:W-:Y:S01]  /*07b0*/  ULDC.64 UR4, c[0x0][0x1a8] ;  /* 0x00006a0000047ab9 */ /* 0x000fe20000000a00 */
[----:B------:R-:W-:Y:S01]  /*07c0*/  IMAD R241, R237, c[0x0][0x208], RZ ;  /* 0x00008200edf17a24 */ /* 0x000fe200078e02ff */
[----:B------:R-:W-:Y:S01]  /*07d0*/  USHF.L.U32 UR7, UR4, 0x5, URZ ;  /* 0x0000000504077899 */ /* 0x000fe2000800063f */
[----:B------:R1:W-:Y:S01]  /*07e0*/  LDGSTS.E.BYPASS.LTC128B.128 [R229+0x7880], [R20.64], !P0 ;  /* 0x0788000014e57fae */ /* 0x0003e2000c101d58 */
[C---:B------:R-:W-:Y:S01]  /*07f0*/  @!P2 LEA R12, P0, R3.reuse, R14, 0x1 ;  /* 0x0000000e030ca211 */ /* 0x040fe200078008ff */
[----:B------:R-:W-:Y:S01]  /*0800*/  USHF.L.U64.HI UR6, UR4, UR9, UR5 ;  /* 0x0000000904067299 */ /* 0x000fe20008010205 */
[----:B------:R-:W-:Y:S01]  /*0810*/  IMAD R241, R236, c[0x0][0x20c], R241 ;  /* 0x00008300ecf17a24 */ /* 0x000fe200078e02f1 */
[----:B------:R1:W-:Y:S01]  /*0820*/  LDGSTS.E.BYPASS.LTC128B.128 [R229+0xa080], [R20.64+0x80], !P6 ;  /* 0x0a08008014e57fae */ /* 0x0003e2000f101d58 */
[----:B------:R-:W-:Y:S01]  /*0830*/  @!P2 LEA.HI.X R13, R3, R15, R2, 0x1, P0 ;  /* 0x0000000f030da211 */ /* 0x000fe200000f0c02 */
[----:B------:R-:W-:Y:S01]  /*0840*/  IMAD.MOV.U32 R2, RZ, RZ, c[0x0][0x1a8] ;  /* 0x00006a00ff027624 */ /* 0x000fe200078e00ff */
[----:B------:R-:W-:Y:S01]  /*0850*/  LEA R22, P0, R10, c[0x0][0x190], 0x1 ;  /* 0x000064000a167a11 */ /* 0x000fe200078008ff */
[----:B------:R1:W-:Y:S01]  /*0860*/  LDGSTS.E.BYPASS.LTC128B.128 [R229+0xc880], [R20.64+0x100], !P5 ;  /* 0x0c88010014e57fae */ /* 0x0003e2000e901d58 */
[----:B------:R-:W-:Y:S01]  /*0870*/  ISETP.LT.OR P5, PT, R4, 0x21, P4 ;  /* 0x000000210400780c */ /* 0x000fe200027a1670 */
[----:B------:R-:W-:Y:S01]  /*0880*/  IMAD.MOV.U32 R3, RZ, RZ, c[0x0][0x1ac] ;  /* 0x00006b00ff037624 */ /* 0x000fe200078e00ff */
[----:B------:R-:W-:Y:S01]  /*0890*/  LEA.HI.X R23, R10, c[0x0][0x194], R6, 0x1, P0 ;  /* 0x000065000a177a11 */ /* 0x000fe200000f0c06 */
[----:B------:R2:W-:Y:S01]  /*08a0*/  LDGSTS.E.BYPASS.LTC128B.128 [R229+0x8880], [R14.64], !P1 ;  /* 0x088800000ee57fae */ /* 0x0005e2000c901d58 */
[C---:B------:R-:W-:Y:S01]  /*08b0*/  @!P2 ISETP.GE.AND P0, PT, R4.reuse, 0x41, PT ;  /* 0x000000410400a80c */ /* 0x040fe20003f06270 */
[----:B------:R-:W-:Y:S01]  /*08c0*/  ULDC.64 UR4, c[0x0][0x188] ;  /* 0x0000620000047ab9 */ /* 0x000fe20000000a00 */
[----:B------:R-:W-:Y:S01]  /*08d0*/  P2R R6, PR, RZ, 0x20 ;  /* 0x00000020ff067803 */ /* 0x000fe20000000000 */
[----:B------:R-:W-:Y:S01]  /*08e0*/  UIMAD.WIDE.U32 UR10, UR20, UR4, URZ ;  /* 0x00000004140a72a5 */ /* 0x000fe2000f8e003f */
[----:B------:R-:W-:Y:S01]  /*08f0*/  @!P2 ISETP.LT.OR P5, PT, R4, 0x41, P4 ;  /* 0x000000410400a80c */ /* 0x000fe200027a1670 */
[----:B------:R-:W-:Y:S01]  /*0900*/  UIMAD UR4, UR8, UR4, URZ ;  /* 0x00000004080472a4 */ /* 0x000fe2000f8e023f */
[----:B------:R-:W-:Y:S01]  /*0910*/  @!P2 ISETP.GE.OR P6, PT, R250, c[0x0][0x1cc], !P0 ;  /* 0x00007300fa00aa0c */ /* 0x000fe200047c6670 */
[----:B------:R-:W-:Y:S01]  /*0920*/  IMAD.WIDE.U32 R242, R236, c[0x0][0x208], R250 ;  /* 0x00008200ecf27a25 */ /* 0x000fe200078e00fa */
[----:B------:R-:W-:Y:S01]  /*0930*/  @!P2 ISETP.GE.OR P4, PT, R230, c[0x0][0x1cc], !P0 ;  /* 0x00007300e600aa0c */ /* 0x000fe20004786670 */
[----:B------:R-:W-:Y:S01]  /*0940*/  UIMAD UR4, UR20, UR5, UR4 ;  /* 0x00000005140472a4 */ /* 0x000fe2000f8e0204 */
[----:B------:R-:W-:Y:S01]  /*0950*/  ISETP.NE.AND P0, PT, R6, RZ, PT ;  /* 0x000000ff0600720c */ /* 0x000fe20003f05270 */
[----:B------:R-:W-:Y:S01]  /*0960*/  IMAD.IADD R241, R243, 0x1, R241 ;  /* 0x00000001f3f17824 */ /* 0x000fe200078e02f1 */
[C---:B------:R-:W-:Y:S01]  /*0970*/  LEA R10, P1, R2.reuse, R22, 0x6 ;  /* 0x00000016020a7211 */ /* 0x040fe200078230ff */
[----:B------:R-:W-:Y:S01]  /*0980*/  UIADD3 UR13, UR11, UR4, URZ ;  /* 0x000000040b0d7290 */ /* 0x000fe2000fffe03f */
[----:B------:R-:W-:Y:S01]  /*0990*/  IMAD.MOV.U32 R240, RZ, RZ, R242 ;  /* 0x000000fffff07224 */ /* 0x000fe200078e00f2 */
[----:B------:R3:W-:Y:S01]  /*09a0*/  STL.64 [R1], R24 ;  /* 0x0000001801007387 */ /* 0x0007e20000100a00 */
[----:B------:R-:W-:Y:S01]  /*09b0*/  LEA.HI.X R11, R2, R23, R3, 0x6, P1 ;  /* 0x00000017020b7211 */ /* 0x000fe200008f3403 */
[----:B------:R-:W-:Y:S01]  /*09c0*/  IMAD R3, R237, c[0x0][0x178], RZ ;  /* 0x00005e00ed037a24 */ /* 0x000fe200078e02ff */
[----:B------:R-:W-:Y:S01]  /*09d0*/  ISETP.GE.AND P1, PT, R250, c[0x0][0x19c], PT ;  /* 0x00006700fa007a0c */ /* 0x000fe20003f26270 */
[----:B------:R-:W-:Y:S01]  /*09e0*/  IMAD.SHL.U32 R0, R0, 0x8, RZ ;  /* 0x0000000800007824 */ /* 0x000fe200078e00ff */
[----:B------:R-:W-:Y:S01]  /*09f0*/  CS2R R112, SRZ ;  /* 0x0000000000707805 */ /* 0x000fe2000001ff00 */
[----:B------:R-:W-:Y:S01]  /*0a00*/  IMAD R248, R236, c[0x0][0x17c], R3 ;  /* 0x00005f00ecf87a24 */ /* 0x000fe200078e0203 */
[----:B------:R-:W-:Y:S01]  /*0a10*/  CS2R R102, SRZ ;  /* 0x0000000000667805 */ /* 0x000fe2000001ff00 */
[----:B------:R2:W-:Y:S01]  /*0a20*/  LDGSTS.E.BYPASS.LTC128B.128 [R229+0xb080], [R14.64+0x80], !P0 ;  /* 0x0b0800800ee57fae */ /* 0x0005e2000c101d58 */
[----:B------:R-:W-:Y:S01]  /*0a30*/  ISETP.GE.AND P0, PT, R231, c[0x0][0x19c], PT ;  /* 0x00006700e7007a0c */ /* 0x000fe20003f06270 */
[----:B------:R-:W-:Y:S01]  /*0a40*/  IMAD.U32 R3, RZ, RZ, UR6 ;  /* 0x00000006ff037e24 */ /* 0x000fe2000f8e00ff */
[----:B------:R-:W-:Y:S01]  /*0a50*/  CS2R R100, SRZ ;  /* 0x0000000000647805 */ /* 0x000fe2000001ff00 */
[----:B------:R2:W-:Y:S01]  /*0a60*/  LDGSTS.E.BYPASS.LTC128B.128 [R229+0xd880], [R14.64+0x100], !P3 ;  /* 0x0d8801000ee57fae */ /* 0x0005e2000d901d58 */
[----:B------:R-:W-:Y:S01]  /*0a70*/  ISETP.GE.AND P3, PT, R230, c[0x0][0x19c], PT ;  /* 0x00006700e6007a0c */ /* 0x000fe20003f66270 */
[----:B------:R-:W-:Y:S01]  /*0a80*/  IMAD.IADD R249, R25, 0x1, R248 ;  /* 0x0000000119f97824 */ /* 0x000fe200078e02f8 */
[----:B------:R-:W-:Y:S01]  /*0a90*/  CS2R R98, SRZ ;  /* 0x0000000000627805 */ /* 0x000fe2000001ff00 */
[----:B------:R4:W-:Y:S01]  /*0aa0*/  @!P2 LDGSTS.E.BYPASS.LTC128B.128 [R229+0x9880], [R12.64], !P6 ;  /* 0x098800000ce5afae */ /* 0x0009e2000f101d58 */
[C---:B------:R-:W-:Y:S01]  /*0ab0*/  ISETP.LT.OR P6, PT, R4.reuse, 0x1, P1 ;  /* 0x000000010400780c */ /* 0x040fe20000fc1670 */
[----:B------:R-:W-:Y:S01]  /*0ac0*/  IMAD.MOV.U32 R248, RZ, RZ, R24 ;  /* 0x000000fffff87224 */ /* 0x000fe200078e0018 */
[----:B------:R-:W-:Y:S01]  /*0ad0*/  CS2R R96, SRZ ;  /* 0x0000000000607805 */ /* 0x000fe2000001ff00 */
[----:B------:R4:W-:Y:S01]  /*0ae0*/  @!P2 LDGSTS.E.BYPASS.LTC128B.128 [R229+0xc080], [R12.64+0x80], !P5 ;  /* 0x0c0800800ce5afae */ /* 0x0009e2000e901d58 */
[C---:B------:R-:W-:Y:S01]  /*0af0*/  ISETP.LT.OR P5, PT, R4.reuse, 0x1, P0 ;  /* 0x000000010400780c */ /* 0x040fe200007a1670 */
[----:B------:R-:W-:Y:S01]  /*0b00*/  CS2R R94, SRZ ;  /* 0x00000000005e7805 */ /* 0x000fe2000001ff00 */
[----:B------:R-:W-:Y:S01]  /*0b10*/  CS2R R92, SRZ ;  /* 0x00000000005c7805 */ /* 0x000fe2000001ff00 */
[----:B------:R4:W-:Y:S01]  /*0b20*/  @!P2 LDGSTS.E.BYPASS.LTC128B.128 [R229+0xe880], [R12.64+0x100], !P4 ;  /* 0x0e8801000ce5afae */ /* 0x0009e2000e101d58 */
[C---:B------:R-:W-:Y:S01]  /*0b30*/  ISETP.LT.OR P4, PT, R4.reuse, 0x1, P3 ;  /* 0x000000010400780c */ /* 0x040fe20001f81670 */
[----:B------:R-:W-:Y:S01]  /*0b40*/  CS2R R82, SRZ ;  /* 0x0000000000527805 */ /* 0x000fe2000001ff00 */
[----:B------:R-:W-:Y:S01]  /*0b50*/  CS2R R80, SRZ ;  /* 0x0000000000507805 */ /* 0x000fe2000001ff00 */
[----:B------:R-:W-:Y:S01]  /*0b60*/  CS2R R86, SRZ ;  /* 0x0000000000567805 */ /* 0x000fe2000001ff00 */
[----:B------:R-:W-:Y:S01]  /*0b70*/  CS2R R84, SRZ ;  /* 0x0000000000547805 */ /* 0x000fe2000001ff00 */
[----:B------:R5:W-:Y:S01]  /*0b80*/  LDGSTS.E.BYPASS.LTC128B.128 [R229+0x80], [R22.64], !P6 ;  /* 0x0008000016e57fae */ /* 0x000be2000f101d58 */
[C---:B------:R-:W-:Y:S01]  /*0b90*/  ISETP.LT.OR P6, PT, R4.reuse, 0x21, P1 ;  /* 0x000000210400780c */ /* 0x040fe20000fc1670 */
[----:B------:R-:W-:Y:S01]  /*0ba0*/  CS2R R90, SRZ ;  /* 0x00000000005a7805 */ /* 0x000fe2000001ff00 */
[C---:B------:R-:W-:Y:S01]  /*0bb0*/  @!P2 ISETP.LT.OR P1, PT, R4.reuse, 0x41, P1 ;  /* 0x000000410400a80c */ /* 0x040fe20000f21670 */
[----:B------:R5:W-:Y:S01]  /*0bc0*/  LDGSTS.E.BYPASS.LTC128B.128 [R229+0x2880], [R22.64+0x80], !P5 ;  /* 0x0288008016e57fae */ /* 0x000be2000e901d58 */
[C---:B------:R-:W-:Y:S01]  /*0bd0*/  ISETP.LT.OR P5, PT, R4.reuse, 0x21, P0 ;  /* 0x000000210400780c */ /* 0x040fe200007a1670 */
[----:B------:R-:W-:Y:S01]  /*0be0*/  CS2R R88, SRZ ;  /* 0x0000000000587805 */ /* 0x000fe2000001ff00 */
[----:B------:R-:W-:Y:S01]  /*0bf0*/  CS2R R78, SRZ ;  /* 0x00000000004e7805 */ /* 0x000fe2000001ff00 */
[----:B------:R5:W-:Y:S01]  /*0c00*/  LDGSTS.E.BYPASS.LTC128B.128 [R229+0x5080], [R22.64+0x100], !P4 ;  /* 0x0508010016e57fae */ /* 0x000be2000e101d58 */
[C---:B------:R-:W-:Y:S01]  /*0c10*/  ISETP.LT.OR P4, PT, R4.reuse, 0x21, P3 ;  /* 0x000000210400780c */ /* 0x040fe20001f81670 */
[----:B--2---:R-:W-:Y:S01]  /*0c20*/  IMAD.WIDE.U32 R14, R5, c[0x0][0x270], R238 ;  /* 0x00009c00050e7a25 */ /* 0x004fe200078e00ee */
[----:B------:R-:W-:Y:S01]  /*0c30*/  CS2R R76, SRZ ;  /* 0x00000000004c7805 */ /* 0x000fe2000001ff00 */
[----:B------:R-:W-:Y:S01]  /*0c40*/  CS2R R74, SRZ ;  /* 0x00000000004a7805 */ /* 0x000fe2000001ff00 */
[----:B------:R-:W-:Y:S01]  /*0c50*/  CS2R R72, SRZ ;  /* 0x0000000000487805 */ /* 0x000fe2000001ff00 */
[----:B------:R2:W-:Y:S01]  /*0c60*/  LDGSTS.E.BYPASS.LTC128B.128 [R229+0x1080], [R10.64], !P6 ;  /* 0x010800000ae57fae */ /* 0x0005e2000f101d58 */
[----:B------:R-:W-:Y:S01]  /*0c70*/  ISETP.GE.AND P6, PT, R231, c[0x0][0x16c], PT ;  /* 0x00005b00e7007a0c */ /* 0x000fe20003fc6270 */
[----:B------:R-:W-:Y:S01]  /*0c80*/  CS2R R70, SRZ ;  /* 0x0000000000467805 */ /* 0x000fe2000001ff00 */
[----:B------:R-:W-:Y:S01]  /*0c90*/  P2R R2, PR, RZ, 0x2 ;  /* 0x00000002ff027803 */ /* 0x000fe20000000000 */
[----:B------:R2:W-:Y:S01]  /*0ca0*/  LDGSTS.E.BYPASS.LTC128B.128 [R229+0x3880], [R10.64+0x80], !P5 ;  /* 0x038800800ae57fae */ /* 0x0005e2000e901d58 */
[C---:B------:R-:W-:Y:S01]  /*0cb0*/  @!P2 ISETP.LT.OR P1, PT, R4.reuse, 0x41, P0 ;  /* 0x000000410400a80c */ /* 0x040fe20000721670 */
[----:B------:R-:W-:Y:S01]  /*0cc0*/  CS2R R68, SRZ ;  /* 0x0000000000447805 */ /* 0x000fe2000001ff00 */
[----:B------:R-:W-:Y:S01]  /*0cd0*/  @!P2 ISETP.LT.OR P0, PT, R4, 0x41, P3 ;  /* 0x000000410400a80c */ /* 0x000fe20001f01670 */
[----:B------:R-:W-:Y:S01]  /*0ce0*/  IMAD.U32 R4, RZ, RZ, UR7 ;  /* 0x00000007ff047e24 */ /* 0x000fe2000f8e00ff */
[----:B------:R-:W-:Y:S01]  /*0cf0*/  ISETP.NE.AND P3, PT, R2, RZ, PT ;  /* 0x000000ff0200720c */ /* 0x000fe20003f65270 */
[----:B------:R2:W-:Y:S01]  /*0d00*/  LDGSTS.E.BYPASS.LTC128B.128 [R229+0x6080], [R10.64+0x100], !P4 ;  /* 0x060801000ae57fae */ /* 0x0005e2000e101d58 */
[----:B------:R-:W-:Y:S01]  /*0d10*/  SEL R6, RZ, 0xffffffff, P6 ;  /* 0xffffffffff067807 */ /* 0x000fe20003000000 */
[----:B----4-:R-:W-:Y:S01]  /*0d20*/  IMAD.WIDE.U32 R12, R5, c[0x0][0x180], R248 ;  /* 0x00006000050c7a25 */ /* 0x010fe200078e00f8 */
[----:B------:R-:W-:Y:S01]  /*0d30*/  ISETP.GE.AND P5, PT, R230, c[0x0][0x16c], PT ;  /* 0x00005b00e6007a0c */ /* 0x000fe20003fa6270 */
[----:B------:R-:W-:Y:S01]  /*0d40*/  ULDC.64 UR6, c[0x0][0x178] ;  /* 0x00005e0000067ab9 */ /* 0x000fe20000000a00 */
[----:B------:R-:W-:Y:S01]  /*0d50*/  CS2R R58, SRZ ;  /* 0x00000000003a7805 */ /* 0x000fe2000001ff00 */
[----:B------:R-:W-:Y:S01]  /*0d60*/  IMAD.SHL.U32 R6, R6, 0x2, RZ ;  /* 0x0000000206067824 */ /* 0x000fe200078e00ff */
[----:B------:R-:W-:Y:S01]  /*0d70*/  USHF.L.U32 UR4, UR6, 0x5, URZ ;  /* 0x0000000506047899 */ /* 0x000fe2000800063f */
[----:B------:R-:W-:Y:S01]  /*0d80*/  CS2R R56, SRZ ;  /* 0x0000000000387805 */ /* 0x000fe2000001ff00 */
[----:B------:R-:W-:Y:S01]  /*0d90*/  USHF.L.U64.HI UR7, UR6, UR9, UR7 ;  /* 0x0000000906077299 */ /* 0x000fe20008010207 */
[----:B------:R-:W-:Y:S01]  /*0da0*/  P2R R2, PR, RZ, 0x1 ;  /* 0x00000001ff027803 */ /* 0x000fe20000000000 */
[----:B------:R-:W-:Y:S01]  /*0db0*/  CS2R R62, SRZ ;  /* 0x00000000003e7805 */ /* 0x000fe2000001ff00 */
[----:B------:R-:W-:Y:S01]  /*0dc0*/  ISETP.GE.AND P0, PT, R250, c[0x0][0x16c], PT ;  /* 0x00005b00fa007a0c */ /* 0x000fe20003f06270 */
[----:B------:R-:W-:Y:S01]  /*0dd0*/  USHF.L.U64.HI UR7, UR4, 0x1, UR7 ;  /* 0x0000000104077899 */ /* 0x000fe20008010207 */
[----:B------:R-:W-:Y:S01]  /*0de0*/  ISETP.NE.AND P4, PT, R2, RZ, PT ;  /* 0x000000ff0200720c */ /* 0x000fe20003f85270 */
[----:B------:R-:W-:Y:S01]  /*0df0*/  CS2R R60, SRZ ;  /* 0x00000000003c7805 */ /* 0x000fe2000001ff00 */
[----:B------:R-:W-:Y:S01]  /*0e00*/  SEL R7, RZ, 0x1, P0 ;  /* 0x00000001ff077807 */ /* 0x000fe20000000000 */
[----:B------:R-:W-:Y:S01]  /*0e10*/  CS2R R66, SRZ ;  /* 0x0000000000427805 */ /* 0x000fe2000001ff00 */
[----:B------:R-:W-:Y:S01]  /*0e20*/  SHF.R.S32.HI R2, RZ, 0x1f, R5 ;  /* 0x0000001fff027819 */ /* 0x000fe20000011405 */
[----:B------:R-:W-:Y:S01]  /*0e30*/  CS2R R64, SRZ ;  /* 0x0000000000407805 */ /* 0x000fe2000001ff00 */
[----:B------:R-:W-:Y:S01]  /*0e40*/  LOP3.LUT R6, R6, 0x2, R7, 0xe2, !PT ;  /* 0x0000000206067812 */ /* 0x000fe200078ee207 */
[----:B------:R-:W-:Y:S01]  /*0e50*/  CS2R R54, SRZ ;  /* 0x0000000000367805 */ /* 0x000fe2000001ff00 */
[----:B------:R-:W-:Y:S01]  /*0e60*/  CS2R R52, SRZ ;  /* 0x0000000000347805 */ /* 0x000fe2000001ff00 */
[----:B------:R-:W-:Y:S01]  /*0e70*/  CS2R R50, SRZ ;  /* 0x0000000000327805 */ /* 0x000fe2000001ff00 */
[----:B------:R-:W-:Y:S01]  /*0e80*/  CS2R R48, SRZ ;  /* 0x0000000000307805 */ /* 0x000fe2000001ff00 */
[----:B------:R-:W-:Y:S01]  /*0e90*/  @P0 LOP3.LUT R233, R233, 0x1, RZ, 0xfc, !PT ;  /* 0x00000001e9e90812 */ /* 0x000fe200078efcff */
[----:B------:R-:W-:Y:S01]  /*0ea0*/  CS2R R46, SRZ ;  /* 0x00000000002e7805 */ /* 0x000fe2000001ff00 */
[----:B--2---:R-:W-:Y:S01]  /*0eb0*/  @!P2 LEA R10, P0, R4, R10, 0x1 ;  /* 0x0000000a040aa211 */ /* 0x004fe200078008ff */
[----:B------:R-:W-:-:S03]  /*0ec0*/  CS2R R44, SRZ ;  /* 0x00000000002c7805 */ /* 0x000fc6000001ff00 */
[----:B------:R-:W-:Y:S01]  /*0ed0*/  @!P2 LEA.HI.X R11, R4, R11, R3, 0x1, P0 ;  /* 0x0000000b040ba211 */ /* 0x000fe200000f0c03 */
[----:B------:R-:W-:Y:S01]  /*0ee0*/  IMAD R4, R2, c[0x0][0x180], RZ ;  /* 0x0000600002047a24 */ /* 0x000fe200078e02ff */
[----:B------:R-:W-:Y:S02]  /*0ef0*/  SEL R3, RZ, 0x4, P5 ;  /* 0x00000004ff037807 */ /* 0x000fe40002800000 */
[----:B------:R-:W-:Y:S01]  /*0f00*/  IADD3 R7, P0, R12, UR10, RZ ;  /* 0x0000000a0c077c10 */ /* 0x000fe2000ff1e0ff */
[----:B------:R-:W-:Y:S01]  /*0f10*/  IMAD R4, R5, c[0x0][0x184], R4 ;  /* 0x0000610005047a24 */ /* 0x000fe200078e0204 */
[----:B------:R-:W-:Y:S01]  /*0f20*/  LOP3.LUT R3, R6, R3, RZ, 0xfc, !PT ;  /* 0x0000000306037212 */ /* 0x000fe200078efcff */
[----:B------:R-:W-:Y:S01]  /*0f30*/  USHF.L.U32 UR10, UR4, 0x1, URZ ;  /* 0x00000001040a7899 */ /* 0x000fe2000800063f */
[----:B------:R2:W-:Y:S02]  /*0f40*/  @!P2 LDGSTS.E.BYPASS.LTC128B.128 [R229+0x2080], [R10.64], !P3 ;  /* 0x020800000ae5afae */ /* 0x0005e4000d901d58 */
[----:B------:R-:W-:Y:S01]  /*0f50*/  IADD3.X R4, R13, UR13, R4, P0, !PT ;  /* 0x0000000d0d047c10 */ /* 0x000fe200087fe404 */
[----:B------:R-:W-:Y:S01]  /*0f60*/  ULDC.64 UR4, c[0x0][0x278] ;  /* 0x00009e0000047ab9 */ /* 0x000fe20000000a00 */
[----:B-1----:R-:W-:Y:S01]  /*0f70*/  LEA R20, P0, R7, c[0x0][0x160], 0x1 ;  /* 0x0000580007147a11 */ /* 0x002fe200078008ff */
[----:B------:R2:W-:Y:S01]  /*0f80*/  @!P2 LDGSTS.E.BYPASS.LTC128B.128 [R229+0x4880], [R10.64+0x80], !P1 ;  /* 0x048800800ae5afae */ /* 0x0005e2000c901d58 */
[----:B------:R-:W-:Y:S01]  /*0f90*/  LOP3.LUT R6, R3, 0x1, RZ, 0xc0, !PT ;  /* 0x0000000103067812 */ /* 0x000fe200078ec0ff */
[----:B------:R-:W-:Y:S01]  /*0fa0*/  UIMAD UR15, UR8, UR4, URZ ;  /* 0x00000004080f72a4 */ /* 0x000fe2000f8e023f */
[----:B------:R-:W-:Y:S01]  /*0fb0*/  LEA.HI.X R21, R7, c[0x0][0x164], R4, 0x1, P0 ;  /* 0x0000590007157a11 */ /* 0x000fe200000f0c04 */
[----:B------:R2:W-:Y:S01]  /*0fc0*/  @!P2 LDGSTS.E.BYPASS.LTC128B.128 [R229+0x7080], [R10.64+0x100], !P4 ;  /* 0x070801000ae5afae */ /* 0x0005e2000e101d58 */
[----:B------:R-:W-:Y:S01]  /*0fd0*/  ISETP.NE.U32.AND P3, PT, R6, 0x1, PT ;  /* 0x000000010600780c */ /* 0x000fe20003f65070 */
[----:B------:R-:W-:Y:S01]  /*0fe0*/  UIMAD.WIDE.U32 UR16, UR20, UR4, URZ ;  /* 0x00000004141072a5 */ /* 0x000fe2000f8e003f */
[----:B------:R-:W-:Y:S01]  /*0ff0*/  IADD3 R7, -R236, c[0x0][0x168], RZ ;  /* 0x00005a00ec077a10 */ /* 0x000fe20007ffe1ff */
[----:B------:R-:W0:Y:S01]  /*1000*/  LDGDEPBAR ;  /* 0x00000000000079af */ /* 0x000e220000000000 */
[----:B------:R-:W-:Y:S01]  /*1010*/  IADD3 R12, P0, R20, UR10, RZ ;  /* 0x0000000a140c7c10 */ /* 0x000fe2000ff1e0ff */
[----:B------:R-:W-:Y:S01]  /*1020*/  UIMAD UR15, UR20, UR5, UR15 ;  /* 0x00000005140f72a4 */ /* 0x000fe2000f8e020f */
[----:B------:R-:W-:Y:S01]  /*1030*/  LOP3.LUT P2, RZ, R3, 0x2, RZ, 0xc0, !PT ;  /* 0x0000000203ff7812 */ /* 0x000fe2000784c0ff */
[C---:B------:R-:W-:Y:S01]  /*1040*/  IMAD R4, R2.reuse, c[0x0][0x270], RZ ;  /* 0x00009c0002047a24 */ /* 0x040fe200078e02ff */
[----:B------:R-:W-:Y:S01]  /*1050*/  ISETP.LT.OR P1, PT, R7, 0x1, P3 ;  /* 0x000000010700780c */ /* 0x000fe20001f21670 */
[----:B------:R-:W-:Y:S01]  /*1060*/  ULDC.64 UR4, c[0x0][0x218] ;  /* 0x0000860000047ab9 */ /* 0x000fe20000000a00 */
[----:B------:R-:W-:Y:S01]  /*1070*/  IADD3.X R13, R21, UR7, RZ, P0, !PT ;  /* 0x00000007150d7c10 */ /* 0x000fe200087fe4ff */
[----:B------:R-:W-:Y:S01]  /*1080*/  UIMAD.WIDE.U32 UR18, UR20, UR4, URZ ;  /* 0x00000004141272a5 */ /* 0x000fe2000f8e003f */
[----:B------:R-:W-:Y:S01]  /*1090*/  ISETP.LT.OR P0, PT, R7, 0x1, !P2 ;  /* 0x000000010700780c */ /* 0x000fe20005701670 */
[----:B------:R-:W-:Y:S01]  /*10a0*/  UIMAD UR4, UR8, UR4, URZ ;  /* 0x00000004080472a4 */ /* 0x000fe2000f8e023f */
[----:B------:R-:W-:Y:S01]  /*10b0*/  LOP3.LUT P4, RZ, R3, 0x4, RZ, 0xc0, !PT ;  /* 0x0000000403ff7812 */ /* 0x000fe2000788c0ff */
[----:B------:R-:W-:Y:S01]  /*10c0*/  UIADD3 UR15, UR17, UR15, URZ ;  /* 0x0000000f110f7290 */ /* 0x000fe2000fffe03f */
[----:B------:R-:W-:Y:S01]  /*10d0*/  IMAD R3, R5, c[0x0][0x274], R4 ;  /* 0x00009d0005037a24 */ /* 0x000fe200078e0204 */
[----:B------:R-:W-:Y:S01]  /*10e0*/  UIMAD UR5, UR20, UR5, UR4 ;  /* 0x00000005140572a4 */ /* 0x000fe2000f8e0204 */
[----:B------:R-:W-:Y:S01]  /*10f0*/  IMAD R6, R2, c[0x0][0x210], RZ ;  /* 0x0000840002067a24 */ /* 0x000fe200078e02ff */
[----:B------:R-:W-:-:S02]  /*1100*/  ISETP.LT.OR P2, PT, R7, 0x21, !P2 ;  /* 0x000000210700780c */ /* 0x000fc40005741670 */
[----:B------:R1:W-:Y:S01]  /*1110*/  LDGSTS.E.BYPASS.LTC128B.128 [R229+0xf080], [R20.64], !P1 ;  /* 0x0f08000014e57fae */ /* 0x0003e2000c901d58 */
[----:B------:R-:W-:Y:S01]  /*1120*/  ISETP.LT.OR P1, PT, R7, 0x21, P3 ;  /* 0x000000210700780c */ /* 0x000fe20001f21670 */
[----:B------:R-:W-:Y:S01]  /*1130*/  UIADD3 UR14, UR19, UR5, URZ ;  /* 0x00000005130e7290 */ /* 0x000fe2000fffe03f */
[----:B------:R-:W-:Y:S01]  /*1140*/  IMAD R6, R5, c[0x0][0x214], R6 ;  /* 0x0000850005067a24 */ /* 0x000fe200078e0206 */
[----:B------:R1:W-:Y:S01]  /*1150*/  LDGSTS.E.BYPASS.LTC128B.128 [R229+0x11080], [R20.64+0x80], !P0 ;  /* 0x1108008014e57fae */ /* 0x0003e2000c101d58 */
[----:B------:R-:W-:Y:S01]  /*1160*/  ISETP.LT.OR P0, PT, R7, 0x1, !P4 ;  /* 0x000000010700780c */ /* 0x000fe20006701670 */
[----:B--2---:R-:W-:Y:S01]  /*1170*/  IMAD.WIDE.U32 R10, R5, c[0x0][0x210], R240 ;  /* 0x00008400050a7a25 */ /* 0x004fe200078e00f0 */
[----:B------:R-:W-:Y:S01]  /*1180*/  ULDC.64 UR4, c[0x0][0x208] ;  /* 0x0000820000047ab9 */ /* 0x000fe20000000a00 */
[----:B------:R-:W-:Y:S01]  /*1190*/  ISETP.LT.OR P3, PT, R7, 0x21, !P4 ;  /* 0x000000210700780c */ /* 0x000fe20006761670 */
[----:B------:R-:W-:Y:S01]  /*11a0*/  USHF.L.U32 UR11, UR4, 0x5, URZ ;  /* 0x00000005040b7899 */ /* 0x000fe2000800063f */
[----:B------:R-:W-:Y:S01]  /*11b0*/  ISETP.GT.AND P4, PT, R234, 0xf, PT ;  /* 0x0000000fea00780c */ /* 0x000fe20003f84270 */
[----:B------:R-:W-:-:S04]  /*11c0*/  USHF.L.U64.HI UR5, UR4, UR9, UR5 ;  /* 0x0000000904057299 */ /* 0x000fc80008010205 */
[----:B------:R-:W-:-:S03]  /*11d0*/  USHF.L.U64.HI UR5, UR11, 0x1, UR5 ;  /* 0x000000010b057899 */ /* 0x000fc60008010205 */
[----:B------:R1:W-:Y:S01]  /*11e0*/  LDGSTS.E.BYPASS.LTC128B.128 [R229+0x13080], [R20.64+0x100], !P0 ;  /* 0x1308010014e57fae */ /* 0x0003e2000c101d58 */
[----:B------:R-:W-:-:S03]  /*11f0*/  IADD3 R4, P0, R14, UR16, RZ ;  /* 0x000000100e047c10 */ /* 0x000fc6000ff1e0ff */
[----:B------:R2:W-:Y:S01]  /*1200*/  LDGSTS.E.BYPASS.LTC128B.128 [R229+0x10080], [R12.64], !P1 ;  /* 0x100800000ce57fae */ /* 0x0005e2000c901d58 */
[----:B------:R-:W-:Y:S02]  /*1210*/  IADD3.X R3, R15, UR15, R3, P0, !PT ;  /* 0x0000000f0f037c10 */ /* 0x000fe400087fe403 */
[----:B------:R-:W-:-:S04]  /*1220*/  IADD3 R8, P0, R10, UR18, RZ ;  /* 0x000000120a087c10 */ /* 0x000fc8000ff1e0ff */
[----:B------:R-:W-:Y:S01]  /*1230*/  IADD3.X R11, R11, UR14, R6, P0, !PT ;  /* 0x0000000e0b0b7c10 */ /* 0x000fe200087fe406 */
[----:B------:R-:W-:Y:S01]  /*1240*/  IMAD.U32 R6, RZ, RZ, UR10 ;  /* 0x0000000aff067e24 */ /* 0x000fe2000f8e00ff */
[----:B------:R-:W-:Y:S01]  /*1250*/  LEA R14, P0, R8, c[0x0][0x1f0], 0x1 ;  /* 0x00007c00080e7a11 */ /* 0x000fe200078008ff */
[----:B------:R-:W-:-:S03]  /*1260*/  USHF.L.U32 UR10, UR11, 0x1, URZ ;  /* 0x000000010b0a7899 */ /* 0x000fc6000800063f */
[----:B------:R-:W-:Y:S02]  /*1270*/  LEA.HI.X R15, R8, c[0x0][0x1f4], R11, 0x1, P0 ;  /* 0x00007d00080f7a11 */ /* 0x000fe400000f0c0b */
[----:B-----5:R-:W-:-:S04]  /*1280*/  IADD3 R22, P1, P0, R6, 0x80, R20 ;  /* 0x0000008006167810 */ /* 0x020fc8000783e014 */
[--C-:B------:R-:W-:Y:S02]  /*1290*/  IADD3.X R23, RZ, UR7, R21.reuse, P1, P0 ;  /* 0x00000007ff177c10 */ /* 0x100fe40008fe0415 */
[----:B---3--:R-:W-:Y:S01]  /*12a0*/  IADD3 R24, P1, P0, R6, 0x100, R20 ;  /* 0x0000010006187810 */ /* 0x008fe2000783e014 */
[----:B-1----:R-:W-:Y:S02]  /*12b0*/  IMAD.U32 R20, RZ, RZ, UR10 ;  /* 0x0000000aff147e24 */ /* 0x002fe4000f8e00ff */
[----:B------:R1:W-:Y:S01]  /*12c0*/  LDGSTS.E.BYPASS.LTC128B.128 [R229+0x12080], [R22.64], !P2 ;  /* 0x1208000016e57fae */ /* 0x0003e2000d101d58 */
[----:B------:R-:W-:Y:S02]  /*12d0*/  IADD3.X R25, RZ, UR7, R21, P1, P0 ;  /* 0x00000007ff197c10 */ /* 0x000fe40008fe0415 */
[----:B------:R-:W-:Y:S02]  /*12e0*/  ISETP.GE.AND P2, PT, R250, c[0x0][0x1fc], PT ;  /* 0x00007f00fa007a0c */ /* 0x000fe40003f46270 */
[----:B------:R-:W-:Y:S01]  /*12f0*/  IADD3 R20, P1, P0, R20, 0x100, R14 ;  /* 0x0000010014147810 */ /* 0x000fe2000783e00e */
[----:B------:R3:W-:Y:S01]  /*1300*/  LDGSTS.E.BYPASS.LTC128B.128 [R229+0x14080], [R24.64], !P3 ;  /* 0x1408000018e57fae */ /* 0x0007e2000d901d58 */
[----:B------:R-:W-:-:S02]  /*1310*/  ISETP.GE.AND P3, PT, R231, c[0x0][0x1fc], PT ;  /* 0x00007f00e7007a0c */ /* 0x000fc40003f66270 */
[----:B------:R-:W-:Y:S02]  /*1320*/  IADD3.X R21, RZ, UR5, R15, P1, P0 ;  /* 0x00000005ff157c10 */ /* 0x000fe40008fe040f */
[C---:B------:R-:W-:Y:S02]  /*1330*/  LEA R10, P0, R4.reuse, c[0x0][0x258], 0x2 ;  /* 0x00009600040a7a11 */ /* 0x040fe400078010ff */
[C---:B------:R-:W-:Y:S02]  /*1340*/  ISETP.LT.OR P1, PT, R7.reuse, 0x1, P2 ;  /* 0x000000010700780c */ /* 0x040fe40001721670 */
[----:B------:R-:W-:Y:S01]  /*1350*/  LEA.HI.X R11, R4, c[0x0][0x25c], R3, 0x2, P0 ;  /* 0x00009700040b7a11 */ /* 0x000fe200000f1403 */
[----:B------:R-:W-:Y:S01]  /*1360*/  @!P4 IMAD.SHL.U32 R3, R234, 0x10, RZ ;  /* 0x00000010ea03c824 */ /* 0x000fe200078e00ff */
[----:B------:R-:W-:Y:S01]  /*1370*/  ISETP.LT.OR P0, PT, R7, 0x1, P3 ;  /* 0x000000010700780c */ /* 0x000fe20001f01670 */
[----:B------:R-:W-:Y:S01]  /*1380*/  IMAD R4, R2, c[0x0][0x288], RZ ;  /* 0x0000a20002047a24 */ /* 0x000fe200078e02ff */
[----:B------:R-:W-:-:S02]  /*1390*/  ISETP.GE.AND P2, PT, R230, c[0x0][0x1fc], PT ;  /* 0x00007f00e6007a0c */ /* 0x000fc40003f46270 */
[----:B------:R4:W-:Y:S01]  /*13a0*/  @!P4 LDGSTS.E.BYPASS.LTC128B.128 [R3+0x21080], [R10.64] ;  /* 0x210800000a03cfae */ /* 0x0009e2000b901d58 */
[-C--:B--2---:R-:W-:Y:S01]  /*13b0*/  LEA.HI R13, R19, R234.reuse, RZ, 0x4 ;  /* 0x000000ea130d7211 */ /* 0x084fe200078f20ff */
[----:B------:R-:W-:Y:S01]  /*13c0*/  IMAD R4, R5, c[0x0][0x28c], R4 ;  /* 0x0000a30005047a24 */ /* 0x000fe200078e0204 */
[CC--:B------:R-:W-:Y:S01]  /*13d0*/  LEA.HI R6, R19.reuse, R234.reuse, RZ, 0x5 ;  /* 0x000000ea13067211 */ /* 0x0c0fe200078f28ff */
[----:B------:R-:W0:Y:S01]  /*13e0*/  LDGDEPBAR ;  /* 0x00000000000079af */ /* 0x000e220000000000 */
[----:B------:R-:W-:Y:S02]  /*13f0*/  SHF.R.S32.HI R8, RZ, 0x4, R13 ;  /* 0x00000004ff087819 */ /* 0x000fe4000001140d */
[----:B------:R-:W-:Y:S01]  /*1400*/  LEA.HI R12, R19, R234, RZ, 0x7 ;  /* 0x000000ea130c7211 */ /* 0x000fe200078f38ff */
[----:B------:R2:W-:Y:S01]  /*1410*/  LDGSTS.E.BYPASS.LTC128B.128 [R229+0x1b080], [R14.64], !P1 ;  /* 0x1b0800000ee57fae */ /* 0x0005e2000c901d58 */
[----:B------:R-:W-:-:S03]  /*1420*/  ISETP.GE.AND P1, PT, R250, c[0x0][0x1fc], PT ;  /* 0x00007f00fa007a0c */ /* 0x000fc60003f26270 */
[----:B------:R2:W-:Y:S01]  /*1430*/  LDGSTS.E.BYPASS.LTC128B.128 [R229+0x1d080], [R14.64+0x80], !P0 ;  /* 0x1d0800800ee57fae */ /* 0x0005e2000c101d58 */
[----:B-1----:R-:W-:Y:S01]  /*1440*/  IADD3 R22, P0, R14, UR10, RZ ;  /* 0x0000000a0e167c10 */ /* 0x002fe2000ff1e0ff */
[----:B---3--:R-:W-:-:S03]  /*1450*/  IMAD.WIDE.U32 R24, R5, c[0x0][0x288], R238 ;  /* 0x0000a20005187a25 */ /* 0x008fc600078e00ee */
[----:B------:R-:W-:Y:S01]  /*1460*/  IADD3.X R23, R15, UR5, RZ, P0, !PT ;  /* 0x000000050f177c10 */ /* 0x000fe200087fe4ff */
[----:B------:R-:W-:Y:S01]  /*1470*/  ULDC.64 UR4, c[0x0][0x290] ;  /* 0x0000a40000047ab9 */ /* 0x000fe20000000a00 */
[----:B------:R-:W-:Y:S01]  /*1480*/  ISETP.LT.OR P0, PT, R7, 0x1, P2 ;  /* 0x000000010700780c */ /* 0x000fe20001701670 */
[----:B------:R-:W-:Y:S02]  /*1490*/  UIMAD UR7, UR8, UR4, URZ ;  /* 0x00000004080772a4 */ /* 0x000fe4000f8e023f */
[----:B------:R-:W-:Y:S02]  /*14a0*/  UIMAD.WIDE.U32 UR10, UR20, UR4, URZ ;  /* 0x00000004140a72a5 */ /* 0x000fe4000f8e003f */
[----:B------:R-:W-:Y:S01]  /*14b0*/  UIMAD UR5, UR20, UR5, UR7 ;  /* 0x00000005140572a4 */ /* 0x000fe2000f8e0207 */
[----:B----4-:R-:W-:-:S03]  /*14c0*/  LEA.HI R11, R19, R234, RZ, 0x2 ;  /* 0x000000ea130b7211 */ /* 0x010fc600078f10ff */
[----:B------:R-:W-:Y:S01]  /*14d0*/  UIADD3 UR16, UR11, UR5, URZ ;  /* 0x000000050b107290 */ /* 0x000fe2000fffe03f */
[----:B------:R-:W-:Y:S02]  /*14e0*/  LEA.HI R3, R13, R8, RZ, 0x1 ;  /* 0x000000080d037211 */ /* 0x000fe400078f08ff */
[--C-:B------:R-:W-:Y:S01]  /*14f0*/  SHF.R.S32.HI R17, RZ, 0x2, R11.reuse ;  /* 0x00000002ff117819 */ /* 0x100fe2000001140b */
[----:B------:R2:W-:Y:S01]  /*1500*/  LDGSTS.E.BYPASS.LTC128B.128 [R229+0x1f080], [R14.64+0x100], !P0 ;  /* 0x1f0801000ee57fae */ /* 0x0005e2000c101d58 */
[----:B------:R-:W-:Y:S01]  /*1510*/  SHF.R.S32.HI R232, RZ, 0x1f, R11 ;  /* 0x0000001fffe87819 */ /* 0x000fe2000001140b */
[----:B------:R-:W-:Y:S01]  /*1520*/  ULDC UR11, c[0x0][0x168] ;  /* 0x00005a00000b7ab9 */ /* 0x000fe20000000800 */
[----:B------:R-:W-:Y:S01]  /*1530*/  ISETP.LT.OR P0, PT, R7, 0x21, P1 ;  /* 0x000000210700780c */ /* 0x000fe20000f01670 */
[----:B------:R-:W-:Y:S01]  /*1540*/  UISETP.GE.AND UP0, UPT, UR11, 0x1, UPT ;  /* 0x000000010b00788c */ /* 0x000fe2000bf06270 */
[----:B------:R-:W-:Y:S02]  /*1550*/  LEA.HI R232, R232, R17, RZ, 0x3 ;  /* 0x00000011e8e87211 */ /* 0x000fe400078f18ff */
[----:B------:R-:W-:-:S02]  /*1560*/  LOP3.LUT R3, R3, 0xfffffffe, RZ, 0xc0, !PT ;  /* 0xfffffffe03037812 */ /* 0x000fc400078ec0ff */
[----:B------:R-:W-:Y:S02]  /*1570*/  LOP3.LUT R232, R232, 0xfffffff8, RZ, 0xc0, !PT ;  /* 0xfffffff8e8e87812 */ /* 0x000fe400078ec0ff */
[----:B------:R-:W-:Y:S01]  /*1580*/  SHF.R.S32.HI R10, RZ, 0x5, R6 ;  /* 0x00000005ff0a7819 */ /* 0x000fe20000011406 */
[----:B------:R-:W-:Y:S01]  /*1590*/  IMAD.IADD R3, R8, 0x1, -R3 ;  /* 0x0000000108037824 */ /* 0x000fe200078e0a03 */
[----:B------:R-:W-:Y:S01]  /*15a0*/  LOP3.LUT R13, R13, 0xfffffff0, RZ, 0xc0, !PT ;  /* 0xfffffff00d0d7812 */ /* 0x000fe200078ec0ff */
[----:B------:R-:W-:Y:S01]  /*15b0*/  IMAD.IADD R232, R17, 0x1, -R232 ;  /* 0x0000000111e87824 */ /* 0x000fe200078e0ae8 */
[----:B------:R-:W-:Y:S01]  /*15c0*/  SHF.R.S32.HI R17, RZ, 0x1f, R6 ;  /* 0x0000001fff117819 */ /* 0x000fe20000011406 */
[----:B------:R1:W-:Y:S01]  /*15d0*/  LDGSTS.E.BYPASS.LTC128B.128 [R229+0x1c080], [R22.64], !P0 ;  /* 0x1c08000016e57fae */ /* 0x0003e2000c101d58 */
[----:B------:R-:W-:Y:S01]  /*15e0*/  ISETP.LT.OR P1, PT, R7, 0x21, P3 ;  /* 0x000000210700780c */ /* 0x000fe20001f21670 */
[----:B------:R-:W-:Y:S01]  /*15f0*/  IMAD.IADD R13, R234, 0x1, -R13 ;  /* 0x00000001ea0d7824 */ /* 0x000fe200078e0a0d */
[----:B------:R-:W-:Y:S01]  /*1600*/  LEA.HI R8, R17, R10, RZ, 0x2 ;  /* 0x0000000a11087211 */ /* 0x000fe200078f10ff */
[----:B------:R-:W-:Y:S01]  /*1610*/  IMAD.SHL.U32 R228, R3, 0x8, RZ ;  /* 0x0000000803e47824 */ /* 0x000fe200078e00ff */
[----:B------:R-:W-:Y:S01]  /*1620*/  LOP3.LUT R11, R11, 0xfffffffc, RZ, 0xc0, !PT ;  /* 0xfffffffc0b0b7812 */ /* 0x000fe200078ec0ff */
[----:B------:R-:W-:Y:S01]  /*1630*/  IMAD.SHL.U32 R219, R13, 0x10, RZ ;  /* 0x000000100ddb7824 */ /* 0x000fe200078e00ff */
[----:B------:R-:W-:-:S02]  /*1640*/  LOP3.LUT R17, R8, 0xfffffffc, RZ, 0xc0, !PT ;  /* 0xfffffffc08117812 */ /* 0x000fc400078ec0ff */
[----:B------:R-:W-:Y:S02]  /*1650*/  SHF.R.S32.HI R18, RZ, 0x1f, R13 ;  /* 0x0000001fff127819 */ /* 0x000fe4000001140d */
[----:B--2---:R-:W-:Y:S02]  /*1660*/  IADD3 R15, P0, R24, UR10, RZ ;  /* 0x0000000a180f7c10 */ /* 0x004fe4000ff1e0ff */
[----:B------:R-:W-:Y:S01]  /*1670*/  LOP3.LUT R219, R219, 0xf0, RZ, 0xc0, !PT ;  /* 0x000000f0dbdb7812 */ /* 0x000fe200078ec0ff */
[----:B------:R1:W-:Y:S01]  /*1680*/  LDGSTS.E.BYPASS.LTC128B.128 [R229+0x1e080], [R22.64+0x80], !P1 ;  /* 0x1e08008016e57fae */ /* 0x0003e2000c901d58 */
[----:B------:R-:W-:Y:S02]  /*1690*/  IADD3.X R4, R25, UR16, R4, P0, !PT ;  /* 0x0000001019047c10 */ /* 0x000fe400087fe404 */
[----:B------:R-:W-:Y:S02]  /*16a0*/  LEA R14, P0, R15, c[0x0][0x280], 0x2 ;  /* 0x0000a0000f0e7a11 */ /* 0x000fe400078010ff */
[----:B------:R-:W-:Y:S01]  /*16b0*/  LEA.HI R217, R18, R13, RZ, 0x3 ;  /* 0x0000000d12d97211 */ /* 0x000fe200078f18ff */
[----:B------:R-:W-:Y:S01]  /*16c0*/  IMAD.SHL.U32 R18, R13, 0x2, RZ ;  /* 0x000000020d127824 */ /* 0x000fe200078e00ff */
[----:B------:R-:W-:-:S02]  /*16d0*/  LEA.HI.X R15, R15, c[0x0][0x284], R4, 0x2, P0 ;  /* 0x0000a1000f0f7a11 */ /* 0x000fc400000f1404 */
[----:B------:R-:W-:Y:S01]  /*16e0*/  SHF.R.S32.HI R4, RZ, 0x7, R12 ;  /* 0x00000007ff047819 */ /* 0x000fe2000001140c */
[C---:B------:R-:W-:Y:S01]  /*16f0*/  IMAD.IADD R12, R10.reuse, 0x1, -R17 ;  /* 0x000000010a0c7824 */ /* 0x040fe200078e0a11 */
[----:B------:R-:W-:Y:S01]  /*1700*/  ISETP.LT.OR P0, PT, R7, 0x21, P2 ;  /* 0x000000210700780c */ /* 0x000fe20001701670 */
[----:B------:R-:W-:Y:S01]  /*1710*/  IMAD.SHL.U32 R10, R10, 0x100, RZ ;  /* 0x000001000a0a7824 */ /* 0x000fe200078e00ff */
[----:B------:R-:W-:Y:S01]  /*1720*/  LOP3.LUT P2, RZ, R9, 0x4, RZ, 0xc0, !PT ;  /* 0x0000000409ff7812 */ /* 0x000fe2000784c0ff */
[----:B------:R-:W-:Y:S01]  /*1730*/  IMAD.SHL.U32 R8, R4, 0x8, RZ ;  /* 0x0000000804087824 */ /* 0x000fe200078e00ff */
[----:B------:R-:W-:Y:S01]  /*1740*/  LOP3.LUT R228, R228, 0x8, RZ, 0xc0, !PT ;  /* 0x00000008e4e47812 */ /* 0x000fe200078ec0ff */
[----:B------:R-:W-:Y:S01]  /*1750*/  IMAD.SHL.U32 R246, R12, 0x10, RZ ;  /* 0x000000100cf67824 */ /* 0x000fe200078e00ff */
[----:B------:R-:W-:Y:S01]  /*1760*/  LOP3.LUT R7, R219, 0x100, R10, 0xf8, !PT ;  /* 0x00000100db077812 */ /* 0x000fe200078ef80a */
[----:B------:R-:W-:Y:S01]  /*1770*/  IMAD.SHL.U32 R17, R232, 0x10, RZ ;  /* 0x00000010e8117824 */ /* 0x000fe200078e00ff */
[C---:B------:R-:W-:Y:S01]  /*1780*/  LOP3.LUT R10, R217.reuse, 0xfffffff8, RZ, 0xc0, !PT ;  /* 0xfffffff8d90a7812 */ /* 0x040fe200078ec0ff */
[----:B------:R-:W-:Y:S01]  /*1790*/  IMAD.SHL.U32 R217, R217, 0x40, RZ ;  /* 0x00000040d9d97824 */ /* 0x000fe200078e00ff */
[----:B------:R-:W-:-:S02]  /*17a0*/  LOP3.LUT R8, R8, 0x8, RZ, 0xc0, !PT ;  /* 0x0000000808087812 */ /* 0x000fc400078ec0ff */
[----:B------:R-:W-:Y:S01]  /*17b0*/  SHF.R.U32.HI R218, RZ, 0x3, R7 ;  /* 0x00000003ffda7819 */ /* 0x000fe20000011607 */
[----:B------:R-:W-:Y:S01]  /*17c0*/  IMAD.IADD R10, R13, 0x1, -R10 ;  /* 0x000000010d0a7824 */ /* 0x000fe200078e0a0a */
[----:B------:R-:W-:Y:S01]  /*17d0*/  LOP3.LUT R219, R219, R8, RZ, 0xfc, !PT ;  /* 0x00000008dbdb7212 */ /* 0x000fe200078efcff */
[----:B------:R1:W-:Y:S01]  /*17e0*/  LDGSTS.E.BYPASS.LTC128B.128 [R229+0x20080], [R20.64], !P0 ;  /* 0x2008000014e57fae */ /* 0x0003e2000c101d58 */
[----:B------:R-:W-:Y:S02]  /*17f0*/  LOP3.LUT R218, R218, 0x38, RZ, 0xc0, !PT ;  /* 0x00000038dada7812 */ /* 0x000fe400078ec0ff */
[----:B------:R-:W-:Y:S02]  /*1800*/  LOP3.LUT P0, RZ, R10, 0x2, RZ, 0xc0, !PT ;  /* 0x000000020aff7812 */ /* 0x000fe4000780c0ff */
[----:B------:R-:W-:Y:S01]  /*1810*/  LOP3.LUT R219, R219, 0x18, R18, 0x78, !PT ;  /* 0x00000018dbdb7812 */ /* 0x000fe200078e7812 */
[----:B------:R-:W-:Y:S01]  /*1820*/  IMAD.IADD R18, R234, 0x1, -R11 ;  /* 0x00000001ea127824 */ /* 0x000fe200078e0a0b */
[----:B------:R-:W-:Y:S01]  /*1830*/  SEL R225, R215, 0xfffffff0, !P0 ;  /* 0xfffffff0d7e17807 */ /* 0x000fe20004000000 */
[----:B------:R-:W-:Y:S01]  /*1840*/  IMAD.SHL.U32 R11, R3, 0x20, RZ ;  /* 0x00000020030b7824 */ /* 0x000fe200078e00ff */
[C---:B------:R-:W-:Y:S01]  /*1850*/  LOP3.LUT P0, RZ, R9.reuse, 0x2, RZ, 0xc0, !PT ;  /* 0x0000000209ff7812 */ /* 0x040fe2000780c0ff */
[----:B------:R-:W-:Y:S01]  /*1860*/  IMAD.SHL.U32 R9, R9, 0x40, RZ ;  /* 0x0000004009097824 */ /* 0x000fe200078e00ff */
[C---:B------:R-:W-:Y:S01]  /*1870*/  LOP3.LUT P1, RZ, R10.reuse, 0x4, RZ, 0xc0, !PT ;  /* 0x000000040aff7812 */ /* 0x040fe2000782c0ff */
[----:B------:R-:W-:Y:S01]  /*1880*/  IMAD.SHL.U32 R10, R10, 0x40, RZ ;  /* 0x000000400a0a7824 */ /* 0x000fe200078e00ff */
[----:B------:R-:W-:-:S02]  /*1890*/  LOP3.LUT R11, R11, 0x20, RZ, 0xc0, !PT ;  /* 0x000000200b0b7812 */ /* 0x000fc400078ec0ff */
[----:B------:R-:W-:Y:S02]  /*18a0*/  LOP3.LUT R9, R9, 0x1c0, RZ, 0xc0, !PT ;  /* 0x000001c009097812 */ /* 0x000fe400078ec0ff */
[----:B------:R-:W-:Y:S02]  /*18b0*/  LOP3.LUT R0, R11, 0x18, R0, 0xf8, !PT ;  /* 0x000000180b007812 */ /* 0x000fe400078ef800 */
[----:B------:R-:W-:Y:S02]  /*18c0*/  LOP3.LUT R11, R9, 0x30, R246, 0xf8, !PT ;  /* 0x00000030090b7812 */ /* 0x000fe400078ef8f6 */
[----:B------:R-:W-:Y:S01]  /*18d0*/  LOP3.LUT P3, RZ, R13, 0x2, RZ, 0xc0, !PT ;  /* 0x000000020dff7812 */ /* 0x000fe2000786c0ff */
[----:B------:R-:W-:Y:S01]  /*18e0*/  IMAD.SHL.U32 R13, R12, 0x100, RZ ;  /* 0x000001000c0d7824 */ /* 0x000fe200078e00ff */
[--C-:B------:R-:W-:Y:S02]  /*18f0*/  LOP3.LUT R226, R11, 0x8, R16.reuse, 0xf8, !PT ;  /* 0x000000080be27812 */ /* 0x100fe400078ef810 */
[----:B------:R-:W-:-:S02]  /*1900*/  LOP3.LUT R16, R9, 0x8, R16, 0xf8, !PT ;  /* 0x0000000809107812 */ /* 0x000fc400078ef810 */
[----:B------:R-:W-:Y:S02]  /*1910*/  SHF.R.U32.HI R9, RZ, 0x3, R9 ;  /* 0x00000003ff097819 */ /* 0x000fe40000011609 */
[----:B------:R-:W-:Y:S02]  /*1920*/  LEA.HI R245, R12, R12, RZ, 0x1 ;  /* 0x0000000c0cf57211 */ /* 0x000fe400078f08ff */
[----:B------:R-:W-:Y:S02]  /*1930*/  LOP3.LUT R10, R10, 0x1c0, RZ, 0xc0, !PT ;  /* 0x000001c00a0a7812 */ /* 0x000fe400078ec0ff */
[----:B------:R-:W-:Y:S01]  /*1940*/  LOP3.LUT R8, R8, 0x70, R17, 0xf8, !PT ;  /* 0x0000007008087812 */ /* 0x000fe200078ef811 */
[----:B------:R-:W-:Y:S01]  /*1950*/  IMAD.SHL.U32 R245, R245, 0x100, RZ ;  /* 0x00000100f5f57824 */ /* 0x000fe200078e00ff */
[----:B------:R-:W-:Y:S02]  /*1960*/  LOP3.LUT R218, R218, R7, R228, 0x1e, !PT ;  /* 0x00000007dada7212 */ /* 0x000fe400078e1ee4 */
[----:B------:R-:W-:-:S02]  /*1970*/  SEL R215, R215, 0xfffffff0, !P0 ;  /* 0xfffffff0d7d77807 */ /* 0x000fc40004000000 */
[-C--:B------:R-:W-:Y:S02]  /*1980*/  LOP3.LUT R7, R16, R9.reuse, RZ, 0x3c, !PT ;  /* 0x0000000910077212 */ /* 0x080fe400078e3cff */
[----:B------:R-:W-:Y:S02]  /*1990*/  LOP3.LUT R226, R226, R9, RZ, 0x3c, !PT ;  /* 0x00000009e2e27212 */ /* 0x000fe400078e3cff */
[----:B------:R-:W-:Y:S01]  /*19a0*/  SHF.R.U32.HI R9, RZ, 0x3, R10 ;  /* 0x00000003ff097819 */ /* 0x000fe2000001160a */
[----:B------:R-:W-:Y:S01]  /*19b0*/  IMAD R224, R4, 0x200, R7 ;  /* 0x0000020004e07824 */ /* 0x000fe200078e0207 */
[----:B------:R-:W-:Y:S01]  /*19c0*/  PLOP3.LUT P0, PT, PT, PT, UP0, 0x80, 0x0 ;  /* 0x000000000000781c */ /* 0x000fe20003f0f008 */
[----:B------:R-:W-:Y:S01]  /*19d0*/  IMAD R226, R3, 0x200, R226 ;  /* 0x0000020003e27824 */ /* 0x000fe200078e02e2 */
[----:B------:R-:W-:Y:S02]  /*19e0*/  LOP3.LUT R8, R8, 0x100, R13, 0xf8, !PT ;  /* 0x0000010008087812 */ /* 0x000fe400078ef80d */
[----:B------:R-:W-:-:S02]  /*19f0*/  LOP3.LUT R217, R217, 0xfffffe00, RZ, 0xc0, !PT ;  /* 0xfffffe00d9d97812 */ /* 0x000fc400078ec0ff */
[C---:B------:R-:W-:Y:S02]  /*1a00*/  LOP3.LUT R228, R9.reuse, R10, R228, 0x1e, !PT ;  /* 0x0000000a09e47212 */ /* 0x040fe400078e1ee4 */
[----:B------:R-:W-:Y:S01]  /*1a10*/  LOP3.LUT R0, R9, R0, R10, 0x1e, !PT ;  /* 0x0000000009007212 */ /* 0x000fe200078e1e0a */
[----:B------:R-:W-:Y:S01]  /*1a20*/  @!P4 IMAD.SHL.U32 R9, R234, 0x10, RZ ;  /* 0x00000010ea09c824 */ /* 0x000fe200078e00ff */
[----:B------:R-:W-:Y:S01]  /*1a30*/  LOP3.LUT R245, R245, 0x7ffffe00, RZ, 0xc0, !PT ;  /* 0x7ffffe00f5f57812 */ /* 0x000fe200078ec0ff */
[----:B------:R-:W-:Y:S01]  /*1a40*/  IMAD R3, R12, 0x400, R217 ;  /* 0x000004000c037824 */ /* 0x000fe200078e02d9 */
[----:B------:R-:W-:Y:S02]  /*1a50*/  SHF.R.U32.HI R11, RZ, 0x3, R8 ;  /* 0x00000003ff0b7819 */ /* 0x000fe40000011608 */
[----:B------:R-:W-:Y:S01]  /*1a60*/  LOP3.LUT R217, R0, R217, RZ, 0xfc, !PT ;  /* 0x000000d900d97212 */ /* 0x000fe200078efcff */
[----:B------:R1:W-:Y:S01]  /*1a70*/  @!P4 LDGSTS.E.BYPASS.LTC128B.128 [R9+0x21280], [R14.64] ;  /* 0x212800000e09cfae */ /* 0x0003e2000b901d58 */
[----:B------:R-:W-:Y:S01]  /*1a80*/  LOP3.LUT R8, R8, 0x28, R11, 0x78, !PT ;  /* 0x0000002808087812 */ /* 0x000fe200078e780b */
[----:B------:R-:W-:Y:S01]  /*1a90*/  IMAD.MOV.U32 R0, RZ, RZ, 0x120 ;  /* 0x00000120ff007424 */ /* 0x000fe200078e00ff */
[----:B------:R-:W-:Y:S01]  /*1aa0*/  SEL R213, R223, 0xffffffe0, !P2 ;  /* 0xffffffe0dfd57807 */ /* 0x000fe20005000000 */
[----:B------:R-:W-:Y:S01]  /*1ab0*/  IMAD R245, R18, 0x2, R245 ;  /* 0x0000000212f57824 */ /* 0x000fe200078e02f5 */
[----:B------:R-:W0:Y:S01]  /*1ac0*/  LDGDEPBAR ;  /* 0x00000000000079af */ /* 0x000e220000000000 */
[----:B------:R-:W-:Y:S01]  /*1ad0*/  IMAD.IADD R228, R3, 0x1, R228 ;  /* 0x0000000103e47824 */ /* 0x000fe200078e02e4 */
[----:B------:R-:W-:Y:S01]  /*1ae0*/  SEL R0, R0, 0xe0, !P3 ;  /* 0x000000e000007807 */ /* 0x000fe20005800000 */
[----:B------:R-:W-:Y:S01]  /*1af0*/  IMAD.IADD R245, R245, 0x1, R8 ;  /* 0x00000001f5f57824 */ /* 0x000fe200078e0208 */
[----:B------:R-:W0:Y:S01]  /*1b00*/  LDGDEPBAR ;  /* 0x00000000000079af */ /* 0x000e220000000000 */
[----:B------:R-:W-:Y:S01]  /*1b10*/  SEL R223, R223, 0xffffffe0, !P1 ;  /* 0xffffffe0dfdf7807 */ /* 0x000fe20004800000 */
[----:B------:R-:W-:Y:S05]  /*1b20*/  @!P0 BRA `(.L_x_656) ;  /* 0x0000428000008947 */ /* 0x000fea0003800000 */
[----:B------:R-:W-:Y:S01]  /*1b30*/  SHF.R.S32.HI R235, RZ, 0x1f, R234 ;  /* 0x0000001fffeb7819 */ /* 0x000fe200000114ea */
[----:B------:R-:W-:Y:S01]  /*1b40*/  IMAD R2, R2, c[0x0][0x238], RZ ;  /* 0x00008e0002027a24 */ /* 0x000fe200078e02ff */
[----:B------:R-:W-:Y:S01]  /*1b50*/  ULDC.64 UR4, c[0x0][0x240] ;  /* 0x0000900000047ab9 */ /* 0x000fe20000000a00 */
[----:B------:R-:W-:Y:S01]  /*1b60*/  LOP3.LUT R7, R6, 0xffffffe0, RZ, 0xc0, !PT ;  /* 0xffffffe006077812 */ /* 0x000fe200078ec0ff */
[----:B------:R-:W-:Y:S01]  /*1b70*/  UIMAD UR4, UR8, UR4, URZ ;  /* 0x00000004080472a4 */ /* 0x000fe2000f8e023f */
[C---:B------:R-:W-:Y:S01]  /*1b80*/  IMAD R2, R5.reuse, c[0x0][0x23c], R2 ;  /* 0x00008f0005027a24 */ /* 0x040fe200078e0202 */
[----:B------:R-:W-:Y:S01]  /*1b90*/  UMOV UR7, 0x6 ;  /* 0x0000000600077882 */ /* 0x000fe20000000000 */
[----:B-1----:R-:W-:Y:S01]  /*1ba0*/  IMAD.WIDE.U32 R8, R5, c[0x0][0x238], R234 ;  /* 0x00008e0005087a25 */ /* 0x002fe200078e00ea */
[----:B------:R-:W-:Y:S01]  /*1bb0*/  ULDC UR17, c[0x0][0x17c] ;  /* 0x00005f0000117ab9 */ /* 0x000fe20000000800 */
[----:B------:R-:W-:Y:S01]  /*1bc0*/  LEA.HI R3, R4, R4, RZ, 0x1 ;  /* 0x0000000404037211 */ /* 0x000fe200078f08ff */
[----:B------:R-:W-:Y:S01]  /*1bd0*/  USHF.L.U32 UR18, UR6, 0x6, URZ ;  /* 0x0000000606127899 */ /* 0x000fe2000800063f */
[----:B------:R-:W-:Y:S01]  /*1be0*/  IMAD.IADD R9, R9, 0x1, R2 ;  /* 0x0000000109097824 */ /* 0x000fe200078e0202 */
[----:B------:R-:W-:Y:S01]  /*1bf0*/  USHF.L.U64.HI UR17, UR6, UR7, UR17 ;  /* 0x0000000706117299 */ /* 0x000fe20008010211 */
[----:B------:R-:W-:Y:S01]  /*1c00*/  IMAD.U32 R2, RZ, RZ, UR20 ;  /* 0x00000014ff027e24 */ /* 0x000fe2000f8e00ff */
[----:B------:R-:W-:Y:S01]  /*1c10*/  UIMAD UR6, UR20, UR5, UR4 ;  /* 0x00000005140672a4 */ /* 0x000fe2000f8e0204 */
[----:B------:R-:W-:Y:S01]  /*1c20*/  IMAD.IADD R7, R234, 0x1, -R7 ;  /* 0x00000001ea077824 */ /* 0x000fe200078e0a07 */
[----:B------:R-:W-:Y:S01]  /*1c30*/  LOP3.LUT R3, R3, 0xfffffffe, RZ, 0xc0, !PT ;  /* 0xfffffffe03037812 */ /* 0x000fe200078ec0ff */
[----:B------:R-:W-:Y:S01]  /*1c40*/  IMAD.WIDE.U32 R10, R2, c[0x0][0x240], R8 ;  /* 0x00009000020a7a25 */ /* 0x000fe200078e0008 */
[----:B------:R-:W-:Y:S01]  /*1c50*/  UIADD3 UR11, UR11, 0x3f, URZ ;  /* 0x0000003f0b0b7890 */ /* 0x000fe2000fffe03f */
[----:B------:R-:W-:Y:S01]  /*1c60*/  SHF.L.U32 R219, R219, 0x1, RZ ;  /* 0x00000001dbdb7819 */ /* 0x000fe200000006ff */
[----:B------:R-:W-:Y:S01]  /*1c70*/  CS2R R170, SRZ ;  /* 0x0000000000aa7805 */ /* 0x000fe2000001ff00 */
[----:B------:R-:W-:Y:S01]  /*1c80*/  SHF.R.S32.HI R6, RZ, 0x1f, R7 ;  /* 0x0000001fff067819 */ /* 0x000fe20000011407 */
[----:B------:R1:W-:Y:S01]  /*1c90*/  STL.64 [R1+0x8], R10 ;  /* 0x0000080a01007387 */ /* 0x0003e20000100a00 */
[----:B------:R-:W-:Y:S01]  /*1ca0*/  IADD3 R2, R11, UR6, RZ ;  /* 0x000000060b027c10 */ /* 0x000fe2000fffe0ff */
[----:B------:R-:W-:Y:S01]  /*1cb0*/  IMAD.IADD R3, R4, 0x1, -R3 ;  /* 0x0000000104037824 */ /* 0x000fe200078e0a03 */
[----:B------:R-:W-:Y:S01]  /*1cc0*/  MOV R4, 0xffffffb0 ;  /* 0xffffffb000047802 */ /* 0x000fe20000000f00 */
[----:B------:R-:W-:Y:S01]  /*1cd0*/  IMAD.SHL.U32 R222, R228, 0x2, RZ ;  /* 0x00000002e4de7824 */ /* 0x000fe200078e00ff */
[----:B------:R-:W-:Y:S01]  /*1ce0*/  LEA.HI R5, R6, R7, RZ, 0x2 ;  /* 0x0000000706057211 */ /* 0x000fe200078f10ff */
[----:B------:R1:W-:Y:S01]  /*1cf0*/  STL [R1+0x10], R2 ;  /* 0x0000100201007387 */ /* 0x0003e20000100800 */
[----:B------:R-:W-:Y:S01]  /*1d00*/  IMAD.SHL.U32 R224, R224, 0x2, RZ ;  /* 0x00000002e0e07824 */ /* 0x000fe200078e00ff */
[----:B------:R-:W-:Y:S01]  /*1d10*/  USHF.R.S32.HI UR7, URZ, 0x1f, UR11 ;  /* 0x0000001f3f077899 */ /* 0x000fe2000801140b */
[----:B------:R-:W-:Y:S01]  /*1d20*/  LOP3.LUT R244, R5, 0xfffffffc, RZ, 0xc0, !PT ;  /* 0xfffffffc05f47812 */ /* 0x000fe200078ec0ff */
[----:B------:R-:W-:Y:S01]  /*1d30*/  IMAD R4, R227, R4, c[0x0][0x198] ;  /* 0x00006600e3047624 */ /* 0x000fe200078e0204 */
[----:B------:R-:W-:Y:S01]  /*1d40*/  IADD3 R220, R222, 0x1b080, RZ ;  /* 0x0001b080dedc7810 */ /* 0x000fe20007ffe0ff */
[----:B------:R-:W-:Y:S01]  /*1d50*/  IMAD.SHL.U32 R245, R245, 0x2, RZ ;  /* 0x00000002f5f57824 */ /* 0x000fe200078e00ff */
[----:B------:R-:W-:Y:S01]  /*1d60*/  IADD3 R244, R7, -R244, RZ ;  /* 0x800000f407f47210 */ /* 0x000fe20007ffe0ff */
[----:B------:R-:W-:Y:S01]  /*1d70*/  IMAD.SHL.U32 R221, R225, 0x2, RZ ;  /* 0x00000002e1dd7824 */ /* 0x000fe200078e00ff */
[----:B------:R-:W-:Y:S01]  /*1d80*/  ULEA.HI UR7, UR7, UR11, URZ, 0x6 ;  /* 0x0000000b07077291 */ /* 0x000fe2000f8f303f */
[----:B------:R-:W-:Y:S01]  /*1d90*/  IMAD R3, R3, -0x8, R4 ;  /* 0xfffffff803037824 */ /* 0x000fe200078e0204 */
[----:B------:R-:W-:Y:S01]  /*1da0*/  LEA.HI.SX32 R246, R5, R246, 0x1e ;  /* 0x000000f605f67211 */ /* 0x000fe200078ff2ff */
[----:B------:R-:W-:Y:S01]  /*1db0*/  IMAD R215, R215, 0x2, R224 ;  /* 0x00000002d7d77824 */ /* 0x000fe200078e02e0 */
[----:B------:R-:W-:Y:S01]  /*1dc0*/  LEA R218, R218, 0x23c80, 0x1 ;  /* 0x00023c80dada7811 */ /* 0x000fe200078e08ff */
[----:B------:R-:W-:Y:S01]  /*1dd0*/  IMAD R220, R223, 0x2, R220 ;  /* 0x00000002dfdc7824 */ /* 0x000fe200078e02dc */
[----:B------:R-:W-:Y:S01]  /*1de0*/  LEA R217, R217, 0x80, 0x1 ;  /* 0x00000080d9d97811 */ /* 0x000fe200078e08ff */
[----:B------:R-:W-:Y:S01]  /*1df0*/  IMAD R214, R213, 0x2, R224 ;  /* 0x00000002d5d67824 */ /* 0x000fe200078e02e0 */
[----:B------:R-:W-:Y:S01]  /*1e00*/  IADD3 R223, R228, R223, RZ ;  /* 0x000000dfe4df7210 */ /* 0x000fe20007ffe0ff */
[----:B------:R-:W-:Y:S01]  /*1e10*/  IMAD R244, R244, -0x2, R3 ;  /* 0xfffffffef4f47824 */ /* 0x000fe200078e0203 */
[----:B------:R-:W-:Y:S01]  /*1e20*/  IADD3 R247, R229, 0xf080, RZ ;  /* 0x0000f080e5f77810 */ /* 0x000fe20007ffe0ff */
        /* <DEDUP_REMOVED lines=59> */
[----:B------:R-:W-:Y:S01]  /*21e0*/  LEA R0, R0, R219, 0x1 ;  /* 0x000000db00007211 */ /* 0x000fe200078e08ff */
[----:B------:R-:W-:Y:S01]  /*21f0*/  IMAD R213, R213, 0x2, R215 ;  /* 0x00000002d5d57824 */ /* 0x000fe200078e02d7 */
[----:B------:R-:W-:Y:S01]  /*2200*/  IADD3 R212, R222, R221, RZ ;  /* 0x000000ddded47210 */ /* 0x000fe20007ffe0ff */
[----:B------:R-:W-:Y:S01]  /*2210*/  ULDC UR10, c[0x0][0x188] ;  /* 0x00006200000a7ab9 */ /* 0x000fe20000000800 */
[----:B------:R-:W-:Y:S01]  /*2220*/  IADD3 R252, R245, 0x21480, RZ ;  /* 0x00021480f5fc7810 */ /* 0x000fe20007ffe0ff */
[----:B------:R-:W-:Y:S01]  /*2230*/  ULDC UR9, c[0x0][0x278] ;  /* 0x00009e0000097ab9 */ /* 0x000fe20000000800 */
[----:B------:R-:W-:Y:S01]  /*2240*/  IADD3 R216, R228, R225, RZ ;  /* 0x000000e1e4d87210 */ /* 0x000fe20007ffe0ff */
[----:B------:R-:W-:-:S02]  /*2250*/  ULDC UR8, c[0x0][0x218] ;  /* 0x0000860000087ab9 */ /* 0x000fc40000000800 */
[----:B------:R-:W-:Y:S02]  /*2260*/  ULDC UR5, c[0x0][0x290] ;  /* 0x0000a40000057ab9 */ /* 0x000fe40000000800 */
[----:B------:R-:W-:Y:S02]  /*2270*/  UMOV UR22, 0x1 ;  /* 0x0000000100167882 */ /* 0x000fe40000000000 */
[----:B------:R-:W-:Y:S02]  /*2280*/  UMOV UR4, URZ ;  /* 0x0000003f00047c82 */ /* 0x000fe40008000000 */
[----:B------:R-:W-:Y:S02]  /*2290*/  UMOV UR12, URZ ;  /* 0x0000003f000c7c82 */ /* 0x000fe40008000000 */
[----:B------:R-:W-:Y:S02]  /*22a0*/  UIMAD UR10, UR20, UR10, URZ ;  /* 0x0000000a140a72a4 */ /* 0x000fe4000f8e023f */
[----:B------:R-:W-:-:S02]  /*22b0*/  UIMAD UR9, UR20, UR9, URZ ;  /* 0x00000009140972a4 */ /* 0x000fc4000f8e023f */
[----:B------:R-:W-:Y:S02]  /*22c0*/  UIMAD UR8, UR20, UR8, URZ ;  /* 0x00000008140872a4 */ /* 0x000fe4000f8e023f */
[----:B------:R-:W-:Y:S02]  /*22d0*/  UIMAD UR5, UR20, UR5, URZ ;  /* 0x00000005140572a4 */ /* 0x000fe4000f8e023f */
[----:B------:R-:W-:Y:S02]  /*22e0*/  USHF.R.S32.HI UR19, URZ, 0x6, UR7 ;  /* 0x000000063f137899 */ /* 0x000fe40008011407 */
[----:B-1----:R-:W-:Y:S02]  /*22f0*/  ULDC UR11, c[0x0][0x168] ;  /* 0x00005a00000b7ab9 */ /* 0x002fe40000000800 */
.L_x_659:
[----:B------:R-:W-:Y:S04]  /*2300*/  DEPBAR.LE SB0, 0x1 ;  /* 0x000080400000791a */ /* 0x000fe80000000000 */
[----:B------:R-:W-:Y:S01]  /*2310*/  BAR.SYNC.DEFER_BLOCKING 0x0 ;  /* 0x0000000000007b1d */ /* 0x000fe20000010000 */
[----:B------:R-:W-:Y:S01]  /*2320*/  MOV R3, UR4 ;  /* 0x0000000400037c02 */ /* 0x000fe20008000f00 */
[----:B------:R-:W-:Y:S01]  /*2330*/  IMAD.U32 R104, RZ, RZ, UR4 ;  /* 0x00000004ff687e24 */ /* 0x000fe2000f8e00ff */
[----:B------:R-:W-:Y:S01]  /*2340*/  MOV R42, UR4 ;  /* 0x00000004002a7c02 */ /* 0x000fe20008000f00 */
[----:B------:R-:W-:Y:S02]  /*2350*/  UIADD3 UR21, UR12, 0x1, URZ ;  /* 0x000000010c157890 */ /* 0x000fe4000fffe03f */
[----:B------:R-:W-:Y:S02]  /*2360*/  IMAD R3, R3, 0x3000, R228 ;  /* 0x0000300003037824 */ /* 0x000fe400078e02e4 */
[----:B------:R-:W-:Y:S01]  /*2370*/  IMAD R42, R42, 0x3000, R225 ;  /* 0x000030002a2a7824 */ /* 0x000fe200078e02e1 */
[----:B------:R-:W-:Y:S01]  /*2380*/  UISETP.GE.AND UP0, UPT, UR21, UR19, UPT ;  /* 0x000000131500728c */ /* 0x000fe2000bf06270 */
[----:B------:R-:W-:Y:S02]  /*2390*/  IMAD.SHL.U32 R174, R3, 0x2, RZ ;  /* 0x0000000203ae7824 */ /* 0x000fe400078e00ff */
[--C-:B------:R-:W-:Y:S02]  /*23a0*/  IMAD.IADD R37, R228, 0x1, R42.reuse ;  /* 0x00000001e4257824 */ /* 0x100fe400078e022a */
[----:B------:R-:W-:Y:S01]  /*23b0*/  IMAD R43, R104, 0x3000, R223 ;  /* 0x00003000682b7824 */ /* 0x000fe200078e02df */
[----:B------:R-:W-:Y:S01]  /*23c0*/  PLOP3.LUT P0, PT, PT, PT, UP0, 0x80, 0x0 ;  /* 0x000000000000781c */ /* 0x000fe20003f0f008 */
[----:B------:R-:W-:Y:S01]  /*23d0*/  IMAD.IADD R42, R223, 0x1, R42 ;  /* 0x00000001df2a7824 */ /* 0x000fe200078e022a */
[----:B------:R-:W-:Y:S02]  /*23e0*/  SHF.L.U32 R36, R37, 0x1, RZ ;  /* 0x0000000125247819 */ /* 0x000fe400000006ff */
[----:B------:R-:W-:Y:S02]  /*23f0*/  SHF.L.U32 R173, R43, 0x1, RZ ;  /* 0x000000012bad7819 */ /* 0x000fe400000006ff */
[----:B------:R-:W-:Y:S01]  /*2400*/  SHF.L.U32 R172, R42, 0x1, RZ ;  /* 0x000000012aac7819 */ /* 0x000fe200000006ff */
[----:B------:R-:W-:Y:S04]  /*2410*/  LDSM.16.M88.2 R2, [R224+0x80] ;  /* 0x00008000e002783b */ /* 0x000fe80000000100 */
[----:B------:R-:W1:Y:S04]  /*2420*/  LDSM.16.M88.4 R24, [R174+0xf080] ;  /* 0x00f08000ae18783b */ /* 0x000e680000000200 */
[----:B------:R-:W2:Y:S04]  /*2430*/  LDSM.16.M88.2 R28, [R224+0x880] ;  /* 0x00088000e01c783b */ /* 0x000ea80000000100 */
[----:B------:R-:W3:Y:S04]  /*2440*/  LDSM.16.M88.2 R30, [R224+0x1080] ;  /* 0x00108000e01e783b */ /* 0x000ee80000000100 */
[----:B------:R-:W4:Y:S04]  /*2450*/  LDSM.16.M88.2 R32, [R224+0x1880] ;  /* 0x00188000e020783b */ /* 0x000f280000000100 */
[----:B------:R-:W5:Y:S04]  /*2460*/  LDSM.16.M88.2 R34, [R224+0x2080] ;  /* 0x00208000e022783b */ /* 0x000f680000000100 */
[----:B------:R-:W-:Y:S04]  /*2470*/  LDSM.16.M88.2 R40, [R215+0x80] ;  /* 0x00008000d728783b */ /* 0x000fe80000000100 */
[----:B------:R-:W4:Y:S04]  /*2480*/  LDSM.16.M88.4 R36, [R36+0xf080] ;  /* 0x00f080002424783b */ /* 0x000f280000000200 */
[----:B------:R-:W-:Y:S04]  /*2490*/  LDSM.16.M88.2 R108, [R215+0x5080] ;  /* 0x00508000d76c783b */ /* 0x000fe80000000100 */
[----:B------:R-:W-:Y:S01]  /*24a0*/  LDSM.16.M88.2 R110, [R215+0x5880] ;  /* 0x00588000d76e783b */ /* 0x000fe20000000100 */
[C---:B-1----:R-:W-:Y:S03]  /*24b0*/  HMMA.16816.F32 R4, R24.reuse, R2, RZ ;  /* 0x000000021804723c */ /* 0x042fe600000018ff */
[----:B------:R-:W1:Y:S05]  /*24c0*/  LDSM.16.M88.2 R2, [R215+0x880] ;  /* 0x00088000d702783b */ /* 0x000e6a0000000100 */
[C---:B--2---:R-:W-:Y:S01]  /*24d0*/  HMMA.16816.F32 R8, R24.reuse, R28, RZ ;  /* 0x0000001c1808723c */ /* 0x044fe200000018ff */
[----:B------:R-:W2:Y:S07]  /*24e0*/  LDSM.16.M88.2 R28, [R215+0x1080] ;  /* 0x00108000d71c783b */ /* 0x000eae0000000100 */
[C---:B---3--:R-:W-:Y:S01]  /*24f0*/  HMMA.16816.F32 R12, R24.reuse, R30, RZ ;  /* 0x0000001e180c723c */ /* 0x048fe200000018ff */
[----:B------:R-:W3:Y:S07]  /*2500*/  LDSM.16.M88.2 R30, [R215+0x1880] ;  /* 0x00188000d71e783b */ /* 0x000eee0000000100 */
[C---:B----4-:R-:W-:Y:S01]  /*2510*/  HMMA.16816.F32 R16, R24.reuse, R32, RZ ;  /* 0x000000201810723c */ /* 0x050fe200000018ff */
[----:B------:R-:W4:Y:S07]  /*2520*/  LDSM.16.M88.2 R32, [R215+0x2080] ;  /* 0x00208000d720783b */ /* 0x000f2e0000000100 */
[----:B-----5:R-:W-:Y:S01]  /*2530*/  HMMA.16816.F32 R20, R24, R34, RZ ;  /* 0x000000221814723c */ /* 0x020fe200000018ff */
[----:B------:R-:W-:Y:S04]  /*2540*/  LDSM.16.M88.2 R34, [R214+0x80] ;  /* 0x00008000d622783b */ /* 0x000fe80000000100 */
[----:B------:R-:W5:Y:S03]  /*2550*/  LDSM.16.M88.4 R24, [R173+0xf080] ;  /* 0x00f08000ad18783b */ /* 0x000f660000000200 */
[C---:B------:R-:W-:Y:S01]  /*2560*/  HMMA.16816.F32 R4, R36.reuse, R40, R4 ;  /* 0x000000282404723c */ /* 0x040fe20000001804 */
[----:B------:R-:W-:Y:S07]  /*2570*/  LDSM.16.M88.2 R40, [R213+0x880] ;  /* 0x00088000d528783b */ /* 0x000fee0000000100 */
[C---:B-1----:R-:W-:Y:S01]  /*2580*/  HMMA.16816.F32 R8, R36.reuse, R2, R8 ;  /* 0x000000022408723c */ /* 0x042fe20000001808 */
[----:B------:R-:W1:Y:S07]  /*2590*/  LDSM.16.M88.2 R2, [R214+0x880] ;  /* 0x00088000d602783b */ /* 0x000e6e0000000100 */
[C---:B--2---:R-:W-:Y:S01]  /*25a0*/  HMMA.16816.F32 R12, R36.reuse, R28, R12 ;  /* 0x0000001c240c723c */ /* 0x044fe2000000180c */
[----:B------:R-:W2:Y:S07]  /*25b0*/  LDSM.16.M88.2 R28, [R214+0x1080] ;  /* 0x00108000d61c783b */ /* 0x000eae0000000100 */
[C---:B---3--:R-:W-:Y:S01]  /*25c0*/  HMMA.16816.F32 R16, R36.reuse, R30, R16 ;  /* 0x0000001e2410723c */ /* 0x048fe20000001810 */
[----:B------:R-:W3:Y:S07]  /*25d0*/  LDSM.16.M88.2 R30, [R214+0x1880] ;  /* 0x00188000d61e783b */ /* 0x000eee0000000100 */
[----:B----4-:R-:W-:Y:S01]  /*25e0*/  HMMA.16816.F32 R20, R36, R32, R20 ;  /* 0x000000202414723c */ /* 0x010fe20000001814 */
[----:B------:R-:W4:Y:S04]  /*25f0*/  LDSM.16.M88.2 R32, [R214+0x2080] ;  /* 0x00208000d620783b */ /* 0x000f280000000100 */
[----:B------:R-:W-:Y:S03]  /*2600*/  LDSM.16.M88.4 R36, [R172+0xf080] ;  /* 0x00f08000ac24783b */ /* 0x000fe60000000200 */
[C---:B-----5:R-:W-:Y:S01]  /*2610*/  HMMA.16816.F32 R4, R24.reuse, R34, R4 ;  /* 0x000000221804723c */ /* 0x060fe20000001804 */
[----:B------:R-:W5:Y:S07]  /*2620*/  LDSM.16.M88.2 R34, [R213+0x80] ;  /* 0x00008000d522783b */ /* 0x000f6e0000000100 */
[C---:B-1----:R-:W-:Y:S01]  /*2630*/  HMMA.16816.F32 R8, R24.reuse, R2, R8 ;  /* 0x000000021808723c */ /* 0x042fe20000001808 */
[----:B------:R-:W1:Y:S07]  /*2640*/  LDSM.16.M88.2 R2, [R213+0x1080] ;  /* 0x00108000d502783b */ /* 0x000e6e0000000100 */
[C---:B--2---:R-:W-:Y:S01]  /*2650*/  HMMA.16816.F32 R12, R24.reuse, R28, R12 ;  /* 0x0000001c180c723c */ /* 0x044fe2000000180c */
[----:B------:R-:W2:Y:S07]  /*2660*/  LDSM.16.M88.2 R28, [R213+0x1880] ;  /* 0x00188000d51c783b */ /* 0x000eae0000000100 */
[C---:B---3--:R-:W-:Y:S01]  /*2670*/  HMMA.16816.F32 R16, R24.reuse, R30, R16 ;  /* 0x0000001e1810723c */ /* 0x048fe20000001810 */
[----:B------:R-:W3:Y:S07]  /*2680*/  LDSM.16.M88.2 R30, [R213+0x2080] ;  /* 0x00208000d51e783b */ /* 0x000eee0000000100 */
[----:B----4-:R-:W-:Y:S01]  /*2690*/  HMMA.16816.F32 R20, R24, R32, R20 ;  /* 0x000000201814723c */ /* 0x010fe20000001814 */
[----:B------:R-:W-:Y:S04]  /*26a0*/  LDSM.16.M88.2 R32, [R224+0x2880] ;  /* 0x00288000e020783b */ /* 0x000fe80000000100 */
[----:B------:R-:W4:Y:S03]  /*26b0*/  LDSM.16.M88.4 R24, [R174+0x11080] ;  /* 0x01108000ae18783b */ /* 0x000f260000000200 */
[C---:B-----5:R-:W-:Y:S01]  /*26c0*/  HMMA.16816.F32 R4, R36.reuse, R34, R4 ;  /* 0x000000222404723c */ /* 0x060fe20000001804 */
[----:B------:R-:W5:Y:S07]  /*26d0*/  LDSM.16.M88.2 R34, [R224+0x3080] ;  /* 0x00308000e022783b */ /* 0x000f6e0000000100 */
[C---:B------:R-:W-:Y:S07]  /*26e0*/  HMMA.16816.F32 R8, R36.reuse, R40, R8 ;  /* 0x000000282408723c */ /* 0x040fee0000001808 */
[----:B------:R-:W-:Y:S01]  /*26f0*/  MOV R41, UR4 ;  /* 0x0000000400297c02 */ /* 0x000fe20008000f00 */
[C---:B-1----:R-:W-:Y:S01]  /*2700*/  HMMA.16816.F32 R12, R36.reuse, R2, R12 ;  /* 0x00000002240c723c */ /* 0x042fe2000000180c */
[----:B------:R-:W1:Y:S03]  /*2710*/  LDSM.16.M88.2 R2, [R224+0x3880] ;  /* 0x00388000e002783b */ /* 0x000e660000000100 */
[----:B------:R-:W-:Y:S04]  /*2720*/  IMAD R41, R41, 0x3000, R216 ;  /* 0x0000300029297824 */ /* 0x000fe800078e02d8 */
[C---:B--2---:R-:W-:Y:S01]  /*2730*/  HMMA.16816.F32 R16, R36.reuse, R28, R16 ;  /* 0x0000001c2410723c */ /* 0x044fe20000001810 */
[----:B------:R-:W2:Y:S03]  /*2740*/  LDSM.16.M88.2 R28, [R224+0x4080] ;  /* 0x00408000e01c783b */ /* 0x000ea60000000100 */
[----:B------:R-:W-:Y:S02]  /*2750*/  IMAD.SHL.U32 R104, R41, 0x2, RZ ;  /* 0x0000000229687824 */ /* 0x000fe400078e00ff */
[----:B------:R-:W-:Y:S02]  /*2760*/  LDSM.16.M88.4 R40, [R173+0x11080] ;  /* 0x01108000ad28783b */ /* 0x000fe40000000200 */
[----:B---3--:R-:W-:Y:S02]  /*2770*/  HMMA.16816.F32 R20, R36, R30, R20 ;  /* 0x0000001e2414723c */ /* 0x008fe40000001814 */
[----:B------:R-:W3:Y:S04]  /*2780*/  LDSM.16.M88.2 R30, [R224+0x4880] ;  /* 0x00488000e01e783b */ /* 0x000ee80000000100 */
[----:B------:R-:W-:Y:S02]  /*2790*/  LDSM.16.M88.4 R36, [R104+0x11080] ;  /* 0x011080006824783b */ /* 0x000fe40000000200 */
[C---:B----4-:R-:W-:Y:S02]  /*27a0*/  HMMA.16816.F32 R4, R24.reuse, R32, R4 ;  /* 0x000000201804723c */ /* 0x050fe40000001804 */
[----:B------:R-:W4:Y:S04]  /*27b0*/  LDSM.16.M88.2 R32, [R215+0x2880] ;  /* 0x00288000d720783b */ /* 0x000f280000000100 */
[----:B------:R-:W-:Y:S02]  /*27c0*/  LDSM.16.M88.4 R104, [R104+0x13080] ;  /* 0x013080006868783b */ /* 0x000fe40000000200 */
[C---:B-----5:R-:W-:Y:S02]  /*27d0*/  HMMA.16816.F32 R8, R24.reuse, R34, R8 ;  /* 0x000000221808723c */ /* 0x060fe40000001808 */
[----:B------:R-:W5:Y:S06]  /*27e0*/  LDSM.16.M88.2 R34, [R215+0x3080] ;  /* 0x00308000d722783b */ /* 0x000f6c0000000100 */
[C---:B-1----:R-:W-:Y:S01]  /*27f0*/  HMMA.16816.F32 R12, R24.reuse, R2, R12 ;  /* 0x00000002180c723c */ /* 0x042fe2000000180c */
[----:B------:R-:W1:Y:S07]  /*2800*/  LDSM.16.M88.2 R2, [R215+0x3880] ;  /* 0x00388000d702783b */ /* 0x000e6e0000000100 */
[C---:B--2---:R-:W-:Y:S01]  /*2810*/  HMMA.16816.F32 R16, R24.reuse, R28, R16 ;  /* 0x0000001c1810723c */ /* 0x044fe20000001810 */
[----:B------:R-:W2:Y:S07]  /*2820*/  LDSM.16.M88.2 R28, [R215+0x4080] ;  /* 0x00408000d71c783b */ /* 0x000eae0000000100 */
[----:B---3--:R-:W-:Y:S01]  /*2830*/  HMMA.16816.F32 R20, R24, R30, R20 ;  /* 0x0000001e1814723c */ /* 0x008fe20000001814 */
[----:B------:R-:W3:Y:S04]  /*2840*/  LDSM.16.M88.2 R24, [R215+0x4880] ;  /* 0x00488000d718783b */ /* 0x000ee80000000100 */
[----:B------:R-:W3:Y:S03]  /*2850*/  LDSM.16.M88.2 R26, [R214+0x2880] ;  /* 0x00288000d61a783b */ /* 0x000ee60000000100 */
[C---:B----4-:R-:W-:Y:S01]  /*2860*/  HMMA.16816.F32 R4, R36.reuse, R32, R4 ;  /* 0x000000202404723c */ /* 0x050fe20000001804 */
[----:B------:R-:W4:Y:S07]  /*2870*/  LDSM.16.M88.2 R30, [R214+0x3080] ;  /* 0x00308000d61e783b */ /* 0x000f2e0000000100 */
[C---:B-----5:R-:W-:Y:S01]  /*2880*/  HMMA.16816.F32 R8, R36.reuse, R34, R8 ;  /* 0x000000222408723c */ /* 0x060fe20000001808 */
[----:B------:R-:W-:Y:S07]  /*2890*/  LDSM.16.M88.4 R32, [R172+0x11080] ;  /* 0x01108000ac20783b */ /* 0x000fee0000000200 */
[C---:B-1----:R-:W-:Y:S01]  /*28a0*/  HMMA.16816.F32 R12, R36.reuse, R2, R12 ;  /* 0x00000002240c723c */ /* 0x042fe2000000180c */
[----:B------:R-:W1:Y:S07]  /*28b0*/  LDSM.16.M88.2 R2, [R214+0x3880] ;  /* 0x00388000d602783b */ /* 0x000e6e0000000100 */
[C---:B--2---:R-:W-:Y:S01]  /*28c0*/  HMMA.16816.F32 R16, R36.reuse, R28, R16 ;  /* 0x0000001c2410723c */ /* 0x044fe20000001810 */
[----:B------:R-:W2:Y:S07]  /*28d0*/  LDSM.16.M88.2 R28, [R214+0x4080] ;  /* 0x00408000d61c783b */ /* 0x000eae0000000100 */
[----:B---3--:R-:W-:Y:S01]  /*28e0*/  HMMA.16816.F32 R20, R36, R24, R20 ;  /* 0x000000182414723c */ /* 0x008fe20000001814 */
[----:B------:R-:W3:Y:S04]  /*28f0*/  LDSM.16.M88.2 R24, [R214+0x4880] ;  /* 0x00488000d618783b */ /* 0x000ee80000000100 */
[----:B------:R-:W-:Y:S03]  /*2900*/  LDSM.16.M88.4 R36, [R174+0x13080] ;  /* 0x01308000ae24783b */ /* 0x000fe60000000200 */
[C---:B------:R-:W-:Y:S01]  /*2910*/  HMMA.16816.F32 R4, R40.reuse, R26, R4 ;  /* 0x0000001a2804723c */ /* 0x040fe20000001804 */
[----:B------:R-:W5:Y:S07]  /*2920*/  LDSM.16.M88.2 R26, [R213+0x2880] ;  /* 0x00288000d51a783b */ /* 0x000f6e0000000100 */
[C---:B----4-:R-:W-:Y:S01]  /*2930*/  HMMA.16816.F32 R8, R40.reuse, R30, R8 ;  /* 0x0000001e2808723c */ /* 0x050fe20000001808 */
[----:B------:R-:W4:Y:S07]  /*2940*/  LDSM.16.M88.2 R30, [R213+0x3080] ;  /* 0x00308000d51e783b */ /* 0x000f2e0000000100 */
[C---:B-1----:R-:W-:Y:S01]  /*2950*/  HMMA.16816.F32 R12, R40.reuse, R2, R12 ;  /* 0x00000002280c723c */ /* 0x042fe2000000180c */
[----:B------:R-:W1:Y:S07]  /*2960*/  LDSM.16.M88.2 R2, [R213+0x3880] ;  /* 0x00388000d502783b */ /* 0x000e6e0000000100 */
[C---:B--2---:R-:W-:Y:S01]  /*2970*/  HMMA.16816.F32 R16, R40.reuse, R28, R16 ;  /* 0x0000001c2810723c */ /* 0x044fe20000001810 */
[----:B------:R-:W2:Y:S07]  /*2980*/  LDSM.16.M88.2 R28, [R213+0x4080] ;  /* 0x00408000d51c783b */ /* 0x000eae0000000100 */
[----:B---3--:R-:W-:Y:S01]  /*2990*/  HMMA.16816.F32 R20, R40, R24, R20 ;  /* 0x000000182814723c */ /* 0x008fe20000001814 */
[----:B------:R-:W3:Y:S04]  /*29a0*/  LDSM.16.M88.2 R24, [R213+0x4880] ;  /* 0x00488000d518783b */ /* 0x000ee80000000100 */
[----:B------:R-:W3:Y:S03]  /*29b0*/  LDSM.16.M88.2 R40, [R224+0x5080] ;  /* 0x00508000e028783b */ /* 0x000ee60000000100 */
[C---:B-----5:R-:W-:Y:S01]  /*29c0*/  HMMA.16816.F32 R4, R32.reuse, R26, R4 ;  /* 0x0000001a2004723c */ /* 0x060fe20000001804 */
[----:B------:R-:W5:Y:S04]  /*29d0*/  LDSM.16.M88.2 R42, [R224+0x5880] ;  /* 0x00588000e02a783b */ /* 0x000f680000000100 */
[----:B------:R-:W5:Y:S03]  /*29e0*/  LDSM.16.M88.2 R26, [R224+0x6080] ;  /* 0x00608000e01a783b */ /* 0x000f660000000100 */
        /* <DEDUP_REMOVED lines=10> */
[----:B------:R-:W-:Y:S07]  /*2a90*/  LDSM.16.M88.2 R40, [R214+0x5080] ;  /* 0x00508000d628783b */ /* 0x000fee0000000100 */
[C---:B-----5:R-:W-:Y:S01]  /*2aa0*/  HMMA.16816.F32 R8, R36.reuse, R42, R8 ;  /* 0x0000002a2408723c */ /* 0x060fe20000001808 */
[----:B------:R-:W-:Y:S07]  /*2ab0*/  LDSM.16.M88.2 R42, [R214+0x5880] ;  /* 0x00588000d62a783b */ /* 0x000fee0000000100 */
[C---:B------:R-:W-:Y:S01]  /*2ac0*/  HMMA.16816.F32 R12, R36.reuse, R26, R12 ;  /* 0x0000001a240c723c */ /* 0x040fe2000000180c */
[----:B------:R-:W5:Y:S07]  /*2ad0*/  LDSM.16.M88.2 R26, [R215+0x7080] ;  /* 0x00708000d71a783b */ /* 0x000f6e0000000100 */
[C---:B----4-:R-:W-:Y:S01]  /*2ae0*/  HMMA.16816.F32 R16, R36.reuse, R30, R16 ;  /* 0x0000001e2410723c */ /* 0x050fe20000001810 */
[----:B------:R-:W4:Y:S07]  /*2af0*/  LDSM.16.M88.2 R30, [R214+0x6080] ;  /* 0x00608000d61e783b */ /* 0x000f2e0000000100 */
[----:B-1----:R-:W-:Y:S01]  /*2b00*/  HMMA.16816.F32 R20, R36, R2, R20 ;  /* 0x000000022414723c */ /* 0x002fe20000001814 */
[----:B------:R-:W1:Y:S04]  /*2b10*/  LDSM.16.M88.2 R2, [R214+0x6880] ;  /* 0x00688000d602783b */ /* 0x000e680000000100 */
[----:B------:R-:W-:Y:S03]  /*2b20*/  LDSM.16.M88.2 R36, [R213+0x5880] ;  /* 0x00588000d524783b */ /* 0x000fe60000000100 */
[C---:B------:R-:W-:Y:S01]  /*2b30*/  HMMA.16816.F32 R4, R104.reuse, R108, R4 ;  /* 0x0000006c6804723c */ /* 0x040fe20000001804 */
[----:B------:R-:W-:Y:S07]  /*2b40*/  LDSM.16.M88.2 R38, [R213+0x6080] ;  /* 0x00608000d526783b */ /* 0x000fee0000000100 */
[C---:B------:R-:W-:Y:S08]  /*2b50*/  HMMA.16816.F32 R8, R104.reuse, R110, R8 ;  /* 0x0000006e6808723c */ /* 0x040ff00000001808 */
[C---:B--2---:R-:W-:Y:S01]  /*2b60*/  HMMA.16816.F32 R12, R104.reuse, R28, R12 ;  /* 0x0000001c680c723c */ /* 0x044fe2000000180c */
[----:B------:R-:W2:Y:S07]  /*2b70*/  LDSM.16.M88.2 R28, [R214+0x7080] ;  /* 0x00708000d61c783b */ /* 0x000eae0000000100 */
[C---:B---3--:R-:W-:Y:S08]  /*2b80*/  HMMA.16816.F32 R16, R104.reuse, R24, R16 ;  /* 0x000000186810723c */ /* 0x048ff00000001810 */
[----:B-----5:R-:W-:Y:S01]  /*2b90*/  HMMA.16816.F32 R20, R104, R26, R20 ;  /* 0x0000001a6814723c */ /* 0x020fe20000001814 */
[----:B------:R-:W-:Y:S06]  /*2ba0*/  LDSM.16.M88.4 R24, [R172+0x13080] ;  /* 0x01308000ac18783b */ /* 0x000fec0000000200 */
[----:B------:R-:W-:Y:S01]  /*2bb0*/  MOV R107, UR4 ;  /* 0x00000004006b7c02 */ /* 0x000fe20008000f00 */
[C---:B------:R-:W-:Y:S01]  /*2bc0*/  HMMA.16816.F32 R4, R32.reuse, R40, R4 ;  /* 0x000000282004723c */ /* 0x040fe20000001804 */
[----:B------:R-:W-:Y:S04]  /*2bd0*/  LDSM.16.M88.2 R40, [R213+0x6880] ;  /* 0x00688000d528783b */ /* 0x000fe80000000100 */
[----:B------:R-:W-:Y:S03]  /*2be0*/  LEA R105, R107, R246, 0x6 ;  /* 0x000000f66b697211 */ /* 0x000fe600078e30ff */
[C---:B------:R-:W-:Y:S01]  /*2bf0*/  HMMA.16816.F32 R8, R32.reuse, R42, R8 ;  /* 0x0000002a2008723c */ /* 0x040fe20000001808 */
[----:B------:R-:W-:Y:S04]  /*2c00*/  LDSM.16.M88.2 R42, [R213+0x7080] ;  /* 0x00708000d52a783b */ /* 0x000fe80000000100 */
[----:B------:R-:W-:Y:S03]  /*2c10*/  LDS R190, [R105.X4+0x21080] ;  /* 0x0210800069be7984 */ /* 0x000fe60000004800 */
[C---:B----4-:R-:W-:Y:S01]  /*2c20*/  HMMA.16816.F32 R12, R32.reuse, R30, R12 ;  /* 0x0000001e200c723c */ /* 0x050fe2000000180c */
[----:B------:R-:W3:Y:S04]  /*2c30*/  LDSM.16.M88.2 R30, [R213+0x5080] ;  /* 0x00508000d51e783b */ /* 0x000ee80000000100 */
[----:B------:R4:W4:Y:S03]  /*2c40*/  LDS R189, [R105.X4+0x210a0] ;  /* 0x0210a00069bd7984 */ /* 0x0009260000004800 */
[C---:B-1----:R-:W-:Y:S01]  /*2c50*/  HMMA.16816.F32 R16, R32.reuse, R2, R16 ;  /* 0x000000022010723c */ /* 0x042fe20000001810 */
[----:B------:R-:W-:Y:S04]  /*2c60*/  DEPBAR.LE SB0, 0x0 ;  /* 0x000080000000791a */ /* 0x000fe80000000000 */
[----:B------:R-:W-:Y:S03]  /*2c70*/  BAR.SYNC.DEFER_BLOCKING 0x0 ;  /* 0x0000000000007b1d */ /* 0x000fe60000010000 */
[----:B--2---:R-:W-:Y:S03]  /*2c80*/  HMMA.16816.F32 R20, R32, R28, R20 ;  /* 0x0000001c2014723c */ /* 0x004fe60000001814 */
[----:B------:R1:W2:Y:S04]  /*2c90*/  LDSM.16.M88.2 R2, [R224+0x7880] ;  /* 0x00788000e002783b */ /* 0x0002a80000000100 */
[----:B------:R1:W1:Y:S01]  /*2ca0*/  LDSM.16.M88.2 R108, [R224+0x8080] ;  /* 0x00808000e06c783b */ /* 0x0002620000000100 */
[C---:B---3--:R-:W-:Y:S03]  /*2cb0*/  HMMA.16816.F32 R4, R24.reuse, R30, R4 ;  /* 0x0000001e1804723c */ /* 0x048fe60000001804 */
[----:B------:R3:W1:Y:S04]  /*2cc0*/  LDSM.16.M88.2 R32, [R224+0x8880] ;  /* 0x00888000e020783b */ /* 0x0006680000000100 */
[----:B------:R3:W1:Y:S01]  /*2cd0*/  LDSM.16.M88.2 R110, [R224+0x9080] ;  /* 0x00908000e06e783b */ /* 0x0006620000000100 */
[C---:B------:R-:W-:Y:S03]  /*2ce0*/  HMMA.16816.F32 R8, R24.reuse, R36, R8 ;  /* 0x000000241808723c */ /* 0x040fe60000001808 */
        /* <DEDUP_REMOVED lines=8> */
[----:B------:R-:W-:Y:S03]  /*2d70*/  HMMA.16816.F32 R20, R24, R42, R20 ;  /* 0x0000002a1814723c */ /* 0x000fe60000001814 */
[----:B------:R3:W1:Y:S04]  /*2d80*/  LDSM.16.M88.4 R104, [R222+0x1b080] ;  /* 0x01b08000de68783b */ /* 0x0006680000000200 */
[----:B------:R3:W1:Y:S01]  /*2d90*/  LDSM.16.M88.4 R176, [R212+0x1b080] ;  /* 0x01b08000d4b0783b */ /* 0x0006620000000200 */
[----:B------:R-:W-:-:S05]  /*2da0*/  @P0 BRA `(.L_x_657) ;  /* 0x0000049000000947 */ /* 0x000fca0003800000 */
[----:B--2-4-:R-:W-:Y:S01]  /*2db0*/  LOP3.LUT P2, RZ, R233, 0x1, RZ, 0xc0, !PT ;  /* 0x00000001e9ff7812 */ /* 0x014fe2000784c0ff */
[----:B------:R-:W2:Y:S01]  /*2dc0*/  LDL.64 R192, [R1] ;  /* 0x0000000001c07983 */ /* 0x000ea20000100a00 */
[----:B------:R-:W-:Y:S01]  /*2dd0*/  ISETP.GE.AND P3, PT, R250, c[0x0][0x16c], PT ;  /* 0x00005b00fa007a0c */ /* 0x000fe20003f66270 */
[----:B------:R-:W-:Y:S01]  /*2de0*/  USHF.R.S32.HI UR23, URZ, 0x1f, UR21 ;  /* 0x0000001f3f177899 */ /* 0x000fe20008011415 */
[----:B------:R-:W-:Y:S01]  /*2df0*/  IMAD.MOV.U32 R31, RZ, RZ, R249 ;  /* 0x000000ffff1f7224 */ /* 0x000fe200078e00f9 */
[----:B------:R-:W-:Y:S01]  /*2e00*/  ULDC.64 UR6, c[0x0][0x178] ;  /* 0x00005e0000067ab9 */ /* 0x000fe20000000a00 */
[----:B------:R-:W-:Y:S01]  /*2e10*/  IMAD.U32 R37, RZ, RZ, UR18 ;  /* 0x00000012ff257e24 */ /* 0x000fe2000f8e00ff */
[----:B------:R-:W4:Y:S01]  /*2e20*/  S2R R24, SR_CTAID.Y ;  /* 0x0000000000187919 */ /* 0x000f220000002600 */
[----:B------:R-:W-:Y:S01]  /*2e30*/  IMAD.U32 R35, RZ, RZ, UR18 ;  /* 0x00000012ff237e24 */ /* 0x000fe2000f8e00ff */
[----:B------:R-:W-:Y:S02]  /*2e40*/  UIMAD.WIDE.U32 UR26, UR21, UR6, URZ ;  /* 0x00000006151a72a5 */ /* 0x000fe4000f8e003f */
[----:B------:R-:W-:Y:S02]  /*2e50*/  UIMAD UR23, UR23, UR6, URZ ;  /* 0x00000006171772a4 */ /* 0x000fe4000f8e023f */
[----:B------:R-:W-:Y:S02]  /*2e60*/  UIMAD UR6, UR21, -0x40, UR11 ;  /* 0xffffffc0150678a4 */ /* 0x000fe4000f8e020b */
[----:B------:R-:W-:Y:S01]  /*2e70*/  IMAD.U32 R40, RZ, RZ, UR26 ;  /* 0x0000001aff287e24 */ /* 0x000fe2000f8e00ff */
[----:B------:R-:W-:Y:S03]  /*2e80*/  UIMAD UR23, UR21, UR7, UR23 ;  /* 0x00000007151772a4 */ /* 0x000fe6000f8e0217 */
[----:B------:R-:W-:Y:S01]  /*2e90*/  IADD3 R29, -R236, UR6, RZ ;  /* 0x00000006ec1d7c10 */ /* 0x000fe2000fffe1ff */
[----:B------:R-:W-:Y:S06]  /*2ea0*/  UIADD3 UR23, UR27, UR23, URZ ;  /* 0x000000171b177290 */ /* 0x000fec000fffe03f */
[----:B------:R-:W-:Y:S01]  /*2eb0*/  IMAD.U32 R26, RZ, RZ, UR23 ;  /* 0x00000017ff1a7e24 */ /* 0x000fe2000f8e00ff */
[----:B----4-:R-:W-:Y:S01]  /*2ec0*/  SHF.R.S32.HI R25, RZ, 0x1f, R24 ;  /* 0x0000001fff197819 */ /* 0x010fe20000011418 */
[C---:B------:R-:W-:Y:S04]  /*2ed0*/  @!P4 IMAD.WIDE.U32 R38, R24.reuse, c[0x0][0x270], R238 ;  /* 0x00009c001826ca25 */ /* 0x040fe800078e00ee */
[C---:B------:R-:W-:Y:S02]  /*2ee0*/  IMAD R28, R25.reuse, c[0x0][0x180], RZ ;  /* 0x00006000191c7a24 */ /* 0x040fe400078e02ff */
[----:B------:R-:W-:Y:S02]  /*2ef0*/  @!P4 IMAD R25, R25, c[0x0][0x270], RZ ;  /* 0x00009c001919ca24 */ /* 0x000fe400078e02ff */
[C---:B------:R-:W-:Y:S02]  /*2f00*/  IMAD R28, R24.reuse, c[0x0][0x184], R28 ;  /* 0x00006100181c7a24 */ /* 0x040fe400078e021c */
[C---:B------:R-:W-:Y:S02]  /*2f10*/  @!P4 IMAD R25, R24.reuse, c[0x0][0x274], R25 ;  /* 0x00009d001819ca24 */ /* 0x040fe400078e0219 */
[----:B--2---:R-:W-:Y:S04]  /*2f20*/  IMAD.MOV.U32 R30, RZ, RZ, R192 ;  /* 0x000000ffff1e7224 */ /* 0x004fe800078e00c0 */
[----:B------:R-:W-:Y:S04]  /*2f30*/  IMAD.WIDE.U32 R30, R24, c[0x0][0x180], R30 ;  /* 0x00006000181e7a25 */ /* 0x000fe800078e001e */
[----:B------:R-:W-:Y:S01]  /*2f40*/  IMAD.U32 R24, RZ, RZ, UR22 ;  /* 0x00000016ff187e24 */ /* 0x000fe2000f8e00ff */
[----:B------:R-:W-:Y:S02]  /*2f50*/  IADD3 R27, P0, R30, UR10, RZ ;  /* 0x0000000a1e1b7c10 */ /* 0x000fe4000ff1e0ff */
[----:B------:R-:W-:Y:S02]  /*2f60*/  SEL R30, RZ, 0x2, P6 ;  /* 0x00000002ff1e7807 */ /* 0x000fe40003000000 */
[----:B------:R-:W-:Y:S02]  /*2f70*/  IADD3.X R28, R31, UR13, R28, P0, !PT ;  /* 0x0000000d1f1c7c10 */ /* 0x000fe400087fe41c */
[C---:B------:R-:W-:Y:S04]  /*2f80*/  LEA R41, P0, R27.reuse, c[0x0][0x160], 0x1 ;  /* 0x000058001b297a11 */ /* 0x040fe800078008ff */
[----:B------:R-:W-:Y:S01]  /*2f90*/  LEA.HI.X R28, R27, c[0x0][0x164], R28, 0x1, P0 ;  /* 0x000059001b1c7a11 */ /* 0x000fe200000f0c1c */
[----:B------:R-:W-:Y:S01]  /*2fa0*/  IMAD.U32 R27, RZ, RZ, UR26 ;  /* 0x0000001aff1b7e24 */ /* 0x000fe2000f8e00ff */
[----:B------:R-:W-:Y:S04]  /*2fb0*/  LEA R40, P1, R40, R41, 0x7 ;  /* 0x0000002928287211 */ /* 0x000fe800078238ff */
[----:B------:R-:W-:Y:S02]  /*2fc0*/  LEA.HI.X R41, R27, R28, R26, 0x7, P1 ;  /* 0x0000001c1b297211 */ /* 0x000fe400008f3c1a */
[--C-:B------:R-:W-:Y:S02]  /*2fd0*/  IADD3 R36, P1, P0, R37, 0x80, R40.reuse ;  /* 0x0000008025247810 */ /* 0x100fe4000783e028 */
[----:B------:R-:W-:Y:S02]  /*2fe0*/  SEL R28, RZ, 0x4, P5 ;  /* 0x00000004ff1c7807 */ /* 0x000fe40002800000 */
[--C-:B------:R-:W-:Y:S02]  /*2ff0*/  IADD3.X R37, RZ, UR17, R41.reuse, P1, P0 ;  /* 0x00000011ff257c10 */ /* 0x100fe40008fe0429 */
[----:B------:R-:W-:Y:S02]  /*3000*/  IADD3 R34, P1, P0, R35, 0x100, R40 ;  /* 0x0000010023227810 */ /* 0x000fe4000783e028 */
[----:B------:R-:W-:Y:S02]  /*3010*/  SEL R27, RZ, 0x1, P2 ;  /* 0x00000001ff1b7807 */ /* 0x000fe40001000000 */
[----:B------:R-:W-:Y:S02]  /*3020*/  IADD3.X R35, RZ, UR17, R41, P1, P0 ;  /* 0x00000011ff237c10 */ /* 0x000fe40008fe0429 */
[----:B------:R-:W-:Y:S01]  /*3030*/  IADD3 R27, R28, R30, R27 ;  /* 0x0000001e1c1b7210 */ /* 0x000fe20007ffe01b */
[----:B------:R-:W-:Y:S01]  /*3040*/  IMAD R30, R24, 0x6000, R247 ;  /* 0x00006000181e7824 */ /* 0x000fe200078e02f7 */
[----:B------:R-:W-:Y:S01]  /*3050*/  @!P4 IADD3 R26, P0, R38, UR9, RZ ;  /* 0x00000009261acc10 */ /* 0x000fe2000ff1e0ff */
[----:B------:R-:W-:Y:S01]  /*3060*/  IMAD.U32 R24, RZ, RZ, UR12 ;  /* 0x0000000cff187e24 */ /* 0x000fe2000f8e00ff */
[----:B------:R-:W-:Y:S02]  /*3070*/  ISETP.LT.OR P1, PT, R29, 0x1, P3 ;  /* 0x000000011d00780c */ /* 0x000fe40001f21670 */
[----:B------:R-:W-:Y:S02]  /*3080*/  LOP3.LUT P2, RZ, R27, 0x2, RZ, 0xc0, !PT ;  /* 0x000000021bff7812 */ /* 0x000fe4000784c0ff */
[----:B------:R-:W-:Y:S02]  /*3090*/  @!P4 IADD3.X R25, R39, UR15, R25, P0, !PT ;  /* 0x0000000f2719cc10 */ /* 0x000fe400087fe419 */
[C---:B------:R-:W-:Y:S02]  /*30a0*/  @!P4 LEA R38, P0, R26.reuse, c[0x0][0x258], 0x2 ;  /* 0x000096001a26ca11 */ /* 0x040fe400078010ff */
[C---:B------:R-:W-:Y:S02]  /*30b0*/  ISETP.LT.OR P3, PT, R29.reuse, 0x21, P3 ;  /* 0x000000211d00780c */ /* 0x040fe40001f61670 */
[----:B------:R-:W-:Y:S01]  /*30c0*/  @!P4 LEA.HI.X R39, R26, c[0x0][0x25c], R25, 0x2, P0 ;  /* 0x000097001a27ca11 */ /* 0x000fe200000f1419 */
[----:B------:R-:W-:Y:S01]  /*30d0*/  IMAD.U32 R25, RZ, RZ, UR22 ;  /* 0x00000016ff197e24 */ /* 0x000fe2000f8e00ff */
[----:B------:R-:W-:Y:S01]  /*30e0*/  ISETP.LT.OR P0, PT, R29, 0x1, !P2 ;  /* 0x000000011d00780c */ /* 0x000fe20005701670 */
[----:B------:R-:W-:Y:S01]  /*30f0*/  @!PT LDS RZ, [RZ] ;  /* 0x00000000fffff984 */ /* 0x000fe20000000800 */
[----:B------:R-:W-:Y:S01]  /*3100*/  @!PT LDS RZ, [RZ] ;  /* 0x00000000fffff984 */ /* 0x000fe20000000800 */
[----:B------:R-:W-:Y:S01]  /*3110*/  @!PT LDS RZ, [RZ] ;  /* 0x00000000fffff984 */ /* 0x000fe20000000800 */
[----:B------:R2:W-:Y:S01]  /*3120*/  LDGSTS.E.BYPASS.LTC128B.128 [R30], [R40.64], !P1 ;  /* 0x00000000281e7fae */ /* 0x0005e2000c901d58 */
[----:B------:R-:W-:Y:S01]  /*3130*/  LOP3.LUT P1, RZ, R27, 0x4, RZ, 0xc0, !PT ;  /* 0x000000041bff7812 */ /* 0x000fe2000782c0ff */
[----:B------:R-:W-:Y:S01]  /*3140*/  @!P4 IMAD R25, R25, 0x40, R238 ;  /* 0x000000401919c824 */ /* 0x000fe200078e02ee */
[----:B------:R-:W-:Y:S02]  /*3150*/  ISETP.LT.OR P2, PT, R29, 0x21, !P2 ;  /* 0x000000211d00780c */ /* 0x000fe40005741670 */
[----:B------:R-:W-:Y:S01]  /*3160*/  @!P4 LEA R24, R24, 0x40, 0x6 ;  /* 0x000000401818c811 */ /* 0x000fe200078e30ff */
[----:B------:R-:W-:Y:S04]  /*3170*/  @!P4 IMAD.SHL.U32 R27, R25, 0x4, RZ ;  /* 0x00000004191bc824 */ /* 0x000fe800078e00ff */
[----:B------:R-:W-:Y:S02]  /*3180*/  @!P4 IMAD.WIDE R38, R24, 0x4, R38 ;  /* 0x000000041826c825 */ /* 0x000fe400078e0226 */
[----:B------:R2:W-:Y:S01]  /*3190*/  LDGSTS.E.BYPASS.LTC128B.128 [R30+0x2000], [R40.64+0x80], !P0 ;  /* 0x02000080281e7fae */ /* 0x0005e2000c101d58 */
[----:B------:R-:W-:Y:S11]  /*31a0*/  ISETP.LT.OR P0, PT, R29, 0x1, !P1 ;  /* 0x000000011d00780c */ /* 0x000ff60004f01670 */
[----:B------:R-:W-:Y:S02]  /*31b0*/  @!UPT UIADD3 URZ, URZ, URZ, URZ ;  /* 0x0000003f3f3ff290 */ /* 0x000fe4000fffe03f */
[----:B------:R2:W-:Y:S01]  /*31c0*/  LDGSTS.E.BYPASS.LTC128B.128 [R30+0x4000], [R40.64+0x100], !P0 ;  /* 0x04000100281e7fae */ /* 0x0005e2000c101d58 */
[----:B------:R-:W-:Y:S04]  /*31d0*/  IADD3 R42, P0, R40, UR18, RZ ;  /* 0x00000012282a7c10 */ /* 0x000fe8000ff1e0ff */
[----:B------:R-:W-:Y:S02]  /*31e0*/  IADD3.X R43, R41, UR17, RZ, P0, !PT ;  /* 0x00000011292b7c10 */ /* 0x000fe400087fe4ff */
[----:B------:R-:W-:Y:S03]  /*31f0*/  ISETP.LT.OR P0, PT, R29, 0x21, !P1 ;  /* 0x000000211d00780c */ /* 0x000fe60004f01670 */
[----:B------:R2:W-:Y:S06]  /*3200*/  LDGSTS.E.BYPASS.LTC128B.128 [R30+0x1000], [R42.64], !P3 ;  /* 0x010000002a1e7fae */ /* 0x0005ec000d901d58 */
[----:B------:R2:W-:Y:S06]  /*3210*/  LDGSTS.E.BYPASS.LTC128B.128 [R30+0x3000], [R36.64], !P2 ;  /* 0x03000000241e7fae */ /* 0x0005ec000d101d58 */
[----:B------:R2:W-:Y:S06]  /*3220*/  LDGSTS.E.BYPASS.LTC128B.128 [R30+0x5000], [R34.64], !P0 ;  /* 0x05000000221e7fae */ /* 0x0005ec000c101d58 */
[----:B------:R2:W-:Y:S02]  /*3230*/  @!P4 LDGSTS.E.BYPASS.LTC128B.128 [R27+0x21080], [R38.64] ;  /* 0x21080000261bcfae */ /* 0x0005e4000b901d58 */
.L_x_657:
[C---:B-12-4-:R-:W-:Y:S01]  /*3240*/  HMMA.16816.F32 R24, R104.reuse, R2, RZ ;  /* 0x000000026818723c */ /* 0x056fe200000018ff */
[----:B------:R-:W-:Y:S02]  /*3250*/  LDSM.16.M88.2 R2, [R214+0x7880] ;  /* 0x00788000d602783b */ /* 0x000fe40000000100 */
[C---:B------:R-:W-:Y:S02]  /*3260*/  ISETP.GT.AND P0, PT, R244.reuse, 0x1, PT ;  /* 0x00000001f400780c */ /* 0x040fe40003f04270 */
[----:B------:R-:W0:Y:S01]  /*3270*/  LDGDEPBAR ;  /* 0x00000000000079af */ /* 0x000e220000000000 */
[----:B------:R-:W-:Y:S02]  /*3280*/  IADD3 R188, R221, R220, RZ ;  /* 0x000000dcddbc7210 */ /* 0x000fe40007ffe0ff */
[C---:B------:R-:W-:Y:S01]  /*3290*/  HMMA.16816.F32 R28, R104.reuse, R108, RZ ;  /* 0x0000006c681c723c */ /* 0x040fe200000018ff */
[----:B------:R-:W-:Y:S02]  /*32a0*/  FSEL R5, R5, -INF , P0 ;  /* 0xff80000005057808 */ /* 0x000fe40000000000 */
[C---:B------:R-:W-:Y:S02]  /*32b0*/  ISETP.GT.AND P1, PT, R244.reuse, RZ, PT ;  /* 0x000000fff400720c */ /* 0x040fe40003f24270 */
[----:B------:R-:W-:Y:S03]  /*32c0*/  ISETP.GT.AND P2, PT, R244, 0x10, PT ;  /* 0x00000010f400780c */ /* 0x000fe60003f44270 */
[C---:B------:R-:W-:Y:S01]  /*32d0*/  HMMA.16816.F32 R32, R104.reuse, R32, RZ ;  /* 0x000000206820723c */ /* 0x040fe200000018ff */
[----:B------:R-:W-:Y:S07]  /*32e0*/  FSEL R192, R10, -INF , P2 ;  /* 0xff8000000ac07808 */ /* 0x000fee0001000000 */
[C---:B------:R-:W-:Y:S01]  /*32f0*/  HMMA.16816.F32 R36, R104.reuse, R110, RZ ;  /* 0x0000006e6824723c */ /* 0x040fe200000018ff */
[----:B------:R-:W1:Y:S07]  /*3300*/  LDSM.16.M88.4 R108, [R220] ;  /* 0x00000000dc6c783b */ /* 0x000e6e0000000200 */
[----:B------:R-:W-:Y:S01]  /*3310*/  HMMA.16816.F32 R40, R104, R172, RZ ;  /* 0x000000ac6828723c */ /* 0x000fe200000018ff */
[----:B------:R-:W2:Y:S04]  /*3320*/  LDSM.16.M88.2 R104, [R214+0x8080] ;  /* 0x00808000d668783b */ /* 0x000ea80000000100 */
[----:B------:R-:W4:Y:S03]  /*3330*/  LDSM.16.M88.2 R106, [R214+0x8880] ;  /* 0x00888000d66a783b */ /* 0x000f260000000100 */
[C---:B------:R-:W-:Y:S01]  /*3340*/  HMMA.16816.F32 R24, R176.reuse, R174, R24 ;  /* 0x000000aeb018723c */ /* 0x040fe20000001818 */
[----:B------:R-:W5:Y:S04]  /*3350*/  LDSM.16.M88.2 R172, [R214+0x9080] ;  /* 0x00908000d6ac783b */ /* 0x000f680000000100 */
[----:B------:R-:W3:Y:S03]  /*3360*/  LDSM.16.M88.2 R174, [R214+0x9880] ;  /* 0x00988000d6ae783b */ /* 0x000ee60000000100 */
[C---:B------:R-:W-:Y:S01]  /*3370*/  HMMA.16816.F32 R28, R176.reuse, R180, R28 ;  /* 0x000000b4b01c723c */ /* 0x040fe2000000181c */
[----:B------:R-:W-:Y:S07]  /*3380*/  LDSM.16.M88.2 R180, [R213+0x8080] ;  /* 0x00808000d5b4783b */ /* 0x000fee0000000100 */
[C---:B------:R-:W-:Y:S01]  /*3390*/  HMMA.16816.F32 R32, R176.reuse, R182, R32 ;  /* 0x000000b6b020723c */ /* 0x040fe20000001820 */
[----:B------:R-:W-:Y:S07]  /*33a0*/  LDSM.16.M88.2 R182, [R224+0xd080] ;  /* 0x00d08000e0b6783b */ /* 0x000fee0000000100 */
[C---:B------:R-:W-:Y:S08]  /*33b0*/  HMMA.16816.F32 R36, R176.reuse, R184, R36 ;  /* 0x000000b8b024723c */ /* 0x040ff00000001824 */
[----:B------:R-:W-:Y:S01]  /*33c0*/  HMMA.16816.F32 R40, R176, R186, R40 ;  /* 0x000000bab028723c */ /* 0x000fe20000001828 */
[----:B------:R-:W-:Y:S04]  /*33d0*/  LDSM.16.M88.4 R176, [R188] ;  /* 0x00000000bcb0783b */ /* 0x000fe80000000200 */
[----:B------:R-:W-:Y:S03]  /*33e0*/  LDSM.16.M88.4 R184, [R212+0x1f080] ;  /* 0x01f08000d4b8783b */ /* 0x000fe60000000200 */
[C---:B-1----:R-:W-:Y:S01]  /*33f0*/  HMMA.16816.F32 R24, R108.reuse, R2, R24 ;  /* 0x000000026c18723c */ /* 0x042fe20000001818 */
[----:B------:R-:W1:Y:S07]  /*3400*/  LDSM.16.M88.2 R2, [R213+0x7880] ;  /* 0x00788000d502783b */ /* 0x000e6e0000000100 */
[C---:B--2---:R-:W-:Y:S01]  /*3410*/  HMMA.16816.F32 R28, R108.reuse, R104, R28 ;  /* 0x000000686c1c723c */ /* 0x044fe2000000181c */
[----:B------:R-:W2:Y:S07]  /*3420*/  LDSM.16.M88.2 R104, [R213+0x8880] ;  /* 0x00888000d568783b */ /* 0x000eae0000000100 */
[C---:B----4-:R-:W-:Y:S01]  /*3430*/  HMMA.16816.F32 R32, R108.reuse, R106, R32 ;  /* 0x0000006a6c20723c */ /* 0x050fe20000001820 */
[----:B------:R-:W4:Y:S07]  /*3440*/  LDSM.16.M88.2 R106, [R213+0x9080] ;  /* 0x00908000d56a783b */ /* 0x000f2e0000000100 */
[C---:B-----5:R-:W-:Y:S01]  /*3450*/  HMMA.16816.F32 R36, R108.reuse, R172, R36 ;  /* 0x000000ac6c24723c */ /* 0x060fe20000001824 */
[----:B------:R-:W5:Y:S07]  /*3460*/  LDSM.16.M88.2 R172, [R213+0x9880] ;  /* 0x00988000d5ac783b */ /* 0x000f6e0000000100 */
[----:B---3--:R-:W-:Y:S01]  /*3470*/  HMMA.16816.F32 R40, R108, R174, R40 ;  /* 0x000000ae6c28723c */ /* 0x008fe20000001828 */
[----:B------:R-:W-:Y:S04]  /*3480*/  LDSM.16.M88.2 R174, [R224+0xa080] ;  /* 0x00a08000e0ae783b */ /* 0x000fe80000000100 */
[----:B------:R-:W3:Y:S03]  /*3490*/  LDSM.16.M88.4 R108, [R222+0x1d080] ;  /* 0x01d08000de6c783b */ /* 0x000ee60000000200 */
[C---:B-1----:R-:W-:Y:S01]  /*34a0*/  HMMA.16816.F32 R24, R176.reuse, R2, R24 ;  /* 0x00000002b018723c */ /* 0x042fe20000001818 */
[----:B------:R-:W1:Y:S07]  /*34b0*/  LDSM.16.M88.2 R2, [R224+0xa880] ;  /* 0x00a88000e002783b */ /* 0x000e6e0000000100 */
[C---:B------:R-:W-:Y:S01]  /*34c0*/  HMMA.16816.F32 R28, R176.reuse, R180, R28 ;  /* 0x000000b4b01c723c */ /* 0x040fe2000000181c */
[----:B------:R-:W-:Y:S07]  /*34d0*/  LDSM.16.M88.2 R180, [R215+0xa880] ;  /* 0x00a88000d7b4783b */ /* 0x000fee0000000100 */
[C---:B--2---:R-:W-:Y:S01]  /*34e0*/  HMMA.16816.F32 R32, R176.reuse, R104, R32 ;  /* 0x00000068b020723c */ /* 0x044fe20000001820 */
[----:B------:R-:W2:Y:S07]  /*34f0*/  LDSM.16.M88.2 R104, [R224+0xb080] ;  /* 0x00b08000e068783b */ /* 0x000eae0000000100 */
[C---:B----4-:R-:W-:Y:S01]  /*3500*/  HMMA.16816.F32 R36, R176.reuse, R106, R36 ;  /* 0x0000006ab024723c */ /* 0x050fe20000001824 */
[----:B------:R-:W4:Y:S07]  /*3510*/  LDSM.16.M88.2 R106, [R224+0xb880] ;  /* 0x00b88000e06a783b */ /* 0x000f2e0000000100 */
[----:B-----5:R-:W-:Y:S01]  /*3520*/  HMMA.16816.F32 R40, R176, R172, R40 ;  /* 0x000000acb028723c */ /* 0x020fe20000001828 */
[----:B------:R-:W5:Y:S04]  /*3530*/  LDSM.16.M88.2 R172, [R224+0xc080] ;  /* 0x00c08000e0ac783b */ /* 0x000f680000000100 */
[----:B------:R-:W-:Y:S03]  /*3540*/  LDSM.16.M88.4 R176, [R212+0x1d080] ;  /* 0x01d08000d4b0783b */ /* 0x000fe60000000200 */
[C---:B---3--:R-:W-:Y:S01]  /*3550*/  HMMA.16816.F32 R24, R108.reuse, R174, R24 ;  /* 0x000000ae6c18723c */ /* 0x048fe20000001818 */
[----:B------:R-:W3:Y:S07]  /*3560*/  LDSM.16.M88.2 R174, [R215+0xa080] ;  /* 0x00a08000d7ae783b */ /* 0x000eee0000000100 */
[C---:B-1----:R-:W-:Y:S01]  /*3570*/  HMMA.16816.F32 R28, R108.reuse, R2, R28 ;  /* 0x000000026c1c723c */ /* 0x042fe2000000181c */
[----:B------:R-:W1:Y:S07]  /*3580*/  LDSM.16.M88.2 R2, [R215+0xb080] ;  /* 0x00b08000d702783b */ /* 0x000e6e0000000100 */
[C---:B--2---:R-:W-:Y:S01]  /*3590*/  HMMA.16816.F32 R32, R108.reuse, R104, R32 ;  /* 0x000000686c20723c */ /* 0x044fe20000001820 */
[----:B------:R-:W2:Y:S07]  /*35a0*/  LDSM.16.M88.2 R104, [R215+0xb880] ;  /* 0x00b88000d768783b */ /* 0x000eae0000000100 */
[C---:B----4-:R-:W-:Y:S01]  /*35b0*/  HMMA.16816.F32 R36, R108.reuse, R106, R36 ;  /* 0x0000006a6c24723c */ /* 0x050fe20000001824 */
[----:B------:R-:W4:Y:S07]  /*35c0*/  LDSM.16.M88.2 R106, [R215+0xc080] ;  /* 0x00c08000d76a783b */ /* 0x000f2e0000000100 */
[----:B-----5:R-:W-:Y:S01]  /*35d0*/  HMMA.16816.F32 R40, R108, R172, R40 ;  /* 0x000000ac6c28723c */ /* 0x020fe20000001828 */
[----:B------:R-:W-:Y:S04]  /*35e0*/  LDSM.16.M88.2 R172, [R214+0xa080] ;  /* 0x00a08000d6ac783b */ /* 0x000fe80000000100 */
[----:B------:R-:W5:Y:S03]  /*35f0*/  LDSM.16.M88.4 R108, [R220+0x2000] ;  /* 0x00200000dc6c783b */ /* 0x000f660000000200 */
[C---:B---3--:R-:W-:Y:S01]  /*3600*/  HMMA.16816.F32 R24, R176.reuse, R174, R24 ;  /* 0x000000aeb018723c */ /* 0x048fe20000001818 */
[----:B------:R-:W3:Y:S07]  /*3610*/  LDSM.16.M88.2 R174, [R214+0xa880] ;  /* 0x00a88000d6ae783b */ /* 0x000eee0000000100 */
[C---:B------:R-:W-:Y:S01]  /*3620*/  HMMA.16816.F32 R28, R176.reuse, R180, R28 ;  /* 0x000000b4b01c723c */ /* 0x040fe2000000181c */
[----:B------:R-:W-:Y:S07]  /*3630*/  LDSM.16.M88.2 R180, [R224+0xc880] ;  /* 0x00c88000e0b4783b */ /* 0x000fee0000000100 */
[C---:B-1----:R-:W-:Y:S01]  /*3640*/  HMMA.16816.F32 R32, R176.reuse, R2, R32 ;  /* 0x00000002b020723c */ /* 0x042fe20000001820 */
[----:B------:R-:W1:Y:S07]  /*3650*/  LDSM.16.M88.2 R2, [R214+0xb080] ;  /* 0x00b08000d602783b */ /* 0x000e6e0000000100 */
[C---:B--2---:R-:W-:Y:S01]  /*3660*/  HMMA.16816.F32 R36, R176.reuse, R104, R36 ;  /* 0x00000068b024723c */ /* 0x044fe20000001824 */
[----:B------:R-:W2:Y:S07]  /*3670*/  LDSM.16.M88.2 R104, [R214+0xb880] ;  /* 0x00b88000d668783b */ /* 0x000eae0000000100 */
[----:B----4-:R-:W-:Y:S01]  /*3680*/  HMMA.16816.F32 R40, R176, R106, R40 ;  /* 0x0000006ab028723c */ /* 0x010fe20000001828 */
[----:B------:R-:W4:Y:S04]  /*3690*/  LDSM.16.M88.2 R106, [R214+0xc080] ;  /* 0x00c08000d66a783b */ /* 0x000f280000000100 */
[----:B------:R-:W-:Y:S03]  /*36a0*/  LDSM.16.M88.4 R176, [R188+0x2000] ;  /* 0x00200000bcb0783b */ /* 0x000fe60000000200 */
[C---:B-----5:R-:W-:Y:S01]  /*36b0*/  HMMA.16816.F32 R24, R108.reuse, R172, R24 ;  /* 0x000000ac6c18723c */ /* 0x060fe20000001818 */
[----:B------:R-:W5:Y:S07]  /*36c0*/  LDSM.16.M88.2 R172, [R213+0xa080] ;  /* 0x00a08000d5ac783b */ /* 0x000f6e0000000100 */
[C---:B---3--:R-:W-:Y:S01]  /*36d0*/  HMMA.16816.F32 R28, R108.reuse, R174, R28 ;  /* 0x000000ae6c1c723c */ /* 0x048fe2000000181c */
[----:B------:R-:W3:Y:S07]  /*36e0*/  LDSM.16.M88.2 R174, [R213+0xa880] ;  /* 0x00a88000d5ae783b */ /* 0x000eee0000000100 */
[C---:B-1----:R-:W-:Y:S01]  /*36f0*/  HMMA.16816.F32 R32, R108.reuse, R2, R32 ;  /* 0x000000026c20723c */ /* 0x042fe20000001820 */
[----:B------:R-:W1:Y:S07]  /*3700*/  LDSM.16.M88.2 R2, [R213+0xb080] ;  /* 0x00b08000d502783b */ /* 0x000e6e0000000100 */
[C---:B--2---:R-:W-:Y:S01]  /*3710*/  HMMA.16816.F32 R36, R108.reuse, R104, R36 ;  /* 0x000000686c24723c */ /* 0x044fe20000001824 */
[----:B------:R-:W2:Y:S07]  /*3720*/  LDSM.16.M88.2 R104, [R213+0xb880] ;  /* 0x00b88000d568783b */ /* 0x000eae0000000100 */
[----:B----4-:R-:W-:Y:S01]  /*3730*/  HMMA.16816.F32 R40, R108, R106, R40 ;  /* 0x0000006a6c28723c */ /* 0x010fe20000001828 */
[----:B------:R-:W4:Y:S04]  /*3740*/  LDSM.16.M88.2 R106, [R213+0xc080] ;  /* 0x00c08000d56a783b */ /* 0x000f280000000100 */
[----:B------:R-:W4:Y:S03]  /*3750*/  LDSM.16.M88.4 R108, [R222+0x1f080] ;  /* 0x01f08000de6c783b */ /* 0x000f260000000200 */
        /* <DEDUP_REMOVED lines=9> */
[----:B------:R-:W4:Y:S06]  /*37f0*/  LDSM.16.M88.2 R106, [R215+0xd080] ;  /* 0x00d08000d76a783b */ /* 0x000f2c0000000100 */
[----:B------:R-:W-:Y:S01]  /*3800*/  FSEL R178, R6, -INF , P1 ;  /* 0xff80000006b27808 */ /* 0x000fe20000800000 */
[C---:B------:R-:W-:Y:S07]  /*3810*/  HMMA.16816.F32 R24, R108.reuse, R180, R24 ;  /* 0x000000b46c18723c */ /* 0x040fee0000001818 */
[----:B------:R-:W-:Y:S01]  /*3820*/  FSEL R180, R7, -INF , P0 ;  /* 0xff80000007b47808 */ /* 0x000fe20000000000 */
[C---:B------:R-:W-:Y:S03]  /*3830*/  HMMA.16816.F32 R28, R108.reuse, R182, R28 ;  /* 0x000000b66c1c723c */ /* 0x040fe6000000181c */
[C---:B------:R-:W-:Y:S04]  /*3840*/  ISETP.GT.AND P0, PT, R244.reuse, 0x11, PT ;  /* 0x00000011f400780c */ /* 0x040fe80003f04270 */
[----:B------:R-:W-:Y:S01]  /*3850*/  FSEL R7, R9, -INF , P0 ;  /* 0xff80000009077808 */ /* 0x000fe20000000000 */
[C---:B-----5:R-:W-:Y:S01]  /*3860*/  HMMA.16816.F32 R32, R108.reuse, R172, R32 ;  /* 0x000000ac6c20723c */ /* 0x060fe20000001820 */
[----:B------:R-:W5:Y:S03]  /*3870*/  LDSM.16.M88.2 R172, [R215+0xd880] ;  /* 0x00d88000d7ac783b */ /* 0x000f660000000100 */
[--C-:B------:R-:W-:Y:S01]  /*3880*/  FFMA.FTZ R177, R7, c[0x0][0x29c], -R190.reuse ;  /* 0x0000a70007b17a23 */ /* 0x100fe200000108be */
[----:B------:R-:W-:Y:S01]  /*3890*/  FSEL R182, R11, -INF , P0 ;  /* 0xff8000000bb67808 */ /* 0x000fe20000000000 */
[----:B------:R-:W-:Y:S01]  /*38a0*/  LDSM.16.M88.2 R6, [R214+0xd080] ;  /* 0x00d08000d606783b */ /* 0x000fe20000000100 */
[----:B------:R-:W-:Y:S01]  /*38b0*/  ISETP.GT.AND P0, PT, R244, 0x30, PT ;  /* 0x00000030f400780c */ /* 0x000fe20003f04270 */
[C---:B---3--:R-:W-:Y:S02]  /*38c0*/  HMMA.16816.F32 R36, R108.reuse, R174, R36 ;  /* 0x000000ae6c24723c */ /* 0x048fe40000001824 */
[----:B------:R-:W-:Y:S01]  /*38d0*/  LDSM.16.M88.2 R10, [R214+0xd880] ;  /* 0x00d88000d60a783b */ /* 0x000fe20000000100 */
[----:B------:R-:W-:Y:S04]  /*38e0*/  MUFU.EX2 R177, R177 ;  /* 0x000000b100b17308 */ /* 0x000fe80000000800 */
[--C-:B------:R-:W-:Y:S01]  /*38f0*/  FFMA.FTZ R174, R5, c[0x0][0x29c], -R190.reuse ;  /* 0x0000a70005ae7a23 */ /* 0x100fe200000108be */
[----:B-1----:R-:W-:Y:S01]  /*3900*/  HMMA.16816.F32 R40, R108, R2, R40 ;  /* 0x000000026c28723c */ /* 0x002fe20000001828 */
[----:B------:R-:W1:Y:S03]  /*3910*/  LDSM.16.M88.2 R2, [R215+0xe080] ;  /* 0x00e08000d702783b */ /* 0x000e660000000100 */
[----:B------:R-:W-:Y:S01]  /*3920*/  FSEL R5, R4, -INF , P1 ;  /* 0xff80000004057808 */ /* 0x000fe20000800000 */
[----:B------:R-:W-:Y:S01]  /*3930*/  MUFU.EX2 R174, R174 ;  /* 0x000000ae00ae7308 */ /* 0x000fe20000000800 */
[----:B------:R-:W-:Y:S02]  /*3940*/  ISETP.GT.AND P1, PT, R244, 0x20, PT ;  /* 0x00000020f400780c */ /* 0x000fe40003f24270 */
[C---:B--2---:R-:W-:Y:S05]  /*3950*/  HMMA.16816.F32 R24, R184.reuse, R104, R24 ;  /* 0x00000068b818723c */ /* 0x044fea0000001818 */
[--C-:B------:R-:W-:Y:S01]  /*3960*/  FFMA.FTZ R175, R5, c[0x0][0x29c], -R190.reuse ;  /* 0x0000a70005af7a23 */ /* 0x100fe200000108be */
[----:B------:R-:W-:Y:S01]  /*3970*/  FSEL R109, R8, -INF , P2 ;  /* 0xff800000086d7808 */ /* 0x000fe20001000000 */
[----:B------:R-:W2:Y:S01]  /*3980*/  LDSM.16.M88.2 R4, [R215+0xe880] ;  /* 0x00e88000d704783b */ /* 0x000ea20000000100 */
[C---:B----4-:R-:W-:Y:S03]  /*3990*/  HMMA.16816.F32 R28, R184.reuse, R106, R28 ;  /* 0x0000006ab81c723c */ /* 0x050fe6000000181c */
[----:B------:R-:W-:Y:S01]  /*39a0*/  LDSM.16.M88.2 R8, [R214+0xc880] ;  /* 0x00c88000d608783b */ /* 0x000fe20000000100 */
[--C-:B------:R-:W-:Y:S01]  /*39b0*/  FFMA.FTZ R176, R109, c[0x0][0x29c], -R190.reuse ;  /* 0x0000a7006db07a23 */ /* 0x100fe200000108be */
[----:B------:R-:W-:Y:S01]  /*39c0*/  FSEL R179, R12, -INF , P1 ;  /* 0xff8000000cb37808 */ /* 0x000fe20000800000 */
[----:B------:R-:W3:Y:S01]  /*39d0*/  MUFU.EX2 R175, R175 ;  /* 0x000000af00af7308 */ /* 0x000ee20000000800 */
[----:B------:R-:W4:Y:S01]  /*39e0*/  LDSM.16.M88.4 R108, [R220+0x4000] ;  /* 0x00400000dc6c783b */ /* 0x000f220000000200 */
[----:B------:R-:W-:Y:S01]  /*39f0*/  ISETP.GT.AND P2, PT, R244, 0x21, PT ;  /* 0x00000021f400780c */ /* 0x000fe20003f44270 */
[C---:B-----5:R-:W-:Y:S03]  /*3a00*/  HMMA.16816.F32 R32, R184.reuse, R172, R32 ;  /* 0x000000acb820723c */ /* 0x060fe60000001820 */
[----:B------:R-:W-:Y:S02]  /*3a10*/  FSEL R194, R15, -INF , P2 ;  /* 0xff8000000fc27808 */ /* 0x000fe40001000000 */
[----:B------:R-:W-:Y:S02]  /*3a20*/  FSEL R13, R13, -INF , P2 ;  /* 0xff8000000d0d7808 */ /* 0x000fe40001000000 */
[--C-:B------:R-:W-:Y:S01]  /*3a30*/  FFMA.FTZ R172, R179, c[0x0][0x29c], -R190.reuse ;  /* 0x0000a700b3ac7a23 */ /* 0x100fe200000108be */
[----:B------:R-:W5:Y:S01]  /*3a40*/  MUFU.EX2 R176, R176 ;  /* 0x000000b000b07308 */ /* 0x000f620000000800 */
[--C-:B------:R-:W-:Y:S01]  /*3a50*/  FFMA.FTZ R194, R194, c[0x0][0x29c], -R189.reuse ;  /* 0x0000a700c2c27a23 */ /* 0x100fe200000108bd */
[----:B------:R-:W-:Y:S02]  /*3a60*/  ISETP.GT.AND P2, PT, R244, 0x40, PT ;  /* 0x00000040f400780c */ /* 0x000fe40003f44270 */
[--C-:B------:R-:W-:Y:S01]  /*3a70*/  FFMA.FTZ R173, R13, c[0x0][0x29c], -R190.reuse ;  /* 0x0000a7000dad7a23 */ /* 0x100fe200000108be */
[----:B------:R-:W-:Y:S02]  /*3a80*/  FSEL R13, R16, -INF , P0 ;  /* 0xff800000100d7808 */ /* 0x000fe40000000000 */
[----:B------:R-:W-:Y:S01]  /*3a90*/  FSEL R181, R20, -INF , P2 ;  /* 0xff80000014b57808 */ /* 0x000fe20001000000 */
[C---:B-1----:R-:W-:Y:S01]  /*3aa0*/  HMMA.16816.F32 R36, R184.reuse, R2, R36 ;  /* 0x00000002b824723c */ /* 0x042fe20000001824 */
[----:B------:R-:W1:Y:S01]  /*3ab0*/  LDSM.16.M88.2 R2, [R214+0xe080] ;  /* 0x00e08000d602783b */ /* 0x000e620000000100 */
[----:B------:R-:W-:Y:S01]  /*3ac0*/  MUFU.EX2 R173, R173 ;  /* 0x000000ad00ad7308 */ /* 0x000fe20000000800 */
[--C-:B------:R-:W-:Y:S01]  /*3ad0*/  FFMA.FTZ R179, R13, c[0x0][0x29c], -R190.reuse ;  /* 0x0000a7000db37a23 */ /* 0x100fe200000108be */
[----:B------:R-:W-:Y:S01]  /*3ae0*/  FSEL R20, R18, -INF , P0 ;  /* 0xff80000012147808 */ /* 0x000fe20000000000 */
[--C-:B------:R-:W-:Y:S01]  /*3af0*/  FFMA.FTZ R18, R181, c[0x0][0x29c], -R190.reuse ;  /* 0x0000a700b5127a23 */ /* 0x100fe200000108be */
[----:B------:R-:W-:Y:S01]  /*3b00*/  ISETP.GT.AND P0, PT, R244, 0x41, PT ;  /* 0x00000041f400780c */ /* 0x000fe20003f04270 */
[--C-:B------:R-:W-:Y:S01]  /*3b10*/  FFMA.FTZ R181, R180, c[0x0][0x29c], -R189.reuse ;  /* 0x0000a700b4b57a23 */ /* 0x100fe200000108bd */
[----:B------:R-:W-:Y:S01]  /*3b20*/  FSEL R22, R22, -INF , P2 ;  /* 0xff80000016167808 */ /* 0x000fe20001000000 */
[----:B------:R-:W-:Y:S03]  /*3b30*/  LDS R180, [R246.X4+0x21280] ;  /* 0x02128000f6b47984 */ /* 0x000fe60000004800 */
[----:B------:R-:W-:Y:S01]  /*3b40*/  MUFU.EX2 R179, R179 ;  /* 0x000000b300b37308 */ /* 0x000fe20000000800 */
[----:B------:R-:W-:Y:S01]  /*3b50*/  FSEL R21, R21, -INF , P0 ;  /* 0xff80000015157808 */ /* 0x000fe20000000000 */
[----:B--2---:R-:W-:Y:S01]  /*3b60*/  HMMA.16816.F32 R40, R184, R4, R40 ;  /* 0x00000004b828723c */ /* 0x004fe20000001828 */
[----:B------:R-:W2:Y:S02]  /*3b70*/  LDSM.16.M88.2 R4, [R214+0xe880] ;  /* 0x00e88000d604783b */ /* 0x000ea40000000100 */
[--C-:B------:R-:W-:Y:S02]  /*3b80*/  FFMA.FTZ R20, R20, c[0x0][0x29c], -R189.reuse ;  /* 0x0000a70014147a23 */ /* 0x100fe400000108bd */
[--C-:B------:R-:W-:Y:S02]  /*3b90*/  FFMA.FTZ R22, R22, c[0x0][0x29c], -R189.reuse ;  /* 0x0000a70016167a23 */ /* 0x100fe400000108bd */
[----:B------:R-:W-:Y:S01]  /*3ba0*/  FSEL R184, R14, -INF , P1 ;  /* 0xff8000000eb87808 */ /* 0x000fe20000800000 */
[C---:B----4-:R-:W-:Y:S01]  /*3bb0*/  HMMA.16816.F32 R24, R108.reuse, R8, R24 ;  /* 0x000000086c18723c */ /* 0x050fe20000001818 */
[----:B------:R-:W-:Y:S01]  /*3bc0*/  LDSM.16.M88.2 R8, [R213+0xc880] ;  /* 0x00c88000d508783b */ /* 0x000fe20000000100 */
[----:B------:R-:W-:Y:S03]  /*3bd0*/  MUFU.EX2 R181, R181 ;  /* 0x000000b500b57308 */ /* 0x000fe60000000800 */
[----:B------:R-:W-:Y:S01]  /*3be0*/  ISETP.GT.AND P1, PT, R244, 0x31, PT ;  /* 0x00000031f400780c */ /* 0x000fe20003f24270 */
[----:B------:R-:W4:Y:S02]  /*3bf0*/  LDSM.16.M88.4 R12, [R188+0x4000] ;  /* 0x00400000bc0c783b */ /* 0x000f240000000200 */
[C---:B------:R-:W-:Y:S02]  /*3c00*/  HMMA.16816.F32 R28, R108.reuse, R6, R28 ;  /* 0x000000066c1c723c */ /* 0x040fe4000000181c */
[----:B------:R-:W-:Y:S02]  /*3c10*/  LDSM.16.M88.2 R6, [R213+0xd880] ;  /* 0x00d88000d506783b */ /* 0x000fe40000000100 */
[----:B------:R-:W-:Y:S01]  /*3c20*/  FSEL R17, R17, -INF , P1 ;  /* 0xff80000011117808 */ /* 0x000fe20000800000 */
[----:B------:R-:W-:Y:S03]  /*3c30*/  MUFU.EX2 R20, R20 ;  /* 0x0000001400147308 */ /* 0x000fe60000000800 */
[C---:B------:R-:W-:Y:S01]  /*3c40*/  HMMA.16816.F32 R32, R108.reuse, R10, R32 ;  /* 0x0000000a6c20723c */ /* 0x040fe20000001820 */
[----:B------:R-:W-:Y:S03]  /*3c50*/  LDSM.16.M88.2 R10, [R213+0xe080] ;  /* 0x00e08000d50a783b */ /* 0x000fe60000000100 */
[--C-:B------:R-:W-:Y:S02]  /*3c60*/  FFMA.FTZ R186, R17, c[0x0][0x29c], -R190.reuse ;  /* 0x0000a70011ba7a23 */ /* 0x100fe400000108be */
[----:B------:R-:W3:Y:S01]  /*3c70*/  LDSM.16.M88.2 R16, [R213+0xd080] ;  /* 0x00d08000d510783b */ /* 0x000ee20000000100 */
[----:B------:R-:W-:Y:S01]  /*3c80*/  FFMA.FTZ R190, R21, c[0x0][0x29c], -R190 ;  /* 0x0000a70015be7a23 */ /* 0x000fe200000108be */
[C---:B-1----:R-:W-:Y:S01]  /*3c90*/  HMMA.16816.F32 R36, R108.reuse, R2, R36 ;  /* 0x000000026c24723c */ /* 0x042fe20000001824 */
[----:B------:R-:W-:Y:S01]  /*3ca0*/  MUFU.EX2 R22, R22 ;  /* 0x0000001600167308 */ /* 0x000fe20000000800 */
[----:B------:R-:W1:Y:S06]  /*3cb0*/  LDSM.16.M88.2 R2, [R213+0xe880] ;  /* 0x00e88000d502783b */ /* 0x000e6c0000000100 */
[----:B--2---:R-:W-:Y:S03]  /*3cc0*/  HMMA.16816.F32 R40, R108, R4, R40 ;  /* 0x000000046c28723c */ /* 0x004fe60000001828 */
[----:B------:R-:W-:Y:S04]  /*3cd0*/  MUFU.EX2 R21, R190 ;  /* 0x000000be00157308 */ /* 0x000fe80000000800 */
[--C-:B------:R-:W-:Y:S01]  /*3ce0*/  FFMA.FTZ R4, R178, c[0x0][0x29c], -R189.reuse ;  /* 0x0000a700b2047a23 */ /* 0x100fe200000108bd */
[----:B------:R-:W-:Y:S01]  /*3cf0*/  SHF.L.U32 R110, R226, 0x1, RZ ;  /* 0x00000001e26e7819 */ /* 0x000fe200000006ff */
[--C-:B------:R-:W-:Y:S04]  /*3d00*/  FFMA.FTZ R5, R192, c[0x0][0x29c], -R189.reuse ;  /* 0x0000a700c0057a23 */ /* 0x100fe800000108bd */
[----:B------:R-:W-:Y:S01]  /*3d10*/  MUFU.EX2 R186, R186 ;  /* 0x000000ba00ba7308 */ /* 0x000fe20000000800 */
[C---:B----4-:R-:W-:Y:S07]  /*3d20*/  HMMA.16816.F32 R24, R12.reuse, R8, R24 ;  /* 0x000000080c18723c */ /* 0x050fee0000001818 */
[--C-:B------:R-:W-:Y:S01]  /*3d30*/  FFMA.FTZ R8, R182, c[0x0][0x29c], -R189.reuse ;  /* 0x0000a700b6087a23 */ /* 0x100fe200000108bd */
[----:B------:R-:W-:Y:S01]  /*3d40*/  LOP3.LUT R9, R232, 0x1, RZ, 0xc0, !PT ;  /* 0x00000001e8097812 */ /* 0x000fe200078ec0ff */
[----:B------:R-:W2:Y:S01]  /*3d50*/  MUFU.EX2 R4, R4 ;  /* 0x0000000400047308 */ /* 0x000ea20000000800 */
[C---:B---3--:R-:W-:Y:S09]  /*3d60*/  HMMA.16816.F32 R28, R12.reuse, R16, R28 ;  /* 0x000000100c1c723c */ /* 0x048ff2000000181c */
[----:B------:R-:W3:Y:S03]  /*3d70*/  MUFU.EX2 R18, R18 ;  /* 0x0000001200127308 */ /* 0x000ee60000000800 */
[----:B------:R-:W-:Y:S01]  /*3d80*/  FSEL R16, R23, -INF , P0 ;  /* 0xff80000017107808 */ /* 0x000fe20000000000 */
[C---:B------:R-:W-:Y:S01]  /*3d90*/  HMMA.16816.F32 R32, R12.reuse, R6, R32 ;  /* 0x000000060c20723c */ /* 0x040fe20000001820 */
[----:B------:R-:W-:Y:S05]  /*3da0*/  PLOP3.LUT P0, PT, PT, PT, UP0, 0x80, 0x0 ;  /* 0x000000000000781c */ /* 0x000fea0003f0f008 */
[----:B------:R-:W-:Y:S01]  /*3db0*/  MUFU.EX2 R7, R194 ;  /* 0x000000c200077308 */ /* 0x000fe20000000800 */
[--C-:B------:R-:W-:Y:S01]  /*3dc0*/  FFMA.FTZ R6, R184, c[0x0][0x29c], -R189.reuse ;  /* 0x0000a700b8067a23 */ /* 0x100fe200000108bd */
[C---:B------:R-:W-:Y:S01]  /*3dd0*/  HMMA.16816.F32 R36, R12.reuse, R10, R36 ;  /* 0x0000000a0c24723c */ /* 0x040fe20000001824 */
[----:B------:R-:W4:Y:S06]  /*3de0*/  LDS R11, [R246.X4+0x212a0] ;  /* 0x0212a000f60b7984 */ /* 0x000f2c0000004800 */
[----:B------:R-:W-:Y:S01]  /*3df0*/  FSEL R10, R19, -INF , P1 ;  /* 0xff800000130a7808 */ /* 0x000fe20000800000 */
[----:B-1----:R-:W-:Y:S01]  /*3e00*/  HMMA.16816.F32 R40, R12, R2, R40 ;  /* 0x000000020c28723c */ /* 0x002fe20000001828 */
[----:B------:R-:W-:Y:S02]  /*3e10*/  MUFU.EX2 R5, R5 ;  /* 0x0000000500057308 */ /* 0x000fe40000000800 */
[----:B------:R-:W-:Y:S01]  /*3e20*/  ISETP.NE.U32.AND P1, PT, R9, 0x1, PT ;  /* 0x000000010900780c */ /* 0x000fe20003f25070 */
[--C-:B------:R-:W-:Y:S02]  /*3e30*/  FADD.FTZ R9, R25, -R180.reuse ;  /* 0x800000b419097221 */ /* 0x100fe40000010000 */
[--C-:B------:R-:W-:Y:S02]  /*3e40*/  FFMA.FTZ R10, R10, c[0x0][0x29c], -R189.reuse ;  /* 0x0000a7000a0a7a23 */ /* 0x100fe400000108bd */
[--C-:B------:R-:W-:Y:S03]  /*3e50*/  FADD.FTZ R12, R24, -R180.reuse ;  /* 0x800000b4180c7221 */ /* 0x100fe60000010000 */
[----:B------:R-:W1:Y:S01]  /*3e60*/  MUFU.EX2 R8, R8 ;  /* 0x0000000800087308 */ /* 0x000e620000000800 */
[--C-:B------:R-:W-:Y:S02]  /*3e70*/  FADD.FTZ R13, R28, -R180.reuse ;  /* 0x800000b41c0d7221 */ /* 0x100fe40000010000 */
[--C-:B------:R-:W-:Y:S02]  /*3e80*/  FADD.FTZ R14, R29, -R180.reuse ;  /* 0x800000b41d0e7221 */ /* 0x100fe40000010000 */
[----:B------:R-:W-:Y:S02]  /*3e90*/  FMUL.FTZ R12, R175, R12 ;  /* 0x0000000caf0c7220 */ /* 0x000fe40000410000 */
[C---:B------:R-:W-:Y:S01]  /*3ea0*/  FMUL.FTZ R9, R174.reuse, R9 ;  /* 0x00000009ae097220 */ /* 0x040fe20000410000 */
[----:B------:R-:W-:Y:S01]  /*3eb0*/  F2FP.PACK_AB R174, R174, R175 ;  /* 0x000000afaeae723e */ /* 0x000fe200000000ff */
[----:B------:R-:W-:Y:S01]  /*3ec0*/  FMUL.FTZ R14, R177, R14 ;  /* 0x0000000eb10e7220 */ /* 0x000fe20000410000 */
[----:B------:R-:W1:Y:S01]  /*3ed0*/  MUFU.EX2 R172, R172 ;  /* 0x000000ac00ac7308 */ /* 0x000e620000000800 */
[----:B-----5:R-:W-:Y:S01]  /*3ee0*/  FMUL.FTZ R13, R176, R13 ;  /* 0x0000000db00d7220 */ /* 0x020fe20000410000 */
[----:B------:R-:W-:Y:S01]  /*3ef0*/  F2FP.PACK_AB R12, R9, R12 ;  /* 0x0000000c090c723e */ /* 0x000fe200000000ff */
[--C-:B------:R-:W-:Y:S01]  /*3f00*/  FADD.FTZ R17, R32, -R180.reuse ;  /* 0x800000b420117221 */ /* 0x100fe20000010000 */
[----:B------:R-:W-:Y:S01]  /*3f10*/  STS [R245+0x21480], R174 ;  /* 0x021480aef5007388 */ /* 0x000fe20000000800 */
[----:B------:R-:W-:Y:S01]  /*3f20*/  FFMA.FTZ R189, R16, c[0x0][0x29c], -R189 ;  /* 0x0000a70010bd7a23 */ /* 0x000fe200000108bd */
[----:B------:R-:W-:Y:S01]  /*3f30*/  F2FP.PACK_AB R14, R14, R13 ;  /* 0x0000000d0e0e723e */ /* 0x000fe200000000ff */
[--C-:B------:R-:W-:Y:S01]  /*3f40*/  FADD.FTZ R16, R33, -R180.reuse ;  /* 0x800000b421107221 */ /* 0x100fe20000010000 */
[----:B--2---:R-:W-:Y:S01]  /*3f50*/  F2FP.PACK_AB R13, R181, R4 ;  /* 0x00000004b50d723e */ /* 0x004fe200000000ff */
[--C-:B------:R-:W-:Y:S01]  /*3f60*/  FADD.FTZ R36, R36, -R180.reuse ;  /* 0x800000b424247221 */ /* 0x100fe20000010000 */
[----:B------:R-:W2:Y:S01]  /*3f70*/  MUFU.EX2 R6, R6 ;  /* 0x0000000600067308 */ /* 0x000ea20000000800 */
[--C-:B------:R-:W-:Y:S01]  /*3f80*/  FADD.FTZ R37, R37, -R180.reuse ;  /* 0x800000b425257221 */ /* 0x100fe20000010000 */
[----:B------:R-:W-:Y:S01]  /*3f90*/  F2FP.PACK_AB R176, R177, R176 ;  /* 0x000000b0b1b0723e */ /* 0x000fe200000000ff */
[--C-:B------:R-:W-:Y:S01]  /*3fa0*/  FADD.FTZ R9, R40, -R180.reuse ;  /* 0x800000b428097221 */ /* 0x100fe20000010000 */
[----:B------:R-:W-:Y:S01]  /*3fb0*/  IADD3 R40, R245, 0x21560, RZ ;  /* 0x00021560f5287810 */ /* 0x000fe20007ffe0ff */
[----:B------:R-:W-:Y:S01]  /*3fc0*/  FADD.FTZ R180, R41, -R180 ;  /* 0x800000b429b47221 */ /* 0x000fe20000010000 */
[----:B------:R-:W-:Y:S01]  /*3fd0*/  @P1 IADD3 R40, R252, 0x120, RZ ;  /* 0x00000120fc281810 */ /* 0x000fe20007ffe0ff */
[----:B---3--:R-:W-:Y:S01]  /*3fe0*/  FMUL.FTZ R9, R18, R9 ;  /* 0x0000000912097220 */ /* 0x008fe20000410000 */
[C---:B------:R-:W-:Y:S01]  /*3ff0*/  F2FP.PACK_AB R18, R21.reuse, R18 ;  /* 0x000000121512723e */ /* 0x040fe200000000ff */
[----:B------:R-:W-:Y:S01]  /*4000*/  FMUL.FTZ R180, R21, R180 ;  /* 0x000000b415b47220 */ /* 0x000fe20000410000 */
[----:B------:R3:W5:Y:S01]  /*4010*/  MUFU.EX2 R15, R10 ;  /* 0x0000000a000f7308 */ /* 0x0007620000000800 */
[----:B------:R5:W-:Y:S01]  /*4020*/  STS [R40], R13 ;  /* 0x0000000d28007388 */ /* 0x000be20000000800 */
[C---:B------:R-:W-:Y:S02]  /*4030*/  FMUL.FTZ R16, R173.reuse, R16 ;  /* 0x00000010ad107220 */ /* 0x040fe40000410000 */
[----:B------:R-:W-:Y:S01]  /*4040*/  F2FP.PACK_AB R180, R180, R9 ;  /* 0x00000009b4b4723e */ /* 0x000fe200000000ff */
[----:B------:R-:W-:Y:S01]  /*4050*/  STS [R245+0x21c80], R176 ;  /* 0x021c80b0f5007388 */ /* 0x000fe20000000800 */
[----:B-1----:R-:W-:Y:S01]  /*4060*/  F2FP.PACK_AB R9, R8, R5 ;  /* 0x000000050809723e */ /* 0x002fe200000000ff */
[----:B------:R-:W-:Y:S01]  /*4070*/  FMUL.FTZ R17, R172, R17 ;  /* 0x00000011ac117220 */ /* 0x000fe20000410000 */
[----:B------:R-:W-:Y:S01]  /*4080*/  F2FP.PACK_AB R172, R173, R172 ;  /* 0x000000acadac723e */ /* 0x000fe200000000ff */
[--C-:B----4-:R-:W-:Y:S01]  /*4090*/  FADD.FTZ R28, R27, -R11.reuse ;  /* 0x8000000b1b1c7221 */ /* 0x110fe20000010000 */
[----:B------:R-:W1:Y:S01]  /*40a0*/  MUFU.EX2 R189, R189 ;  /* 0x000000bd00bd7308 */ /* 0x000e620000000800 */
[----:B------:R1:W-:Y:S01]  /*40b0*/  STS [R40+0x800], R9 ;  /* 0x0008000928007388 */ /* 0x0003e20000000800 */
[----:B------:R-:W-:Y:S01]  /*40c0*/  F2FP.PACK_AB R16, R16, R17 ;  /* 0x000000111010723e */ /* 0x000fe200000000ff */
[----:B------:R-:W-:Y:S01]  /*40d0*/  FMUL.FTZ R28, R181, R28 ;  /* 0x0000001cb51c7220 */ /* 0x000fe20000410000 */
[----:B--2---:R-:W-:Y:S01]  /*40e0*/  F2FP.PACK_AB R17, R7, R6 ;  /* 0x000000060711723e */ /* 0x004fe200000000ff */
[----:B------:R-:W-:Y:S01]  /*40f0*/  STS [R245+0x22480], R172 ;  /* 0x022480acf5007388 */ /* 0x000fe20000000800 */
[--C-:B------:R-:W-:Y:S02]  /*4100*/  FADD.FTZ R30, R30, -R11.reuse ;  /* 0x8000000b1e1e7221 */ /* 0x100fe40000010000 */
[--C-:B------:R-:W-:Y:S01]  /*4110*/  FADD.FTZ R31, R31, -R11.reuse ;  /* 0x8000000b1f1f7221 */ /* 0x100fe20000010000 */
[----:B------:R2:W-:Y:S01]  /*4120*/  STS [R40+0x1000], R17 ;  /* 0x0010001128007388 */ /* 0x0005e20000000800 */
[----:B------:R-:W-:Y:S02]  /*4130*/  FMUL.FTZ R30, R5, R30 ;  /* 0x0000001e051e7220 */ /* 0x000fe40000410000 */
[----:B------:R-:W-:Y:S01]  /*4140*/  FMUL.FTZ R31, R8, R31 ;  /* 0x0000001f081f7220 */ /* 0x000fe20000410000 */
[----:B---3--:R-:W-:Y:S01]  /*4150*/  F2FP.PACK_AB R10, R186, R179 ;  /* 0x000000b3ba0a723e */ /* 0x008fe200000000ff */
[--C-:B------:R-:W-:Y:S01]  /*4160*/  FADD.FTZ R5, R34, -R11.reuse ;  /* 0x8000000b22057221 */ /* 0x100fe20000010000 */
[----:B-----5:R-:W-:Y:S01]  /*4170*/  F2FP.PACK_AB R19, R15, R20 ;  /* 0x000000140f13723e */ /* 0x020fe200000000ff */
[--C-:B------:R-:W-:Y:S01]  /*4180*/  FADD.FTZ R13, R26, -R11.reuse ;  /* 0x8000000b1a0d7221 */ /* 0x100fe20000010000 */
[----:B------:R-:W-:Y:S01]  /*4190*/  F2FP.PACK_AB R31, R31, R30 ;  /* 0x0000001e1f1f723e */ /* 0x000fe200000000ff */
[----:B------:R-:W-:Y:S01]  /*41a0*/  STS [R245+0x22c80], R10 ;  /* 0x022c800af5007388 */ /* 0x000fe20000000800 */
[----:B------:R-:W-:Y:S02]  /*41b0*/  FMUL.FTZ R5, R6, R5 ;  /* 0x0000000506057220 */ /* 0x000fe40000410000 */
[----:B------:R-:W-:Y:S01]  /*41c0*/  FMUL.FTZ R13, R4, R13 ;  /* 0x0000000d040d7220 */ /* 0x000fe20000410000 */
[----:B------:R3:W-:Y:S01]  /*41d0*/  STS [R40+0x1800], R19 ;  /* 0x0018001328007388 */ /* 0x0007e20000000800 */
[--C-:B------:R-:W-:Y:S01]  /*41e0*/  FADD.FTZ R4, R35, -R11.reuse ;  /* 0x8000000b23047221 */ /* 0x100fe20000010000 */
[----:B-1----:R-:W-:Y:S02]  /*41f0*/  F2FP.PACK_AB R9, R189, R22 ;  /* 0x00000016bd09723e */ /* 0x002fe400000000ff */
[----:B------:R-:W-:Y:S01]  /*4200*/  STS [R245+0x23480], R18 ;  /* 0x02348012f5007388 */ /* 0x000fe20000000800 */
[----:B------:R-:W-:Y:S01]  /*4210*/  F2FP.PACK_AB R13, R28, R13 ;  /* 0x0000000d1c0d723e */ /* 0x000fe200000000ff */
[----:B------:R-:W-:Y:S02]  /*4220*/  FMUL.FTZ R4, R7, R4 ;  /* 0x0000000407047220 */ /* 0x000fe40000410000 */
[----:B------:R-:W-:Y:S01]  /*4230*/  STS [R40+0x2000], R9 ;  /* 0x0020000928007388 */ /* 0x000fe20000000800 */
[----:B------:R-:W-:Y:S02]  /*4240*/  FMUL.FTZ R36, R179, R36 ;  /* 0x00000024b3247220 */ /* 0x000fe40000410000 */
[----:B------:R-:W-:Y:S01]  /*4250*/  FMUL.FTZ R37, R186, R37 ;  /* 0x00000025ba257220 */ /* 0x000fe20000410000 */
[----:B------:R-:W-:Y:S01]  /*4260*/  BAR.SYNC.DEFER_BLOCKING 0x0 ;  /* 0x0000000000007b1d */ /* 0x000fe20000010000 */
[--C-:B------:R-:W-:Y:S02]  /*4270*/  FADD.FTZ R7, R38, -R11.reuse ;  /* 0x8000000b26077221 */ /* 0x100fe40000010000 */
[--C-:B------:R-:W-:Y:S01]  /*4280*/  FADD.FTZ R6, R39, -R11.reuse ;  /* 0x8000000b27067221 */ /* 0x100fe20000010000 */
[----:B------:R-:W-:Y:S01]  /*4290*/  F2FP.PACK_AB R36, R37, R36 ;  /* 0x000000242524723e */ /* 0x000fe200000000ff */
[----:B------:R-:W-:Y:S02]  /*42a0*/  FMUL.FTZ R7, R20, R7 ;  /* 0x0000000714077220 */ /* 0x000fe40000410000 */
[----:B------:R-:W-:Y:S02]  /*42b0*/  FMUL.FTZ R6, R15, R6 ;  /* 0x000000060f067220 */ /* 0x000fe40000410000 */
[--C-:B--2---:R-:W-:Y:S02]  /*42c0*/  FADD.FTZ R17, R42, -R11.reuse ;  /* 0x8000000b2a117221 */ /* 0x104fe40000010000 */
[----:B------:R-:W-:Y:S01]  /*42d0*/  FADD.FTZ R8, R43, -R11 ;  /* 0x8000000b2b087221 */ /* 0x000fe20000010000 */
[----:B------:R-:W-:Y:S01]  /*42e0*/  F2FP.PACK_AB R29, R6, R7 ;  /* 0x00000007061d723e */ /* 0x000fe200000000ff */
[----:B------:R-:W-:Y:S01]  /*42f0*/  FMUL.FTZ R17, R22, R17 ;  /* 0x0000001116117220 */ /* 0x000fe20000410000 */
[----:B---3--:R-:W-:Y:S01]  /*4300*/  F2FP.PACK_AB R19, R4, R5 ;  /* 0x000000050413723e */ /* 0x008fe200000000ff */
[----:B------:R-:W-:Y:S05]  /*4310*/  FMUL.FTZ R8, R189, R8 ;  /* 0x00000008bd087220 */ /* 0x000fea0000410000 */
[----:B------:R-:W-:Y:S01]  /*4320*/  F2FP.PACK_AB R35, R8, R17 ;  /* 0x000000110823723e */ /* 0x000fe200000000ff */
        /* <DEDUP_REMOVED lines=10> */
[----:B------:R-:W-:Y:S04]  /*43d0*/  LDSM.16.MT88.2 R2, [R219+0x21480] ;  /* 0x02148000db02783b */ /* 0x000fe80000004100 */
[----:B------:R-:W1:Y:S04]  /*43e0*/  LDSM.16.MT88.4 R4, [R110+0x1b080] ;  /* 0x01b080006e04783b */ /* 0x000e680000004200 */
[----:B------:R-:W2:Y:S04]  /*43f0*/  LDSM.16.MT88.4 R8, [R110+0x1d080] ;  /* 0x01d080006e08783b */ /* 0x000ea80000004200 */
[----:B------:R-:W3:Y:S04]  /*4400*/  LDSM.16.MT88.4 R12, [R110+0x1f080] ;  /* 0x01f080006e0c783b */ /* 0x000ee80000004200 */
[----:B------:R-:W4:Y:S04]  /*4410*/  LDSM.16.MT88.2 R16, [R219+0x21c80] ;  /* 0x021c8000db10783b */ /* 0x000f280000004100 */
[----:B------:R-:W5:Y:S04]  /*4420*/  LDSM.16.MT88.2 R18, [R219+0x22480] ;  /* 0x02248000db12783b */ /* 0x000f680000004100 */
[----:B------:R-:W4:Y:S04]  /*4430*/  LDSM.16.MT88.2 R20, [R219+0x22c80] ;  /* 0x022c8000db14783b */ /* 0x000f280000004100 */
[----:B------:R-:W4:Y:S04]  /*4440*/  LDSM.16.MT88.2 R22, [R219+0x23480] ;  /* 0x02348000db16783b */ /* 0x000f280000004100 */
[----:B------:R-:W-:Y:S04]  /*4450*/  LDSM.16.MT88.2 R32, [R0+0x21480] ;  /* 0x021480000020783b */ /* 0x000fe80000004100 */
[----:B------:R-:W5:Y:S04]  /*4460*/  LDSM.16.MT88.4 R28, [R110+0x1b880] ;  /* 0x01b880006e1c783b */ /* 0x000f680000004200 */
[----:B------:R-:W5:Y:S01]  /*4470*/  LDSM.16.MT88.4 R36, [R110+0x1d880] ;  /* 0x01d880006e24783b */ /* 0x000f620000004200 */
[-C--:B-1----:R-:W-:Y:S03]  /*4480*/  HMMA.16816.F32 R44, R4, R2.reuse, R44 ;  /* 0x00000002042c723c */ /* 0x082fe6000000182c */
[----:B------:R-:W1:Y:S04]  /*4490*/  LDSM.16.MT88.4 R40, [R110+0x1f880] ;  /* 0x01f880006e28783b */ /* 0x000e680000004200 */
[----:B------:R-:W1:Y:S01]  /*44a0*/  LDSM.16.MT88.2 R34, [R0+0x21c80] ;  /* 0x021c80000022783b */ /* 0x000e620000004100 */
[-C--:B--2---:R-:W-:Y:S03]  /*44b0*/  HMMA.16816.F32 R48, R8, R2.reuse, R48 ;  /* 0x000000020830723c */ /* 0x084fe60000001830 */
[----:B------:R-:W2:Y:S04]  /*44c0*/  LDSM.16.MT88.2 R104, [R0+0x22480] ;  /* 0x022480000068783b */ /* 0x000ea80000004100 */
[----:B------:R-:W-:Y:S01]  /*44d0*/  LDSM.16.MT88.2 R108, [R0+0x22080] ;  /* 0x02208000006c783b */ /* 0x000fe20000004100 */
[C---:B---3--:R-:W-:Y:S03]  /*44e0*/  HMMA.16816.F32 R52, R12.reuse, R2, R52 ;  /* 0x000000020c34723c */ /* 0x048fe60000001834 */
[----:B------:R-:W3:Y:S05]  /*44f0*/  LDSM.16.MT88.2 R2, [R0+0x22c80] ;  /* 0x022c80000002783b */ /* 0x000eea0000004100 */
[-C--:B----4-:R-:W-:Y:S08]  /*4500*/  HMMA.16816.F32 R56, R12, R16.reuse, R56 ;  /* 0x000000100c38723c */ /* 0x090ff00000001838 */
[-C--:B------:R-:W-:Y:S08]  /*4510*/  HMMA.16816.F32 R60, R8, R16.reuse, R60 ;  /* 0x00000010083c723c */ /* 0x080ff0000000183c */
[C---:B------:R-:W-:Y:S08]  /*4520*/  HMMA.16816.F32 R64, R4.reuse, R16, R64 ;  /* 0x000000100440723c */ /* 0x040ff00000001840 */
[-C--:B-----5:R-:W-:Y:S08]  /*4530*/  HMMA.16816.F32 R68, R4, R18.reuse, R68 ;  /* 0x000000120444723c */ /* 0x0a0ff00000001844 */
[-C--:B------:R-:W-:Y:S08]  /*4540*/  HMMA.16816.F32 R72, R8, R18.reuse, R72 ;  /* 0x000000120848723c */ /* 0x080ff00000001848 */
[C---:B------:R-:W-:Y:S01]  /*4550*/  HMMA.16816.F32 R76, R12.reuse, R18, R76 ;  /* 0x000000120c4c723c */ /* 0x040fe2000000184c */
[----:B------:R-:W-:Y:S07]  /*4560*/  LDSM.16.MT88.4 R16, [R110+0x20080] ;  /* 0x020080006e10783b */ /* 0x000fee0000004200 */
[-C--:B------:R-:W-:Y:S08]  /*4570*/  HMMA.16816.F32 R80, R12, R20.reuse, R80 ;  /* 0x000000140c50723c */ /* 0x080ff00000001850 */
[-C--:B------:R-:W-:Y:S08]  /*4580*/  HMMA.16816.F32 R84, R8, R20.reuse, R84 ;  /* 0x000000140854723c */ /* 0x080ff00000001854 */
[C---:B------:R-:W-:Y:S01]  /*4590*/  HMMA.16816.F32 R88, R4.reuse, R20, R88 ;  /* 0x000000140458723c */ /* 0x040fe20000001858 */
[----:B------:R-:W-:Y:S07]  /*45a0*/  LDSM.16.MT88.2 R20, [R219+0x22080] ;  /* 0x02208000db14783b */ /* 0x000fee0000004100 */
[-C--:B------:R-:W-:Y:S01]  /*45b0*/  HMMA.16816.F32 R92, R4, R22.reuse, R92 ;  /* 0x00000016045c723c */ /* 0x080fe2000000185c */
[----:B------:R-:W4:Y:S04]  /*45c0*/  LDSM.16.MT88.2 R4, [R0+0x23480] ;  /* 0x023480000004783b */ /* 0x000f280000004100 */
[----:B------:R-:W-:Y:S03]  /*45d0*/  LDSM.16.MT88.2 R6, [R219+0x21880] ;  /* 0x02188000db06783b */ /* 0x000fe60000004100 */
[-C--:B------:R-:W-:Y:S01]  /*45e0*/  HMMA.16816.F32 R96, R8, R22.reuse, R96 ;  /* 0x000000160860723c */ /* 0x080fe20000001860 */
[----:B------:R-:W5:Y:S07]  /*45f0*/  LDSM.16.MT88.4 R8, [R110+0x1c080] ;  /* 0x01c080006e08783b */ /* 0x000f6e0000004200 */
[----:B------:R-:W-:Y:S01]  /*4600*/  HMMA.16816.F32 R100, R12, R22, R100 ;  /* 0x000000160c64723c */ /* 0x000fe20000001864 */
[----:B------:R-:W2:Y:S04]  /*4610*/  LDSM.16.MT88.4 R12, [R110+0x1e080] ;  /* 0x01e080006e0c783b */ /* 0x000ea80000004200 */
[----:B------:R-:W2:Y:S03]  /*4620*/  LDSM.16.MT88.2 R22, [R219+0x22880] ;  /* 0x02288000db16783b */ /* 0x000ea60000004100 */
[-C--:B------:R-:W-:Y:S08]  /*4630*/  HMMA.16816.F32 R44, R28, R32.reuse, R44 ;  /* 0x000000201c2c723c */ /* 0x080ff0000000182c */
[-C--:B------:R-:W-:Y:S08]  /*4640*/  HMMA.16816.F32 R48, R36, R32.reuse, R48 ;  /* 0x000000202430723c */ /* 0x080ff00000001830 */
[C---:B-1----:R-:W-:Y:S01]  /*4650*/  HMMA.16816.F32 R52, R40.reuse, R32, R52 ;  /* 0x000000202834723c */ /* 0x042fe20000001834 */
[----:B------:R-:W1:Y:S07]  /*4660*/  LDSM.16.MT88.2 R32, [R219+0x23080] ;  /* 0x02308000db20783b */ /* 0x000e6e0000004100 */
[-C--:B------:R-:W-:Y:S08]  /*4670*/  HMMA.16816.F32 R56, R40, R34.reuse, R56 ;  /* 0x000000222838723c */ /* 0x080ff00000001838 */
[-C--:B------:R-:W-:Y:S08]  /*4680*/  HMMA.16816.F32 R60, R36, R34.reuse, R60 ;  /* 0x00000022243c723c */ /* 0x080ff0000000183c */
[C---:B------:R-:W-:Y:S01]  /*4690*/  HMMA.16816.F32 R64, R28.reuse, R34, R64 ;  /* 0x000000221c40723c */ /* 0x040fe20000001840 */
[----:B------:R-:W-:Y:S07]  /*46a0*/  LDSM.16.MT88.2 R34, [R0+0x21880] ;  /* 0x021880000022783b */ /* 0x000fee0000004100 */
[-C--:B--2---:R-:W-:Y:S08]  /*46b0*/  HMMA.16816.F32 R68, R28, R104.reuse, R68 ;  /* 0x000000681c44723c */ /* 0x084ff00000001844 */
[-C--:B------:R-:W-:Y:S08]  /*46c0*/  HMMA.16816.F32 R72, R36, R104.reuse, R72 ;  /* 0x000000682448723c */ /* 0x080ff00000001848 */
[C---:B------:R-:W-:Y:S01]  /*46d0*/  HMMA.16816.F32 R76, R40.reuse, R104, R76 ;  /* 0x00000068284c723c */ /* 0x040fe2000000184c */
[----:B------:R-:W-:Y:S07]  /*46e0*/  LDSM.16.MT88.4 R104, [R110+0x20880] ;  /* 0x020880006e68783b */ /* 0x000fee0000004200 */
[-C--:B---3--:R-:W-:Y:S08]  /*46f0*/  HMMA.16816.F32 R80, R40, R2.reuse, R80 ;  /* 0x000000022850723c */ /* 0x088ff00000001850 */
[-C--:B------:R-:W-:Y:S08]  /*4700*/  HMMA.16816.F32 R84, R36, R2.reuse, R84 ;  /* 0x000000022454723c */ /* 0x080ff00000001854 */
[C---:B------:R-:W-:Y:S01]  /*4710*/  HMMA.16816.F32 R88, R28.reuse, R2, R88 ;  /* 0x000000021c58723c */ /* 0x040fe20000001858 */
[----:B------:R-:W2:Y:S07]  /*4720*/  LDSM.16.MT88.2 R2, [R219+0x23880] ;  /* 0x02388000db02783b */ /* 0x000eae0000004100 */
[-C--:B----4-:R-:W-:Y:S01]  /*4730*/  HMMA.16816.F32 R92, R28, R4.reuse, R92 ;  /* 0x000000041c5c723c */ /* 0x090fe2000000185c */
[----:B------:R-:W3:Y:S07]  /*4740*/  LDSM.16.MT88.4 R28, [R110+0x1c880] ;  /* 0x01c880006e1c783b */ /* 0x000eee0000004200 */
[-C--:B------:R-:W-:Y:S01]  /*4750*/  HMMA.16816.F32 R96, R36, R4.reuse, R96 ;  /* 0x000000042460723c */ /* 0x080fe20000001860 */
[----:B------:R-:W4:Y:S07]  /*4760*/  LDSM.16.MT88.4 R36, [R110+0x1e880] ;  /* 0x01e880006e24783b */ /* 0x000f2e0000004200 */
[----:B------:R-:W-:Y:S01]  /*4770*/  HMMA.16816.F32 R100, R40, R4, R100 ;  /* 0x000000042864723c */ /* 0x000fe20000001864 */
[----:B------:R-:W1:Y:S07]  /*4780*/  LDSM.16.MT88.2 R4, [R0+0x22880] ;  /* 0x022880000004783b */ /* 0x000e6e0000004100 */
[-C--:B-----5:R-:W-:Y:S08]  /*4790*/  HMMA.16816.F32 R44, R8, R6.reuse, R44 ;  /* 0x00000006082c723c */ /* 0x0a0ff0000000182c */
[-C--:B------:R-:W-:Y:S08]  /*47a0*/  HMMA.16816.F32 R48, R12, R6.reuse, R48 ;  /* 0x000000060c30723c */ /* 0x080ff00000001830 */
[C---:B------:R-:W-:Y:S01]  /*47b0*/  HMMA.16816.F32 R52, R16.reuse, R6, R52 ;  /* 0x000000061034723c */ /* 0x040fe20000001834 */
[----:B------:R-:W5:Y:S07]  /*47c0*/  LDSM.16.MT88.2 R6, [R0+0x23080] ;  /* 0x023080000006783b */ /* 0x000f6e0000004100 */
[-C--:B------:R-:W-:Y:S08]  /*47d0*/  HMMA.16816.F32 R56, R16, R20.reuse, R56 ;  /* 0x000000141038723c */ /* 0x080ff00000001838 */
[-C--:B------:R-:W-:Y:S08]  /*47e0*/  HMMA.16816.F32 R60, R12, R20.reuse, R60 ;  /* 0x000000140c3c723c */ /* 0x080ff0000000183c */
[C---:B------:R-:W-:Y:S08]  /*47f0*/  HMMA.16816.F32 R64, R8.reuse, R20, R64 ;  /* 0x000000140840723c */ /* 0x040ff00000001840 */
[-C--:B------:R-:W-:Y:S08]  /*4800*/  HMMA.16816.F32 R68, R8, R22.reuse, R68 ;  /* 0x000000160844723c */ /* 0x080ff00000001844 */
[-C--:B------:R-:W-:Y:S08]  /*4810*/  HMMA.16816.F32 R72, R12, R22.reuse, R72 ;  /* 0x000000160c48723c */ /* 0x080ff00000001848 */
[C---:B------:R-:W-:Y:S08]  /*4820*/  HMMA.16816.F32 R76, R16.reuse, R22, R76 ;  /* 0x00000016104c723c */ /* 0x040ff0000000184c */
[-C--:B-1----:R-:W-:Y:S08]  /*4830*/  HMMA.16816.F32 R80, R16, R32.reuse, R80 ;  /* 0x000000201050723c */ /* 0x082ff00000001850 */
[-C--:B------:R-:W-:Y:S08]  /*4840*/  HMMA.16816.F32 R84, R12, R32.reuse, R84 ;  /* 0x000000200c54723c */ /* 0x080ff00000001854 */
[C---:B------:R-:W-:Y:S08]  /*4850*/  HMMA.16816.F32 R88, R8.reuse, R32, R88 ;  /* 0x000000200858723c */ /* 0x040ff00000001858 */
[-C--:B--2---:R-:W-:Y:S01]  /*4860*/  HMMA.16816.F32 R92, R8, R2.reuse, R92 ;  /* 0x00000002085c723c */ /* 0x084fe2000000185c */
[----:B------:R-:W1:Y:S04]  /*4870*/  LDSM.16.MT88.2 R8, [R0+0x23880] ;  /* 0x023880000008783b */ /* 0x000e680000004100 */
[----:B------:R-:W-:Y:S03]  /*4880*/  BAR.SYNC.DEFER_BLOCKING 0x0 ;  /* 0x0000000000007b1d */ /* 0x000fe60000010000 */
[-C--:B------:R-:W-:Y:S08]  /*4890*/  HMMA.16816.F32 R96, R12, R2.reuse, R96 ;  /* 0x000000020c60723c */ /* 0x080ff00000001860 */
[----:B------:R-:W-:Y:S08]  /*48a0*/  HMMA.16816.F32 R100, R16, R2, R100 ;  /* 0x000000021064723c */ /* 0x000ff00000001864 */
[-C--:B---3--:R-:W-:Y:S08]  /*48b0*/  HMMA.16816.F32 R44, R28, R34.reuse, R44 ;  /* 0x000000221c2c723c */ /* 0x088ff0000000182c */
[-C--:B----4-:R-:W-:Y:S01]  /*48c0*/  HMMA.16816.F32 R48, R36, R34.reuse, R48 ;  /* 0x000000222430723c */ /* 0x090fe20000001830 */
[----:B------:R2:W3:Y:S04]  /*48d0*/  LDSM.16.M88.4 R172, [R218] ;  /* 0x00000000daac783b */ /* 0x0004e80000000200 */
[----:B------:R2:W4:Y:S03]  /*48e0*/  LDSM.16.M88.4 R180, [R218+0x400] ;  /* 0x00040000dab4783b */ /* 0x0005260000000200 */
[C---:B------:R-:W-:Y:S01]  /*48f0*/  HMMA.16816.F32 R52, R104.reuse, R34, R52 ;  /* 0x000000226834723c */ /* 0x040fe20000001834 */
[----:B------:R2:W1:Y:S04]  /*4900*/  LDSM.16.MT88.4 R176, [R217] ;  /* 0x00000000d9b0783b */ /* 0x0004680000004200 */
[----:B------:R2:W1:Y:S03]  /*4910*/  LDSM.16.MT88.4 R32, [R217+0x2800] ;  /* 0x00280000d920783b */ /* 0x0004660000004200 */
[-C--:B------:R-:W-:Y:S01]  /*4920*/  HMMA.16816.F32 R56, R104, R108.reuse, R56 ;  /* 0x0000006c6838723c */ /* 0x080fe20000001838 */
[----:B------:R2:W1:Y:S04]  /*4930*/  LDSM.16.M88.4 R184, [R218+0x800] ;  /* 0x00080000dab8783b */ /* 0x0004680000000200 */
[----:B------:R2:W1:Y:S03]  /*4940*/  LDSM.16.M88.4 R192, [R218+0xc00] ;  /* 0x000c0000dac0783b */ /* 0x0004660000000200 */
[-C--:B------:R-:W-:Y:S01]  /*4950*/  HMMA.16816.F32 R60, R36, R108.reuse, R60 ;  /* 0x0000006c243c723c */ /* 0x080fe2000000183c */
[----:B------:R2:W1:Y:S04]  /*4960*/  LDSM.16.MT88.4 R188, [R217+0x800] ;  /* 0x00080000d9bc783b */ /* 0x0004680000004200 */
[----:B------:R2:W1:Y:S03]  /*4970*/  LDSM.16.MT88.4 R196, [R217+0x3000] ;  /* 0x00300000d9c4783b */ /* 0x0004660000004200 */
[C---:B------:R-:W-:Y:S01]  /*4980*/  HMMA.16816.F32 R64, R28.reuse, R108, R64 ;  /* 0x0000006c1c40723c */ /* 0x040fe20000001840 */
[----:B------:R2:W1:Y:S04]  /*4990*/  LDSM.16.MT88.4 R108, [R217+0x5000] ;  /* 0x00500000d96c783b */ /* 0x0004680000004200 */
[----:B------:R2:W1:Y:S03]  /*49a0*/  LDSM.16.MT88.4 R200, [R217+0x5800] ;  /* 0x00580000d9c8783b */ /* 0x0004660000004200 */
[-C--:B------:R-:W-:Y:S08]  /*49b0*/  HMMA.16816.F32 R68, R28, R4.reuse, R68 ;  /* 0x000000041c44723c */ /* 0x080ff00000001844 */
[-C--:B------:R-:W-:Y:S08]  /*49c0*/  HMMA.16816.F32 R72, R36, R4.reuse, R72 ;  /* 0x000000042448723c */ /* 0x080ff00000001848 */
[C---:B------:R-:W-:Y:S08]  /*49d0*/  HMMA.16816.F32 R76, R104.reuse, R4, R76 ;  /* 0x00000004684c723c */ /* 0x040ff0000000184c */
[-C--:B-----5:R-:W-:Y:S08]  /*49e0*/  HMMA.16816.F32 R80, R104, R6.reuse, R80 ;  /* 0x000000066850723c */ /* 0x0a0ff00000001850 */
[-C--:B------:R-:W-:Y:S08]  /*49f0*/  HMMA.16816.F32 R84, R36, R6.reuse, R84 ;  /* 0x000000062454723c */ /* 0x080ff00000001854 */
[C---:B------:R-:W-:Y:S08]  /*4a00*/  HMMA.16816.F32 R88, R28.reuse, R6, R88 ;  /* 0x000000061c58723c */ /* 0x040ff00000001858 */
[-C--:B-1----:R-:W-:Y:S08]  /*4a10*/  HMMA.16816.F32 R92, R28, R8.reuse, R92 ;  /* 0x000000081c5c723c */ /* 0x082ff0000000185c */
[-C--:B------:R-:W-:Y:S08]  /*4a20*/  HMMA.16816.F32 R96, R36, R8.reuse, R96 ;  /* 0x000000082460723c */ /* 0x080ff00000001860 */
[----:B------:R-:W-:Y:S01]  /*4a30*/  HMMA.16816.F32 R100, R104, R8, R100 ;  /* 0x000000086864723c */ /* 0x000fe20000001864 */
[----:B------:R-:W-:-:S07]  /*4a40*/  @P0 BRA `(.L_x_658) ;  /* 0x0000049000000947 */ /* 0x000fce0003800000 */
[----:B--234-:R-:W-:Y:S01]  /*4a50*/  ISETP.GE.AND P3, PT, R250, c[0x0][0x1fc], PT ;  /* 0x00007f00fa007a0c */ /* 0x01cfe20003f66270 */
[----:B------:R-:W1:Y:S01]  /*4a60*/  S2R R5, SR_CTAID.Y ;  /* 0x0000000000057919 */ /* 0x000e620000002600 */
[----:B------:R-:W-:Y:S01]  /*4a70*/  ULDC.64 UR6, c[0x0][0x208] ;  /* 0x0000820000067ab9 */ /* 0x000fe20000000a00 */
[----:B------:R-:W-:Y:S01]  /*4a80*/  IMAD.MOV.U32 R10, RZ, RZ, R242 ;  /* 0x000000ffff0a7224 */ /* 0x000fe200078e00f2 */
[----:B------:R-:W-:Y:S01]  /*4a90*/  UIMAD.WIDE.U32 UR26, UR21, UR6, URZ ;  /* 0x00000006151a72a5 */ /* 0x000fe2000f8e003f */
[----:B------:R-:W-:Y:S01]  /*4aa0*/  IMAD.MOV.U32 R11, RZ, RZ, R241 ;  /* 0x000000ffff0b7224 */ /* 0x000fe200078e00f1 */
[----:B------:R-:W-:Y:S04]  /*4ab0*/  USHF.R.S32.HI UR23, URZ, 0x1f, UR21 ;  /* 0x0000001f3f177899 */ /* 0x000fe80008011415 */
[----:B------:R-:W-:Y:S01]  /*4ac0*/  IMAD.U32 R12, RZ, RZ, UR26 ;  /* 0x0000001aff0c7e24 */ /* 0x000fe2000f8e00ff */
[----:B------:R-:W-:Y:S02]  /*4ad0*/  UIMAD UR23, UR23, UR6, URZ ;  /* 0x00000006171772a4 */ /* 0x000fe4000f8e023f */
[----:B------:R-:W-:Y:S02]  /*4ae0*/  USHF.L.U32 UR6, UR21, 0x6, URZ ;  /* 0x0000000615067899 */ /* 0x000fe4000800063f */
[----:B------:R-:W-:Y:S04]  /*4af0*/  UIMAD UR23, UR21, UR7, UR23 ;  /* 0x00000007151772a4 */ /* 0x000fe8000f8e0217 */
[----:B------:R-:W-:Y:S01]  /*4b00*/  UIADD3 UR23, UR27, UR23, URZ ;  /* 0x000000171b177290 */ /* 0x000fe2000fffe03f */
[----:B-1----:R-:W-:Y:S01]  /*4b10*/  SHF.R.S32.HI R4, RZ, 0x1f, R5 ;  /* 0x0000001fff047819 */ /* 0x002fe20000011405 */
[C---:B------:R-:W-:Y:S04]  /*4b20*/  IMAD.WIDE.U32 R8, R5.reuse, c[0x0][0x288], R238 ;  /* 0x0000a20005087a25 */ /* 0x040fe800078e00ee */
[C---:B------:R-:W-:Y:S02]  /*4b30*/  IMAD R6, R4.reuse, c[0x0][0x210], RZ ;  /* 0x0000840004067a24 */ /* 0x040fe400078e02ff */
[----:B------:R-:W-:Y:S02]  /*4b40*/  IMAD R4, R4, c[0x0][0x288], RZ ;  /* 0x0000a20004047a24 */ /* 0x000fe400078e02ff */
[C---:B------:R-:W-:Y:S04]  /*4b50*/  IMAD.WIDE.U32 R10, R5.reuse, c[0x0][0x210], R10 ;  /* 0x00008400050a7a25 */ /* 0x040fe800078e000a */
[C---:B------:R-:W-:Y:S01]  /*4b60*/  IMAD R4, R5.reuse, c[0x0][0x28c], R4 ;  /* 0x0000a30005047a24 */ /* 0x040fe200078e0204 */
[----:B------:R-:W-:Y:S01]  /*4b70*/  IADD3 R3, P1, R10, UR8, RZ ;  /* 0x000000080a037c10 */ /* 0x000fe2000ff3e0ff */
[----:B------:R-:W-:Y:S01]  /*4b80*/  IMAD R6, R5, c[0x0][0x214], R6 ;  /* 0x0000850005067a24 */ /* 0x000fe200078e0206 */
[----:B------:R-:W-:Y:S01]  /*4b90*/  IADD3 R5, P0, R8, UR5, RZ ;  /* 0x0000000508057c10 */ /* 0x000fe2000ff1e0ff */
[----:B------:R-:W-:Y:S01]  /*4ba0*/  IMAD.U32 R2, RZ, RZ, UR23 ;  /* 0x00000017ff027e24 */ /* 0x000fe2000f8e00ff */
[----:B------:R-:W-:Y:S02]  /*4bb0*/  LEA R13, P2, R3, c[0x0][0x1f0], 0x1 ;  /* 0x00007c00030d7a11 */ /* 0x000fe400078408ff */
[----:B------:R-:W-:Y:S02]  /*4bc0*/  IADD3.X R4, R9, UR16, R4, P0, !PT ;  /* 0x0000001009047c10 */ /* 0x000fe400087fe404 */
[----:B------:R-:W-:Y:S02]  /*4bd0*/  LEA R10, P0, R5, c[0x0][0x280], 0x2 ;  /* 0x0000a000050a7a11 */ /* 0x000fe400078010ff */
[----:B------:R-:W-:Y:S02]  /*4be0*/  IADD3.X R6, R11, UR14, R6, P1, !PT ;  /* 0x0000000e0b067c10 */ /* 0x000fe40008ffe406 */
[----:B------:R-:W-:Y:S01]  /*4bf0*/  LEA.HI.X R11, R5, c[0x0][0x284], R4, 0x2, P0 ;  /* 0x0000a100050b7a11 */ /* 0x000fe200000f1404 */
[----:B------:R-:W-:Y:S01]  /*4c00*/  IMAD.MOV.U32 R5, RZ, RZ, c[0x0][0x208] ;  /* 0x00008200ff057624 */ /* 0x000fe200078e00ff */
[----:B------:R-:W-:Y:S01]  /*4c10*/  LEA.HI.X R6, R3, c[0x0][0x1f4], R6, 0x1, P2 ;  /* 0x00007d0003067a11 */ /* 0x000fe200010f0c06 */
[----:B------:R-:W-:Y:S01]  /*4c20*/  IMAD.MOV.U32 R4, RZ, RZ, 0x6 ;  /* 0x00000006ff047424 */ /* 0x000fe200078e00ff */
[----:B------:R-:W-:Y:S01]  /*4c30*/  LEA R12, P1, R12, R13, 0x7 ;  /* 0x0000000d0c0c7211 */ /* 0x000fe200078238ff */
[----:B------:R-:W-:Y:S01]  /*4c40*/  IMAD.U32 R3, RZ, RZ, UR26 ;  /* 0x0000001aff037e24 */ /* 0x000fe2000f8e00ff */
[----:B------:R-:W-:Y:S02]  /*4c50*/  ISETP.GE.AND P0, PT, R230, c[0x0][0x1fc], PT ;  /* 0x00007f00e6007a0c */ /* 0x000fe40003f06270 */
[C---:B------:R-:W-:Y:S01]  /*4c60*/  SHF.L.U64.HI R4, R5.reuse, R4, c[0x0][0x20c] ;  /* 0x0000830005047619 */ /* 0x040fe20000010204 */
[----:B------:R-:W-:Y:S01]  /*4c70*/  IMAD.SHL.U32 R5, R5, 0x40, RZ ;  /* 0x0000004005057824 */ /* 0x000fe200078e00ff */
[----:B------:R-:W-:Y:S01]  /*4c80*/  LEA.HI.X R13, R3, R6, R2, 0x7, P1 ;  /* 0x00000006030d7211 */ /* 0x000fe200008f3c02 */
[----:B------:R-:W-:Y:S01]  /*4c90*/  IMAD.U32 R3, RZ, RZ, UR6 ;  /* 0x00000006ff037e24 */ /* 0x000fe2000f8e00ff */
[----:B------:R-:W-:Y:S01]  /*4ca0*/  ISETP.GE.AND P1, PT, R231, c[0x0][0x1fc], PT ;  /* 0x00007f00e7007a0c */ /* 0x000fe20003f26270 */
[----:B------:R-:W-:Y:S01]  /*4cb0*/  IMAD.U32 R2, RZ, RZ, UR6 ;  /* 0x00000006ff027e24 */ /* 0x000fe2000f8e00ff */
[----:B------:R-:W-:Y:S02]  /*4cc0*/  SEL R8, RZ, 0x4, P0 ;  /* 0x00000004ff087807 */ /* 0x000fe40000000000 */
[----:B------:R-:W-:Y:S02]  /*4cd0*/  SEL R9, RZ, 0x2, P1 ;  /* 0x00000002ff097807 */ /* 0x000fe40000800000 */
[C-C-:B------:R-:W-:Y:S02]  /*4ce0*/  IADD3 R16, P1, P0, R5.reuse, 0x80, R12.reuse ;  /* 0x0000008005107810 */ /* 0x140fe4000783e00c */
[----:B------:R-:W-:Y:S02]  /*4cf0*/  ISETP.GE.AND P2, PT, R250, c[0x0][0x1fc], PT ;  /* 0x00007f00fa007a0c */ /* 0x000fe40003f46270 */
[----:B------:R-:W-:Y:S02]  /*4d00*/  IADD3.X R17, R4, RZ, R13, P1, P0 ;  /* 0x000000ff04117210 */ /* 0x000fe40000fe040d */
[----:B------:R-:W-:Y:S02]  /*4d10*/  IADD3 R14, P1, P0, R5, 0x100, R12 ;  /* 0x00000100050e7810 */ /* 0x000fe4000783e00c */
[----:B------:R-:W-:Y:S02]  /*4d20*/  SEL R7, RZ, 0x1, P2 ;  /* 0x00000001ff077807 */ /* 0x000fe40001000000 */
[----:B------:R-:W-:Y:S02]  /*4d30*/  IADD3 R6, -R236, c[0x0][0x168], -R3 ;  /* 0x00005a00ec067a10 */ /* 0x000fe40007ffe903 */
[----:B------:R-:W-:Y:S02]  /*4d40*/  IADD3.X R15, R4, RZ, R13, P1, P0 ;  /* 0x000000ff040f7210 */ /* 0x000fe40000fe040d */
[----:B------:R-:W-:Y:S02]  /*4d50*/  LEA R10, P0, R3, R10, 0x2 ;  /* 0x0000000a030a7211 */ /* 0x000fe400078010ff */
[----:B------:R-:W-:Y:S02]  /*4d60*/  IADD3 R7, R8, R9, R7 ;  /* 0x0000000908077210 */ /* 0x000fe40007ffe007 */
[----:B------:R-:W-:Y:S02]  /*4d70*/  ISETP.LT.OR P2, PT, R6, 0x1, P3 ;  /* 0x000000010600780c */ /* 0x000fe40001f41670 */
[----:B------:R-:W-:Y:S01]  /*4d80*/  LEA.HI.X.SX32 R11, R2, R11, 0x2, P0 ;  /* 0x0000000b020b7211 */ /* 0x000fe200000f16ff */
[----:B------:R-:W-:Y:S01]  /*4d90*/  @!P4 IMAD.SHL.U32 R2, R234, 0x10, RZ ;  /* 0x00000010ea02c824 */ /* 0x000fe200078e00ff */
[----:B------:R-:W-:Y:S02]  /*4da0*/  IADD3 R18, P0, R5, R12, RZ ;  /* 0x0000000c05127210 */ /* 0x000fe40007f1e0ff */
[C---:B------:R-:W-:Y:S03]  /*4db0*/  LOP3.LUT P1, RZ, R7.reuse, 0x2, RZ, 0xc0, !PT ;  /* 0x0000000207ff7812 */ /* 0x040fe6000782c0ff */
[----:B------:R-:W-:Y:S01]  /*4dc0*/  IMAD.X R19, R4, 0x1, R13, P0 ;  /* 0x0000000104137824 */ /* 0x000fe200000e060d */
[C---:B------:R-:W-:Y:S02]  /*4dd0*/  ISETP.LT.OR P0, PT, R6.reuse, 0x1, !P1 ;  /* 0x000000010600780c */ /* 0x040fe40004f01670 */
[C---:B------:R-:W-:Y:S01]  /*4de0*/  ISETP.LT.OR P1, PT, R6.reuse, 0x21, !P1 ;  /* 0x000000210600780c */ /* 0x040fe20004f21670 */
[----:B------:R-:W-:Y:S01]  /*4df0*/  @!PT LDS RZ, [RZ] ;  /* 0x00000000fffff984 */ /* 0x000fe20000000800 */
[----:B------:R-:W-:Y:S01]  /*4e00*/  @!PT LDS RZ, [RZ] ;  /* 0x00000000fffff984 */ /* 0x000fe20000000800 */
[----:B------:R-:W-:Y:S01]  /*4e10*/  @!PT LDS RZ, [RZ] ;  /* 0x00000000fffff984 */ /* 0x000fe20000000800 */
[----:B------:R1:W-:Y:S10]  /*4e20*/  LDGSTS.E.BYPASS.LTC128B.128 [R229+0x1b080], [R12.64], !P2 ;  /* 0x1b0800000ce57fae */ /* 0x0003f4000d101d58 */
[----:B------:R1:W-:Y:S01]  /*4e30*/  LDGSTS.E.BYPASS.LTC128B.128 [R229+0x1d080], [R12.64+0x80], !P0 ;  /* 0x1d0800800ce57fae */ /* 0x0003e2000c101d58 */
[----:B------:R-:W-:Y:S04]  /*4e40*/  LOP3.LUT P0, RZ, R7, 0x4, RZ, 0xc0, !PT ;  /* 0x0000000407ff7812 */ /* 0x000fe8000780c0ff */
[C---:B------:R-:W-:Y:S02]  /*4e50*/  ISETP.LT.OR P2, PT, R6.reuse, 0x1, !P0 ;  /* 0x000000010600780c */ /* 0x040fe40004741670 */
[C---:B------:R-:W-:Y:S11]  /*4e60*/  ISETP.LT.OR P0, PT, R6.reuse, 0x21, !P0 ;  /* 0x000000210600780c */ /* 0x040ff60004701670 */
[----:B------:R1:W-:Y:S01]  /*4e70*/  LDGSTS.E.BYPASS.LTC128B.128 [R229+0x1f080], [R12.64+0x100], !P2 ;  /* 0x1f0801000ce57fae */ /* 0x0003e2000d101d58 */
[----:B------:R-:W-:Y:S11]  /*4e80*/  ISETP.LT.OR P2, PT, R6, 0x21, P3 ;  /* 0x000000210600780c */ /* 0x000ff60001f41670 */
[----:B------:R-:W-:Y:S02]  /*4e90*/  @!UPT UIADD3 URZ, URZ, URZ, URZ ;  /* 0x0000003f3f3ff290 */ /* 0x000fe4000fffe03f */
[----:B------:R1:W-:Y:S06]  /*4ea0*/  LDGSTS.E.BYPASS.LTC128B.128 [R229+0x1c080], [R18.64], !P2 ;  /* 0x1c08000012e57fae */ /* 0x0003ec000d101d58 */
[----:B------:R1:W-:Y:S06]  /*4eb0*/  LDGSTS.E.BYPASS.LTC128B.128 [R229+0x1e080], [R16.64], !P1 ;  /* 0x1e08000010e57fae */ /* 0x0003ec000c901d58 */
[----:B------:R1:W-:Y:S06]  /*4ec0*/  LDGSTS.E.BYPASS.LTC128B.128 [R229+0x20080], [R14.64], !P0 ;  /* 0x200800000ee57fae */ /* 0x0003ec000c101d58 */
[----:B------:R1:W-:Y:S02]  /*4ed0*/  @!P4 LDGSTS.E.BYPASS.LTC128B.128 [R2+0x21280], [R10.64] ;  /* 0x212800000a02cfae */ /* 0x0003e4000b901d58 */
.L_x_658:
[-C--:B--234-:R-:W-:Y:S01]  /*4ee0*/  HMMA.16816.F32 R4, R172, R176.reuse, RZ ;  /* 0x000000b0ac04723c */ /* 0x09cfe200000018ff */
[----:B------:R-:W-:Y:S01]  /*4ef0*/  LDSM.16.MT88.4 R204, [R217+0x1000] ;  /* 0x00100000d9cc783b */ /* 0x000fe20000004200 */
[----:B------:R-:W-:Y:S02]  /*4f00*/  UIMAD UR12, UR12, 0x3000, URZ ;  /* 0x000030000c0c78a4 */ /* 0x000fe4000f8e023f */
[----:B------:R-:W-:Y:S01]  /*4f10*/  UISETP.GE.AND UP0, UPT, UR21, UR19, UPT ;  /* 0x000000131500728c */ /* 0x000fe2000bf06270 */
[----:B------:R-:W-:Y:S01]  /*4f20*/  LDSM.16.M88.4 R208, [R218+0x1400] ;  /* 0x00140000dad0783b */ /* 0x000fe20000000200 */
[----:B------:R-:W-:Y:S02]  /*4f30*/  UIADD3 UR7, UR4, 0x1, URZ ;  /* 0x0000000104077890 */ /* 0x000fe4000fffe03f */
[C---:B-1----:R-:W-:Y:S01]  /*4f40*/  HMMA.16816.F32 R8, R180.reuse, R176, RZ ;  /* 0x000000b0b408723c */ /* 0x042fe200000018ff */
[----:B------:R-:W2:Y:S01]  /*4f50*/  LDL.64 R2, [R1+0x8] ;  /* 0x0000080001027983 */ /* 0x000ea20000100a00 */
[----:B------:R-:W-:Y:S02]  /*4f60*/  UISETP.GE.AND UP2, UPT, UR4, 0x1, UPT ;  /* 0x000000010400788c */ /* 0x000fe4000bf46270 */
[----:B------:R-:W-:Y:S01]  /*4f70*/  UIADD3 UR6, UR22, 0x1, URZ ;  /* 0x0000000116067890 */ /* 0x000fe2000fffe03f */
[----:B------:R-:W0:Y:S01]  /*4f80*/  LDGDEPBAR ;  /* 0x00000000000079af */ /* 0x000e220000000000 */
[----:B------:R-:W-:Y:S02]  /*4f90*/  UISETP.GE.AND UP1, UPT, UR22, 0x1, UPT ;  /* 0x000000011600788c */ /* 0x000fe4000bf26270 */
[-C--:B------:R-:W-:Y:S02]  /*4fa0*/  HMMA.16816.F32 R12, R180, R178.reuse, RZ ;  /* 0x000000b2b40c723c */ /* 0x080fe400000018ff */
[----:B------:R-:W-:Y:S06]  /*4fb0*/  USEL UR22, UR6, URZ, !UP1 ;  /* 0x0000003f06167287 */ /* 0x000fec000c800000 */
[C---:B------:R-:W-:Y:S01]  /*4fc0*/  HMMA.16816.F32 R16, R172.reuse, R178, RZ ;  /* 0x000000b2ac10723c */ /* 0x040fe200000018ff */
[----:B------:R-:W1:Y:S07]  /*4fd0*/  LDSM.16.M88.4 R176, [R218+0x1000] ;  /* 0x00100000dab0783b */ /* 0x000e6e0000000200 */
[-C--:B------:R-:W-:Y:S08]  /*4fe0*/  HMMA.16816.F32 R20, R172, R32.reuse, RZ ;  /* 0x00000020ac14723c */ /* 0x080ff000000018ff */
[C---:B------:R-:W-:Y:S08]  /*4ff0*/  HMMA.16816.F32 R24, R180.reuse, R32, RZ ;  /* 0x00000020b418723c */ /* 0x040ff000000018ff */
[-C--:B------:R-:W-:Y:S08]  /*5000*/  HMMA.16816.F32 R28, R180, R34.reuse, RZ ;  /* 0x00000022b41c723c */ /* 0x080ff000000018ff */
[C---:B------:R-:W-:Y:S08]  /*5010*/  HMMA.16816.F32 R32, R172.reuse, R34, RZ ;  /* 0x00000022ac20723c */ /* 0x040ff000000018ff */
[-C--:B------:R-:W-:Y:S08]  /*5020*/  HMMA.16816.F32 R36, R172, R108.reuse, RZ ;  /* 0x0000006cac24723c */ /* 0x080ff000000018ff */
[C---:B------:R-:W-:Y:S08]  /*5030*/  HMMA.16816.F32 R40, R180.reuse, R108, RZ ;  /* 0x0000006cb428723c */ /* 0x040ff000000018ff */
[-C--:B------:R-:W-:Y:S01]  /*5040*/  HMMA.16816.F32 R104, R180, R110.reuse, RZ ;  /* 0x0000006eb468723c */ /* 0x080fe200000018ff */
[----:B------:R-:W-:Y:S07]  /*5050*/  LDSM.16.MT88.4 R180, [R217+0x6000] ;  /* 0x00600000d9b4783b */ /* 0x000fee0000004200 */
[----:B------:R-:W-:Y:S01]  /*5060*/  HMMA.16816.F32 R108, R172, R110, RZ ;  /* 0x0000006eac6c723c */ /* 0x000fe200000018ff */
[----:B------:R-:W3:Y:S07]  /*5070*/  LDSM.16.MT88.4 R172, [R217+0x3800] ;  /* 0x00380000d9ac783b */ /* 0x000eee0000004200 */
[-C--:B------:R-:W-:Y:S08]  /*5080*/  HMMA.16816.F32 R4, R184, R188.reuse, R4 ;  /* 0x000000bcb804723c */ /* 0x080ff00000001804 */
[C---:B------:R-:W-:Y:S08]  /*5090*/  HMMA.16816.F32 R8, R192.reuse, R188, R8 ;  /* 0x000000bcc008723c */ /* 0x040ff00000001808 */
[-C--:B------:R-:W-:Y:S08]  /*50a0*/  HMMA.16816.F32 R12, R192, R190.reuse, R12 ;  /* 0x000000bec00c723c */ /* 0x080ff0000000180c */
[C---:B------:R-:W-:Y:S01]  /*50b0*/  HMMA.16816.F32 R16, R184.reuse, R190, R16 ;  /* 0x000000beb810723c */ /* 0x040fe20000001810 */
[----:B------:R-:W-:Y:S07]  /*50c0*/  LDSM.16.MT88.4 R188, [R217+0x1800] ;  /* 0x00180000d9bc783b */ /* 0x000fee0000004200 */
        /* <DEDUP_REMOVED lines=8> */
[----:B------:R-:W-:Y:S07]  /*5150*/  LDSM.16.M88.4 R192, [R218+0x1c00] ;  /* 0x001c0000dac0783b */ /* 0x000fee0000000200 */
[----:B------:R-:W-:Y:S01]  /*5160*/  HMMA.16816.F32 R108, R184, R202, R108 ;  /* 0x000000cab86c723c */ /* 0x000fe2000000186c */
[----:B------:R-:W4:Y:S04]  /*5170*/  LDSM.16.M88.4 R184, [R218+0x1800] ;  /* 0x00180000dab8783b */ /* 0x000f280000000200 */
[----:B------:R-:W-:Y:S03]  /*5180*/  LDSM.16.M88.4 R200, [R218+0x2000] ;  /* 0x00200000dac8783b */ /* 0x000fe60000000200 */
[-C--:B-1----:R-:W-:Y:S08]  /*5190*/  HMMA.16816.F32 R4, R176, R204.reuse, R4 ;  /* 0x000000ccb004723c */ /* 0x082ff00000001804 */
[C---:B------:R-:W-:Y:S08]  /*51a0*/  HMMA.16816.F32 R8, R208.reuse, R204, R8 ;  /* 0x000000ccd008723c */ /* 0x040ff00000001808 */
[-C--:B------:R-:W-:Y:S08]  /*51b0*/  HMMA.16816.F32 R12, R208, R206.reuse, R12 ;  /* 0x000000ced00c723c */ /* 0x080ff0000000180c */
[C---:B------:R-:W-:Y:S01]  /*51c0*/  HMMA.16816.F32 R16, R176.reuse, R206, R16 ;  /* 0x000000ceb010723c */ /* 0x040fe20000001810 */
[----:B------:R-:W-:Y:S07]  /*51d0*/  LDSM.16.MT88.4 R204, [R217+0x2000] ;  /* 0x00200000d9cc783b */ /* 0x000fee0000004200 */
[-C--:B---3--:R-:W-:Y:S08]  /*51e0*/  HMMA.16816.F32 R20, R176, R172.reuse, R20 ;  /* 0x000000acb014723c */ /* 0x088ff00000001814 */
[C---:B------:R-:W-:Y:S08]  /*51f0*/  HMMA.16816.F32 R24, R208.reuse, R172, R24 ;  /* 0x000000acd018723c */ /* 0x040ff00000001818 */
[-C--:B------:R-:W-:Y:S08]  /*5200*/  HMMA.16816.F32 R28, R208, R174.reuse, R28 ;  /* 0x000000aed01c723c */ /* 0x080ff0000000181c */
[C---:B------:R-:W-:Y:S01]  /*5210*/  HMMA.16816.F32 R32, R176.reuse, R174, R32 ;  /* 0x000000aeb020723c */ /* 0x040fe20000001820 */
[----:B------:R-:W1:Y:S07]  /*5220*/  LDSM.16.MT88.4 R172, [R217+0x6800] ;  /* 0x00680000d9ac783b */ /* 0x000e6e0000004200 */
[-C--:B------:R-:W-:Y:S08]  /*5230*/  HMMA.16816.F32 R36, R176, R180.reuse, R36 ;  /* 0x000000b4b024723c */ /* 0x080ff00000001824 */
[C---:B------:R-:W-:Y:S08]  /*5240*/  HMMA.16816.F32 R40, R208.reuse, R180, R40 ;  /* 0x000000b4d028723c */ /* 0x040ff00000001828 */
[-C--:B------:R-:W-:Y:S01]  /*5250*/  HMMA.16816.F32 R104, R208, R182.reuse, R104 ;  /* 0x000000b6d068723c */ /* 0x080fe20000001868 */
[----:B------:R-:W3:Y:S07]  /*5260*/  LDSM.16.M88.4 R208, [R218+0x2400] ;  /* 0x00240000dad0783b */ /* 0x000eee0000000200 */
[----:B------:R-:W-:Y:S01]  /*5270*/  HMMA.16816.F32 R108, R176, R182, R108 ;  /* 0x000000b6b06c723c */ /* 0x000fe2000000186c */
[----:B------:R-:W5:Y:S04]  /*5280*/  LDSM.16.MT88.4 R176, [R217+0x4800] ;  /* 0x00480000d9b0783b */ /* 0x000f680000004200 */
[----:B------:R-:W1:Y:S03]  /*5290*/  LDSM.16.MT88.4 R180, [R217+0x7000] ;  /* 0x00700000d9b4783b */ /* 0x000e660000004200 */
[-C--:B----4-:R-:W-:Y:S08]  /*52a0*/  HMMA.16816.F32 R4, R184, R188.reuse, R4 ;  /* 0x000000bcb804723c */ /* 0x090ff00000001804 */
[C---:B------:R-:W-:Y:S01]  /*52b0*/  HMMA.16816.F32 R8, R192.reuse, R188, R8 ;  /* 0x000000bcc008723c */ /* 0x040fe20000001808 */
[----:B------:R-:W4:Y:S07]  /*52c0*/  LDL R189, [R1+0x10] ;  /* 0x0000100001bd7983 */ /* 0x000f2e0000100800 */
[-C--:B------:R-:W-:Y:S04]  /*52d0*/  HMMA.16816.F32 R12, R192, R190.reuse, R12 ;  /* 0x000000bec00c723c */ /* 0x080fe8000000180c */
[----:B--2---:R-:W-:Y:S01]  /*52e0*/  IADD3 R2, P0, R2, UR12, RZ ;  /* 0x0000000c02027c10 */ /* 0x004fe2000ff1e0ff */
[----:B------:R-:W-:Y:S01]  /*52f0*/  IMAD.U32 R3, RZ, RZ, UR12 ;  /* 0x0000000cff037e24 */ /* 0x000fe2000f8e00ff */
[----:B------:R-:W-:Y:S02]  /*5300*/  UMOV UR12, UR21 ;  /* 0x00000015000c7c82 */ /* 0x000fe40008000000 */
[C---:B------:R-:W-:Y:S08]  /*5310*/  HMMA.16816.F32 R16, R184.reuse, R190, R16 ;  /* 0x000000beb810723c */ /* 0x040ff00000001810 */
[-C--:B------:R-:W-:Y:S08]  /*5320*/  HMMA.16816.F32 R20, R184, R196.reuse, R20 ;  /* 0x000000c4b814723c */ /* 0x080ff00000001814 */
[C---:B------:R-:W-:Y:S08]  /*5330*/  HMMA.16816.F32 R24, R192.reuse, R196, R24 ;  /* 0x000000c4c018723c */ /* 0x040ff00000001818 */
[-C--:B------:R-:W-:Y:S08]  /*5340*/  HMMA.16816.F32 R28, R192, R198.reuse, R28 ;  /* 0x000000c6c01c723c */ /* 0x080ff0000000181c */
[C---:B------:R-:W-:Y:S08]  /*5350*/  HMMA.16816.F32 R32, R184.reuse, R198, R32 ;  /* 0x000000c6b820723c */ /* 0x040ff00000001820 */
[-C--:B-1----:R-:W-:Y:S08]  /*5360*/  HMMA.16816.F32 R36, R184, R172.reuse, R36 ;  /* 0x000000acb824723c */ /* 0x082ff00000001824 */
[C---:B------:R-:W-:Y:S08]  /*5370*/  HMMA.16816.F32 R40, R192.reuse, R172, R40 ;  /* 0x000000acc028723c */ /* 0x040ff00000001828 */
[-C--:B------:R-:W-:Y:S08]  /*5380*/  HMMA.16816.F32 R104, R192, R174.reuse, R104 ;  /* 0x000000aec068723c */ /* 0x080ff00000001868 */
[----:B------:R-:W-:Y:S08]  /*5390*/  HMMA.16816.F32 R108, R184, R174, R108 ;  /* 0x000000aeb86c723c */ /* 0x000ff0000000186c */
[-C--:B------:R-:W-:Y:S08]  /*53a0*/  HMMA.16816.F32 R4, R200, R204.reuse, R4 ;  /* 0x000000ccc804723c */ /* 0x080ff00000001804 */
[C---:B---3--:R-:W-:Y:S08]  /*53b0*/  HMMA.16816.F32 R8, R208.reuse, R204, R8 ;  /* 0x000000ccd008723c */ /* 0x048ff00000001808 */
[-C--:B------:R-:W-:Y:S08]  /*53c0*/  HMMA.16816.F32 R12, R208, R206.reuse, R12 ;  /* 0x000000ced00c723c */ /* 0x080ff0000000180c */
[C---:B------:R-:W-:Y:S08]  /*53d0*/  HMMA.16816.F32 R16, R200.reuse, R206, R16 ;  /* 0x000000cec810723c */ /* 0x040ff00000001810 */
[-C--:B-----5:R-:W-:Y:S08]  /*53e0*/  HMMA.16816.F32 R20, R200, R176.reuse, R20 ;  /* 0x000000b0c814723c */ /* 0x0a0ff00000001814 */
[C---:B------:R-:W-:Y:S08]  /*53f0*/  HMMA.16816.F32 R24, R208.reuse, R176, R24 ;  /* 0x000000b0d018723c */ /* 0x040ff00000001818 */
[-C--:B------:R-:W-:Y:S08]  /*5400*/  HMMA.16816.F32 R28, R208, R178.reuse, R28 ;  /* 0x000000b2d01c723c */ /* 0x080ff0000000181c */
[C---:B------:R-:W-:Y:S08]  /*5410*/  HMMA.16816.F32 R32, R200.reuse, R178, R32 ;  /* 0x000000b2c820723c */ /* 0x040ff00000001820 */
[-C--:B------:R-:W-:Y:S08]  /*5420*/  HMMA.16816.F32 R36, R200, R180.reuse, R36 ;  /* 0x000000b4c824723c */ /* 0x080ff00000001824 */
[C---:B------:R-:W-:Y:S08]  /*5430*/  HMMA.16816.F32 R40, R208.reuse, R180, R40 ;  /* 0x000000b4d028723c */ /* 0x040ff00000001828 */
[-C--:B------:R-:W-:Y:S08]  /*5440*/  HMMA.16816.F32 R104, R208, R182.reuse, R104 ;  /* 0x000000b6d068723c */ /* 0x080ff00000001868 */
[----:B------:R-:W-:Y:S04]  /*5450*/  HMMA.16816.F32 R108, R200, R182, R108 ;  /* 0x000000b6c86c723c */ /* 0x000fe8000000186c */
[----:B----4-:R-:W-:Y:S02]  /*5460*/  LEA.HI.X.SX32 R3, R3, R189, 0x1, P0 ;  /* 0x000000bd03037211 */ /* 0x010fe400000f0eff */
[C---:B------:R-:W-:Y:S06]  /*5470*/  LEA R178, P0, R2.reuse, c[0x0][0x220], 0x2 ;  /* 0x0000880002b27a11 */ /* 0x040fec00078010ff */
[----:B------:R-:W-:Y:S01]  /*5480*/  LEA.HI.X R179, R2, c[0x0][0x224], R3, 0x2, P0 ;  /* 0x0000890002b37a11 */ /* 0x000fe200000f1403 */
[----:B------:R-:W-:Y:S01]  /*5490*/  IMAD.U32 R3, RZ, RZ, UR4 ;  /* 0x00000004ff037e24 */ /* 0x000fe2000f8e00ff */
[----:B------:R-:W-:Y:S01]  /*54a0*/  PLOP3.LUT P0, PT, PT, PT, UP0, 0x80, 0x0 ;  /* 0x000000000000781c */ /* 0x000fe20003f0f008 */
[----:B------:R-:W-:Y:S02]  /*54b0*/  USEL UR4, UR7, URZ, !UP2 ;  /* 0x0000003f07047287 */ /* 0x000fe4000d000000 */
[----:B------:R-:W-:Y:S01]  /*54c0*/  RED.E.ADD.F32.FTZ.RN.STRONG.GPU [R178.64], R4 ;  /* 0x00000004b200798e */ /* 0x000fe2000c10e798 */
[----:B------:R-:W-:Y:S03]  /*54d0*/  IMAD R3, R3, 0x3000, R226 ;  /* 0x0000300003037824 */ /* 0x000fe600078e02e2 */
[----:B------:R-:W-:Y:S01]  /*54e0*/  RED.E.ADD.F32.FTZ.RN.STRONG.GPU [R178.64+0x400], R5 ;  /* 0x00040005b200798e */ /* 0x000fe2000c10e798 */
[----:B------:R-:W-:Y:S03]  /*54f0*/  IMAD.SHL.U32 R172, R3, 0x2, RZ ;  /* 0x0000000203ac7824 */ /* 0x000fe600078e00ff */
        /* <DEDUP_REMOVED lines=11> */
[----:B------:R-:W-:Y:S04]  /*55b0*/  LDSM.16.MT88.2 R2, [R219+0x23c80] ;  /* 0x023c8000db02783b */ /* 0x000fe80000004100 */
[----:B------:R-:W1:Y:S04]  /*55c0*/  LDSM.16.MT88.4 R8, [R172+0xf080] ;  /* 0x00f08000ac08783b */ /* 0x000e680000004200 */
[----:B------:R-:W-:Y:S04]  /*55d0*/  RED.E.ADD.F32.FTZ.RN.STRONG.GPU [R178.64+0x3400], R13 ;  /* 0x0034000db200798e */ /* 0x000fe8000c10e798 */
[----:B------:R-:W-:Y:S04]  /*55e0*/  RED.E.ADD.F32.FTZ.RN.STRONG.GPU [R178.64+0x3800], R14 ;  /* 0x0038000eb200798e */ /* 0x000fe8000c10e798 */
[----:B------:R-:W-:Y:S04]  /*55f0*/  RED.E.ADD.F32.FTZ.RN.STRONG.GPU [R178.64+0x3c00], R15 ;  /* 0x003c000fb200798e */ /* 0x000fe8000c10e798 */
[----:B------:R-:W2:Y:S04]  /*5600*/  LDSM.16.MT88.4 R12, [R172+0x11080] ;  /* 0x01108000ac0c783b */ /* 0x000ea80000004200 */
[----:B------:R-:W3:Y:S04]  /*5610*/  LDSM.16.MT88.4 R16, [R172+0x13080] ;  /* 0x01308000ac10783b */ /* 0x000ee80000004200 */
[----:B------:R-:W-:Y:S04]  /*5620*/  RED.E.ADD.F32.FTZ.RN.STRONG.GPU [R178.64+0x4000], R20 ;  /* 0x00400014b200798e */ /* 0x000fe8000c10e798 */
[----:B------:R-:W-:Y:S04]  /*5630*/  RED.E.ADD.F32.FTZ.RN.STRONG.GPU [R178.64+0x4400], R21 ;  /* 0x00440015b200798e */ /* 0x000fe8000c10e798 */
[----:B------:R-:W4:Y:S04]  /*5640*/  LDSM.16.MT88.2 R20, [R219+0x24480] ;  /* 0x02448000db14783b */ /* 0x000f280000004100 */
[----:B------:R-:W-:Y:S01]  /*5650*/  RED.E.ADD.F32.FTZ.RN.STRONG.GPU [R178.64+0x4800], R22 ;  /* 0x00480016b200798e */ /* 0x000fe2000c10e798 */
[-C--:B-1----:R-:W-:Y:S03]  /*5660*/  HMMA.16816.F32 R112, R8, R2.reuse, R112 ;  /* 0x000000020870723c */ /* 0x082fe60000001870 */
[----:B------:R-:W-:Y:S04]  /*5670*/  RED.E.ADD.F32.FTZ.RN.STRONG.GPU [R178.64+0x4c00], R23 ;  /* 0x004c0017b200798e */ /* 0x000fe8000c10e798 */
[----:B------:R-:W1:Y:S04]  /*5680*/  LDSM.16.MT88.2 R22, [R219+0x24c80] ;  /* 0x024c8000db16783b */ /* 0x000e680000004100 */
[----:B------:R-:W-:Y:S04]  /*5690*/  RED.E.ADD.F32.FTZ.RN.STRONG.GPU [R178.64+0x5000], R24 ;  /* 0x00500018b200798e */ /* 0x000fe8000c10e798 */
[----:B------:R-:W-:Y:S01]  /*56a0*/  RED.E.ADD.F32.FTZ.RN.STRONG.GPU [R178.64+0x5400], R25 ;  /* 0x00540019b200798e */ /* 0x000fe2000c10e798 */
[-C--:B--2---:R-:W-:Y:S03]  /*56b0*/  HMMA.16816.F32 R116, R12, R2.reuse, R116 ;  /* 0x000000020c74723c */ /* 0x084fe60000001874 */
[----:B------:R-:W2:Y:S04]  /*56c0*/  LDSM.16.MT88.2 R24, [R219+0x25480] ;  /* 0x02548000db18783b */ /* 0x000ea80000004100 */
[----:B------:R-:W-:Y:S01]  /*56d0*/  RED.E.ADD.F32.FTZ.RN.STRONG.GPU [R178.64+0x5800], R26 ;  /* 0x0058001ab200798e */ /* 0x000fe2000c10e798 */
[C---:B---3--:R-:W-:Y:S03]  /*56e0*/  HMMA.16816.F32 R120, R16.reuse, R2, R120 ;  /* 0x000000021078723c */ /* 0x048fe60000001878 */
[----:B------:R-:W-:Y:S04]  /*56f0*/  LDSM.16.MT88.2 R2, [R0+0x24c80] ;  /* 0x024c80000002783b */ /* 0x000fe80000004100 */
[----:B------:R-:W-:Y:S01]  /*5700*/  RED.E.ADD.F32.FTZ.RN.STRONG.GPU [R178.64+0x5c00], R27 ;  /* 0x005c001bb200798e */ /* 0x000fe2000c10e798 */
[-C--:B----4-:R-:W-:Y:S03]  /*5710*/  HMMA.16816.F32 R124, R16, R20.reuse, R124 ;  /* 0x00000014107c723c */ /* 0x090fe6000000187c */
[----:B------:R-:W3:Y:S04]  /*5720*/  LDSM.16.MT88.2 R26, [R219+0x25c80] ;  /* 0x025c8000db1a783b */ /* 0x000ee80000004100 */
[----:B------:R-:W-:Y:S01]  /*5730*/  RED.E.ADD.F32.FTZ.RN.STRONG.GPU [R178.64+0x6000], R32 ;  /* 0x00600020b200798e */ /* 0x000fe2000c10e798 */
[-C--:B------:R-:W-:Y:S03]  /*5740*/  HMMA.16816.F32 R128, R12, R20.reuse, R128 ;  /* 0x000000140c80723c */ /* 0x080fe60000001880 */
[----:B------:R-:W-:Y:S04]  /*5750*/  RED.E.ADD.F32.FTZ.RN.STRONG.GPU [R178.64+0x6400], R33 ;  /* 0x00640021b200798e */ /* 0x000fe8000c10e798 */
[----:B------:R-:W-:Y:S01]  /*5760*/  LDSM.16.MT88.2 R32, [R0+0x23c80] ;  /* 0x023c80000020783b */ /* 0x000fe20000004100 */
[C---:B------:R-:W-:Y:S03]  /*5770*/  HMMA.16816.F32 R132, R8.reuse, R20, R132 ;  /* 0x000000140884723c */ /* 0x040fe60000001884 */
[----:B------:R-:W-:Y:S04]  /*5780*/  RED.E.ADD.F32.FTZ.RN.STRONG.GPU [R178.64+0x6800], R34 ;  /* 0x00680022b200798e */ /* 0x000fe8000c10e798 */
[----:B------:R-:W-:Y:S01]  /*5790*/  LDSM.16.MT88.2 R20, [R0+0x25480] ;  /* 0x025480000014783b */ /* 0x000fe20000004100 */
[-C--:B-1----:R-:W-:Y:S03]  /*57a0*/  HMMA.16816.F32 R136, R8, R22.reuse, R136 ;  /* 0x000000160888723c */ /* 0x082fe60000001888 */
[----:B------:R-:W-:Y:S04]  /*57b0*/  RED.E.ADD.F32.FTZ.RN.STRONG.GPU [R178.64+0x6c00], R35 ;  /* 0x006c0023b200798e */ /* 0x000fe8000c10e798 */
[----:B------:R-:W-:Y:S01]  /*57c0*/  RED.E.ADD.F32.FTZ.RN.STRONG.GPU [R178.64+0x7000], R28 ;  /* 0x0070001cb200798e */ /* 0x000fe2000c10e798 */
[-C--:B------:R-:W-:Y:S03]  /*57d0*/  HMMA.16816.F32 R140, R12, R22.reuse, R140 ;  /* 0x000000160c8c723c */ /* 0x080fe6000000188c */
[----:B------:R-:W-:Y:S04]  /*57e0*/  RED.E.ADD.F32.FTZ.RN.STRONG.GPU [R178.64+0x7400], R29 ;  /* 0x0074001db200798e */ /* 0x000fe8000c10e798 */
[----:B------:R-:W-:Y:S01]  /*57f0*/  RED.E.ADD.F32.FTZ.RN.STRONG.GPU [R178.64+0x7800], R30 ;  /* 0x0078001eb200798e */ /* 0x000fe2000c10e798 */
[C---:B------:R-:W-:Y:S03]  /*5800*/  HMMA.16816.F32 R144, R16.reuse, R22, R144 ;  /* 0x000000161090723c */ /* 0x040fe60000001890 */
[----:B------:R-:W-:Y:S04]  /*5810*/  RED.E.ADD.F32.FTZ.RN.STRONG.GPU [R178.64+0x7c00], R31 ;  /* 0x007c001fb200798e */ /* 0x000fe8000c10e798 */
[----:B------:R-:W-:Y:S01]  /*5820*/  RED.E.ADD.F32.FTZ.RN.STRONG.GPU [R178.64+0x8000], R36 ;  /* 0x00800024b200798e */ /* 0x000fe2000c10e798 */
[-C--:B--2---:R-:W-:Y:S03]  /*5830*/  HMMA.16816.F32 R148, R16, R24.reuse, R148 ;  /* 0x000000181094723c */ /* 0x084fe60000001894 */
[----:B------:R-:W-:Y:S04]  /*5840*/  RED.E.ADD.F32.FTZ.RN.STRONG.GPU [R178.64+0x8400], R37 ;  /* 0x00840025b200798e */ /* 0x000fe8000c10e798 */
[----:B------:R-:W-:Y:S01]  /*5850*/  RED.E.ADD.F32.FTZ.RN.STRONG.GPU [R178.64+0x8800], R38 ;  /* 0x00880026b200798e */ /* 0x000fe2000c10e798 */
[-C--:B------:R-:W-:Y:S03]  /*5860*/  HMMA.16816.F32 R152, R12, R24.reuse, R152 ;  /* 0x000000180c98723c */ /* 0x080fe60000001898 */
[----:B------:R-:W1:Y:S04]  /*5870*/  LDSM.16.MT88.4 R28, [R172+0xf880] ;  /* 0x00f88000ac1c783b */ /* 0x000e680000004200 */
[----:B------:R-:W-:Y:S01]  /*5880*/  RED.E.ADD.F32.FTZ.RN.STRONG.GPU [R178.64+0x8c00], R39 ;  /* 0x008c0027b200798e */ /* 0x000fe2000c10e798 */
[C---:B------:R-:W-:Y:S03]  /*5890*/  HMMA.16816.F32 R156, R8.reuse, R24, R156 ;  /* 0x00000018089c723c */ /* 0x040fe6000000189c */
[----:B------:R-:W-:Y:S04]  /*58a0*/  RED.E.ADD.F32.FTZ.RN.STRONG.GPU [R178.64+0x9000], R40 ;  /* 0x00900028b200798e */ /* 0x000fe8000c10e798 */
[----:B------:R-:W2:Y:S01]  /*58b0*/  LDSM.16.MT88.4 R36, [R172+0x11880] ;  /* 0x01188000ac24783b */ /* 0x000ea20000004200 */
[-C--:B---3--:R-:W-:Y:S03]  /*58c0*/  HMMA.16816.F32 R160, R8, R26.reuse, R160 ;  /* 0x0000001a08a0723c */ /* 0x088fe600000018a0 */
[----:B------:R-:W-:Y:S04]  /*58d0*/  RED.E.ADD.F32.FTZ.RN.STRONG.GPU [R178.64+0x9400], R41 ;  /* 0x00940029b200798e */ /* 0x000fe8000c10e798 */
[----:B------:R-:W-:Y:S01]  /*58e0*/  RED.E.ADD.F32.FTZ.RN.STRONG.GPU [R178.64+0x9800], R42 ;  /* 0x0098002ab200798e */ /* 0x000fe2000c10e798 */
[-C--:B------:R-:W-:Y:S03]  /*58f0*/  HMMA.16816.F32 R164, R12, R26.reuse, R164 ;  /* 0x0000001a0ca4723c */ /* 0x080fe600000018a4 */
[----:B------:R-:W-:Y:S04]  /*5900*/  RED.E.ADD.F32.FTZ.RN.STRONG.GPU [R178.64+0x9c00], R43 ;  /* 0x009c002bb200798e */ /* 0x000fe8000c10e798 */
[----:B------:R-:W3:Y:S01]  /*5910*/  LDSM.16.MT88.4 R40, [R172+0x13880] ;  /* 0x01388000ac28783b */ /* 0x000ee20000004200 */
[----:B------:R-:W-:Y:S03]  /*5920*/  HMMA.16816.F32 R168, R16, R26, R168 ;  /* 0x0000001a10a8723c */ /* 0x000fe600000018a8 */
[----:B------:R-:W4:Y:S04]  /*5930*/  LDSM.16.MT88.2 R34, [R0+0x24480] ;  /* 0x024480000022783b */ /* 0x000f280000004100 */
[----:B------:R-:W5:Y:S01]  /*5940*/  LDSM.16.MT88.2 R8, [R0+0x25c80] ;  /* 0x025c80000008783b */ /* 0x000f620000004100 */
[-C--:B-1----:R-:W-:Y:S03]  /*5950*/  HMMA.16816.F32 R112, R28, R32.reuse, R112 ;  /* 0x000000201c70723c */ /* 0x082fe60000001870 */
[----:B------:R-:W-:Y:S04]  /*5960*/  LDSM.16.MT88.4 R12, [R172+0x10080] ;  /* 0x01008000ac0c783b */ /* 0x000fe80000004200 */
[----:B------:R-:W-:Y:S04]  /*5970*/  LDSM.16.MT88.4 R16, [R172+0x12080] ;  /* 0x01208000ac10783b */ /* 0x000fe80000004200 */
[----:B------:R-:W-:Y:S01]  /*5980*/  LDSM.16.MT88.4 R24, [R172+0x14080] ;  /* 0x01408000ac18783b */ /* 0x000fe20000004200 */
[-C--:B--2---:R-:W-:Y:S03]  /*5990*/  HMMA.16816.F32 R116, R36, R32.reuse, R116 ;  /* 0x000000202474723c */ /* 0x084fe60000001874 */
[----:B------:R-:W-:Y:S04]  /*59a0*/  LDSM.16.MT88.2 R10, [R219+0x24880] ;  /* 0x02488000db0a783b */ /* 0x000fe80000004100 */
[----:B------:R-:W-:Y:S04]  /*59b0*/  LDSM.16.MT88.2 R22, [R219+0x25880] ;  /* 0x02588000db16783b */ /* 0x000fe80000004100 */
[----:B------:R-:W-:Y:S04]  /*59c0*/  RED.E.ADD.F32.FTZ.RN.STRONG.GPU [R178.64+0xa000], R108 ;  /* 0x00a0006cb200798e */ /* 0x000fe8000c10e798 */
[----:B------:R-:W-:Y:S01]  /*59d0*/  RED.E.ADD.F32.FTZ.RN.STRONG.GPU [R178.64+0xa400], R109 ;  /* 0x00a4006db200798e */ /* 0x000fe2000c10e798 */
[C---:B---3--:R-:W-:Y:S03]  /*59e0*/  HMMA.16816.F32 R120, R40.reuse, R32, R120 ;  /* 0x000000202878723c */ /* 0x048fe60000001878 */
[----:B------:R-:W-:Y:S04]  /*59f0*/  RED.E.ADD.F32.FTZ.RN.STRONG.GPU [R178.64+0xa800], R110 ;  /* 0x00a8006eb200798e */ /* 0x000fe8000c10e798 */
[----:B------:R-:W-:Y:S01]  /*5a00*/  RED.E.ADD.F32.FTZ.RN.STRONG.GPU [R178.64+0xac00], R111 ;  /* 0x00ac006fb200798e */ /* 0x000fe2000c10e798 */
[-C--:B----4-:R-:W-:Y:S03]  /*5a10*/  HMMA.16816.F32 R124, R40, R34.reuse, R124 ;  /* 0x00000022287c723c */ /* 0x090fe6000000187c */
[----:B------:R-:W-:Y:S04]  /*5a20*/  RED.E.ADD.F32.FTZ.RN.STRONG.GPU [R178.64+0xb000], R104 ;  /* 0x00b00068b200798e */ /* 0x000fe8000c10e798 */
[----:B------:R-:W-:Y:S01]  /*5a30*/  RED.E.ADD.F32.FTZ.RN.STRONG.GPU [R178.64+0xb400], R105 ;  /* 0x00b40069b200798e */ /* 0x000fe2000c10e798 */
[-C--:B------:R-:W-:Y:S03]  /*5a40*/  HMMA.16816.F32 R128, R36, R34.reuse, R128 ;  /* 0x000000222480723c */ /* 0x080fe60000001880 */
[----:B------:R-:W-:Y:S04]  /*5a50*/  LDSM.16.MT88.2 R104, [R0+0x25080] ;  /* 0x025080000068783b */ /* 0x000fe80000004100 */
[----:B------:R-:W-:Y:S01]  /*5a60*/  RED.E.ADD.F32.FTZ.RN.STRONG.GPU [R178.64+0xb800], R106 ;  /* 0x00b8006ab200798e */ /* 0x000fe2000c10e798 */
[C---:B------:R-:W-:Y:S03]  /*5a70*/  HMMA.16816.F32 R132, R28.reuse, R34, R132 ;  /* 0x000000221c84723c */ /* 0x040fe60000001884 */
[----:B------:R-:W-:Y:S04]  /*5a80*/  LDSM.16.MT88.4 R32, [R172+0x10880] ;  /* 0x01088000ac20783b */ /* 0x000fe80000004200 */
[----:B------:R-:W-:Y:S01]  /*5a90*/  RED.E.ADD.F32.FTZ.RN.STRONG.GPU [R178.64+0xbc00], R107 ;  /* 0x00bc006bb200798e */ /* 0x000fe2000c10e798 */
[-C--:B------:R-:W-:Y:S03]  /*5aa0*/  HMMA.16816.F32 R136, R28, R2.reuse, R136 ;  /* 0x000000021c88723c */ /* 0x080fe60000001888 */
[----:B------:R-:W-:Y:S05]  /*5ab0*/  LDSM.16.MT88.2 R106, [R0+0x25880] ;  /* 0x02588000006a783b */ /* 0x000fea0000004100 */
[-C--:B------:R-:W-:Y:S08]  /*5ac0*/  HMMA.16816.F32 R140, R36, R2.reuse, R140 ;  /* 0x00000002248c723c */ /* 0x080ff0000000188c */
[C---:B------:R-:W-:Y:S01]  /*5ad0*/  HMMA.16816.F32 R144, R40.reuse, R2, R144 ;  /* 0x000000022890723c */ /* 0x040fe20000001890 */
[----:B------:R-:W1:Y:S07]  /*5ae0*/  LDSM.16.MT88.2 R2, [R219+0x24080] ;  /* 0x02408000db02783b */ /* 0x000e6e0000004100 */
[-C--:B------:R-:W-:Y:S08]  /*5af0*/  HMMA.16816.F32 R148, R40, R20.reuse, R148 ;  /* 0x000000142894723c */ /* 0x080ff00000001894 */
[-C--:B------:R-:W-:Y:S08]  /*5b00*/  HMMA.16816.F32 R152, R36, R20.reuse, R152 ;  /* 0x000000142498723c */ /* 0x080ff00000001898 */
[C---:B------:R-:W-:Y:S01]  /*5b10*/  HMMA.16816.F32 R156, R28.reuse, R20, R156 ;  /* 0x000000141c9c723c */ /* 0x040fe2000000189c */
[----:B------:R-:W2:Y:S07]  /*5b20*/  LDSM.16.MT88.2 R20, [R219+0x25080] ;  /* 0x02508000db14783b */ /* 0x000eae0000004100 */
[-C--:B-----5:R-:W-:Y:S01]  /*5b30*/  HMMA.16816.F32 R160, R28, R8.reuse, R160 ;  /* 0x000000081ca0723c */ /* 0x0a0fe200000018a0 */
[----:B------:R-:W3:Y:S04]  /*5b40*/  LDSM.16.MT88.2 R28, [R219+0x26080] ;  /* 0x02608000db1c783b */ /* 0x000ee80000004100 */
[----:B------:R-:W-:Y:S03]  /*5b50*/  LDSM.16.MT88.2 R30, [R0+0x24880] ;  /* 0x02488000001e783b */ /* 0x000fe60000004100 */
[-C--:B------:R-:W-:Y:S01]  /*5b60*/  HMMA.16816.F32 R164, R36, R8.reuse, R164 ;  /* 0x0000000824a4723c */ /* 0x080fe200000018a4 */
[----:B------:R-:W-:Y:S07]  /*5b70*/  LDSM.16.MT88.4 R36, [R172+0x12880] ;  /* 0x01288000ac24783b */ /* 0x000fee0000004200 */
[----:B------:R-:W-:Y:S01]  /*5b80*/  HMMA.16816.F32 R168, R40, R8, R168 ;  /* 0x0000000828a8723c */ /* 0x000fe200000018a8 */
[----:B------:R-:W4:Y:S04]  /*5b90*/  LDSM.16.MT88.2 R8, [R0+0x24080] ;  /* 0x024080000008783b */ /* 0x000f280000004100 */
[----:B------:R-:W5:Y:S03]  /*5ba0*/  LDSM.16.MT88.4 R40, [R172+0x14880] ;  /* 0x01488000ac28783b */ /* 0x000f660000004200 */
[-C--:B-1----:R-:W-:Y:S08]  /*5bb0*/  HMMA.16816.F32 R112, R12, R2.reuse, R112 ;  /* 0x000000020c70723c */ /* 0x082ff00000001870 */
[-C--:B------:R-:W-:Y:S08]  /*5bc0*/  HMMA.16816.F32 R116, R16, R2.reuse, R116 ;  /* 0x000000021074723c */ /* 0x080ff00000001874 */
[C---:B------:R-:W-:Y:S01]  /*5bd0*/  HMMA.16816.F32 R120, R24.reuse, R2, R120 ;  /* 0x000000021878723c */ /* 0x040fe20000001878 */
[----:B------:R-:W1:Y:S07]  /*5be0*/  LDSM.16.MT88.2 R2, [R0+0x26080] ;  /* 0x026080000002783b */ /* 0x000e6e0000004100 */
[-C--:B------:R-:W-:Y:S08]  /*5bf0*/  HMMA.16816.F32 R124, R24, R10.reuse, R124 ;  /* 0x0000000a187c723c */ /* 0x080ff0000000187c */
[-C--:B------:R-:W-:Y:S08]  /*5c00*/  HMMA.16816.F32 R128, R16, R10.reuse, R128 ;  /* 0x0000000a1080723c */ /* 0x080ff00000001880 */
[C---:B------:R-:W-:Y:S08]  /*5c10*/  HMMA.16816.F32 R132, R12.reuse, R10, R132 ;  /* 0x0000000a0c84723c */ /* 0x040ff00000001884 */
[-C--:B--2---:R-:W-:Y:S08]  /*5c20*/  HMMA.16816.F32 R136, R12, R20.reuse, R136 ;  /* 0x000000140c88723c */ /* 0x084ff00000001888 */
[-C--:B------:R-:W-:Y:S08]  /*5c30*/  HMMA.16816.F32 R140, R16, R20.reuse, R140 ;  /* 0x00000014108c723c */ /* 0x080ff0000000188c */
[C---:B------:R-:W-:Y:S08]  /*5c40*/  HMMA.16816.F32 R144, R24.reuse, R20, R144 ;  /* 0x000000141890723c */ /* 0x040ff00000001890 */
[-C--:B------:R-:W-:Y:S08]  /*5c50*/  HMMA.16816.F32 R148, R24, R22.reuse, R148 ;  /* 0x000000161894723c */ /* 0x080ff00000001894 */
[-C--:B------:R-:W-:Y:S08]  /*5c60*/  HMMA.16816.F32 R152, R16, R22.reuse, R152 ;  /* 0x000000161098723c */ /* 0x080ff00000001898 */
[C---:B------:R-:W-:Y:S08]  /*5c70*/  HMMA.16816.F32 R156, R12.reuse, R22, R156 ;  /* 0x000000160c9c723c */ /* 0x040ff0000000189c */
[-C--:B---3--:R-:W-:Y:S08]  /*5c80*/  HMMA.16816.F32 R160, R12, R28.reuse, R160 ;  /* 0x0000001c0ca0723c */ /* 0x088ff000000018a0 */
[-C--:B------:R-:W-:Y:S08]  /*5c90*/  HMMA.16816.F32 R164, R16, R28.reuse, R164 ;  /* 0x0000001c10a4723c */ /* 0x080ff000000018a4 */
[----:B------:R-:W-:Y:S08]  /*5ca0*/  HMMA.16816.F32 R168, R24, R28, R168 ;  /* 0x0000001c18a8723c */ /* 0x000ff000000018a8 */
[-C--:B----4-:R-:W-:Y:S08]  /*5cb0*/  HMMA.16816.F32 R112, R32, R8.reuse, R112 ;  /* 0x000000082070723c */ /* 0x090ff00000001870 */
[-C--:B------:R-:W-:Y:S08]  /*5cc0*/  HMMA.16816.F32 R116, R36, R8.reuse, R116 ;  /* 0x000000082474723c */ /* 0x080ff00000001874 */
[C---:B-----5:R-:W-:Y:S08]  /*5cd0*/  HMMA.16816.F32 R120, R40.reuse, R8, R120 ;  /* 0x000000082878723c */ /* 0x060ff00000001878 */
[-C--:B------:R-:W-:Y:S08]  /*5ce0*/  HMMA.16816.F32 R124, R40, R30.reuse, R124 ;  /* 0x0000001e287c723c */ /* 0x080ff0000000187c */
[-C--:B------:R-:W-:Y:S08]  /*5cf0*/  HMMA.16816.F32 R128, R36, R30.reuse, R128 ;  /* 0x0000001e2480723c */ /* 0x080ff00000001880 */
[C---:B------:R-:W-:Y:S08]  /*5d00*/  HMMA.16816.F32 R132, R32.reuse, R30, R132 ;  /* 0x0000001e2084723c */ /* 0x040ff00000001884 */
        /* <DEDUP_REMOVED lines=8> */
[----:B------:R-:W-:Y:S01]  /*5d90*/  HMMA.16816.F32 R168, R40, R2, R168 ;  /* 0x0000000228a8723c */ /* 0x000fe200000018a8 */
[----:B------:R-:W-:-:S07]  /*5da0*/  @!P0 BRA `(.L_x_659) ;  /* 0xffffc55000008947 */ /* 0x000fce000383ffff */
.L_x_656:
[--C-:B------:R-:W-:Y:S01]  /*5db0*/  SHF.R.S32.HI R3, RZ, 0x1f, R234.reuse ;  /* 0x0000001fff037819 */ /* 0x100fe200000114ea */
[----:B------:R-:W-:Y:S01]  /*5dc0*/  BAR.SYNC.DEFER_BLOCKING 0x1, 0x100 ;  /* 0x0044000000007b1d */ /* 0x000fe20000010000 */
[----:B------:R-:W-:Y:S01]  /*5dd0*/  SHF.R.S32.HI R5, RZ, 0x1f, R234 ;  /* 0x0000001fff057819 */ /* 0x000fe200000114ea */
[----:B------:R-:W-:Y:S01]  /*5de0*/  FMUL.FTZ R112, R112, c[0x0][0x298] ;  /* 0x0000a60070707a20 */ /* 0x000fe20000410000 */
[-C--:B------:R-:W-:Y:S01]  /*5df0*/  LEA.HI R0, R3, R234.reuse, RZ, 0x5 ;  /* 0x000000ea03007211 */ /* 0x080fe200078f28ff */
[----:B------:R-:W-:Y:S01]  /*5e00*/  FMUL.FTZ R113, R113, c[0x0][0x298] ;  /* 0x0000a60071717a20 */ /* 0x000fe20000410000 */
[----:B-1----:R-:W-:Y:S01]  /*5e10*/  LEA.HI R9, R5, R234, RZ, 0x2 ;  /* 0x000000ea05097211 */ /* 0x002fe200078f10ff */
[----:B------:R-:W-:Y:S01]  /*5e20*/  FMUL.FTZ R114, R114, c[0x0][0x298] ;  /* 0x0000a60072727a20 */ /* 0x000fe20000410000 */
[--C-:B------:R-:W-:Y:S01]  /*5e30*/  SHF.R.S32.HI R7, RZ, 0x1f, R0.reuse ;  /* 0x0000001fff077819 */ /* 0x100fe20000011400 */
[----:B------:R-:W-:Y:S01]  /*5e40*/  FMUL.FTZ R115, R115, c[0x0][0x298] ;  /* 0x0000a60073737a20 */ /* 0x000fe20000410000 */
[----:B------:R-:W-:Y:S01]  /*5e50*/  SHF.R.S32.HI R0, RZ, 0x5, R0 ;  /* 0x00000005ff007819 */ /* 0x000fe20000011400 */
[----:B------:R-:W-:Y:S01]  /*5e60*/  FMUL.FTZ R116, R116, c[0x0][0x298] ;  /* 0x0000a60074747a20 */ /* 0x000fe20000410000 */
[----:B------:R-:W-:Y:S01]  /*5e70*/  LOP3.LUT R9, R9, 0xfffffffc, RZ, 0xc0, !PT ;  /* 0xfffffffc09097812 */ /* 0x000fe200078ec0ff */
[----:B------:R-:W-:Y:S01]  /*5e80*/  FMUL.FTZ R117, R117, c[0x0][0x298] ;  /* 0x0000a60075757a20 */ /* 0x000fe20000410000 */
[----:B------:R-:W-:Y:S01]  /*5e90*/  LEA.HI R7, R7, R0, RZ, 0x2 ;  /* 0x0000000007077211 */ /* 0x000fe200078f10ff */
[----:B------:R-:W-:Y:S01]  /*5ea0*/  FMUL.FTZ R118, R118, c[0x0][0x298] ;  /* 0x0000a60076767a20 */ /* 0x000fe20000410000 */
[----:B------:R-:W-:Y:S01]  /*5eb0*/  LEA.HI R33, R5, R234, RZ, 0x7 ;  /* 0x000000ea05217211 */ /* 0x000fe200078f38ff */
[----:B------:R-:W-:Y:S01]  /*5ec0*/  IMAD.IADD R2, R234, 0x1, -R9 ;  /* 0x00000001ea027824 */ /* 0x000fe200078e0a09 */
[----:B------:R-:W-:Y:S01]  /*5ed0*/  LOP3.LUT R7, R7, 0xfffffffc, RZ, 0xc0, !PT ;  /* 0xfffffffc07077812 */ /* 0x000fe200078ec0ff */
[----:B------:R-:W-:Y:S01]  /*5ee0*/  FMUL.FTZ R119, R119, c[0x0][0x298] ;  /* 0x0000a60077777a20 */ /* 0x000fe20000410000 */
[----:B------:R-:W-:Y:S01]  /*5ef0*/  SHF.R.S32.HI R33, RZ, 0x7, R33 ;  /* 0x00000007ff217819 */ /* 0x000fe20000011421 */
[----:B------:R-:W-:Y:S01]  /*5f00*/  IMAD.SHL.U32 R2, R2, 0x80, RZ ;  /* 0x0000008002027824 */ /* 0x000fe200078e00ff */
[----:B------:R-:W-:Y:S01]  /*5f10*/  F2FP.PACK_AB R92, R93, R92 ;  /* 0x0000005c5d5c723e */ /* 0x000fe200000000ff */
[----:B------:R-:W-:Y:S01]  /*5f20*/  IMAD.IADD R0, R0, 0x1, -R7 ;  /* 0x0000000100007824 */ /* 0x000fe200078e0a07 */
[----:B------:R-:W-:Y:S01]  /*5f30*/  F2FP.PACK_AB R44, R45, R44 ;  /* 0x0000002c2d2c723e */ /* 0x000fe200000000ff */
[----:B------:R-:W-:Y:S01]  /*5f40*/  IMAD R33, R33, 0x200, R232 ;  /* 0x0000020021217824 */ /* 0x000fe200078e02e8 */
[----:B------:R-:W-:Y:S01]  /*5f50*/  LOP3.LUT R2, R2, 0x180, RZ, 0xc0, !PT ;  /* 0x0000018002027812 */ /* 0x000fe200078ec0ff */
[----:B------:R-:W-:Y:S01]  /*5f60*/  IMAD.SHL.U32 R7, R0, 0x10, RZ ;  /* 0x0000001000077824 */ /* 0x000fe200078e00ff */
[----:B------:R-:W-:Y:S01]  /*5f70*/  F2FP.PACK_AB R46, R47, R46 ;  /* 0x0000002e2f2e723e */ /* 0x000fe200000000ff */
[----:B------:R-:W-:Y:S01]  /*5f80*/  FMUL.FTZ R120, R120, c[0x0][0x298] ;  /* 0x0000a60078787a20 */ /* 0x000fe20000410000 */
[----:B------:R-:W-:Y:S01]  /*5f90*/  F2FP.PACK_AB R48, R49, R48 ;  /* 0x000000303130723e */ /* 0x000fe200000000ff */
[----:B------:R-:W-:Y:S01]  /*5fa0*/  FMUL.FTZ R121, R121, c[0x0][0x298] ;  /* 0x0000a60079797a20 */ /* 0x000fe20000410000 */
[----:B------:R-:W-:Y:S01]  /*5fb0*/  LOP3.LUT R0, R2, 0x30, R7, 0xf8, !PT ;  /* 0x0000003002007812 */ /* 0x000fe200078ef807 */
[----:B------:R-:W-:Y:S01]  /*5fc0*/  FMUL.FTZ R122, R122, c[0x0][0x298] ;  /* 0x0000a6007a7a7a20 */ /* 0x000fe20000410000 */
[----:B------:R-:W-:Y:S01]  /*5fd0*/  F2FP.PACK_AB R50, R51, R50 ;  /* 0x000000323332723e */ /* 0x000fe200000000ff */
[----:B------:R-:W-:Y:S01]  /*5fe0*/  FMUL.FTZ R123, R123, c[0x0][0x298] ;  /* 0x0000a6007b7b7a20 */ /* 0x000fe20000410000 */
[----:B------:R-:W-:Y:S01]  /*5ff0*/  IADD3 R31, R0, 0x8, RZ ;  /* 0x00000008001f7810 */ /* 0x000fe20007ffe0ff */
[----:B------:R-:W-:Y:S01]  /*6000*/  FMUL.FTZ R132, R132, c[0x0][0x298] ;  /* 0x0000a60084847a20 */ /* 0x000fe20000410000 */
[----:B------:R-:W-:Y:S01]  /*6010*/  IADD3 R6, R0, 0x1408, RZ ;  /* 0x0000140800067810 */ /* 0x000fe20007ffe0ff */
[----:B------:R-:W-:Y:S01]  /*6020*/  FMUL.FTZ R133, R133, c[0x0][0x298] ;  /* 0x0000a60085857a20 */ /* 0x000fe20000410000 */
[----:B------:R-:W-:Y:S01]  /*6030*/  LOP3.LUT R4, R31, 0x180, RZ, 0xc0, !PT ;  /* 0x000001801f047812 */ /* 0x000fe200078ec0ff */
[----:B------:R-:W-:Y:S01]  /*6040*/  FMUL.FTZ R134, R134, c[0x0][0x298] ;  /* 0x0000a60086867a20 */ /* 0x000fe20000410000 */
[----:B------:R-:W-:Y:S01]  /*6050*/  LOP3.LUT R29, R6, 0x180, RZ, 0xc0, !PT ;  /* 0x00000180061d7812 */ /* 0x000fe200078ec0ff */
[----:B------:R-:W-:Y:S01]  /*6060*/  FMUL.FTZ R135, R135, c[0x0][0x298] ;  /* 0x0000a60087877a20 */ /* 0x000fe20000410000 */
[----:B------:R-:W-:Y:S01]  /*6070*/  SHF.R.U32.HI R4, RZ, 0x3, R4 ;  /* 0x00000003ff047819 */ /* 0x000fe20000011604 */
[----:B------:R-:W-:Y:S01]  /*6080*/  FMUL.FTZ R128, R128, c[0x0][0x298] ;  /* 0x0000a60080807a20 */ /* 0x000fe20000410000 */
[----:B------:R-:W-:Y:S01]  /*6090*/  SHF.R.U32.HI R29, RZ, 0x3, R29 ;  /* 0x00000003ff1d7819 */ /* 0x000fe2000001161d */
[----:B------:R-:W-:Y:S01]  /*60a0*/  FMUL.FTZ R129, R129, c[0x0][0x298] ;  /* 0x0000a60081817a20 */ /* 0x000fe20000410000 */
[----:B------:R-:W-:Y:S01]  /*60b0*/  LOP3.LUT R31, R4, R31, RZ, 0x3c, !PT ;  /* 0x0000001f041f7212 */ /* 0x000fe200078e3cff */
[----:B------:R-:W-:Y:S01]  /*60c0*/  FMUL.FTZ R130, R130, c[0x0][0x298] ;  /* 0x0000a60082827a20 */ /* 0x000fe20000410000 */
[C---:B------:R-:W-:Y:S01]  /*60d0*/  IADD3 R4, R0.reuse, 0x2808, RZ ;  /* 0x0000280800047810 */ /* 0x040fe20007ffe0ff */
[----:B------:R-:W-:Y:S01]  /*60e0*/  FMUL.FTZ R131, R131, c[0x0][0x298] ;  /* 0x0000a60083837a20 */ /* 0x000fe20000410000 */
[----:B------:R-:W-:Y:S01]  /*60f0*/  IADD3 R30, R0, 0x48, RZ ;  /* 0x00000048001e7810 */ /* 0x000fe20007ffe0ff */
[----:B------:R-:W-:Y:S01]  /*6100*/  IMAD.IADD R31, R33, 0x1, R31 ;  /* 0x00000001211f7824 */ /* 0x000fe200078e021f */
[----:B------:R-:W-:Y:S01]  /*6110*/  LOP3.LUT R27, R4, 0x180, RZ, 0xc0, !PT ;  /* 0x00000180041b7812 */ /* 0x000fe200078ec0ff */
[----:B------:R-:W-:Y:S01]  /*6120*/  FMUL.FTZ R124, R124, c[0x0][0x298] ;  /* 0x0000a6007c7c7a20 */ /* 0x000fe20000410000 */
[----:B------:R-:W-:Y:S01]  /*6130*/  LOP3.LUT R29, R29, R6, RZ, 0x3c, !PT ;  /* 0x000000061d1d7212 */ /* 0x000fe200078e3cff */
[----:B------:R-:W-:Y:S01]  /*6140*/  IMAD.SHL.U32 R31, R31, 0x2, RZ ;  /* 0x000000021f1f7824 */ /* 0x000fe200078e00ff */
[----:B------:R-:W-:Y:S01]  /*6150*/  LOP3.LUT R7, R30, 0x1c0, RZ, 0xc0, !PT ;  /* 0x000001c01e077812 */ /* 0x000fe200078ec0ff */
[----:B------:R-:W-:Y:S01]  /*6160*/  FMUL.FTZ R125, R125, c[0x0][0x298] ;  /* 0x0000a6007d7d7a20 */ /* 0x000fe20000410000 */
[----:B------:R-:W-:Y:S01]  /*6170*/  SHF.R.U32.HI R27, RZ, 0x3, R27 ;  /* 0x00000003ff1b7819 */ /* 0x000fe2000001161b */
[----:B------:R-:W-:Y:S01]  /*6180*/  IMAD.IADD R29, R33, 0x1, R29 ;  /* 0x00000001211d7824 */ /* 0x000fe200078e021d */
[----:B------:R-:W-:Y:S01]  /*6190*/  IADD3 R6, R0, 0x408, RZ ;  /* 0x0000040800067810 */ /* 0x000fe20007ffe0ff */
[----:B------:R-:W-:Y:S01]  /*61a0*/  FMUL.FTZ R126, R126, c[0x0][0x298] ;  /* 0x0000a6007e7e7a20 */ /* 0x000fe20000410000 */
[----:B------:R-:W-:Y:S01]  /*61b0*/  IADD3 R5, R0, 0x1448, RZ ;  /* 0x0000144800057810 */ /* 0x000fe20007ffe0ff */
[----:B------:R-:W-:Y:S01]  /*61c0*/  IMAD.SHL.U32 R29, R29, 0x2, RZ ;  /* 0x000000021d1d7824 */ /* 0x000fe200078e00ff */
[----:B------:R-:W-:Y:S01]  /*61d0*/  SHF.R.U32.HI R7, RZ, 0x3, R7 ;  /* 0x00000003ff077819 */ /* 0x000fe20000011607 */
[----:B------:R-:W-:Y:S01]  /*61e0*/  FMUL.FTZ R127, R127, c[0x0][0x298] ;  /* 0x0000a6007f7f7a20 */ /* 0x000fe20000410000 */
[----:B------:R-:W-:Y:S01]  /*61f0*/  LOP3.LUT R27, R27, R4, RZ, 0x3c, !PT ;  /* 0x000000041b1b7212 */ /* 0x000fe200078e3cff */
[----:B------:R-:W-:Y:S01]  /*6200*/  FMUL.FTZ R136, R136, c[0x0][0x298] ;  /* 0x0000a60088887a20 */ /* 0x000fe20000410000 */
[----:B------:R-:W-:Y:S01]  /*6210*/  LOP3.LUT R25, R6, 0x180, RZ, 0xc0, !PT ;  /* 0x0000018006197812 */ /* 0x000fe200078ec0ff */
[----:B------:R-:W-:Y:S01]  /*6220*/  FMUL.FTZ R137, R137, c[0x0][0x298] ;  /* 0x0000a60089897a20 */ /* 0x000fe20000410000 */
[----:B------:R-:W-:Y:S01]  /*6230*/  IADD3 R4, R0, 0x1808, RZ ;  /* 0x0000180800047810 */ /* 0x000fe20007ffe0ff */
[----:B------:R-:W-:Y:S01]  /*6240*/  IMAD.IADD R27, R33, 0x1, R27 ;  /* 0x00000001211b7824 */ /* 0x000fe200078e021b */
[----:B------:R-:W-:Y:S01]  /*6250*/  LOP3.LUT R28, R5, 0x1c0, RZ, 0xc0, !PT ;  /* 0x000001c0051c7812 */ /* 0x000fe200078ec0ff */
[----:B------:R-:W-:Y:S01]  /*6260*/  FMUL.FTZ R138, R138, c[0x0][0x298] ;  /* 0x0000a6008a8a7a20 */ /* 0x000fe20000410000 */
[----:B------:R-:W-:Y:S01]  /*6270*/  LOP3.LUT R30, R7, R30, RZ, 0x3c, !PT ;  /* 0x0000001e071e7212 */ /* 0x000fe200078e3cff */
[----:B------:R-:W-:Y:S01]  /*6280*/  IMAD.SHL.U32 R27, R27, 0x2, RZ ;  /* 0x000000021b1b7824 */ /* 0x000fe200078e00ff */
[----:B------:R-:W-:Y:S01]  /*6290*/  SHF.R.U32.HI R25, RZ, 0x3, R25 ;  /* 0x00000003ff197819 */ /* 0x000fe20000011619 */
[----:B------:R-:W-:Y:S01]  /*62a0*/  FMUL.FTZ R139, R139, c[0x0][0x298] ;  /* 0x0000a6008b8b7a20 */ /* 0x000fe20000410000 */
[----:B------:R-:W-:Y:S01]  /*62b0*/  IADD3 R7, R0, 0x2848, RZ ;  /* 0x0000284800077810 */ /* 0x000fe20007ffe0ff */
[----:B------:R-:W-:Y:S01]  /*62c0*/  IMAD.IADD R30, R33, 0x1, R30 ;  /* 0x00000001211e7824 */ /* 0x000fe200078e021e */
[----:B------:R-:W-:Y:S01]  /*62d0*/  LOP3.LUT R23, R4, 0x180, RZ, 0xc0, !PT ;  /* 0x0000018004177812 */ /* 0x000fe200078ec0ff */
[----:B------:R-:W-:Y:S01]  /*62e0*/  FMUL.FTZ R140, R140, c[0x0][0x298] ;  /* 0x0000a6008c8c7a20 */ /* 0x000fe20000410000 */
[----:B------:R-:W-:Y:S01]  /*62f0*/  SHF.R.U32.HI R28, RZ, 0x3, R28 ;  /* 0x00000003ff1c7819 */ /* 0x000fe2000001161c */
[----:B------:R-:W-:Y:S01]  /*6300*/  IMAD.SHL.U32 R30, R30, 0x2, RZ ;  /* 0x000000021e1e7824 */ /* 0x000fe200078e00ff */
[----:B------:R-:W-:Y:S01]  /*6310*/  LOP3.LUT R25, R25, R6, RZ, 0x3c, !PT ;  /* 0x0000000619197212 */ /* 0x000fe200078e3cff */
[----:B------:R-:W-:Y:S01]  /*6320*/  FMUL.FTZ R141, R141, c[0x0][0x298] ;  /* 0x0000a6008d8d7a20 */ /* 0x000fe20000410000 */
[----:B------:R-:W-:Y:S01]  /*6330*/  LOP3.LUT R26, R7, 0x1c0, RZ, 0xc0, !PT ;  /* 0x000001c0071a7812 */ /* 0x000fe200078ec0ff */
[----:B------:R-:W-:Y:S01]  /*6340*/  FMUL.FTZ R142, R142, c[0x0][0x298] ;  /* 0x0000a6008e8e7a20 */ /* 0x000fe20000410000 */
[----:B------:R-:W-:Y:S01]  /*6350*/  SHF.R.U32.HI R23, RZ, 0x3, R23 ;  /* 0x00000003ff177819 */ /* 0x000fe20000011617 */
[----:B------:R-:W-:Y:S01]  /*6360*/  IMAD.IADD R25, R33, 0x1, R25 ;  /* 0x0000000121197824 */ /* 0x000fe200078e0219 */
[----:B------:R-:W-:Y:S01]  /*6370*/  IADD3 R6, R0, 0x2c08, RZ ;  /* 0x00002c0800067810 */ /* 0x000fe20007ffe0ff */
[----:B------:R-:W-:Y:S01]  /*6380*/  FMUL.FTZ R143, R143, c[0x0][0x298] ;  /* 0x0000a6008f8f7a20 */ /* 0x000fe20000410000 */
[----:B------:R-:W-:Y:S01]  /*6390*/  LOP3.LUT R28, R28, R5, RZ, 0x3c, !PT ;  /* 0x000000051c1c7212 */ /* 0x000fe200078e3cff */
[----:B------:R-:W-:Y:S01]  /*63a0*/  IMAD.SHL.U32 R25, R25, 0x2, RZ ;  /* 0x0000000219197824 */ /* 0x000fe200078e00ff */
[----:B------:R-:W-:Y:S01]  /*63b0*/  IADD3 R5, R0, 0x448, RZ ;  /* 0x0000044800057810 */ /* 0x000fe20007ffe0ff */
[----:B------:R-:W-:Y:S01]  /*63c0*/  FMUL.FTZ R144, R144, c[0x0][0x298] ;  /* 0x0000a60090907a20 */ /* 0x000fe20000410000 */
[----:B------:R-:W-:Y:S01]  /*63d0*/  SHF.R.U32.HI R26, RZ, 0x3, R26 ;  /* 0x00000003ff1a7819 */ /* 0x000fe2000001161a */
[----:B------:R-:W-:Y:S01]  /*63e0*/  IMAD.IADD R28, R33, 0x1, R28 ;  /* 0x00000001211c7824 */ /* 0x000fe200078e021c */
        /* <DEDUP_REMOVED lines=17> */
[----:B------:R-:W-:Y:S01]  /*6500*/  FMUL.FTZ R158, R158, c[0x0][0x298] ;  /* 0x0000a6009e9e7a20 */ /* 0x000fe20000410000 */
        /* <DEDUP_REMOVED lines=17> */
[----:B------:R-:W-:Y:S01]  /*6620*/  IMAD.SHL.U32 R24, R24, 0x2, RZ ;  /* 0x0000000218187824 */ /* 0x000fe200078e00ff */
        /* <DEDUP_REMOVED lines=56> */
[----:B------:R-:W-:Y:S01]  /*69b0*/  LOP3.LUT R10, R35, 0x1c0, RZ, 0xc0, !PT ;  /* 0x000001c0230a7812 */ /* 0x000fe200078ec0ff */
[----:B------:R-:W-:Y:S01]  /*69c0*/  IMAD.SHL.U32 R13, R13, 0x2, RZ ;  /* 0x000000020d0d7824 */ /* 0x000fe200078e00ff */
[----:B------:R-:W-:Y:S01]  /*69d0*/  LOP3.LUT R16, R16, R5, RZ, 0x3c, !PT ;  /* 0x0000000510107212 */ /* 0x000fe200078e3cff */
[----:B------:R-:W1:Y:S01]  /*69e0*/  S2UR UR9, SR_CTAID.X ;  /* 0x00000000000979c3 */ /* 0x000e620000002500 */
[----:B------:R-:W-:Y:S01]  /*69f0*/  IADD3 R5, R0, 0xc48, RZ ;  /* 0x00000c4800057810 */ /* 0x000fe20007ffe0ff */
[----:B------:R-:W-:Y:S01]  /*6a00*/  UMOV UR8, 0xffffffb0 ;  /* 0xffffffb000087882 */ /* 0x000fe20000000000 */
[----:B------:R-:W-:Y:S01]  /*6a10*/  SHF.R.U32.HI R14, RZ, 0x3, R14 ;  /* 0x00000003ff0e7819 */ /* 0x000fe2000001160e */
[----:B------:R-:W-:Y:S01]  /*6a20*/  IMAD.IADD R16, R33, 0x1, R16 ;  /* 0x0000000121107824 */ /* 0x000fe200078e0210 */
[----:B------:R-:W-:Y:S01]  /*6a30*/  LOP3.LUT R11, R11, R4, RZ, 0x3c, !PT ;  /* 0x000000040b0b7212 */ /* 0x000fe200078e3cff */
[----:B------:R-:W-:Y:S01]  /*6a40*/  ULDC UR7, c[0x0][0x2f0] ;  /* 0x0000bc0000077ab9 */ /* 0x000fe20000000800 */
[----:B------:R-:W-:Y:S01]  /*6a50*/  LOP3.LUT R9, R6, 0x180, RZ, 0xc0, !PT ;  /* 0x0000018006097812 */ /* 0x000fe200078ec0ff */
[----:B------:R-:W-:Y:S01]  /*6a60*/  IMAD.SHL.U32 R16, R16, 0x2, RZ ;  /* 0x0000000210107824 */ /* 0x000fe200078e00ff */
[----:B------:R-:W-:Y:S01]  /*6a70*/  SHF.R.U32.HI R10, RZ, 0x3, R10 ;  /* 0x00000003ff0a7819 */ /* 0x000fe2000001160a */
[----:B------:R-:W-:Y:S01]  /*6a80*/  IMAD.IADD R11, R33, 0x1, R11 ;  /* 0x00000001210b7824 */ /* 0x000fe200078e020b */
[----:B------:R-:W-:Y:S01]  /*6a90*/  IADD3 R4, R0, 0x1008, RZ ;  /* 0x0000100800047810 */ /* 0x000fe20007ffe0ff */
[----:B------:R-:W-:Y:S01]  /*6aa0*/  USHF.R.S32.HI UR6, URZ, 0x1f, UR20 ;  /* 0x0000001f3f067899 */ /* 0x000fe20008011414 */
[----:B------:R-:W-:Y:S01]  /*6ab0*/  LOP3.LUT R12, R5, 0x1c0, RZ, 0xc0, !PT ;  /* 0x000001c0050c7812 */ /* 0x000fe200078ec0ff */
[----:B------:R-:W-:Y:S01]  /*6ac0*/  IMAD.SHL.U32 R11, R11, 0x2, RZ ;  /* 0x000000020b0b7824 */ /* 0x000fe200078e00ff */
[----:B------:R-:W-:Y:S01]  /*6ad0*/  LOP3.LUT R14, R14, R7, RZ, 0x3c, !PT ;  /* 0x000000070e0e7212 */ /* 0x000fe200078e3cff */
[----:B------:R-:W-:Y:S01]  /*6ae0*/  ULDC.64 UR4, c[0x0][0x340] ;  /* 0x0000d00000047ab9 */ /* 0x000fe20000000a00 */
[----:B------:R-:W-:Y:S01]  /*6af0*/  SHF.R.U32.HI R9, RZ, 0x3, R9 ;  /* 0x00000003ff097819 */ /* 0x000fe20000011609 */
[----:B------:R-:W-:Y:S01]  /*6b00*/  UIMAD UR4, UR6, UR4, URZ ;  /* 0x00000004060472a4 */ /* 0x000fe2000f8e023f */
[----:B------:R-:W-:Y:S01]  /*6b10*/  LOP3.LUT R10, R10, R35, RZ, 0x3c, !PT ;  /* 0x000000230a0a7212 */ /* 0x000fe200078e3cff */
[C---:B------:R-:W-:Y:S01]  /*6b20*/  IMAD.IADD R14, R33.reuse, 0x1, R14 ;  /* 0x00000001210e7824 */ /* 0x040fe200078e020e */
[----:B------:R-:W-:Y:S01]  /*6b30*/  LOP3.LUT R7, R4, 0x180, RZ, 0xc0, !PT ;  /* 0x0000018004077812 */ /* 0x000fe200078ec0ff */
[----:B------:R-:W-:Y:S01]  /*6b40*/  UIMAD UR4, UR20, UR5, UR4 ;  /* 0x00000005140472a4 */ /* 0x000fe2000f8e0204 */
[----:B------:R-:W-:Y:S01]  /*6b50*/  IADD3 R35, R0, 0x1048, RZ ;  /* 0x0000104800237810 */ /* 0x000fe20007ffe0ff */
[----:B------:R-:W-:Y:S01]  /*6b60*/  IMAD.IADD R10, R33, 0x1, R10 ;  /* 0x00000001210a7824 */ /* 0x000fe200078e020a */
[----:B------:R-:W-:Y:S01]  /*6b70*/  SHF.R.U32.HI R12, RZ, 0x3, R12 ;  /* 0x00000003ff0c7819 */ /* 0x000fe2000001160c */
[----:B------:R-:W-:Y:S01]  /*6b80*/  IMAD.SHL.U32 R14, R14, 0x2, RZ ;  /* 0x000000020e0e7824 */ /* 0x000fe200078e00ff */
[----:B------:R-:W-:Y:S01]  /*6b90*/  LOP3.LUT R9, R9, R6, RZ, 0x3c, !PT ;  /* 0x0000000609097212 */ /* 0x000fe200078e3cff */
[----:B------:R-:W-:Y:S01]  /*6ba0*/  IMAD.SHL.U32 R10, R10, 0x2, RZ ;  /* 0x000000020a0a7824 */ /* 0x000fe200078e00ff */
[----:B------:R-:W-:Y:S01]  /*6bb0*/  SHF.R.U32.HI R7, RZ, 0x3, R7 ;  /* 0x00000003ff077819 */ /* 0x000fe20000011607 */
[----:B-1----:R-:W-:Y:S01]  /*6bc0*/  UIMAD UR7, UR9, UR8, UR7 ;  /* 0x00000008090772a4 */ /* 0x002fe2000f8e0207 */
[----:B------:R-:W-:Y:S01]  /*6bd0*/  LOP3.LUT R6, R35, 0x1c0, RZ, 0xc0, !PT ;  /* 0x000001c023067812 */ /* 0x000fe200078ec0ff */
[----:B------:R-:W-:Y:S01]  /*6be0*/  IMAD.IADD R9, R33, 0x1, R9 ;  /* 0x0000000121097824 */ /* 0x000fe200078e0209 */
[----:B------:R-:W-:Y:S01]  /*6bf0*/  IADD3 R37, R0, 0x3848, RZ ;  /* 0x0000384800257810 */ /* 0x000fe20007ffe0ff */
[----:B------:R-:W-:Y:S01]  /*6c00*/  UISETP.LT.AND UP0, UPT, UR7, 0x50, UPT ;  /* 0x000000500700788c */ /* 0x000fe2000bf01270 */
[----:B------:R-:W-:Y:S01]  /*6c10*/  LOP3.LUT R12, R12, R5, RZ, 0x3c, !PT ;  /* 0x000000050c0c7212 */ /* 0x000fe200078e3cff */
[----:B------:R-:W-:Y:S01]  /*6c20*/  IMAD.SHL.U32 R9, R9, 0x2, RZ ;  /* 0x0000000209097824 */ /* 0x000fe200078e00ff */
[C---:B------:R-:W-:Y:S01]  /*6c30*/  IADD3 R39, R0.reuse, 0x2448, RZ ;  /* 0x0000244800277810 */ /* 0x040fe20007ffe0ff */
[----:B------:R-:W-:Y:S01]  /*6c40*/  USEL UR7, UR7, 0x50, UP0 ;  /* 0x0000005007077887 */ /* 0x000fe20008000000 */
[----:B------:R-:W-:Y:S01]  /*6c50*/  IADD3 R5, R0, 0x3448, RZ ;  /* 0x0000344800057810 */ /* 0x000fe20007ffe0ff */
[----:B------:R-:W-:Y:S01]  /*6c60*/  IMAD.IADD R12, R33, 0x1, R12 ;  /* 0x00000001210c7824 */ /* 0x000fe200078e020c */
[----:B------:R-:W-:Y:S01]  /*6c70*/  LOP3.LUT R7, R7, R4, RZ, 0x3c, !PT ;  /* 0x0000000407077212 */ /* 0x000fe200078e3cff */
[----:B------:R-:W-:Y:S01]  /*6c80*/  BSSY B0, `(.L_x_660) ;  /* 0x000021c000007945 */ /* 0x000fe20003800000 */
[----:B------:R-:W-:Y:S01]  /*6c90*/  SHF.R.U32.HI R6, RZ, 0x3, R6 ;  /* 0x00000003ff067819 */ /* 0x000fe20000011606 */
[----:B------:R-:W-:Y:S01]  /*6ca0*/  IMAD.SHL.U32 R12, R12, 0x2, RZ ;  /* 0x000000020c0c7824 */ /* 0x000fe200078e00ff */
[----:B------:R-:W-:Y:S01]  /*6cb0*/  LOP3.LUT R32, R37, 0x1c0, RZ, 0xc0, !PT ;  /* 0x000001c025207812 */ /* 0x000fe200078ec0ff */
[----:B------:R-:W-:Y:S01]  /*6cc0*/  IMAD.IADD R7, R33, 0x1, R7 ;  /* 0x0000000121077824 */ /* 0x000fe200078e0207 */
[----:B------:R-:W-:-:S02]  /*6cd0*/  LOP3.LUT R4, R39, 0x1c0, RZ, 0xc0, !PT ;  /* 0x000001c027047812 */ /* 0x000fc400078ec0ff */
[----:B------:R-:W-:Y:S01]  /*6ce0*/  LOP3.LUT R8, R5, 0x1c0, RZ, 0xc0, !PT ;  /* 0x000001c005087812 */ /* 0x000fe200078ec0ff */
[----:B------:R-:W-:Y:S01]  /*6cf0*/  IMAD.SHL.U32 R7, R7, 0x2, RZ ;  /* 0x0000000207077824 */ /* 0x000fe200078e00ff */
[----:B------:R-:W-:Y:S02]  /*6d00*/  LOP3.LUT R6, R6, R35, RZ, 0x3c, !PT ;  /* 0x0000002306067212 */ /* 0x000fe400078e3cff */
[----:B------:R-:W-:Y:S02]  /*6d10*/  SHF.R.U32.HI R32, RZ, 0x3, R32 ;  /* 0x00000003ff207819 */ /* 0x000fe40000011620 */
[----:B------:R-:W-:Y:S01]  /*6d20*/  SHF.R.U32.HI R4, RZ, 0x3, R4 ;  /* 0x00000003ff047819 */ /* 0x000fe20000011604 */
[----:B------:R-:W-:Y:S01]  /*6d30*/  IMAD.IADD R6, R33, 0x1, R6 ;  /* 0x0000000121067824 */ /* 0x000fe200078e0206 */
[----:B------:R-:W-:Y:S02]  /*6d40*/  SHF.R.U32.HI R35, RZ, 0x3, R2 ;  /* 0x00000003ff237819 */ /* 0x000fe40000011602 */
[----:B------:R-:W-:Y:S01]  /*6d50*/  SHF.R.U32.HI R8, RZ, 0x3, R8 ;  /* 0x00000003ff087819 */ /* 0x000fe20000011608 */
[----:B------:R-:W-:Y:S01]  /*6d60*/  IMAD.SHL.U32 R6, R6, 0x2, RZ ;  /* 0x0000000206067824 */ /* 0x000fe200078e00ff */
[----:B------:R-:W-:-:S02]  /*6d70*/  IADD3 R34, R0, 0x2408, RZ ;  /* 0x0000240800227810 */ /* 0x000fc40007ffe0ff */
[----:B------:R-:W-:Y:S02]  /*6d80*/  LOP3.LUT R2, R32, R37, RZ, 0x3c, !PT ;  /* 0x0000002520027212 */ /* 0x000fe400078e3cff */
[----:B------:R-:W-:Y:S02]  /*6d90*/  LOP3.LUT R93, R0, 0x40, RZ, 0xfc, !PT ;  /* 0x00000040005d7812 */ /* 0x000fe400078efcff */
[----:B------:R-:W-:Y:S01]  /*6da0*/  F2FP.PACK_AB R52, R53, R52 ;  /* 0x000000343534723e */ /* 0x000fe200000000ff */
[----:B------:R-:W-:Y:S01]  /*6db0*/  IMAD.IADD R2, R33, 0x1, R2 ;  /* 0x0000000121027824 */ /* 0x000fe200078e0202 */
[----:B------:R-:W-:Y:S02]  /*6dc0*/  F2FP.PACK_AB R54, R55, R54 ;  /* 0x000000363736723e */ /* 0x000fe400000000ff */
[----:B------:R-:W-:Y:S01]  /*6dd0*/  F2FP.PACK_AB R64, R65, R64 ;  /* 0x000000404140723e */ /* 0x000fe200000000ff */
[----:B------:R-:W-:Y:S01]  /*6de0*/  IMAD.SHL.U32 R2, R2, 0x2, RZ ;  /* 0x0000000202027824 */ /* 0x000fe200078e00ff */
[----:B------:R-:W-:-:S02]  /*6df0*/  F2FP.PACK_AB R66, R67, R66 ;  /* 0x000000424342723e */ /* 0x000fc400000000ff */
[----:B------:R-:W-:Y:S02]  /*6e00*/  F2FP.PACK_AB R60, R61, R60 ;  /* 0x0000003c3d3c723e */ /* 0x000fe400000000ff */
[----:B------:R-:W-:Y:S02]  /*6e10*/  F2FP.PACK_AB R62, R63, R62 ;  /* 0x0000003e3f3e723e */ /* 0x000fe400000000ff */
[----:B------:R-:W-:Y:S02]  /*6e20*/  F2FP.PACK_AB R56, R57, R56 ;  /* 0x000000383938723e */ /* 0x000fe400000000ff */
[----:B------:R-:W-:Y:S02]  /*6e30*/  F2FP.PACK_AB R58, R59, R58 ;  /* 0x0000003a3b3a723e */ /* 0x000fe400000000ff */
[----:B------:R-:W-:Y:S02]  /*6e40*/  F2FP.PACK_AB R68, R69, R68 ;  /* 0x000000444544723e */ /* 0x000fe400000000ff */
        /* <DEDUP_REMOVED lines=11> */
[----:B------:R-:W-:Y:S02]  /*6f00*/  LOP3.LUT R4, R4, R39, RZ, 0x3c, !PT ;  /* 0x0000002704047212 */ /* 0x000fe400078e3cff */
[----:B------:R-:W-:-:S02]  /*6f10*/  LOP3.LUT R32, R35, R0, RZ, 0x3c, !PT ;  /* 0x0000000023207212 */ /* 0x000fc400078e3cff */
[----:B------:R-:W-:Y:S01]  /*6f20*/  LOP3.LUT R8, R8, R5, RZ, 0x3c, !PT ;  /* 0x0000000508087212 */ /* 0x000fe200078e3cff */
[C---:B------:R-:W-:Y:S01]  /*6f30*/  IMAD.IADD R4, R33.reuse, 0x1, R4 ;  /* 0x0000000121047824 */ /* 0x040fe200078e0204 */
[C---:B------:R-:W-:Y:S02]  /*6f40*/  LOP3.LUT R91, R0.reuse, 0x1400, RZ, 0xfc, !PT ;  /* 0x00001400005b7812 */ /* 0x040fe400078efcff */
[C---:B------:R-:W-:Y:S01]  /*6f50*/  LOP3.LUT R89, R0.reuse, 0x1440, RZ, 0xfc, !PT ;  /* 0x0000144000597812 */ /* 0x040fe200078efcff */
[----:B------:R-:W-:Y:S01]  /*6f60*/  IMAD.IADD R8, R33, 0x1, R8 ;  /* 0x0000000121087824 */ /* 0x000fe200078e0208 */
[----:B------:R-:W-:Y:S01]  /*6f70*/  LOP3.LUT R87, R0, 0x2800, RZ, 0xfc, !PT ;  /* 0x0000280000577812 */ /* 0x000fe200078efcff */
[----:B------:R-:W-:Y:S01]  /*6f80*/  IMAD.SHL.U32 R4, R4, 0x2, RZ ;  /* 0x0000000204047824 */ /* 0x000fe200078e00ff */
[----:B------:R-:W-:Y:S01]  /*6f90*/  LOP3.LUT R85, R0, 0x2840, RZ, 0xfc, !PT ;  /* 0x0000284000557812 */ /* 0x000fe200078efcff */
[----:B------:R-:W-:Y:S01]  /*6fa0*/  IMAD.SHL.U32 R8, R8, 0x2, RZ ;  /* 0x0000000208087824 */ /* 0x000fe200078e00ff */
[----:B------:R-:W-:-:S02]  /*6fb0*/  LOP3.LUT R83, R0, 0x400, RZ, 0xfc, !PT ;  /* 0x0000040000537812 */ /* 0x000fc400078efcff */
[C---:B------:R-:W-:Y:S02]  /*6fc0*/  LOP3.LUT R81, R0.reuse, 0x440, RZ, 0xfc, !PT ;  /* 0x0000044000517812 */ /* 0x040fe400078efcff */
[C---:B------:R-:W-:Y:S02]  /*6fd0*/  LOP3.LUT R79, R0.reuse, 0x1800, RZ, 0xfc, !PT ;  /* 0x00001800004f7812 */ /* 0x040fe400078efcff */
[C---:B------:R-:W-:Y:S02]  /*6fe0*/  LOP3.LUT R77, R0.reuse, 0x1840, RZ, 0xfc, !PT ;  /* 0x00001840004d7812 */ /* 0x040fe400078efcff */
[C---:B------:R-:W-:Y:S02]  /*6ff0*/  LOP3.LUT R75, R0.reuse, 0x2c00, RZ, 0xfc, !PT ;  /* 0x00002c00004b7812 */ /* 0x040fe400078efcff */
[C---:B------:R-:W-:Y:S02]  /*7000*/  LOP3.LUT R73, R0.reuse, 0x2c40, RZ, 0xfc, !PT ;  /* 0x00002c4000497812 */ /* 0x040fe400078efcff */
        /* <DEDUP_REMOVED lines=16> */
[----:B------:R-:W-:Y:S02]  /*7110*/  LOP3.LUT R39, R0, 0x3800, RZ, 0xfc, !PT ;  /* 0x0000380000277812 */ /* 0x000fe400078efcff */
[----:B------:R-:W-:Y:S02]  /*7120*/  LOP3.LUT R5, R34, 0x180, RZ, 0xc0, !PT ;  /* 0x0000018022057812 */ /* 0x000fe400078ec0ff */
[----:B------:R-:W-:-:S02]  /*7130*/  LOP3.LUT R37, R0, 0x3840, RZ, 0xfc, !PT ;  /* 0x0000384000257812 */ /* 0x000fc400078efcff */
[----:B------:R-:W-:Y:S02]  /*7140*/  IADD3 R35, R0, 0x3808, RZ ;  /* 0x0000380800237810 */ /* 0x000fe40007ffe0ff */
[----:B------:R-:W-:Y:S02]  /*7150*/  LOP3.LUT R93, R93, 0x1c0, RZ, 0xc0, !PT ;  /* 0x000001c05d5d7812 */ /* 0x000fe400078ec0ff */
[----:B------:R-:W-:Y:S01]  /*7160*/  F2FP.PACK_AB R94, R95, R94 ;  /* 0x0000005e5f5e723e */ /* 0x000fe200000000ff */
[----:B------:R-:W-:Y:S01]  /*7170*/  IMAD.IADD R95, R32, 0x1, R33 ;  /* 0x00000001205f7824 */ /* 0x000fe200078e0221 */
[----:B------:R-:W-:Y:S02]  /*7180*/  LOP3.LUT R91, R91, 0x180, RZ, 0xc0, !PT ;  /* 0x000001805b5b7812 */ /* 0x000fe400078ec0ff */
[----:B------:R-:W-:Y:S01]  /*7190*/  LOP3.LUT R89, R89, 0x1c0, RZ, 0xc0, !PT ;  /* 0x000001c059597812 */ /* 0x000fe200078ec0ff */
[----:B------:R-:W-:Y:S01]  /*71a0*/  IMAD.SHL.U32 R95, R95, 0x2, RZ ;  /* 0x000000025f5f7824 */ /* 0x000fe200078e00ff */
[----:B------:R-:W-:-:S02]  /*71b0*/  LOP3.LUT R87, R87, 0x180, RZ, 0xc0, !PT ;  /* 0x0000018057577812 */ /* 0x000fc400078ec0ff */
[----:B------:R-:W-:Y:S02]  /*71c0*/  LOP3.LUT R85, R85, 0x1c0, RZ, 0xc0, !PT ;  /* 0x000001c055557812 */ /* 0x000fe400078ec0ff */
[----:B------:R-:W-:Y:S01]  /*71d0*/  LOP3.LUT R83, R83, 0x180, RZ, 0xc0, !PT ;  /* 0x0000018053537812 */ /* 0x000fe200078ec0ff */
[----:B------:R-:W-:Y:S01]  /*71e0*/  STS.U16 [R95+0x7880], R44 ;  /* 0x0078802c5f007388 */ /* 0x000fe20000000400 */
[----:B------:R-:W-:Y:S02]  /*71f0*/  LOP3.LUT R81, R81, 0x1c0, RZ, 0xc0, !PT ;  /* 0x000001c051517812 */ /* 0x000fe400078ec0ff */
[----:B------:R-:W-:Y:S02]  /*7200*/  LOP3.LUT R79, R79, 0x180, RZ, 0xc0, !PT ;  /* 0x000001804f4f7812 */ /* 0x000fe400078ec0ff */
[----:B------:R-:W-:Y:S02]  /*7210*/  LOP3.LUT R77, R77, 0x1c0, RZ, 0xc0, !PT ;  /* 0x000001c04d4d7812 */ /* 0x000fe400078ec0ff */
[----:B------:R-:W-:-:S02]  /*7220*/  LOP3.LUT R75, R75, 0x180, RZ, 0xc0, !PT ;  /* 0x000001804b4b7812 */ /* 0x000fc400078ec0ff */
[----:B------:R-:W-:Y:S02]  /*7230*/  LOP3.LUT R73, R73, 0x1c0, RZ, 0xc0, !PT ;  /* 0x000001c049497812 */ /* 0x000fe400078ec0ff */
[----:B------:R-:W-:Y:S02]  /*7240*/  LOP3.LUT R71, R71, 0x180, RZ, 0xc0, !PT ;  /* 0x0000018047477812 */ /* 0x000fe400078ec0ff */
        /* <DEDUP_REMOVED lines=16> */
[----:B------:R-:W-:Y:S02]  /*7350*/  SHF.R.U32.HI R5, RZ, 0x3, R5 ;  /* 0x00000003ff057819 */ /* 0x000fe40000011605 */
[----:B------:R-:W-:Y:S02]  /*7360*/  LOP3.LUT R37, R37, 0x1c0, RZ, 0xc0, !PT ;  /* 0x000001c025257812 */ /* 0x000fe400078ec0ff */
[----:B------:R-:W-:Y:S02]  /*7370*/  LOP3.LUT R32, R35, 0x180, RZ, 0xc0, !PT ;  /* 0x0000018023207812 */ /* 0x000fe400078ec0ff */
[----:B------:R-:W-:Y:S02]  /*7380*/  SHF.R.U32.HI R93, RZ, 0x3, R93 ;  /* 0x00000003ff5d7819 */ /* 0x000fe4000001165d */
[----:B------:R-:W-:Y:S02]  /*7390*/  SHF.R.U32.HI R91, RZ, 0x3, R91 ;  /* 0x00000003ff5b7819 */ /* 0x000fe4000001165b */
[----:B------:R-:W-:-:S02]  /*73a0*/  SHF.R.U32.HI R89, RZ, 0x3, R89 ;  /* 0x00000003ff597819 */ /* 0x000fc40000011659 */
[----:B------:R-:W-:Y:S02]  /*73b0*/  SHF.R.U32.HI R87, RZ, 0x3, R87 ;  /* 0x00000003ff577819 */ /* 0x000fe40000011657 */
[----:B------:R-:W-:Y:S02]  /*73c0*/  SHF.R.U32.HI R85, RZ, 0x3, R85 ;  /* 0x00000003ff557819 */ /* 0x000fe40000011655 */
[----:B------:R-:W-:Y:S02]  /*73d0*/  SHF.R.U32.HI R83, RZ, 0x3, R83 ;  /* 0x00000003ff537819 */ /* 0x000fe40000011653 */
        /* <DEDUP_REMOVED lines=22> */
[----:B------:R-:W-:Y:S02]  /*7540*/  LOP3.LUT R5, R5, R34, RZ, 0x3c, !PT ;  /* 0x0000002205057212 */ /* 0x000fe400078e3cff */
[----:B------:R-:W-:Y:S02]  /*7550*/  SHF.R.U32.HI R37, RZ, 0x3, R37 ;  /* 0x00000003ff257819 */ /* 0x000fe40000011625 */
[----:B------:R-:W-:Y:S01]  /*7560*/  SHF.R.U32.HI R32, RZ, 0x3, R32 ;  /* 0x00000003ff207819 */ /* 0x000fe20000011620 */
[----:B------:R-:W-:Y:S01]  /*7570*/  IMAD.IADD R5, R33, 0x1, R5 ;  /* 0x0000000121057824 */ /* 0x000fe200078e0205 */
[--C-:B------:R-:W-:Y:S02]  /*7580*/  LOP3.LUT R34, R93, 0x40, R0.reuse, 0x1e, !PT ;  /* 0x000000405d227812 */ /* 0x100fe400078e1e00 */
[--C-:B------:R-:W-:Y:S01]  /*7590*/  LOP3.LUT R36, R91, 0x1400, R0.reuse, 0x1e, !PT ;  /* 0x000014005b247812 */ /* 0x100fe200078e1e00 */
[----:B------:R-:W-:Y:S01]  /*75a0*/  IMAD.SHL.U32 R5, R5, 0x2, RZ ;  /* 0x0000000205057824 */ /* 0x000fe200078e00ff */
[----:B------:R-:W-:Y:S01]  /*75b0*/  LOP3.LUT R38, R89, 0x1440, R0, 0x1e, !PT ;  /* 0x0000144059267812 */ /* 0x000fe200078e1e00 */
[----:B------:R-:W-:Y:S01]  /*75c0*/  IMAD.IADD R34, R33, 0x1, R34 ;  /* 0x0000000121227824 */ /* 0x000fe200078e0222 */
        /* <DEDUP_REMOVED lines=51> */
[C---:B------:R-:W-:Y:S01]  /*7900*/  IMAD.IADD R206, R33.reuse, 0x1, R206 ;  /* 0x0000000121ce7824 */ /* 0x040fe200078e02ce */
[----:B------:R-:W-:Y:S01]  /*7910*/  LOP3.LUT R32, R32, R35, RZ, 0x3c, !PT ;  /* 0x0000002320207212 */ /* 0x000fe200078e3cff */
[C---:B------:R-:W-:Y:S01]  /*7920*/  IMAD.IADD R208, R33.reuse, 0x1, R208 ;  /* 0x0000000121d07824 */ /* 0x040fe200078e02d0 */
[----:B------:R-:W-:Y:S01]  /*7930*/  PRMT R35, R46, 0x7632, R35 ;  /* 0x000076322e237816 */ /* 0x000fe20000000023 */
[C---:B------:R-:W-:Y:S01]  /*7940*/  IMAD.IADD R0, R33.reuse, 0x1, R0 ;  /* 0x0000000121007824 */ /* 0x040fe200078e0200 */
[----:B------:R-:W-:Y:S01]  /*7950*/  PRMT R37, R48, 0x7632, R37 ;  /* 0x0000763230257816 */ /* 0x000fe20000000025 */
[----:B------:R-:W-:Y:S01]  /*7960*/  IMAD.IADD R32, R33, 0x1, R32 ;  /* 0x0000000121207824 */ /* 0x000fe200078e0220 */
[----:B------:R-:W-:Y:S01]  /*7970*/  PRMT R33, R44, 0x7632, R33 ;  /* 0x000076322c217816 */ /* 0x000fe20000000021 */
[----:B------:R-:W-:Y:S01]  /*7980*/  IMAD.SHL.U32 R34, R34, 0x2, RZ ;  /* 0x0000000222227824 */ /* 0x000fe200078e00ff */
[----:B------:R-:W-:Y:S01]  /*7990*/  PRMT R41, R52, 0x7632, R41 ;  /* 0x0000763234297816 */ /* 0x000fe20000000029 */
[----:B------:R-:W-:Y:S01]  /*79a0*/  IMAD.SHL.U32 R39, R36, 0x2, RZ ;  /* 0x0000000224277824 */ /* 0x000fe200078e00ff */
[----:B------:R-:W-:Y:S01]  /*79b0*/  PRMT R36, R50, 0x7632, R36 ;  /* 0x0000763232247816 */ /* 0x000fe20000000024 */
[----:B------:R-:W-:Y:S01]  /*79c0*/  IMAD.SHL.U32 R38, R38, 0x2, RZ ;  /* 0x0000000226267824 */ /* 0x000fe200078e00ff */
[----:B------:R1:W-:Y:S01]  /*79d0*/  STS.U16 [R34+0x7880], R33 ;  /* 0x0078802122007388 */ /* 0x0003e20000000400 */
[----:B------:R-:W-:Y:S01]  /*79e0*/  IMAD.SHL.U32 R43, R40, 0x2, RZ ;  /* 0x00000002282b7824 */ /* 0x000fe200078e00ff */
[----:B------:R-:W-:Y:S01]  /*79f0*/  PRMT R87, R56, 0x7632, R87 ;  /* 0x0000763238577816 */ /* 0x000fe20000000057 */
[----:B------:R-:W-:Y:S01]  /*7a00*/  IMAD.SHL.U32 R42, R42, 0x2, RZ ;  /* 0x000000022a2a7824 */ /* 0x000fe200078e00ff */
[----:B------:R-:W-:Y:S01]  /*7a10*/  STS.U16 [R31+0x7880], R46 ;  /* 0x0078802e1f007388 */ /* 0x000fe20000000400 */
        /* <DEDUP_REMOVED lines=17> */
[----:B------:R-:W-:Y:S01]  /*7b30*/  F2FP.PACK_AB R96, R97, R96 ;  /* 0x000000606160723e */ /* 0x000fe200000000ff */
[----:B------:R-:W-:Y:S01]  /*7b40*/  IMAD.SHL.U32 R182, R182, 0x2, RZ ;  /* 0x00000002b6b67824 */ /* 0x000fe200078e00ff */
[----:B------:R-:W-:Y:S01]  /*7b50*/  PRMT R97, R84, 0x7632, R97 ;  /* 0x0000763254617816 */ /* 0x000fe20000000061 */
[----:B-1----:R-:W-:Y:S01]  /*7b60*/  IMAD.SHL.U32 R33, R28, 0x2, RZ ;  /* 0x000000021c217824 */ /* 0x002fe200078e00ff */
[----:B------:R-:W-:Y:S01]  /*7b70*/  PRMT R28, R54, 0x7632, R28 ;  /* 0x00007632361c7816 */ /* 0x000fe2000000001c */
[----:B------:R-:W-:Y:S01]  /*7b80*/  IMAD.SHL.U32 R184, R184, 0x2, RZ ;  /* 0x00000002b8b87824 */ /* 0x000fe200078e00ff */
[----:B------:R-:W-:Y:S01]  /*7b90*/  F2FP.PACK_AB R98, R99, R98 ;  /* 0x000000626362723e */ /* 0x000fe200000000ff */
[----:B------:R-:W-:Y:S01]  /*7ba0*/  IMAD.SHL.U32 R186, R186, 0x2, RZ ;  /* 0x00000002baba7824 */ /* 0x000fe200078e00ff */
[----:B------:R1:W-:Y:S01]  /*7bb0*/  STS.U16 [R33+0x7880], R36 ;  /* 0x0078802421007388 */ /* 0x0003e20000000400 */
[----:B------:R-:W-:Y:S01]  /*7bc0*/  IMAD.SHL.U32 R188, R188, 0x2, RZ ;  /* 0x00000002bcbc7824 */ /* 0x000fe200078e00ff */
[----:B------:R-:W-:Y:S01]  /*7bd0*/  PRMT R99, R80, 0x7632, R99 ;  /* 0x0000763250637816 */ /* 0x000fe20000000063 */
[----:B------:R-:W-:Y:S01]  /*7be0*/  IMAD.SHL.U32 R190, R190, 0x2, RZ ;  /* 0x00000002bebe7824 */ /* 0x000fe200078e00ff */
[----:B------:R-:W-:Y:S01]  /*7bf0*/  STS.U16 [R43+0x7880], R52 ;  /* 0x007880342b007388 */ /* 0x000fe20000000400 */
[----:B--2---:R-:W-:Y:S01]  /*7c00*/  PRMT R35, R64, 0x7632, R35 ;  /* 0x0000763240237816 */ /* 0x004fe20000000023 */
[----:B------:R-:W-:Y:S01]  /*7c10*/  IMAD.SHL.U32 R192, R192, 0x2, RZ ;  /* 0x00000002c0c07824 */ /* 0x000fe200078e00ff */
[----:B------:R-:W-:Y:S01]  /*7c20*/  F2FP.PACK_AB R100, R101, R100 ;  /* 0x000000646564723e */ /* 0x000fe200000000ff */
[----:B------:R2:W-:Y:S01]  /*7c30*/  STS.U16 [R42+0x7880], R41 ;  /* 0x007880292a007388 */ /* 0x0005e20000000400 */
[----:B------:R-:W-:Y:S01]  /*7c40*/  IMAD.SHL.U32 R194, R194, 0x2, RZ ;  /* 0x00000002c2c27824 */ /* 0x000fe200078e00ff */
[----:B------:R-:W-:Y:S01]  /*7c50*/  PRMT R101, R92, 0x7632, R101 ;  /* 0x000076325c657816 */ /* 0x000fe20000000065 */
[----:B------:R-:W-:Y:S01]  /*7c60*/  IMAD.SHL.U32 R196, R196, 0x2, RZ ;  /* 0x00000002c4c47824 */ /* 0x000fe200078e00ff */
[----:B------:R4:W-:Y:S01]  /*7c70*/  STS.U16 [R27+0x7880], R54 ;  /* 0x007880361b007388 */ /* 0x0009e20000000400 */
[----:B---3--:R-:W-:Y:S01]  /*7c80*/  PRMT R37, R66, 0x7632, R37 ;  /* 0x0000763242257816 */ /* 0x008fe20000000025 */
[----:B------:R-:W-:Y:S01]  /*7c90*/  IMAD.SHL.U32 R198, R198, 0x2, RZ ;  /* 0x00000002c6c67824 */ /* 0x000fe200078e00ff */
[----:B------:R-:W-:Y:S01]  /*7ca0*/  F2FP.PACK_AB R102, R103, R102 ;  /* 0x000000666766723e */ /* 0x000fe200000000ff */
[----:B------:R3:W-:Y:S01]  /*7cb0*/  STS.U16 [R45+0x7880], R28 ;  /* 0x0078801c2d007388 */ /* 0x0007e20000000400 */
[----:B------:R-:W-:Y:S01]  /*7cc0*/  IMAD.SHL.U32 R200, R200, 0x2, RZ ;  /* 0x00000002c8c87824 */ /* 0x000fe200078e00ff */
[----:B------:R-:W-:Y:S01]  /*7cd0*/  PRMT R103, R96, 0x7632, R103 ;  /* 0x0000763260677816 */ /* 0x000fe20000000067 */
[----:B------:R-:W-:Y:S01]  /*7ce0*/  IMAD.SHL.U32 R202, R202, 0x2, RZ ;  /* 0x00000002caca7824 */ /* 0x000fe200078e00ff */
[----:B------:R5:W-:Y:S01]  /*7cf0*/  STS.U16 [R47+0x7880], R64 ;  /* 0x007880402f007388 */ /* 0x000be20000000400 */
[----:B------:R-:W-:Y:S01]  /*7d00*/  IMAD.SHL.U32 R204, R204, 0x2, RZ ;  /* 0x00000002cccc7824 */ /* 0x000fe200078e00ff */
[----:B------:R-:W-:Y:S01]  /*7d10*/  F2FP.PACK_AB R112, R113, R112 ;  /* 0x000000707170723e */ /* 0x000fe200000000ff */
[----:B------:R-:W-:Y:S01]  /*7d20*/  IMAD.SHL.U32 R206, R206, 0x2, RZ ;  /* 0x00000002cece7824 */ /* 0x000fe200078e00ff */
[----:B------:R5:W-:Y:S01]  /*7d30*/  STS.U16 [R106+0x7880], R35 ;  /* 0x007880236a007388 */ /* 0x000be20000000400 */
[----:B-1----:R-:W-:Y:S01]  /*7d40*/  PRMT R36, R62, 0x7632, R36 ;  /* 0x000076323e247816 */ /* 0x002fe20000000024 */
[----:B------:R-:W-:Y:S01]  /*7d50*/  IMAD.SHL.U32 R208, R208, 0x2, RZ ;  /* 0x00000002d0d07824 */ /* 0x000fe200078e00ff */
[----:B------:R-:W-:Y:S01]  /*7d60*/  F2FP.PACK_AB R114, R115, R114 ;  /* 0x000000727372723e */ /* 0x000fe200000000ff */
[----:B------:R1:W-:Y:S01]  /*7d70*/  STS.U16 [R25+0x7880], R66 ;  /* 0x0078804219007388 */ /* 0x0003e20000000400 */
[----:B------:R-:W-:Y:S01]  /*7d80*/  IMAD.SHL.U32 R0, R0, 0x2, RZ ;  /* 0x0000000200007824 */ /* 0x000fe200078e00ff */
[----:B------:R-:W-:Y:S01]  /*7d90*/  F2FP.PACK_AB R116, R117, R116 ;  /* 0x000000747574723e */ /* 0x000fe200000000ff */
[----:B------:R-:W-:Y:S01]  /*7da0*/  IMAD.SHL.U32 R32, R32, 0x2, RZ ;  /* 0x0000000220207824 */ /* 0x000fe200078e00ff */
[----:B------:R-:W-:Y:S01]  /*7db0*/  STS.U16 [R24+0x7880], R37 ;  /* 0x0078802518007388 */ /* 0x000fe20000000400 */
[----:B--2---:R-:W-:Y:S01]  /*7dc0*/  IMAD.SHL.U32 R41, R108, 0x2, RZ ;  /* 0x000000026c297824 */ /* 0x004fe200078e00ff */
[----:B------:R-:W-:-:S02]  /*7dd0*/  F2FP.PACK_AB R118, R119, R118 ;  /* 0x000000767776723e */ /* 0x000fc400000000ff */
[----:B------:R-:W-:Y:S01]  /*7de0*/  F2FP.PACK_AB R120, R121, R120 ;  /* 0x000000787978723e */ /* 0x000fe200000000ff */
[----:B------:R-:W2:Y:S01]  /*7df0*/  S2R R77, SR_CTAID.Y ;  /* 0x00000000004d7919 */ /* 0x000ea20000002600 */
[----:B------:R-:W-:Y:S01]  /*7e00*/  F2FP.PACK_AB R122, R123, R122 ;  /* 0x0000007a7b7a723e */ /* 0x000fe200000000ff */
[----:B----4-:R-:W-:Y:S01]  /*7e10*/  CS2R R54, SRZ ;  /* 0x0000000000367805 */ /* 0x010fe2000001ff00 */
[----:B------:R-:W-:Y:S01]  /*7e20*/  F2FP.PACK_AB R132, R133, R132 ;  /* 0x000000848584723e */ /* 0x000fe200000000ff */
[----:B------:R4:W-:Y:S01]  /*7e30*/  STS.U16 [R41+0x7880], R60 ;  /* 0x0078803c29007388 */ /* 0x0009e20000000400 */
[----:B---3--:R-:W-:Y:S02]  /*7e40*/  PRMT R28, R78, 0x7632, R28 ;  /* 0x000076324e1c7816 */ /* 0x008fe4000000001c */
[----:B------:R-:W-:Y:S01]  /*7e50*/  F2FP.PACK_AB R134, R135, R134 ;  /* 0x000000868786723e */ /* 0x000fe200000000ff */
[----:B------:R3:W-:Y:S01]  /*7e60*/  STS.U16 [R49+0x7880], R26 ;  /* 0x0078801a31007388 */ /* 0x0007e20000000400 */
[----:B------:R-:W-:Y:S01]  /*7e70*/  PRMT R53, R132, 0x7632, R53 ;  /* 0x0000763284357816 */ /* 0x000fe20000000035 */
[----:B-----5:R-:W-:Y:S01]  /*7e80*/  CS2R R64, SRZ ;  /* 0x0000000000407805 */ /* 0x020fe2000001ff00 */
[----:B------:R-:W-:Y:S01]  /*7e90*/  F2FP.PACK_AB R128, R129, R128 ;  /* 0x000000808180723e */ /* 0x000fe200000000ff */
[----:B------:R-:W-:Y:S01]  /*7ea0*/  IMAD.SHL.U32 R35, R22, 0x2, RZ ;  /* 0x0000000216237824 */ /* 0x000fe200078e00ff */
[----:B------:R5:W-:Y:S01]  /*7eb0*/  STS.U16 [R23+0x7880], R62 ;  /* 0x0078803e17007388 */ /* 0x000be20000000400 */
[----:B------:R-:W-:-:S02]  /*7ec0*/  PRMT R22, R58, 0x7632, R22 ;  /* 0x000076323a167816 */ /* 0x000fc40000000016 */
[----:B------:R-:W-:Y:S01]  /*7ed0*/  F2FP.PACK_AB R130, R131, R130 ;  /* 0x000000828382723e */ /* 0x000fe200000000ff */
[----:B------:R2:W-:Y:S01]  /*7ee0*/  STS.U16 [R35+0x7880], R36 ;  /* 0x0078802423007388 */ /* 0x0005e20000000400 */
[----:B------:R-:W-:Y:S01]  /*7ef0*/  F2FP.PACK_AB R124, R125, R124 ;  /* 0x0000007c7d7c723e */ /* 0x000fe200000000ff */
[----:B-1----:R-:W-:Y:S01]  /*7f00*/  CS2R R66, SRZ ;  /* 0x0000000000427805 */ /* 0x002fe2000001ff00 */
[----:B------:R-:W-:Y:S01]  /*7f10*/  F2FP.PACK_AB R126, R127, R126 ;  /* 0x0000007e7f7e723e */ /* 0x000fe200000000ff */
[----:B------:R1:W-:Y:S01]  /*7f20*/  STS.U16 [R51+0x7880], R56 ;  /* 0x0078803833007388 */ /* 0x0003e20000000400 */
[----:B------:R-:W-:Y:S02]  /*7f30*/  F2FP.PACK_AB R136, R137, R136 ;  /* 0x000000888988723e */ /* 0x000fe400000000ff */
[----:B------:R-:W-:Y:S01]  /*7f40*/  F2FP.PACK_AB R138, R139, R138 ;  /* 0x0000008a8b8a723e */ /* 0x000fe200000000ff */
[----:B------:R1:W-:Y:S01]  /*7f50*/  STS.U16 [R174+0x7880], R87 ;  /* 0x00788057ae007388 */ /* 0x0003e20000000400 */
[----:B------:R-:W-:-:S02]  /*7f60*/  F2FP.PACK_AB R140, R141, R140 ;  /* 0x0000008c8d8c723e */ /* 0x000fc400000000ff */
[----:B------:R-:W-:Y:S01]  /*7f70*/  F2FP.PACK_AB R142, R143, R142 ;  /* 0x0000008e8f8e723e */ /* 0x000fe200000000ff */
[----:B------:R1:W-:Y:S01]  /*7f80*/  STS.U16 [R21+0x7880], R58 ;  /* 0x0078803a15007388 */ /* 0x0003e20000000400 */
[----:B------:R-:W-:Y:S01]  /*7f90*/  F2FP.PACK_AB R144, R145, R144 ;  /* 0x000000909190723e */ /* 0x000fe200000000ff */
[----:B----4-:R-:W-:Y:S01]  /*7fa0*/  CS2R R60, SRZ ;  /* 0x00000000003c7805 */ /* 0x010fe2000001ff00 */
[----:B------:R-:W-:Y:S01]  /*7fb0*/  F2FP.PACK_AB R146, R147, R146 ;  /* 0x000000929392723e */ /* 0x000fe200000000ff */
[----:B------:R4:W-:Y:S01]  /*7fc0*/  STS.U16 [R20+0x7880], R22 ;  /* 0x0078801614007388 */ /* 0x0009e20000000400 */
[----:B---3--:R-:W-:Y:S02]  /*7fd0*/  PRMT R26, R70, 0x7632, R26 ;  /* 0x00007632461a7816 */ /* 0x008fe4000000001a */
[----:B------:R-:W-:Y:S01]  /*7fe0*/  F2FP.PACK_AB R156, R157, R156 ;  /* 0x0000009c9d9c723e */ /* 0x000fe200000000ff */
[----:B------:R3:W-:Y:S01]  /*7ff0*/  STS.U16 [R176+0x7880], R68 ;  /* 0x00788044b0007388 */ /* 0x0007e20000000400 */
[----:B------:R-:W-:Y:S01]  /*8000*/  F2FP.PACK_AB R158, R159, R158 ;  /* 0x0000009e9f9e723e */ /* 0x000fe200000000ff */
[----:B-----5:R-:W-:Y:S01]  /*8010*/  CS2R R62, SRZ ;  /* 0x00000000003e7805 */ /* 0x020fe2000001ff00 */
[----:B------:R-:W-:Y:S01]  /*8020*/  F2FP.PACK_AB R152, R153, R152 ;  /* 0x000000989998723e */ /* 0x000fe200000000ff */
[----:B------:R5:W-:Y:S01]  /*8030*/  STS.U16 [R178+0x7880], R89 ;  /* 0x00788059b2007388 */ /* 0x000be20000000400 */
[----:B--2---:R-:W-:-:S02]  /*8040*/  PRMT R36, R90, 0x7632, R36 ;  /* 0x000076325a247816 */ /* 0x004fc40000000024 */
[----:B------:R-:W-:Y:S01]  /*8050*/  F2FP.PACK_AB R154, R155, R154 ;  /* 0x0000009a9b9a723e */ /* 0x000fe200000000ff */
[----:B------:R2:W-:Y:S01]  /*8060*/  STS.U16 [R19+0x7880], R70 ;  /* 0x0078804613007388 */ /* 0x0005e20000000400 */
[----:B------:R-:W-:Y:S01]  /*8070*/  F2FP.PACK_AB R148, R149, R148 ;  /* 0x000000949594723e */ /* 0x000fe200000000ff */
[----:B-1----:R-:W-:Y:S01]  /*8080*/  CS2R R56, SRZ ;  /* 0x0000000000387805 */ /* 0x002fe2000001ff00 */
[----:B------:R-:W-:Y:S01]  /*8090*/  F2FP.PACK_AB R150, R151, R150 ;  /* 0x000000969796723e */ /* 0x000fe200000000ff */
[----:B------:R1:W-:Y:S01]  /*80a0*/  STS.U16 [R18+0x7880], R26 ;  /* 0x0078801a12007388 */ /* 0x0003e20000000400 */
[----:B------:R-:W-:Y:S02]  /*80b0*/  PRMT R87, R124, 0x7632, R87 ;  /* 0x000076327c577816 */ /* 0x000fe40000000057 */
[----:B------:R-:W-:Y:S01]  /*80c0*/  F2FP.PACK_AB R160, R161, R160 ;  /* 0x000000a0a1a0723e */ /* 0x000fe200000000ff */
[----:B------:R1:W-:Y:S01]  /*80d0*/  STS.U16 [R180+0x7880], R72 ;  /* 0x00788048b4007388 */ /* 0x0003e20000000400 */
[----:B------:R-:W-:Y:S01]  /*80e0*/  F2FP.PACK_AB R162, R163, R162 ;  /* 0x000000a2a3a2723e */ /* 0x000fe200000000ff */
[----:B------:R-:W-:Y:S01]  /*80f0*/  CS2R R58, SRZ ;  /* 0x00000000003a7805 */ /* 0x000fe2000001ff00 */
[----:B------:R-:W-:Y:S01]  /*8100*/  F2FP.PACK_AB R164, R165, R164 ;  /* 0x000000a4a5a4723e */ /* 0x000fe200000000ff */
[----:B------:R1:W-:Y:S01]  /*8110*/  STS.U16 [R182+0x7880], R91 ;  /* 0x0078805bb6007388 */ /* 0x0003e20000000400 */
[----:B----4-:R-:W-:-:S02]  /*8120*/  PRMT R22, R74, 0x7632, R22 ;  /* 0x000076324a167816 */ /* 0x010fc40000000016 */
[----:B------:R-:W-:Y:S01]  /*8130*/  F2FP.PACK_AB R166, R167, R166 ;  /* 0x000000a6a7a6723e */ /* 0x000fe200000000ff */
[----:B------:R4:W-:Y:S01]  /*8140*/  STS.U16 [R17+0x7880], R74 ;  /* 0x0078804a11007388 */ /* 0x0009e20000000400 */
[----:B------:R-:W-:Y:S01]  /*8150*/  F2FP.PACK_AB R168, R169, R168 ;  /* 0x000000a8a9a8723e */ /* 0x000fe200000000ff */
[----:B---3--:R-:W-:Y:S01]  /*8160*/  CS2R R68, SRZ ;  /* 0x0000000000447805 */ /* 0x008fe2000001ff00 */
[----:B------:R-:W-:Y:S01]  /*8170*/  F2FP.PACK_AB R170, R171, R170 ;  /* 0x000000aaabaa723e */ /* 0x000fe200000000ff */
[----:B------:R3:W-:Y:S01]  /*8180*/  STS.U16 [R16+0x7880], R22 ;  /* 0x0078801610007388 */ /* 0x0007e20000000400 */
[----:B-----5:R-:W-:Y:S02]  /*8190*/  PRMT R89, R136, 0x7632, R89 ;  /* 0x0000763288597816 */ /* 0x020fe40000000059 */
[C---:B------:R-:W-:Y:S01]  /*81a0*/  ISETP.GT.AND P2, PT, R234.reuse, 0x27f, PT ;  /* 0x0000027fea00780c */ /* 0x040fe20003f44270 */
[----:B------:R-:W-:Y:S01]  /*81b0*/  STS.U16 [R184+0x7880], R76 ;  /* 0x0078804cb8007388 */ /* 0x000fe20000000400 */
[C---:B------:R-:W-:Y:S01]  /*81c0*/  ISETP.GT.AND P1, PT, R234.reuse, 0x17f, PT ;  /* 0x0000017fea00780c */ /* 0x040fe20003f24270 */
[----:B--2---:R-:W-:Y:S01]  /*81d0*/  CS2R R70, SRZ ;  /* 0x0000000000467805 */ /* 0x004fe2000001ff00 */
[----:B------:R-:W-:Y:S01]  /*81e0*/  ISETP.GT.AND P0, PT, R234, 0x7f, PT ;  /* 0x0000007fea00780c */ /* 0x000fe20003f04270 */
[----:B------:R2:W-:Y:S01]  /*81f0*/  STS.U16 [R186+0x7880], R93 ;  /* 0x0078805dba007388 */ /* 0x0005e20000000400 */
[----:B-1----:R-:W-:-:S02]  /*8200*/  PRMT R26, R88, 0x7632, R26 ;  /* 0x00007632581a7816 */ /* 0x002fc4000000001a */
[----:B------:R-:W-:Y:S01]  /*8210*/  SHF.R.S32.HI R79, RZ, 0x1f, R250 ;  /* 0x0000001fff4f7819 */ /* 0x000fe200000114fa */
[----:B------:R1:W-:Y:S01]  /*8220*/  STS.U16 [R15+0x7880], R78 ;  /* 0x0078804e0f007388 */ /* 0x0003e20000000400 */
[----:B------:R-:W-:Y:S01]  /*8230*/  CS2R R72, SRZ ;  /* 0x0000000000487805 */ /* 0x000fe2000001ff00 */
[----:B------:R-:W-:Y:S02]  /*8240*/  ISETP.GE.AND P6, PT, R236, UR7, PT ;  /* 0x00000007ec007c0c */ /* 0x000fe4000bfc6270 */
[----:B------:R5:W-:Y:S01]  /*8250*/  STS.U16 [R14+0x7880], R28 ;  /* 0x0078801c0e007388 */ /* 0x000be20000000400 */
[----:B------:R-:W-:-:S03]  /*8260*/  PRMT R91, R140, 0x7632, R91 ;  /* 0x000076328c5b7816 */ /* 0x000fc6000000005b */
[----:B------:R-:W-:Y:S01]  /*8270*/  STS.U16 [R188+0x7880], R88 ;  /* 0x00788058bc007388 */ /* 0x000fe20000000400 */
[----:B----4-:R-:W-:-:S03]  /*8280*/  CS2R R74, SRZ ;  /* 0x00000000004a7805 */ /* 0x010fc6000001ff00 */
[----:B------:R4:W-:Y:S01]  /*8290*/  STS.U16 [R190+0x7880], R26 ;  /* 0x0078801abe007388 */ /* 0x0009e20000000400 */
[----:B---3--:R-:W-:-:S03]  /*82a0*/  PRMT R22, R86, 0x7632, R22 ;  /* 0x0000763256167816 */ /* 0x008fc60000000016 */
[----:B------:R-:W-:Y:S04]  /*82b0*/  STS.U16 [R13+0x7880], R90 ;  /* 0x0078805a0d007388 */ /* 0x000fe80000000400 */
[----:B------:R3:W-:Y:S01]  /*82c0*/  STS.U16 [R12+0x7880], R36 ;  /* 0x007880240c007388 */ /* 0x0007e20000000400 */
[----:B--2---:R-:W-:-:S03]  /*82d0*/  PRMT R93, R144, 0x7632, R93 ;  /* 0x00007632905d7816 */ /* 0x004fc6000000005d */
[----:B------:R-:W-:Y:S01]  /*82e0*/  STS.U16 [R192+0x7880], R84 ;  /* 0x00788054c0007388 */ /* 0x000fe20000000400 */
[----:B-1----:R-:W-:-:S03]  /*82f0*/  IMAD.MOV.U32 R78, RZ, RZ, R250 ;  /* 0x000000ffff4e7224 */ /* 0x002fc600078e00fa */
[----:B------:R1:W-:Y:S01]  /*8300*/  STS.U16 [R194+0x7880], R97 ;  /* 0x00788061c2007388 */ /* 0x0003e20000000400 */
[----:B-----5:R-:W-:-:S03]  /*8310*/  PRMT R28, R98, 0x7632, R28 ;  /* 0x00007632621c7816 */ /* 0x020fc6000000001c */
[----:B------:R-:W-:Y:S04]  /*8320*/  STS.U16 [R11+0x7880], R86 ;  /* 0x007880560b007388 */ /* 0x000fe80000000400 */
[----:B------:R2:W-:Y:S01]  /*8330*/  STS.U16 [R10+0x7880], R22 ;  /* 0x007880160a007388 */ /* 0x0005e20000000400 */
[----:B----4-:R-:W-:-:S03]  /*8340*/  PRMT R26, R82, 0x7632, R26 ;  /* 0x00007632521a7816 */ /* 0x010fc6000000001a */
[----:B------:R4:W-:Y:S04]  /*8350*/  STS.U16 [R196+0x7880], R80 ;  /* 0x00788050c4007388 */ /* 0x0009e80000000400 */
[----:B------:R5:W-:Y:S01]  /*8360*/  STS.U16 [R198+0x7880], R99 ;  /* 0x00788063c6007388 */ /* 0x000be20000000400 */
[----:B---3--:R-:W-:-:S03]  /*8370*/  PRMT R36, R102, 0x7632, R36 ;  /* 0x0000763266247816 */ /* 0x008fc60000000024 */
[----:B------:R-:W-:Y:S04]  /*8380*/  STS.U16 [R9+0x7880], R82 ;  /* 0x0078805209007388 */ /* 0x000fe80000000400 */
[----:B------:R3:W-:Y:S01]  /*8390*/  STS.U16 [R8+0x7880], R26 ;  /* 0x0078801a08007388 */ /* 0x0007e20000000400 */
[----:B-1----:R-:W-:-:S03]  /*83a0*/  PRMT R97, R152, 0x7632, R97 ;  /* 0x0000763298617816 */ /* 0x002fc60000000061 */
[----:B------:R-:W-:Y:S04]  /*83b0*/  STS.U16 [R200+0x7880], R92 ;  /* 0x0078805cc8007388 */ /* 0x000fe80000000400 */
[----:B------:R1:W-:Y:S01]  /*83c0*/  STS.U16 [R202+0x7880], R101 ;  /* 0x00788065ca007388 */ /* 0x0003e20000000400 */
[----:B--2---:R-:W-:-:S03]  /*83d0*/  PRMT R22, R94, 0x7632, R22 ;  /* 0x000076325e167816 */ /* 0x004fc60000000016 */
[----:B------:R-:W-:Y:S01]  /*83e0*/  STS.U16 [R7+0x7880], R94 ;  /* 0x0078805e07007388 */ /* 0x000fe20000000400 */
[----:B----4-:R-:W-:-:S03]  /*83f0*/  IMAD.WIDE.U32 R80, R77, c[0x0][0x338], R78 ;  /* 0x0000ce004d507a25 */ /* 0x010fc600078e004e */
[----:B------:R2:W-:Y:S01]  /*8400*/  STS.U16 [R6+0x7880], R22 ;  /* 0x0078801606007388 */ /* 0x0005e20000000400 */
[----:B-----5:R-:W-:-:S03]  /*8410*/  PRMT R99, R148, 0x7632, R99 ;  /* 0x0000763294637816 */ /* 0x020fc60000000063 */
[----:B------:R-:W-:Y:S04]  /*8420*/  STS.U16 [R204+0x7880], R96 ;  /* 0x00788060cc007388 */ /* 0x000fe80000000400 */
        /* <DEDUP_REMOVED lines=21> */
[----:B----4-:R-:W-:-:S03]  /*8580*/  PRMT R95, R156, 0x7632, R95 ;  /* 0x000076329c5f7816 */ /* 0x010fc6000000005f */
[----:B------:R2:W-:Y:S01]  /*8590*/  STS.U16 [R33+0x80], R36 ;  /* 0x0000802421007388 */ /* 0x0005e20000000400 */
[----:B-----5:R-:W-:-:S03]  /*85a0*/  PRMT R22, R120, 0x7632, R22 ;  /* 0x0000763278167816 */ /* 0x020fc60000000016 */
[----:B------:R-:W-:Y:S04]  /*85b0*/  STS.U16 [R43+0x80], R120 ;  /* 0x000080782b007388 */ /* 0x000fe80000000400 */
[----:B------:R4:W-:Y:S01]  /*85c0*/  STS.U16 [R42+0x80], R22 ;  /* 0x000080162a007388 */ /* 0x0009e20000000400 */
[----:B---3--:R-:W-:Y:S01]  /*85d0*/  PRMT R28, R122, 0x7632, R28 ;  /* 0x000076327a1c7816 */ /* 0x008fe2000000001c */
[----:B------:R-:W-:Y:S02]  /*85e0*/  CS2R R30, SRZ ;  /* 0x00000000001e7805 */ /* 0x000fe4000001ff00 */
[----:B------:R3:W-:Y:S04]  /*85f0*/  STS.U16 [R27+0x80], R122 ;  /* 0x0000807a1b007388 */ /* 0x0007e80000000400 */
[----:B------:R5:W-:Y:S01]  /*8600*/  STS.U16 [R45+0x80], R28 ;  /* 0x0000801c2d007388 */ /* 0x000be20000000400 */
[----:B-1----:R-:W-:Y:S01]  /*8610*/  PRMT R26, R128, 0x7632, R26 ;  /* 0x00007632801a7816 */ /* 0x002fe2000000001a */
[----:B------:R-:W-:-:S02]  /*8620*/  CS2R R38, SRZ ;  /* 0x0000000000267805 */ /* 0x000fc4000001ff00 */
[----:B------:R1:W-:Y:S04]  /*8630*/  STS.U16 [R47+0x80], R132 ;  /* 0x000080842f007388 */ /* 0x0003e80000000400 */
[----:B------:R1:W-:Y:S01]  /*8640*/  STS.U16 [R106+0x80], R53 ;  /* 0x000080356a007388 */ /* 0x0003e20000000400 */
[----:B--2---:R-:W-:-:S03]  /*8650*/  CS2R R36, SRZ ;  /* 0x0000000000247805 */ /* 0x004fc6000001ff00 */
[----:B------:R-:W-:Y:S04]  /*8660*/  STS.U16 [R25+0x80], R134 ;  /* 0x0000808619007388 */ /* 0x000fe80000000400 */
[----:B------:R-:W2:Y:S01]  /*8670*/  S2R R76, SR_TID.X ;  /* 0x00000000004c7919 */ /* 0x000ea20000002100 */
[----:B----4-:R-:W-:Y:S01]  /*8680*/  PRMT R22, R134, 0x7632, R22 ;  /* 0x0000763286167816 */ /* 0x010fe20000000016 */
[----:B------:R-:W-:Y:S01]  /*8690*/  CS2R R42, SRZ ;  /* 0x00000000002a7805 */ /* 0x000fe2000001ff00 */
[----:B---3--:R-:W-:-:S03]  /*86a0*/  PRMT R27, R130, 0x7632, R27 ;  /* 0x00007632821b7816 */ /* 0x008fc6000000001b */
[----:B------:R3:W-:Y:S01]  /*86b0*/  STS.U16 [R24+0x80], R22 ;  /* 0x0000801618007388 */ /* 0x0007e20000000400 */
[----:B-----5:R-:W-:-:S03]  /*86c0*/  CS2R R44, SRZ ;  /* 0x00000000002c7805 */ /* 0x020fc6000001ff00 */
[----:B------:R4:W-:Y:S01]  /*86d0*/  STS.U16 [R41+0x80], R128 ;  /* 0x0000808029007388 */ /* 0x0009e20000000400 */
[----:B------:R-:W-:Y:S01]  /*86e0*/  CS2R R28, SRZ ;  /* 0x00000000001c7805 */ /* 0x000fe2000001ff00 */
[----:B-1----:R-:W-:Y:S02]  /*86f0*/  CS2R R46, SRZ ;  /* 0x00000000002e7805 */ /* 0x002fe4000001ff00 */
[----:B------:R1:W-:Y:S01]  /*8700*/  STS.U16 [R49+0x80], R26 ;  /* 0x0000801a31007388 */ /* 0x0003e20000000400 */
[----:B------:R-:W-:-:S03]  /*8710*/  CS2R R52, SRZ ;  /* 0x0000000000347805 */ /* 0x000fc6000001ff00 */
[----:B------:R5:W-:Y:S04]  /*8720*/  STS.U16 [R23+0x80], R130 ;  /* 0x0000808217007388 */ /* 0x000be80000000400 */
[----:B------:R5:W-:Y:S01]  /*8730*/  STS.U16 [R35+0x80], R27 ;  /* 0x0000801b23007388 */ /* 0x000be20000000400 */
[----:B--2---:R-:W-:-:S03]  /*8740*/  LEA.HI R76, R3, R76, RZ, 0x3 ;  /* 0x0000004c034c7211 */ /* 0x004fc600078f18ff */
[----:B------:R2:W-:Y:S01]  /*8750*/  STS.U16 [R51+0x80], R124 ;  /* 0x0000807c33007388 */ /* 0x0005e20000000400 */
[----:B------:R-:W-:-:S03]  /*8760*/  SHF.R.S32.HI R84, RZ, 0x3, R76 ;  /* 0x00000003ff547819 */ /* 0x000fc6000001144c */
[----:B------:R-:W-:Y:S01]  /*8770*/  STS.U16 [R174+0x80], R87 ;  /* 0x00008057ae007388 */ /* 0x000fe20000000400 */
[----:B---3--:R-:W-:Y:S01]  /*8780*/  PRMT R22, R126, 0x7632, R22 ;  /* 0x000076327e167816 */ /* 0x008fe20000000016 */
[----:B------:R-:W-:Y:S01]  /*8790*/  CS2R R24, SRZ ;  /* 0x0000000000187805 */ /* 0x000fe2000001ff00 */
[----:B------:R-:W-:Y:S01]  /*87a0*/  SHF.R.S32.HI R85, RZ, 0x1f, R84 ;  /* 0x0000001fff557819 */ /* 0x000fe20000011454 */
[----:B------:R-:W-:Y:S01]  /*87b0*/  STS.U16 [R21+0x80], R126 ;  /* 0x0000807e15007388 */ /* 0x000fe20000000400 */
[----:B----4-:R-:W-:-:S03]  /*87c0*/  CS2R R40, SRZ ;  /* 0x0000000000287805 */ /* 0x010fc6000001ff00 */
[----:B------:R3:W-:Y:S01]  /*87d0*/  STS.U16 [R20+0x80], R22 ;  /* 0x0000801614007388 */ /* 0x0007e20000000400 */
[----:B-1----:R-:W-:-:S03]  /*87e0*/  CS2R R48, SRZ ;  /* 0x0000000000307805 */ /* 0x002fc6000001ff00 */
[----:B------:R-:W-:Y:S01]  /*87f0*/  STS.U16 [R176+0x80], R136 ;  /* 0x00008088b0007388 */ /* 0x000fe20000000400 */
[----:B-----5:R-:W-:-:S03]  /*8800*/  PRMT R23, R138, 0x7632, R23 ;  /* 0x000076328a177816 */ /* 0x020fc60000000017 */
[----:B------:R-:W-:Y:S01]  /*8810*/  STS.U16 [R178+0x80], R89 ;  /* 0x00008059b2007388 */ /* 0x000fe20000000400 */
[----:B------:R-:W-:Y:S01]  /*8820*/  CS2R R34, SRZ ;  /* 0x0000000000227805 */ /* 0x000fe2000001ff00 */
[----:B------:R-:W-:Y:S02]  /*8830*/  CS2R R26, SRZ ;  /* 0x00000000001a7805 */ /* 0x000fe4000001ff00 */
[----:B------:R-:W-:Y:S01]  /*8840*/  STS.U16 [R19+0x80], R138 ;  /* 0x0000808a13007388 */ /* 0x000fe20000000400 */
[----:B--2---:R-:W-:-:S03]  /*8850*/  CS2R R50, SRZ ;  /* 0x0000000000327805 */ /* 0x004fc6000001ff00 */
[----:B------:R1:W-:Y:S04]  /*8860*/  STS.U16 [R18+0x80], R23 ;  /* 0x0000801712007388 */ /* 0x0003e80000000400 */
[----:B------:R-:W-:Y:S04]  /*8870*/  STS.U16 [R180+0x80], R140 ;  /* 0x0000808cb4007388 */ /* 0x000fe80000000400 */
[----:B------:R-:W-:Y:S01]  /*8880*/  STS.U16 [R182+0x80], R91 ;  /* 0x0000805bb6007388 */ /* 0x000fe20000000400 */
[----:B---3--:R-:W-:-:S03]  /*8890*/  PRMT R20, R142, 0x7632, R20 ;  /* 0x000076328e147816 */ /* 0x008fc60000000014 */
[----:B------:R-:W-:Y:S04]  /*88a0*/  STS.U16 [R17+0x80], R142 ;  /* 0x0000808e11007388 */ /* 0x000fe80000000400 */
[----:B------:R2:W-:Y:S04]  /*88b0*/  STS.U16 [R16+0x80], R20 ;  /* 0x0000801410007388 */ /* 0x0005e80000000400 */
[----:B------:R-:W-:Y:S04]  /*88c0*/  STS.U16 [R184+0x80], R144 ;  /* 0x00008090b8007388 */ /* 0x000fe80000000400 */
[----:B------:R-:W-:Y:S01]  /*88d0*/  STS.U16 [R186+0x80], R93 ;  /* 0x0000805dba007388 */ /* 0x000fe20000000400 */
[----:B-1----:R-:W-:Y:S01]  /*88e0*/  PRMT R18, R146, 0x7632, R18 ;  /* 0x0000763292127816 */ /* 0x002fe20000000012 */
[----:B------:R-:W-:-:S02]  /*88f0*/  CS2R R22, SRZ ;  /* 0x0000000000167805 */ /* 0x000fc4000001ff00 */
[----:B------:R-:W-:Y:S04]  /*8900*/  STS.U16 [R15+0x80], R146 ;  /* 0x000080920f007388 */ /* 0x000fe80000000400 */
[----:B------:R1:W-:Y:S04]  /*8910*/  STS.U16 [R14+0x80], R18 ;  /* 0x000080120e007388 */ /* 0x0003e80000000400 */
[----:B------:R-:W-:Y:S04]  /*8920*/  STS.U16 [R188+0x80], R156 ;  /* 0x0000809cbc007388 */ /* 0x000fe80000000400 */
[----:B------:R-:W-:Y:S01]  /*8930*/  STS.U16 [R190+0x80], R95 ;  /* 0x0000805fbe007388 */ /* 0x000fe20000000400 */
[----:B--2---:R-:W-:Y:S01]  /*8940*/  PRMT R16, R158, 0x7632, R16 ;  /* 0x000076329e107816 */ /* 0x004fe20000000010 */
[----:B------:R-:W-:-:S02]  /*8950*/  CS2R R20, SRZ ;  /* 0x0000000000147805 */ /* 0x000fc4000001ff00 */
        /* <DEDUP_REMOVED lines=12> */
[----:B------:R2:W-:Y:S04]  /*8a20*/  STS.U16 [R9+0x80], R150 ;  /* 0x0000809609007388 */ /* 0x0005e80000000400 */
[----:B------:R3:W-:Y:S04]  /*8a30*/  STS.U16 [R8+0x80], R12 ;  /* 0x0000800c08007388 */ /* 0x0007e80000000400 */
[----:B------:R-:W-:Y:S04]  /*8a40*/  STS.U16 [R200+0x80], R160 ;  /* 0x000080a0c8007388 */ /* 0x000fe80000000400 */
[----:B------:R-:W-:Y:S01]  /*8a50*/  STS.U16 [R202+0x80], R101 ;  /* 0x00008065ca007388 */ /* 0x000fe20000000400 */
[----:B-1----:R-:W-:Y:S01]  /*8a60*/  PRMT R10, R162, 0x7632, R10 ;  /* 0x00007632a20a7816 */ /* 0x002fe2000000000a */
[----:B------:R-:W-:-:S02]  /*8a70*/  CS2R R14, SRZ ;  /* 0x00000000000e7805 */ /* 0x000fc4000001ff00 */
[----:B------:R1:W-:Y:S04]  /*8a80*/  STS.U16 [R7+0x80], R162 ;  /* 0x000080a207007388 */ /* 0x0003e80000000400 */
[----:B------:R4:W-:Y:S04]  /*8a90*/  STS.U16 [R6+0x80], R10 ;  /* 0x0000800a06007388 */ /* 0x0009e80000000400 */
[----:B------:R-:W-:Y:S01]  /*8aa0*/  STS.U16 [R204+0x80], R164 ;  /* 0x000080a4cc007388 */ /* 0x000fe20000000400 */
[----:B--2---:R-:W-:-:S03]  /*8ab0*/  PRMT R9, R168, 0x7632, R9 ;  /* 0x00007632a8097816 */ /* 0x004fc60000000009 */
[----:B------:R-:W-:Y:S01]  /*8ac0*/  STS.U16 [R206+0x80], R103 ;  /* 0x00008067ce007388 */ /* 0x000fe20000000400 */
[----:B---3--:R-:W-:Y:S01]  /*8ad0*/  PRMT R8, R166, 0x7632, R8 ;  /* 0x00007632a6087816 */ /* 0x008fe20000000008 */
[----:B------:R-:W-:Y:S02]  /*8ae0*/  CS2R R12, SRZ ;  /* 0x00000000000c7805 */ /* 0x000fe4000001ff00 */
[----:B------:R-:W-:Y:S04]  /*8af0*/  STS.U16 [R5+0x80], R166 ;  /* 0x000080a605007388 */ /* 0x000fe80000000400 */
[----:B------:R2:W-:Y:S04]  /*8b00*/  STS.U16 [R4+0x80], R8 ;  /* 0x0000800804007388 */ /* 0x0005e80000000400 */
[----:B------:R-:W-:Y:S01]  /*8b10*/  STS.U16 [R208+0x80], R168 ;  /* 0x000080a8d0007388 */ /* 0x000fe20000000400 */
[----:B-1----:R-:W-:-:S03]  /*8b20*/  PRMT R7, R170, 0x7632, R7 ;  /* 0x00007632aa077816 */ /* 0x002fc60000000007 */
[----:B------:R1:W-:Y:S01]  /*8b30*/  STS.U16 [R0+0x80], R9 ;  /* 0x0000800900007388 */ /* 0x0003e20000000400 */
[----:B----4-:R-:W-:-:S03]  /*8b40*/  CS2R R10, SRZ ;  /* 0x00000000000a7805 */ /* 0x010fc6000001ff00 */
[----:B------:R3:W-:Y:S04]  /*8b50*/  STS.U16 [R32+0x80], R170 ;  /* 0x000080aa20007388 */ /* 0x0007e80000000400 */
[----:B------:R4:W-:Y:S04]  /*8b60*/  STS.U16 [R2+0x80], R7 ;  /* 0x0000800702007388 */ /* 0x0009e80000000400 */
[----:B------:R-:W-:Y:S01]  /*8b70*/  BAR.SYNC.DEFER_BLOCKING 0x1, 0x100 ;  /* 0x0044000000007b1d */ /* 0x000fe20000010000 */
[----:B--2---:R-:W-:Y:S01]  /*8b80*/  CS2R R4, SRZ ;  /* 0x0000000000047805 */ /* 0x004fe2000001ff00 */
[----:B-1----:R-:W-:Y:S01]  /*8b90*/  CS2R R8, SRZ ;  /* 0x0000000000087805 */ /* 0x002fe2000001ff00 */
[----:B------:R-:W-:Y:S01]  /*8ba0*/  SHF.R.S32.HI R0, RZ, 0x1f, R77 ;  /* 0x0000001fff007819 */ /* 0x000fe2000001144d */
[----:B---3--:R-:W-:Y:S01]  /*8bb0*/  CS2R R32, SRZ ;  /* 0x0000000000207805 */ /* 0x008fe2000001ff00 */
[----:B----4-:R-:W-:-:S03]  /*8bc0*/  CS2R R6, SRZ ;  /* 0x0000000000067805 */ /* 0x010fc6000001ff00 */
[----:B------:R-:W-:Y:S01]  /*8bd0*/  IMAD R2, R0, c[0x0][0x338], RZ ;  /* 0x0000ce0000027a24 */ /* 0x000fe200078e02ff */
[----:B------:R1:W2:Y:S03]  /*8be0*/  @!P2 LDS.128 R64, [R229+0x7880] ;  /* 0x00788000e540a984 */ /* 0x0002a60000000c00 */
[----:B------:R-:W-:Y:S01]  /*8bf0*/  IMAD R2, R77, c[0x0][0x33c], R2 ;  /* 0x0000cf004d027a24 */ /* 0x000fe200078e0202 */
[----:B------:R1:W3:Y:S03]  /*8c00*/  @!P2 LDS.128 R68, [R229+0xa080] ;  /* 0x00a08000e544a984 */ /* 0x0002e60000000c00 */
[----:B------:R-:W-:Y:S01]  /*8c10*/  IMAD.IADD R81, R81, 0x1, R2 ;  /* 0x0000000151517824 */ /* 0x000fe200078e0202 */
[----:B------:R1:W4:Y:S01]  /*8c20*/  @!P2 LDS.128 R72, [R229+0xc880] ;  /* 0x00c88000e548a984 */ /* 0x0003220000000c00 */
[----:B------:R-:W-:-:S03]  /*8c30*/  IMAD.U32 R2, RZ, RZ, UR20 ;  /* 0x00000014ff027e24 */ /* 0x000fc6000f8e00ff */
[----:B------:R1:W1:Y:S01]  /*8c40*/  @!P1 LDS.128 R52, [R229+0x8880] ;  /* 0x00888000e5349984 */ /* 0x0002620000000c00 */
[----:B------:R-:W-:-:S03]  /*8c50*/  IMAD.WIDE.U32 R82, R2, c[0x0][0x340], R80 ;  /* 0x0000d00002527a25 */ /* 0x000fc600078e0050 */
[----:B------:R1:W1:Y:S01]  /*8c60*/  @!P1 LDS.128 R56, [R229+0xb080] ;  /* 0x00b08000e5389984 */ /* 0x0002620000000c00 */
[----:B------:R-:W-:Y:S01]  /*8c70*/  IMAD.WIDE R80, R227, 0x50, R84 ;  /* 0x00000050e3507825 */ /* 0x000fe200078e0254 */
[----:B------:R-:W-:Y:S02]  /*8c80*/  IADD3 R85, R83, UR4, RZ ;  /* 0x0000000453557c10 */ /* 0x000fe4000fffe0ff */
[----:B------:R1:W1:Y:S04]  /*8c90*/  @!P1 LDS.128 R60, [R229+0xd880] ;  /* 0x00d88000e53c9984 */ /* 0x0002680000000c00 */
        /* <DEDUP_REMOVED lines=11> */
[----:B------:R1:W1:Y:S01]  /*8d50*/  @!P0 LDS.128 R12, [R229+0x7080] ;  /* 0x00708000e50c8984 */ /* 0x0002620000000c00 */
[----:B------:R-:W-:Y:S05]  /*8d60*/  @P6 BRA `(.L_x_661) ;  /* 0x000000d000006947 */ /* 0x000fea0003800000 */
[----:B--234-:R-:W-:Y:S01]  /*8d70*/  IMAD R2, R81, c[0x0][0x330], RZ ;  /* 0x0000cc0051027a24 */ /* 0x01cfe200078e02ff */
        /* <DEDUP_REMOVED lines=10> */
[----:B------:R2:W-:Y:S04]  /*8e20*/  @!P2 STG.E.128 [R88.64+0x80], R68 ;  /* 0x000080445800a986 */ /* 0x0005e8000c101d18 */
[----:B------:R2:W-:Y:S02]  /*8e30*/  @!P1 STG.E.128 [R88.64+0x100], R72 ;  /* 0x0001004858009986 */ /* 0x0005e4000c101d18 */
.L_x_661:
[----:B--234-:R-:W-:Y:S05]  /*8e40*/  BSYNC B0 ;  /* 0x0000000000007941 */ /* 0x01cfea0003800000 */
.L_x_660:
[----:B------:R-:W-:Y:S01]  /*8e50*/  IADD3 R2, R236, 0x20, RZ ;  /* 0x00000020ec027810 */ /* 0x000fe20007ffe0ff */
[----:B------:R-:W-:Y:S03]  /*8e60*/  BSSY B0, `(.L_x_662) ;  /* 0x0000013000007945 */ /* 0x000fe60003800000 */
[----:B------:R-:W-:-:S13]  /*8e70*/  ISETP.GE.AND P5, PT, R2, UR7, PT ;  /* 0x0000000702007c0c */ /* 0x000fda000bfa6270 */
        /* <DEDUP_REMOVED lines=14> */
[----:B-1----:R1:W-:Y:S04]  /*8f60*/  @!P2 STG.E.128 [R66.64], R52 ;  /* 0x000000344200a986 */ /* 0x0023e8000c101d18 */
[----:B------:R1:W-:Y:S04]  /*8f70*/  @!P1 STG.E.128 [R66.64+0x80], R56 ;  /* 0x0000803842009986 */ /* 0x0003e8000c101d18 */
[----:B------:R1:W-:Y:S02]  /*8f80*/  @!P0 STG.E.128 [R66.64+0x100], R60 ;  /* 0x0001003c42008986 */ /* 0x0003e4000c101d18 */
.L_x_663:
[----:B------:R-:W-:Y:S05]  /*8f90*/  BSYNC B0 ;  /* 0x0000000000007941 */ /* 0x000fea0003800000 */
.L_x_662:
[----:B------:R-:W-:Y:S01]  /*8fa0*/  IADD3 R236, R236, 0x40, RZ ;  /* 0x00000040ecec7810 */ /* 0x000fe20007ffe0ff */
[----:B------:R-:W-:Y:S03]  /*8fb0*/  BSSY B0, `(.L_x_664) ;  /* 0x0000013000007945 */ /* 0x000fe60003800000 */
[----:B------:R-:W-:-:S13]  /*8fc0*/  ISETP.GE.AND P4, PT, R236, UR7, PT ;  /* 0x00000007ec007c0c */ /* 0x000fda000bf86270 */
[----:B------:R-:W-:Y:S05]  /*8fd0*/  @P4 BRA `(.L_x_665) ;  /* 0x0000010000004947 */ /* 0x000fea0003800000 */
[----:B------:R-:W-:Y:S01]  /*8fe0*/  IADD3 R3, P0, R80, 0x40, RZ ;  /* 0x0000004050037810 */ /* 0x000fe20007f1e0ff */
[----:B-1----:R-:W-:Y:S01]  /*8ff0*/  IMAD.MOV.U32 R52, RZ, RZ, R82 ;  /* 0x000000ffff347224 */ /* 0x002fe200078e0052 */
        /* <DEDUP_REMOVED lines=12> */
[----:B------:R1:W-:Y:S04]  /*90c0*/  @!P1 STG.E.128 [R54.64+0x80], R44 ;  /* 0x0000802c36009986 */ /* 0x0003e8000c101d18 */
[----:B------:R1:W-:Y:S02]  /*90d0*/  @!P0 STG.E.128 [R54.64+0x100], R48 ;  /* 0x0001003036008986 */ /* 0x0003e4000c101d18 */
.L_x_665:
[----:B------:R-:W-:Y:S05]  /*90e0*/  BSYNC B0 ;  /* 0x0000000000007941 */ /* 0x000fea0003800000 */
.L_x_664:
[----:B------:R-:W-:Y:S01]  /*90f0*/  IMAD R0, R0, c[0x0][0x308], RZ ;  /* 0x0000c20000007a24 */ /* 0x000fe200078e02ff */
[----:B------:R-:W-:Y:S01]  /*9100*/  ULDC.64 UR4, c[0x0][0x310] ;  /* 0x0000c40000047ab9 */ /* 0x000fe20000000a00 */
[C---:B------:R-:W-:Y:S01]  /*9110*/  IMAD.WIDE.U32 R78, R77.reuse, c[0x0][0x308], R78 ;  /* 0x0000c2004d4e7a25 */ /* 0x040fe200078e004e */
[----:B------:R-:W-:Y:S01]  /*9120*/  UIMAD UR4, UR6, UR4, URZ ;  /* 0x00000004060472a4 */ /* 0x000fe2000f8e023f */
[----:B------:R-:W-:Y:S02]  /*9130*/  BSSY B0, `(.L_x_666) ;  /* 0x0000015000007945 */ /* 0x000fe40003800000 */
[----:B------:R-:W-:Y:S01]  /*9140*/  IMAD R0, R77, c[0x0][0x30c], R0 ;  /* 0x0000c3004d007a24 */ /* 0x000fe200078e0200 */
[----:B------:R-:W-:-:S04]  /*9150*/  UIMAD UR4, UR20, UR5, UR4 ;  /* 0x00000005140472a4 */ /* 0x000fc8000f8e0204 */
[----:B------:R-:W-:Y:S02]  /*9160*/  IADD3 R79, R79, R0, RZ ;  /* 0x000000004f4f7210 */ /* 0x000fe40007ffe0ff */
[----:B------:R-:W-:-:S05]  /*9170*/  MOV R0, UR20 ;  /* 0x0000001400007c02 */ /* 0x000fca0008000f00 */
[----:B-1----:R-:W-:-:S05]  /*9180*/  IMAD.WIDE.U32 R42, R0, c[0x0][0x310], R78 ;  /* 0x0000c400002a7a25 */ /* 0x002fca00078e004e */
        /* <DEDUP_REMOVED lines=15> */
.L_x_667:
[----:B------:R-:W-:Y:S05]  /*9280*/  BSYNC B0 ;  /* 0x0000000000007941 */ /* 0x000fea0003800000 */
.L_x_666:
[----:B------:R-:W-:Y:S01]  /*9290*/  BSSY B0, `(.L_x_668) ;  /* 0x0000012000007945 */ /* 0x000fe20003800000 */
[----:B------:R-:W-:Y:S05]  /*92a0*/  @P5 BRA `(.L_x_669) ;  /* 0x0000010000005947 */ /* 0x000fea0003800000 */
[----:B-1----:R-:W-:Y:S01]  /*92b0*/  IADD3 R2, P0, R80, 0x20, RZ ;  /* 0x0000002050027810 */ /* 0x002fe20007f1e0ff */
[----:B------:R-:W-:Y:S01]  /*92c0*/  IMAD.MOV.U32 R28, RZ, RZ, R42 ;  /* 0x000000ffff1c7224 */ /* 0x000fe200078e002a */
[----:B------:R-:W-:-:S02]  /*92d0*/  MOV R29, R41 ;  /* 0x00000029001d7202 */ /* 0x000fc40000000f00 */
[----:B------:R-:W-:Y:S01]  /*92e0*/  ISETP.GE.AND P2, PT, R250, c[0x0][0x2f4], PT ;  /* 0x0000bd00fa007a0c */ /* 0x000fe20003f46270 */
[----:B------:R-:W-:Y:S01]  /*92f0*/  IMAD.X R0, RZ, RZ, R81, P0 ;  /* 0x000000ffff007224 */ /* 0x000fe200000e0651 */
[----:B------:R-:W-:Y:S01]  /*9300*/  ISETP.GE.AND P1, PT, R231, c[0x0][0x2f4], PT ;  /* 0x0000bd00e7007a0c */ /* 0x000fe20003f26270 */
[----:B------:R-:W-:Y:S01]  /*9310*/  IMAD.WIDE.U32 R28, R2, c[0x0][0x300], R28 ;  /* 0x0000c000021c7a25 */ /* 0x000fe200078e001c */
[----:B------:R-:W-:-:S03]  /*9320*/  ISETP.GE.AND P0, PT, R230, c[0x0][0x2f4], PT ;  /* 0x0000bd00e6007a0c */ /* 0x000fc60003f06270 */
[----:B------:R-:W-:-:S04]  /*9330*/  IMAD R3, R0, c[0x0][0x300], RZ ;  /* 0x0000c00000037a24 */ /* 0x000fc800078e02ff */
[----:B------:R-:W-:Y:S01]  /*9340*/  IMAD R3, R2, c[0x0][0x304], R3 ;  /* 0x0000c10002037a24 */ /* 0x000fe200078e0203 */
[----:B------:R-:W-:-:S03]  /*9350*/  LEA R2, P3, R28, c[0x0][0x2e8], 0x1 ;  /* 0x0000ba001c027a11 */ /* 0x000fc600078608ff */
[----:B------:R-:W-:-:S05]  /*9360*/  IMAD.IADD R3, R29, 0x1, R3 ;  /* 0x000000011d037824 */ /* 0x000fca00078e0203 */
[----:B------:R-:W-:-:S05]  /*9370*/  LEA.HI.X R3, R28, c[0x0][0x2ec], R3, 0x1, P3 ;  /* 0x0000bb001c037a11 */ /* 0x000fca00018f0c03 */
[----:B------:R1:W-:Y:S04]  /*9380*/  @!P2 STG.E.128 [R2.64], R16 ;  /* 0x000000100200a986 */ /* 0x0003e8000c101d18 */
[----:B------:R1:W-:Y:S04]  /*9390*/  @!P1 STG.E.128 [R2.64+0x80], R20 ;  /* 0x0000801402009986 */ /* 0x0003e8000c101d18 */
[----:B------:R1:W-:Y:S02]  /*93a0*/  @!P0 STG.E.128 [R2.64+0x100], R24 ;  /* 0x0001001802008986 */ /* 0x0003e4000c101d18 */
.L_x_669:
[----:B------:R-:W-:Y:S05]  /*93b0*/  BSYNC B0 ;  /* 0x0000000000007941 */ /* 0x000fea0003800000 */
.L_x_668:
[----:B------:R-:W-:Y:S05]  /*93c0*/  @P4 EXIT ;  /* 0x000000000000494d */ /* 0x000fea0003800000 */
[----:B------:R-:W-:Y:S01]  /*93d0*/  IADD3 R0, P0, R80, 0x40, RZ ;  /* 0x0000004050007810 */ /* 0x000fe20007f1e0ff */
[----:B-1----:R-:W-:Y:S01]  /*93e0*/  IMAD.MOV.U32 R16, RZ, RZ, R42 ;  /* 0x000000ffff107224 */ /* 0x002fe200078e002a */
[----:B------:R-:W-:-:S02]  /*93f0*/  MOV R17, R41 ;  /* 0x0000002900117202 */ /* 0x000fc40000000f00 */
[----:B------:R-:W-:Y:S01]  /*9400*/  ISETP.GE.AND P1, PT, R250, c[0x0][0x2f4], PT ;  /* 0x0000bd00fa007a0c */ /* 0x000fe20003f26270 */
        /* <DEDUP_REMOVED lines=14> */
.L_x_670:
        /* <DEDUP_REMOVED lines=9> */
.L_x_1401:


//--------------------- .text._ZN7cutlass13device_kernelIN5flash19enable_sm80_to_sm89INS1_16FlashAttnBwdSm80INS1_25CollectiveMainloopBwdSm80ILi2ELi1EN4cute5tupleIJNS5_1CILi64EEENS7_ILi80EEENS7_ILi192EEEEEENS_6half_tEfNS_4arch4Sm80ELb0ELb0ELb0ELb0ELb1ELb0ELb1ELb0ELi2ELi4ELi2ELi2ELb0EEENS1_21CollectiveEpilogueBwdISB_SC_SE_Li256ELb0ELb1ELi4EEENS1_19SingleTileSchedulerILb0ELb0ELb0ELi80EEEEEEEEEvNT_6ParamsE --------------------------
	.section	.text._ZN7cutlass13device_kernelIN5flash19enable_sm80_to_sm89INS1_16FlashAttnBwdSm80INS1_25CollectiveMainloopBwdSm80ILi2ELi1EN4cute5tupleIJNS5_1CILi64EEENS7_ILi80EEENS7_ILi192EEEEEENS_6half_tEfNS_4arch4Sm80ELb0ELb0ELb0ELb0ELb1ELb0ELb1ELb0ELi2ELi4ELi2ELi2ELb0EEENS1_21CollectiveEpilogueBwdISB_SC_SE_Li256ELb0ELb1ELi4EEENS1_19SingleTileSchedulerILb0ELb0ELb0ELi80EEEEEEEEEvNT_6ParamsE,"ax",@progbits
	.sectioninfo	@"SHI_REGISTERS=255"
	.align	128
.text._ZN7cutlass13device_kernelIN5flash19enable_sm80_to_sm89INS1_16FlashAttnBwdSm80INS1_25CollectiveMainloopBwdSm80ILi2ELi1EN4cute5tupleIJNS5_1CILi64EEENS7_ILi80EEENS7_ILi192EEEEEENS_6half_tEfNS_4arch4Sm80ELb0ELb0ELb0ELb0ELb1ELb0ELb1ELb0ELi2ELi4ELi2ELi2ELb0EEENS1_21CollectiveEpilogueBwdISB_SC_SE_Li256ELb0ELb1ELi4EEENS1_19SingleTileSchedulerILb0ELb0ELb0ELi80EEEEEEEEEvNT_6ParamsE:
        .type           _ZN7cutlass13device_kernelIN5flash19enable_sm80_to_sm89INS1_16FlashAttnBwdSm80INS1_25CollectiveMainloopBwdSm80ILi2ELi1EN4cute5tupleIJNS5_1CILi64EEENS7_ILi80EEENS7_ILi192EEEEEENS_6half_tEfNS_4arch4Sm80ELb0ELb0ELb0ELb0ELb1ELb0ELb1ELb0ELi2ELi4ELi2ELi2ELb0EEENS1_21CollectiveEpilogueBwdISB_SC_SE_Li256ELb0ELb1ELi4EEENS1_19SingleTileSchedulerILb0ELb0ELb0ELi80EEEEEEEEEvNT_6ParamsE,@function
        .size           _ZN7cutlass13device_kernelIN5flash19enable_sm80_to_sm89INS1_16FlashAttnBwdSm80INS1_25CollectiveMainloopBwdSm80ILi2ELi1EN4cute5tupleIJNS5_1CILi64EEENS7_ILi80EEENS7_ILi192EEEEEENS_6half_tEfNS_4arch4Sm80ELb0ELb0ELb0ELb0ELb1ELb0ELb1ELb0ELi2ELi4ELi2ELi2ELb0EEENS1_21CollectiveEpilogueBwdISB_SC_SE_Li256ELb0ELb1ELi4EEENS1_19SingleTileSchedulerILb0ELb0ELb0ELi80EEEEEEEEEvNT_6ParamsE,(.L_x_1402 - _ZN7cutlass13device_kernelIN5flash19enable_sm80_to_sm89INS1_16FlashAttnBwdSm80INS1_25CollectiveMainloopBwdSm80ILi2ELi1EN4cute5tupleIJNS5_1CILi64EEENS7_ILi80EEENS7_ILi192EEEEEENS_6half_tEfNS_4arch4Sm80ELb0ELb0ELb0ELb0ELb1ELb0ELb1ELb0ELi2ELi4ELi2ELi2ELb0EEENS1_21CollectiveEpilogueBwdISB_SC_SE_Li256ELb0ELb1ELi4EEENS1_19SingleTileSchedulerILb0ELb0ELb0ELi80EEEEEEEEEvNT_6ParamsE)
        .other          _ZN7cutlass13device_kernelIN5flash19enable_sm80_to_sm89INS1_16FlashAttnBwdSm80INS1_25CollectiveMainloopBwdSm80ILi2ELi1EN4cute5tupleIJNS5_1CILi64EEENS7_ILi80EEENS7_ILi192EEEEEENS_6half_tEfNS_4arch4Sm80ELb0ELb0ELb0ELb0ELb1ELb0ELb1ELb0ELi2ELi4ELi2ELi2ELb0EEENS1_21CollectiveEpilogueBwdISB_SC_SE_Li256ELb0ELb1ELi4EEENS1_19SingleTileSchedulerILb0ELb0ELb0ELi80EEEEEEEEEvNT_6ParamsE,@"STO_CUDA_ENTRY STV_DEFAULT"
_ZN7cutlass13device_kernelIN5flash19enable_sm80_to_sm89INS1_16FlashAttnBwdSm80INS1_25CollectiveMainloopBwdSm80ILi2ELi1EN4cute5tupleIJNS5_1CILi64EEENS7_ILi80EEENS7_ILi192EEEEEENS_6half_tEfNS_4arch4Sm80ELb0ELb0ELb0ELb0ELb1ELb0ELb1ELb0ELi2ELi4ELi2ELi2ELb0EEENS1_21CollectiveEpilogueBwdISB_SC_SE_Li256ELb0ELb1ELi4EEENS1_19SingleTileSchedulerILb0ELb0ELb0ELi80EEEEEEEEEvNT_6ParamsE:
        /* <DEDUP_REMOVED lines=560> */
.L_x_674:
        /* <DEDUP_REMOVED lines=244> */
.L_x_672:
        /* <DEDUP_REMOVED lines=458> */
.L_x_673:
        /* <DEDUP_REMOVED lines=237> */
.L_x_671:
        /* <DEDUP_REMOVED lines=777> */
.L_x_676:
[----:B--234-:R-:W-:Y:S05]  /*8e40*/  BSYNC B0 ;  /* 0x0000000000007941 */ /* 0x01cfea0003800000 */
.L_x_675:
        /* <DEDUP_REMOVED lines=20> */
.L_x_678:
[----:B------:R-:W-:Y:S05]  /*8f90*/  BSYNC B0 ;  /* 0x0000000000007941 */ /* 0x000fea0003800000 */
.L_x_677:
        /* <DEDUP_REMOVED lines=20> */
.L_x_680:
[----:B------:R-:W-:Y:S05]  /*90e0*/  BSYNC B0 ;  /* 0x0000000000007941 */ /* 0x000fea0003800000 */
.L_x_679:
        /* <DEDUP_REMOVED lines=25> */
.L_x_682:
[----:B------:R-:W-:Y:S05]  /*9280*/  BSYNC B0 ;  /* 0x0000000000007941 */ /* 0x000fea0003800000 */
.L_x_681:
        /* <DEDUP_REMOVED lines=18> */
.L_x_684:
[----:B------:R-:W-:Y:S05]  /*93b0*/  BSYNC B0 ;  /* 0x0000000000007941 */ /* 0x000fea0003800000 */
.L_x_683:
        /* <DEDUP_REMOVED lines=19> */
.L_x_685:
        /* <DEDUP_REMOVED lines=9> */
.L_x_1402:


//--------------------- .text._ZN7cutlass13device_kernelIN5flash19enable_sm80_to_sm89INS1_16FlashAttnBwdSm80INS1_25CollectiveMainloopBwdSm80ILi2ELi1EN4cute5tupleIJNS5_1CILi64EEENS7_ILi80EEENS7_ILi192EEEEEENS_6half_tEfNS_4arch4Sm80ELb0ELb0ELb0ELb0ELb0ELb0ELb1ELb0ELi2ELi4ELi2ELi2ELb0EEENS1_24CollectiveEpilogueBwdGQAISB_fSE_Li256ELb0ELb0EEENS1_19SingleTileSchedulerILb0ELb0ELb0ELi80EEEEEEEEEvNT_6ParamsE --------------------------
	.section	.text._ZN7cutlass13device_kernelIN5flash19enable_sm80_to_sm89INS1_16FlashAttnBwdSm80INS1_25CollectiveMainloopBwdSm80ILi2ELi1EN4cute5tupleIJNS5_1CILi64EEENS7_ILi80EEENS7_ILi192EEEEEENS_6half_tEfNS_4arch4Sm80ELb0ELb0ELb0ELb0ELb0ELb0ELb1ELb0ELi2ELi4ELi2ELi2ELb0EEENS1_24CollectiveEpilogueBwdGQAISB_fSE_Li256ELb0ELb0EEENS1_19SingleTileSchedulerILb0ELb0ELb0ELi80EEEEEEEEEvNT_6ParamsE,"ax",@progbits
	.sectioninfo	@"SHI_REGISTERS=255"
	.align	128
.text._ZN7cutlass13device_kernelIN5flash19enable_sm80_to_sm89INS1_16FlashAttnBwdSm80INS1_25CollectiveMainloopBwdSm80ILi2ELi1EN4cute5tupleIJNS5_1CILi64EEENS7_ILi80EEENS7_ILi192EEEEEENS_6half_tEfNS_4arch4Sm80ELb0ELb0ELb0ELb0ELb0ELb0ELb1ELb0ELi2ELi4ELi2ELi2ELb0EEENS1_24CollectiveEpilogueBwdGQAISB_fSE_Li256ELb0ELb0EEENS1_19SingleTileSchedulerILb0ELb0ELb0ELi80EEEEEEEEEvNT_6ParamsE:
        .type           _ZN7cutlass13device_kernelIN5flash19enable_sm80_to_sm89INS1_16FlashAttnBwdSm80INS1_25CollectiveMainloopBwdSm80ILi2ELi1EN4cute5tupleIJNS5_1CILi64EEENS7_ILi80EEENS7_ILi192EEEEEENS_6half_tEfNS_4arch4Sm80ELb0ELb0ELb0ELb0ELb0ELb0ELb1ELb0ELi2ELi4ELi2ELi2ELb0EEENS1_24CollectiveEpilogueBwdGQAISB_fSE_Li256ELb0ELb0EEENS1_19SingleTileSchedulerILb0ELb0ELb0ELi80EEEEEEEEEvNT_6ParamsE,@function
        .size           _ZN7cutlass13device_kernelIN5flash19enable_sm80_to_sm89INS1_16FlashAttnBwdSm80INS1_25CollectiveMainloopBwdSm80ILi2ELi1EN4cute5tupleIJNS5_1CILi64EEENS7_ILi80EEENS7_ILi192EEEEEENS_6half_tEfNS_4arch4Sm80ELb0ELb0ELb0ELb0ELb0ELb0ELb1ELb0ELi2ELi4ELi2ELi2ELb0EEENS1_24CollectiveEpilogueBwdGQAISB_fSE_Li256ELb0ELb0EEENS1_19SingleTileSchedulerILb0ELb0ELb0ELi80EEEEEEEEEvNT_6ParamsE,(.L_x_1403 - _ZN7cutlass13device_kernelIN5flash19enable_sm80_to_sm89INS1_16FlashAttnBwdSm80INS1_25CollectiveMainloopBwdSm80ILi2ELi1EN4cute5tupleIJNS5_1CILi64EEENS7_ILi80EEENS7_ILi192EEEEEENS_6half_tEfNS_4arch4Sm80ELb0ELb0ELb0ELb0ELb0ELb0ELb1ELb0ELi2ELi4ELi2ELi2ELb0EEENS1_24CollectiveEpilogueBwdGQAISB_fSE_Li256ELb0ELb0EEENS1_19SingleTileSchedulerILb0ELb0ELb0ELi80EEEEEEEEEvNT_6ParamsE)
        .other          _ZN7cutlass13device_kernelIN5flash19enable_sm80_to_sm89INS1_16FlashAttnBwdSm80INS1_25CollectiveMainloopBwdSm80ILi2ELi1EN4cute5tupleIJNS5_1CILi64EEENS7_ILi80EEENS7_ILi192EEEEEENS_6half_tEfNS_4arch4Sm80ELb0ELb0ELb0ELb0ELb0ELb0ELb1ELb0ELi2ELi4ELi2ELi2ELb0EEENS1_24CollectiveEpilogueBwdGQAISB_fSE_Li256ELb0ELb0EEENS1_19SingleTileSchedulerILb0ELb0ELb0ELi80EEEEEEEEEvNT_6ParamsE,@"STO_CUDA_ENTRY STV_DEFAULT"
_ZN7cutlass13device_kernelIN5flash19enable_sm80_to_sm89INS1_16FlashAttnBwdSm80INS1_25CollectiveMainloopBwdSm80ILi2ELi1EN4cute5tupleIJNS5_1CILi64EEENS7_ILi80EEENS7_ILi192EEEEEENS_6half_tEfNS_4arch4Sm80ELb0ELb0ELb0ELb0ELb0ELb0ELb1ELb0ELi2ELi4ELi2ELi2ELb0EEENS1_24CollectiveEpilogueBwdGQAISB_fSE_Li256ELb0ELb0EEENS1_19SingleTileSchedulerILb0ELb0ELb0ELi80EEEEEEEEEvNT_6ParamsE:
        /* <DEDUP_REMOVED lines=17> */
[----:B------:R-:W-:Y:S01]  /*0110*/  IMAD.MOV.U32 R221, RZ, RZ, 0x120 ;  /* 0x00000120ffdd7424 */ /* 0x000fe200078e00ff */
[----:B------:R-:W-:Y:S01]  /*0120*/  UMOV UR20, 0x5 ;  /* 0x0000000500147882 */ /* 0x000fe20000000000 */
[----:B------:R-:W-:Y:S01]  /*0130*/  CS2R R170, SRZ ;  /* 0x0000000000aa7805 */ /* 0x000fe2000001ff00 */
[----:B------:R-:W-:Y:S01]  /*0140*/  ULDC.64 UR6, c[0x0][0x1b8] ;  /* 0x00006e0000067ab9 */ /* 0x000fe20000000a00 */
[----:B------:R-:W-:Y:S01]  /*0150*/  CS2R R168, SRZ ;  /* 0x0000000000a87805 */ /* 0x000fe2000001ff00 */
[----:B------:R-:W-:Y:S01]  /*0160*/  UIMAD UR6, UR4, UR6, URZ ;  /* 0x00000006040672a4 */ /* 0x000fe2000f8e023f */
[----:B------:R-:W-:Y:S01]  /*0170*/  CS2R R166, SRZ ;  /* 0x0000000000a67805 */ /* 0x000fe2000001ff00 */
[----:B------:R-:W-:Y:S01]  /*0180*/  ULDC.64 UR10, c[0x0][0x178] ;  /* 0x00005e00000a7ab9 */ /* 0x000fe20000000a00 */
[----:B------:R-:W-:Y:S01]  /*0190*/  CS2R R164, SRZ ;  /* 0x0000000000a47805 */ /* 0x000fe2000001ff00 */
[----:B------:R-:W-:Y:S01]  /*01a0*/  UIMAD UR7, UR8, UR7, UR6 ;  /* 0x00000007080772a4 */ /* 0x000fe2000f8e0206 */
[----:B------:R-:W-:Y:S01]  /*01b0*/  CS2R R162, SRZ ;  /* 0x0000000000a27805 */ /* 0x000fe2000001ff00 */
[----:B------:R-:W-:Y:S01]  /*01c0*/  USHF.L.U32 UR21, UR10, 0x5, URZ ;  /* 0x000000050a157899 */ /* 0x000fe2000800063f */
[----:B-1----:R-:W-:Y:S01]  /*01d0*/  SHF.R.S32.HI R14, RZ, 0x1f, R240 ;  /* 0x0000001fff0e7819 */ /* 0x002fe200000114f0 */
[----:B------:R-:W-:Y:S01]  /*01e0*/  USHF.L.U64.HI UR11, UR10, UR20, UR11 ;  /* 0x000000140a0b7299 */ /* 0x000fe2000801020b */
[----:B------:R-:W-:Y:S01]  /*01f0*/  ISETP.GT.AND P2, PT, R240, 0x7f, PT ;  /* 0x0000007ff000780c */ /* 0x000fe20003f44270 */
[----:B------:R-:W-:Y:S01]  /*0200*/  USHF.L.U32 UR22, UR21, 0x1, URZ ;  /* 0x0000000115167899 */ /* 0x000fe2000800063f */
[-C--:B------:R-:W-:Y:S01]  /*0210*/  LEA.HI R23, R14, R240.reuse, RZ, 0x3 ;  /* 0x000000f00e177211 */ /* 0x080fe200078f18ff */
[----:B--2---:R-:W-:Y:S01]  /*0220*/  @P0 IMAD.HI.U32 R3, R26, c[0x0][0x24c], RZ ;  /* 0x000093001a030a27 */ /* 0x004fe200078e00ff */
[--C-:B------:R-:W-:Y:S01]  /*0230*/  SHF.R.S32.HI R27, RZ, 0x1f, R26.reuse ;  /* 0x0000001fff1b7819 */ /* 0x100fe2000001141a */
[----:B------:R-:W-:Y:S01]  /*0240*/  USHF.L.U64.HI UR21, UR21, 0x1, UR11 ;  /* 0x0000000115157899 */ /* 0x000fe2000801020b */
[----:B------:R-:W-:Y:S01]  /*0250*/  LOP3.LUT R2, R23, 0xfffffff8, RZ, 0xc0, !PT ;  /* 0xfffffff817027812 */ /* 0x000fe200078ec0ff */
[----:B------:R-:W-:Y:S01]  /*0260*/  IMAD.MOV.U32 R0, RZ, RZ, R26 ;  /* 0x000000ffff007224 */ /* 0x000fe200078e001a */
[----:B------:R-:W-:Y:S01]  /*0270*/  @P0 SHF.R.U32.HI R0, RZ, c[0x0][0x250], R3 ;  /* 0x00009400ff000a19 */ /* 0x000fe20000011603 */
[C---:B------:R-:W-:Y:S01]  /*0280*/  IMAD.SHL.U32 R244, R240.reuse, 0x4, RZ ;  /* 0x00000004f0f47824 */ /* 0x040fe200078e00ff */
        /* <DEDUP_REMOVED lines=8> */
[----:B------:R-:W-:Y:S01]  /*0310*/  SHF.R.S32.HI R245, RZ, 0x1f, R244 ;  /* 0x0000001ffff57819 */ /* 0x000fe200000114f4 */
[----:B------:R-:W-:Y:S01]  /*0320*/  IMAD R3, R3, c[0x0][0x1b0], RZ ;  /* 0x00006c0003037a24 */ /* 0x000fe200078e02ff */
[----:B------:R-:W-:Y:S01]  /*0330*/  SHF.R.S32.HI R239, RZ, 0x1f, R238 ;  /* 0x0000001fffef7819 */ /* 0x000fe200000114ee */
[----:B------:R-:W-:Y:S01]  /*0340*/  IMAD R2, R0, c[0x0][0x1e4], R2 ;  /* 0x0000790000027a24 */ /* 0x000fe200078e0202 */
[----:B------:R-:W-:Y:S01]  /*0350*/  IADD3 R247, R238, 0x40, RZ ;  /* 0x00000040eef77810 */ /* 0x000fe20007ffe0ff */
[----:B------:R-:W-:Y:S01]  /*0360*/  IMAD R6, R0, c[0x0][0x1b4], R3 ;  /* 0x00006d0000067a24 */ /* 0x000fe200078e0203 */
[----:B------:R-:W-:Y:S01]  /*0370*/  IADD3 R13, R238, 0x80, RZ ;  /* 0x00000080ee0d7810 */ /* 0x000fe20007ffe0ff */
[----:B------:R-:W-:Y:S01]  /*0380*/  IMAD.WIDE.U32 R4, R0, c[0x0][0x1e0], R238 ;  /* 0x0000780000047a25 */ /* 0x000fe200078e00ee */
[----:B------:R-:W-:Y:S01]  /*0390*/  ISETP.GE.AND P4, PT, R247, c[0x0][0x1cc], PT ;  /* 0x00007300f7007a0c */ /* 0x000fe20003f86270 */
[----:B------:R-:W-:Y:S01]  /*03a0*/  CS2R R150, SRZ ;  /* 0x0000000000967805 */ /* 0x000fe2000001ff00 */
[----:B------:R-:W-:Y:S01]  /*03b0*/  ISETP.GE.AND P3, PT, R13, c[0x0][0x1cc], PT ;  /* 0x000073000d007a0c */ /* 0x000fe20003f66270 */
[----:B------:R-:W-:Y:S01]  /*03c0*/  IMAD.IADD R5, R5, 0x1, R2 ;  /* 0x0000000105057824 */ /* 0x000fe200078e0202 */
[----:B------:R-:W-:Y:S01]  /*03d0*/  LEA.HI R24, R14, R240, RZ, 0x5 ;  /* 0x000000f00e187211 */ /* 0x000fe200078f28ff */
[----:B------:R-:W-:Y:S01]  /*03e0*/  IMAD.WIDE.U32 R2, R0, c[0x0][0x1b0], R238 ;  /* 0x00006c0000027a25 */ /* 0x000fe200078e00ee */
[----:B------:R-:W-:Y:S01]  /*03f0*/  CS2R R148, SRZ ;  /* 0x0000000000947805 */ /* 0x000fe2000001ff00 */
[----:B------:R-:W-:Y:S01]  /*0400*/  CS2R R154, SRZ ;  /* 0x00000000009a7805 */ /* 0x000fe2000001ff00 */
[----:B------:R-:W-:Y:S01]  /*0410*/  CS2R R152, SRZ ;  /* 0x0000000000987805 */ /* 0x000fe2000001ff00 */
[----:B------:R-:W-:Y:S01]  /*0420*/  IMAD.U32 R0, RZ, RZ, UR8 ;  /* 0x00000008ff007e24 */ /* 0x000fe2000f8e00ff */
[----:B------:R-:W-:Y:S01]  /*0430*/  CS2R R158, SRZ ;  /* 0x00000000009e7805 */ /* 0x000fe2000001ff00 */
[----:B------:R-:W-:Y:S01]  /*0440*/  IMAD.IADD R3, R3, 0x1, R6 ;  /* 0x0000000103037824 */ /* 0x000fe200078e0206 */
[----:B------:R-:W-:Y:S01]  /*0450*/  CS2R R156, SRZ ;  /* 0x00000000009c7805 */ /* 0x000fe2000001ff00 */
[----:B------:R-:W-:Y:S01]  /*0460*/  IMAD.WIDE.U32 R4, R0, c[0x0][0x1e8], R4 ;  /* 0x00007a0000047a25 */ /* 0x000fe200078e0004 */
[----:B------:R-:W-:Y:S01]  /*0470*/  CS2R R146, SRZ ;  /* 0x0000000000927805 */ /* 0x000fe2000001ff00 */
[----:B------:R-:W-:Y:S01]  /*0480*/  CS2R R144, SRZ ;  /* 0x0000000000907805 */ /* 0x000fe2000001ff00 */
[----:B------:R-:W-:Y:S01]  /*0490*/  CS2R R142, SRZ ;  /* 0x00000000008e7805 */ /* 0x000fe2000001ff00 */
[----:B------:R-:W-:Y:S01]  /*04a0*/  IMAD.SHL.U32 R0, R242, 0x40, RZ ;  /* 0x00000040f2007824 */ /* 0x000fe200078e00ff */
[----:B------:R-:W-:Y:S01]  /*04b0*/  CS2R R140, SRZ ;  /* 0x00000000008c7805 */ /* 0x000fe2000001ff00 */
[----:B---3--:R-:W-:Y:S01]  /*04c0*/  IMAD.WIDE R10, R28, 0x50, R242 ;  /* 0x000000501c0a7825 */ /* 0x008fe200078e02f2 */
[----:B------:R-:W-:Y:S01]  /*04d0*/  CS2R R138, SRZ ;  /* 0x00000000008a7805 */ /* 0x000fe2000001ff00 */
[----:B------:R-:W-:Y:S01]  /*04e0*/  CS2R R136, SRZ ;  /* 0x0000000000887805 */ /* 0x000fe2000001ff00 */
[----:B------:R-:W-:Y:S01]  /*04f0*/  LOP3.LUT R0, R0, 0x1c0, RZ, 0xc0, !PT ;  /* 0x000001c000007812 */ /* 0x000fe200078ec0ff */
[----:B------:R-:W-:Y:S01]  /*0500*/  IMAD.WIDE.U32 R8, R8, c[0x0][0x1b8], R2 ;  /* 0x00006e0008087a25 */ /* 0x000fe200078e0002 */
[----:B------:R-:W-:Y:S01]  /*0510*/  IADD3 R3, R5, UR5, RZ ;  /* 0x0000000505037c10 */ /* 0x000fe2000fffe0ff */
[----:B------:R-:W-:Y:S01]  /*0520*/  CS2R R126, SRZ ;  /* 0x00000000007e7805 */ /* 0x000fe2000001ff00 */
[----:B------:R-:W-:Y:S01]  /*0530*/  LOP3.LUT R7, R0, 0x38, R238, 0xf8, !PT ;  /* 0x0000003800077812 */ /* 0x000fe200078ef8ee */
[----:B------:R-:W-:Y:S01]  /*0540*/  IMAD.MOV.U32 R2, RZ, RZ, R4 ;  /* 0x000000ffff027224 */ /* 0x000fe200078e0004 */
[----:B------:R-:W-:Y:S01]  /*0550*/  SHF.R.U32.HI R0, RZ, 0x3, R0 ;  /* 0x00000003ff007819 */ /* 0x000fe20000011600 */
[----:B------:R-:W-:Y:S01]  /*0560*/  IMAD R4, R11, c[0x0][0x1d8], RZ ;  /* 0x000076000b047a24 */ /* 0x000fe200078e02ff */
[----:B------:R-:W-:Y:S01]  /*0570*/  CS2R R124, SRZ ;  /* 0x00000000007c7805 */ /* 0x000fe2000001ff00 */
[----:B------:R-:W-:Y:S01]  /*0580*/  IMAD.WIDE.U32 R16, R242, c[0x0][0x178], R238 ;  /* 0x00005e00f2107a25 */ /* 0x000fe200078e00ee */
[----:B------:R-:W-:Y:S01]  /*0590*/  CS2R R130, SRZ ;  /* 0x0000000000827805 */ /* 0x000fe2000001ff00 */
[----:B------:R-:W-:Y:S01]  /*05a0*/  CS2R R128, SRZ ;  /* 0x0000000000807805 */ /* 0x000fe2000001ff00 */
[----:B------:R-:W-:Y:S01]  /*05b0*/  CS2R R134, SRZ ;  /* 0x0000000000867805 */ /* 0x000fe2000001ff00 */
[C---:B------:R-:W-:Y:S01]  /*05c0*/  IMAD R6, R10.reuse, c[0x0][0x1dc], R4 ;  /* 0x000077000a067a24 */ /* 0x040fe200078e0204 */
[----:B------:R1:W-:Y:S01]  /*05d0*/  STL.64 [R1+0x8], R16 ;  /* 0x0000081001007387 */ /* 0x0003e20000100a00 */
[----:B------:R-:W-:Y:S01]  /*05e0*/  IMAD.WIDE.U32 R4, R10, c[0x0][0x1d8], R2 ;  /* 0x000076000a047a25 */ /* 0x000fe200078e0002 */
[----:B------:R-:W-:Y:S01]  /*05f0*/  IADD3 R3, R9, UR7, RZ ;  /* 0x0000000709037c10 */ /* 0x000fe2000fffe0ff */
[----:B------:R-:W-:Y:S01]  /*0600*/  ULDC.64 UR6, c[0x0][0x1d8] ;  /* 0x0000760000067ab9 */ /* 0x000fe20000000a00 */
[----:B------:R-:W-:Y:S01]  /*0610*/  LOP3.LUT R9, R7, R0, RZ, 0x3c, !PT ;  /* 0x0000000007097212 */ /* 0x000fe200078e3cff */
[----:B------:R-:W-:Y:S01]  /*0620*/  IMAD.IADD R5, R5, 0x1, R6 ;  /* 0x0000000105057824 */ /* 0x000fe200078e0206 */
[----:B------:R-:W-:Y:S01]  /*0630*/  LEA R6, P0, R4, c[0x0][0x1c0], 0x1 ;  /* 0x0000700004067a11 */ /* 0x000fe200078008ff */
[----:B------:R-:W-:Y:S01]  /*0640*/  IMAD.MOV.U32 R2, RZ, RZ, R8 ;  /* 0x000000ffff027224 */ /* 0x000fe200078e0008 */
[----:B------:R-:W-:Y:S01]  /*0650*/  IADD3 R0, -R242, c[0x0][0x198], RZ ;  /* 0x00006600f2007a10 */ /* 0x000fe20007ffe1ff */
[----:B------:R-:W-:Y:S01]  /*0660*/  USHF.L.U64.HI UR7, UR6, UR20, UR7 ;  /* 0x0000001406077299 */ /* 0x000fe20008010207 */
[----:B------:R-:W-:Y:S01]  /*0670*/  LEA.HI.X R7, R4, c[0x0][0x1c4], R5, 0x1, P0 ;  /* 0x0000710004077a11 */ /* 0x000fe200000f0c05 */
[----:B------:R-:W-:Y:S01]  /*0680*/  IMAD R5, R11, c[0x0][0x1a8], RZ ;  /* 0x00006a000b057a24 */ /* 0x000fe200078e02ff */
[----:B------:R-:W-:Y:S01]  /*0690*/  LEA.HI R4, R14, R240, RZ, 0x6 ;  /* 0x000000f00e047211 */ /* 0x000fe200078f30ff */
[----:B------:R-:W-:Y:S01]  /*06a0*/  IMAD R0, R28, -0x50, R0 ;  /* 0xffffffb01c007824 */ /* 0x000fe200078e0200 */
[----:B------:R-:W-:Y:S01]  /*06b0*/  ISETP.GE.AND P0, PT, R238, c[0x0][0x1cc], PT ;  /* 0x00007300ee007a0c */ /* 0x000fe20003f06270 */
[----:B------:R-:W-:Y:S01]  /*06c0*/  IMAD R11, R10, c[0x0][0x1ac], R5 ;  /* 0x00006b000a0b7a24 */ /* 0x000fe200078e0205 */
[----:B------:R-:W-:Y:S01]  /*06d0*/  SHF.R.S32.HI R22, RZ, 0x6, R4 ;  /* 0x00000006ff167819 */ /* 0x000fe20000011404 */
[----:B------:R-:W-:Y:S01]  /*06e0*/  USHF.L.U32 UR6, UR6, 0x5, URZ ;  /* 0x0000000506067899 */ /* 0x000fe2000800063f */
[C---:B------:R-:W-:Y:S01]  /*06f0*/  ISETP.LT.OR P1, PT, R0.reuse, 0x1, P0 ;  /* 0x000000010000780c */ /* 0x040fe20000721670 */
[----:B------:R-:W-:Y:S01]  /*0700*/  IMAD.MOV.U32 R250, RZ, RZ, R16 ;  /* 0x000000fffffa7224 */ /* 0x000fe200078e0010 */
[----:B------:R-:W-:Y:S01]  /*0710*/  ISETP.LT.OR P6, PT, R0, 0x1, P4 ;  /* 0x000000010000780c */ /* 0x000fe200027c1670 */
[----:B------:R-:W-:Y:S01]  /*0720*/  IMAD R4, R22, 0x200, R9 ;  /* 0x0000020016047824 */ /* 0x000fe200078e0209 */
[----:B------:R-:W-:Y:S01]  /*0730*/  ISETP.LT.OR P5, PT, R0, 0x1, P3 ;  /* 0x000000010000780c */ /* 0x000fe20001fa1670 */
[----:B------:R-:W-:Y:S01]  /*0740*/  IMAD.WIDE.U32 R8, R10, c[0x0][0x1a8], R2 ;  /* 0x00006a000a087a25 */ /* 0x000fe200078e0002 */
[----:B------:R-:W-:Y:S01]  /*0750*/  ISETP.LT.OR P0, PT, R0, 0x21, P0 ;  /* 0x000000210000780c */ /* 0x000fe20000701670 */
[----:B------:R-:W-:Y:S01]  /*0760*/  CS2R R132, SRZ ;  /* 0x0000000000847805 */ /* 0x000fe2000001ff00 */
[----:B------:R-:W-:Y:S01]  /*0770*/  CS2R R122, SRZ ;  /* 0x00000000007a7805 */ /* 0x000fe2000001ff00 */
[----:B------:R-:W-:Y:S01]  /*0780*/  IMAD.SHL.U32 R236, R4, 0x2, RZ ;  /* 0x0000000204ec7824 */ /* 0x000fe200078e00ff */
[----:B------:R-:W-:Y:S01]  /*0790*/  P2R R5, PR, RZ, 0x1 ;  /* 0x00000001ff057803 */ /* 0x000fe20000000000 */
[----:B------:R-:W-:Y:S01]  /*07a0*/  IMAD.MOV.U32 R3, RZ, RZ, c[0x0][0x1d8] ;  /* 0x00007600ff037624 */ /* 0x000fe200078e00ff */
[C---:B------:R-:W-:Y:S01]  /*07b0*/  @!P2 ISETP.GE.AND P0, PT, R0.reuse, 0x41, PT ;  /* 0x000000410000a80c */ /* 0x040fe20003f06270 */
[----:B------:R-:W-:Y:S01]  /*07c0*/  IMAD.MOV.U32 R4, RZ, RZ, c[0x0][0x1dc] ;  /* 0x00007700ff047624 */ /* 0x000fe200078e00ff */
[----:B------:R2:W-:Y:S01]  /*07d0*/  LDGSTS.E.BYPASS.LTC128B.128 [R236+0x7880], [R6.64], !P1 ;  /* 0x0788000006ec7fae */ /* 0x0005e2000c901d4e */
[----:B------:R-:W-:Y:S01]  /*07e0*/  IMAD.IADD R9, R9, 0x1, R11 ;  /* 0x0000000109097824 */ /* 0x000fe200078e020b */
[C---:B------:R-:W-:Y:S01]  /*07f0*/  LEA R2, P1, R3.reuse, R6, 0x6 ;  /* 0x0000000603027211 */ /* 0x040fe200078230ff */
[----:B------:R-:W-:Y:S01]  /*0800*/  CS2R R120, SRZ ;  /* 0x0000000000787805 */ /* 0x000fe2000001ff00 */
[----:B------:R2:W-:Y:S01]  /*0810*/  LDGSTS.E.BYPASS.LTC128B.128 [R236+0xa080], [R6.64+0x80], !P6 ;  /* 0x0a08008006ec7fae */ /* 0x0005e2000f101d4e */
[C---:B------:R-:W-:Y:S01]  /*0820*/  ISETP.LT.OR P6, PT, R0.reuse, 0x21, P3 ;  /* 0x000000210000780c */ /* 0x040fe20001fc1670 */
[----:B------:R-:W-:Y:S01]  /*0830*/  CS2R R118, SRZ ;  /* 0x0000000000767805 */ /* 0x000fe2000001ff00 */
[----:B------:R-:W-:Y:S01]  /*0840*/  LEA.HI.X R3, R3, R7, R4, 0x6, P1 ;  /* 0x0000000703037211 */ /* 0x000fe200008f3404 */
[----:B------:R2:W-:Y:S01]  /*0850*/  LDGSTS.E.BYPASS.LTC128B.128 [R236+0xc880], [R6.64+0x100], !P5 ;  /* 0x0c88010006ec7fae */ /* 0x0005e2000e901d4e */
[----:B------:R-:W-:Y:S01]  /*0860*/  ISETP.LT.OR P5, PT, R0, 0x21, P4 ;  /* 0x000000210000780c */ /* 0x000fe200027a1670 */
[----:B------:R-:W-:Y:S01]  /*0870*/  CS2R R116, SRZ ;  /* 0x0000000000747805 */ /* 0x000fe2000001ff00 */
[----:B------:R-:W-:Y:S01]  /*0880*/  ISETP.NE.AND P1, PT, R5, RZ, PT ;  /* 0x000000ff0500720c */ /* 0x000fe20003f25270 */
[----:B------:R-:W-:Y:S01]  /*0890*/  IMAD.U32 R5, RZ, RZ, UR6 ;  /* 0x00000006ff057e24 */ /* 0x000fe2000f8e00ff */
[----:B------:R-:W-:Y:S01]  /*08a0*/  P2R R4, PR, RZ, 0x20 ;  /* 0x00000020ff047803 */ /* 0x000fe20000000000 */
[----:B------:R-:W-:Y:S01]  /*08b0*/  CS2R R114, SRZ ;  /* 0x0000000000727805 */ /* 0x000fe2000001ff00 */
[----:B------:R-:W-:Y:S01]  /*08c0*/  @!P2 ISETP.GE.OR P5, PT, R238, c[0x0][0x1cc], !P0 ;  /* 0x00007300ee00aa0c */ /* 0x000fe200047a6670 */
[----:B------:R-:W-:Y:S01]  /*08d0*/  CS2R R112, SRZ ;  /* 0x0000000000707805 */ /* 0x000fe2000001ff00 */
[----:B------:R-:W-:Y:S01]  /*08e0*/  @!P2 ISETP.LT.OR P3, PT, R0, 0x41, P4 ;  /* 0x000000410000a80c */ /* 0x000fe20002761670 */
[----:B------:R-:W-:Y:S01]  /*08f0*/  CS2R R102, SRZ ;  /* 0x0000000000667805 */ /* 0x000fe2000001ff00 */
[----:B------:R-:W-:Y:S01]  /*0900*/  CS2R R100, SRZ ;  /* 0x0000000000647805 */ /* 0x000fe2000001ff00 */
[----:B------:R-:W-:Y:S01]  /*0910*/  CS2R R98, SRZ ;  /* 0x0000000000627805 */ /* 0x000fe2000001ff00 */
[----:B------:R-:W-:Y:S01]  /*0920*/  CS2R R96, SRZ ;  /* 0x0000000000607805 */ /* 0x000fe2000001ff00 */
[----:B------:R-:W-:Y:S01]  /*0930*/  CS2R R94, SRZ ;  /* 0x00000000005e7805 */ /* 0x000fe2000001ff00 */
[----:B------:R-:W-:Y:S01]  /*0940*/  CS2R R92, SRZ ;  /* 0x00000000005c7805 */ /* 0x000fe2000001ff00 */
[----:B------:R3:W-:Y:S01]  /*0950*/  LDGSTS.E.BYPASS.LTC128B.128 [R236+0x8880], [R2.64], !P1 ;  /* 0x0888000002ec7fae */ /* 0x0007e2000c901d4e */
[----:B------:R-:W-:Y:S01]  /*0960*/  CS2R R82, SRZ ;  /* 0x0000000000527805 */ /* 0x000fe2000001ff00 */
[----:B------:R-:W-:Y:S01]  /*0970*/  CS2R R80, SRZ ;  /* 0x0000000000507805 */ /* 0x000fe2000001ff00 */
[----:B------:R-:W-:Y:S01]  /*0980*/  CS2R R86, SRZ ;  /* 0x0000000000567805 */ /* 0x000fe2000001ff00 */
[----:B------:R-:W-:Y:S01]  /*0990*/  P2R R10, PR, RZ, 0x20 ;  /* 0x00000020ff0a7803 */ /* 0x000fe20000000000 */
[----:B------:R-:W-:Y:S01]  /*09a0*/  CS2R R84, SRZ ;  /* 0x0000000000547805 */ /* 0x000fe2000001ff00 */
[----:B------:R-:W-:Y:S01]  /*09b0*/  @!P2 ISETP.GE.OR P5, PT, R13, c[0x0][0x1cc], !P0 ;  /* 0x000073000d00aa0c */ /* 0x000fe200047a6670 */
[----:B------:R-:W-:Y:S01]  /*09c0*/  CS2R R90, SRZ ;  /* 0x00000000005a7805 */ /* 0x000fe2000001ff00 */
[----:B------:R-:W-:Y:S01]  /*09d0*/  ISETP.NE.AND P0, PT, R4, RZ, PT ;  /* 0x000000ff0400720c */ /* 0x000fe20003f05270 */
[----:B------:R-:W-:Y:S01]  /*09e0*/  CS2R R88, SRZ ;  /* 0x0000000000587805 */ /* 0x000fe2000001ff00 */
[----:B------:R-:W-:Y:S01]  /*09f0*/  CS2R R78, SRZ ;  /* 0x00000000004e7805 */ /* 0x000fe2000001ff00 */
[----:B--2---:R-:W-:Y:S01]  /*0a00*/  IMAD.U32 R7, RZ, RZ, UR7 ;  /* 0x00000007ff077e24 */ /* 0x004fe2000f8e00ff */
[C---:B------:R-:W-:Y:S01]  /*0a10*/  @!P2 LEA R6, P1, R5.reuse, R2, 0x1 ;  /* 0x000000020506a211 */ /* 0x040fe200078208ff */
[----:B------:R-:W-:Y:S01]  /*0a20*/  ULDC.64 UR6, c[0x0][0x1a8] ;  /* 0x00006a0000067ab9 */ /* 0x000fe20000000a00 */
[----:B------:R-:W-:Y:S01]  /*0a30*/  CS2R R76, SRZ ;  /* 0x00000000004c7805 */ /* 0x000fe2000001ff00 */
[----:B------:R-:W-:Y:S01]  /*0a40*/  USHF.L.U32 UR5, UR6, 0x5, URZ ;  /* 0x0000000506057899 */ /* 0x000fe2000800063f */
[----:B------:R-:W-:Y:S01]  /*0a50*/  @!P2 LEA.HI.X R7, R5, R3, R7, 0x1, P1 ;  /* 0x000000030507a211 */ /* 0x000fe200008f0c07 */
[----:B------:R-:W-:Y:S01]  /*0a60*/  USHF.L.U64.HI UR7, UR6, UR20, UR7 ;  /* 0x0000001406077299 */ /* 0x000fe20008010207 */
[----:B------:R-:W-:Y:S01]  /*0a70*/  ISETP.NE.AND P1, PT, R10, RZ, PT ;  /* 0x000000ff0a00720c */ /* 0x000fe20003f25270 */
[----:B------:R-:W-:Y:S01]  /*0a80*/  CS2R R74, SRZ ;  /* 0x00000000004a7805 */ /* 0x000fe2000001ff00 */
[----:B------:R-:W-:Y:S01]  /*0a90*/  CS2R R72, SRZ ;  /* 0x0000000000487805 */ /* 0x000fe2000001ff00 */
[----:B------:R3:W-:Y:S01]  /*0aa0*/  LDGSTS.E.BYPASS.LTC128B.128 [R236+0xb080], [R2.64+0x80], !P0 ;  /* 0x0b08008002ec7fae */ /* 0x0007e2000c101d4e */
[----:B------:R-:W-:Y:S01]  /*0ab0*/  LEA R4, P0, R8, c[0x0][0x190], 0x1 ;  /* 0x0000640008047a11 */ /* 0x000fe200078008ff */
[----:B------:R-:W-:Y:S01]  /*0ac0*/  CS2R R70, SRZ ;  /* 0x0000000000467805 */ /* 0x000fe2000001ff00 */
[----:B------:R-:W-:Y:S01]  /*0ad0*/  CS2R R68, SRZ ;  /* 0x0000000000447805 */ /* 0x000fe2000001ff00 */
[----:B------:R3:W-:Y:S01]  /*0ae0*/  LDGSTS.E.BYPASS.LTC128B.128 [R236+0xd880], [R2.64+0x100], !P6 ;  /* 0x0d88010002ec7fae */ /* 0x0007e2000f101d4e */
[----:B------:R-:W-:Y:S01]  /*0af0*/  ISETP.GE.AND P6, PT, R238, c[0x0][0x19c], PT ;  /* 0x00006700ee007a0c */ /* 0x000fe20003fc6270 */
[----:B------:R-:W-:Y:S01]  /*0b00*/  CS2R R58, SRZ ;  /* 0x00000000003a7805 */ /* 0x000fe2000001ff00 */
[----:B------:R-:W-:Y:S01]  /*0b10*/  LEA.HI.X R5, R8, c[0x0][0x194], R9, 0x1, P0 ;  /* 0x0000650008057a11 */ /* 0x000fe200000f0c09 */
[----:B------:R-:W-:Y:S01]  /*0b20*/  CS2R R56, SRZ ;  /* 0x0000000000387805 */ /* 0x000fe2000001ff00 */
[C---:B------:R-:W-:Y:S01]  /*0b30*/  ISETP.LT.OR P4, PT, R0.reuse, 0x1, P6 ;  /* 0x000000010000780c */ /* 0x040fe20003781670 */
[----:B------:R2:W-:Y:S01]  /*0b40*/  @!P2 LDGSTS.E.BYPASS.LTC128B.128 [R236+0x9880], [R6.64], !P1 ;  /* 0x0988000006ecafae */ /* 0x0005e2000c901d4e */
[----:B------:R-:W-:Y:S01]  /*0b50*/  CS2R R62, SRZ ;  /* 0x00000000003e7805 */ /* 0x000fe2000001ff00 */
[----:B------:R-:W-:Y:S01]  /*0b60*/  CS2R R60, SRZ ;  /* 0x00000000003c7805 */ /* 0x000fe2000001ff00 */
[----:B------:R-:W-:Y:S01]  /*0b70*/  CS2R R66, SRZ ;  /* 0x0000000000427805 */ /* 0x000fe2000001ff00 */
[----:B------:R2:W-:Y:S01]  /*0b80*/  @!P2 LDGSTS.E.BYPASS.LTC128B.128 [R236+0xc080], [R6.64+0x80], !P3 ;  /* 0x0c08008006ecafae */ /* 0x0005e2000d901d4e */
[----:B------:R-:W-:Y:S01]  /*0b90*/  ISETP.GE.AND P3, PT, R13, c[0x0][0x19c], PT ;  /* 0x000067000d007a0c */ /* 0x000fe20003f66270 */
[----:B------:R-:W-:Y:S01]  /*0ba0*/  CS2R R64, SRZ ;  /* 0x0000000000407805 */ /* 0x000fe2000001ff00 */
[----:B------:R-:W-:Y:S01]  /*0bb0*/  CS2R R54, SRZ ;  /* 0x0000000000367805 */ /* 0x000fe2000001ff00 */
[----:B------:R2:W-:Y:S01]  /*0bc0*/  @!P2 LDGSTS.E.BYPASS.LTC128B.128 [R236+0xe880], [R6.64+0x100], !P5 ;  /* 0x0e88010006ecafae */ /* 0x0005e2000e901d4e */
[----:B------:R-:W-:Y:S01]  /*0bd0*/  ISETP.GE.AND P5, PT, R247, c[0x0][0x19c], PT ;  /* 0x00006700f7007a0c */ /* 0x000fe20003fa6270 */
[----:B------:R-:W-:Y:S01]  /*0be0*/  CS2R R52, SRZ ;  /* 0x0000000000347805 */ /* 0x000fe2000001ff00 */
[----:B------:R-:W-:Y:S01]  /*0bf0*/  CS2R R50, SRZ ;  /* 0x0000000000327805 */ /* 0x000fe2000001ff00 */
[----:B------:R4:W-:Y:S01]  /*0c00*/  LDGSTS.E.BYPASS.LTC128B.128 [R236+0x80], [R4.64], !P4 ;  /* 0x0008000004ec7fae */ /* 0x0009e2000e101d4e */
[C---:B------:R-:W-:Y:S01]  /*0c10*/  ISETP.LT.OR P1, PT, R0.reuse, 0x1, P5 ;  /* 0x000000010000780c */ /* 0x040fe20002f21670 */
[----:B------:R-:W-:Y:S01]  /*0c20*/  CS2R R48, SRZ ;  /* 0x0000000000307805 */ /* 0x000fe2000001ff00 */
[----:B------:R-:W-:Y:S01]  /*0c30*/  ISETP.LT.OR P4, PT, R0, 0x21, P6 ;  /* 0x000000210000780c */ /* 0x000fe20003781670 */
[----:B------:R-:W-:Y:S01]  /*0c40*/  CS2R R46, SRZ ;  /* 0x00000000002e7805 */ /* 0x000fe2000001ff00 */
[----:B------:R-:W-:Y:S01]  /*0c50*/  ISETP.GE.AND P6, PT, R238, c[0x0][0x16c], PT ;  /* 0x00005b00ee007a0c */ /* 0x000fe20003fc6270 */
[----:B------:R-:W-:Y:S01]  /*0c60*/  CS2R R44, SRZ ;  /* 0x00000000002c7805 */ /* 0x000fe2000001ff00 */
[----:B---3--:R-:W-:-:S05]  /*0c70*/  IMAD.MOV.U32 R3, RZ, RZ, c[0x0][0x1a8] ;  /* 0x00006a00ff037624 */ /* 0x008fca00078e00ff */
[----:B------:R-:W-:Y:S02]  /*0c80*/  LEA R2, P0, R3, R4, 0x6 ;  /* 0x0000000403027211 */ /* 0x000fe400078030ff */
[----:B------:R4:W-:Y:S01]  /*0c90*/  LDGSTS.E.BYPASS.LTC128B.128 [R236+0x2880], [R4.64+0x80], !P1 ;  /* 0x0288008004ec7fae */ /* 0x0009e2000c901d4e */
[----:B------:R-:W-:Y:S01]  /*0ca0*/  ISETP.LT.OR P1, PT, R0, 0x21, P5 ;  /* 0x000000210000780c */ /* 0x000fe20002f21670 */
[----:B--2---:R-:W-:Y:S01]  /*0cb0*/  IMAD.MOV.U32 R6, RZ, RZ, c[0x0][0x1ac] ;  /* 0x00006b00ff067624 */ /* 0x004fe200078e00ff */
[----:B------:R-:W-:-:S04]  /*0cc0*/  SEL R7, RZ, 0x1, P6 ;  /* 0x00000001ff077807 */ /* 0x000fc80003000000 */
[----:B------:R-:W-:Y:S01]  /*0cd0*/  LEA.HI.X R3, R3, R5, R6, 0x6, P0 ;  /* 0x0000000503037211 */ /* 0x000fe200000f3406 */
[----:B------:R-:W-:Y:S01]  /*0ce0*/  IMAD.U32 R6, RZ, RZ, UR7 ;  /* 0x00000007ff067e24 */ /* 0x000fe2000f8e00ff */
[----:B------:R-:W-:Y:S01]  /*0cf0*/  ISETP.LT.OR P0, PT, R0, 0x1, P3 ;  /* 0x000000010000780c */ /* 0x000fe20001f01670 */
[----:B------:R-:W-:Y:S02]  /*0d00*/  ULDC.64 UR6, c[0x0][0x188] ;  /* 0x0000620000067ab9 */ /* 0x000fe40000000a00 */
[----:B------:R-:W-:Y:S02]  /*0d10*/  UIMAD.WIDE.U32 UR12, UR8, UR6, URZ ;  /* 0x00000006080c72a5 */ /* 0x000fe4000f8e003f */
[----:B------:R-:W-:-:S08]  /*0d20*/  UIMAD UR6, UR4, UR6, URZ ;  /* 0x00000006040672a4 */ /* 0x000fd0000f8e023f */
[----:B------:R4:W-:Y:S01]  /*0d30*/  LDGSTS.E.BYPASS.LTC128B.128 [R236+0x5080], [R4.64+0x100], !P0 ;  /* 0x0508010004ec7fae */ /* 0x0009e2000c101d4e */
[----:B------:R-:W-:-:S03]  /*0d40*/  ISETP.LT.OR P0, PT, R0, 0x21, P3 ;  /* 0x000000210000780c */ /* 0x000fc60001f01670 */
[----:B------:R2:W-:Y:S01]  /*0d50*/  LDGSTS.E.BYPASS.LTC128B.128 [R236+0x1080], [R2.64], !P4 ;  /* 0x0108000002ec7fae */ /* 0x0005e2000e101d4e */
[----:B------:R-:W-:-:S03]  /*0d60*/  ISETP.GE.AND P4, PT, R247, c[0x0][0x16c], PT ;  /* 0x00005b00f7007a0c */ /* 0x000fc60003f86270 */
[----:B------:R2:W-:Y:S01]  /*0d70*/  LDGSTS.E.BYPASS.LTC128B.128 [R236+0x3880], [R2.64+0x80], !P1 ;  /* 0x0388008002ec7fae */ /* 0x0005e2000c901d4e */
[----:B------:R-:W-:Y:S02]  /*0d80*/  @!P2 ISETP.LT.OR P1, PT, R0, 0x41, P5 ;  /* 0x000000410000a80c */ /* 0x000fe40002f21670 */
[----:B------:R-:W-:-:S03]  /*0d90*/  ISETP.GT.AND P5, PT, R240, 0xf, PT ;  /* 0x0000000ff000780c */ /* 0x000fc60003fa4270 */
[----:B------:R2:W-:Y:S04]  /*0da0*/  LDGSTS.E.BYPASS.LTC128B.128 [R236+0x6080], [R2.64+0x100], !P0 ;  /* 0x0608010002ec7fae */ /* 0x0005e8000c101d4e */
[----:B------:R-:W-:-:S04]  /*0db0*/  @P4 LOP3.LUT R246, R246, 0x2, RZ, 0xfc, !PT ;  /* 0x00000002f6f64812 */ /* 0x000fc800078efcff */
[----:B------:R-:W-:-:S04]  /*0dc0*/  LOP3.LUT R246, R246, 0xfffffffe, RZ, 0xc0, !PT ;  /* 0xfffffffef6f67812 */ /* 0x000fc800078ec0ff */
[----:B------:R-:W-:Y:S01]  /*0dd0*/  @P6 LOP3.LUT R246, R246, 0x1, RZ, 0xfc, !PT ;  /* 0x00000001f6f66812 */ /* 0x000fe200078efcff */
[----:B----4-:R-:W-:Y:S01]  /*0de0*/  IMAD.U32 R5, RZ, RZ, UR5 ;  /* 0x00000005ff057e24 */ /* 0x010fe2000f8e00ff */
[----:B------:R-:W-:Y:S01]  /*0df0*/  SEL R4, RZ, 0xffffffff, P4 ;  /* 0xffffffffff047807 */ /* 0x000fe20002000000 */
[----:B------:R-:W-:Y:S01]  /*0e00*/  UIMAD UR5, UR8, UR7, UR6 ;  /* 0x00000007080572a4 */ /* 0x000fe2000f8e0206 */
[----:B------:R-:W-:Y:S02]  /*0e10*/  ISETP.GE.AND P4, PT, R238, c[0x0][0x19c], PT ;  /* 0x00006700ee007a0c */ /* 0x000fe40003f86270 */
[----:B------:R-:W-:Y:S01]  /*0e20*/  ISETP.GE.AND P6, PT, R13, c[0x0][0x16c], PT ;  /* 0x00005b000d007a0c */ /* 0x000fe20003fc6270 */
[----:B------:R-:W-:Y:S01]  /*0e30*/  IMAD.SHL.U32 R8, R4, 0x2, RZ ;  /* 0x0000000204087824 */ /* 0x000fe200078e00ff */
[C---:B------:R-:W-:Y:S01]  /*0e40*/  @!P2 LEA R4, P0, R5.reuse, R2, 0x1 ;  /* 0x000000020504a211 */ /* 0x040fe200078008ff */
[----:B------:R-:W-:Y:S02]  /*0e50*/  UIADD3 UR5, UR13, UR5, URZ ;  /* 0x000000050d057290 */ /* 0x000fe4000fffe03f */
[----:B------:R-:W-:Y:S01]  /*0e60*/  ULDC.64 UR6, c[0x0][0x278] ;  /* 0x00009e0000067ab9 */ /* 0x000fe20000000a00 */
[----:B------:R-:W-:Y:S01]  /*0e70*/  @!P2 LEA.HI.X R5, R5, R3, R6, 0x1, P0 ;  /* 0x000000030505a211 */ /* 0x000fe200000f0c06 */
[----:B------:R-:W-:Y:S01]  /*0e80*/  UIMAD UR11, UR4, UR6, URZ ;  /* 0x00000006040b72a4 */ /* 0x000fe2000f8e023f */
[----:B------:R-:W-:Y:S01]  /*0e90*/  @!P2 ISETP.LT.OR P0, PT, R0, 0x41, P4 ;  /* 0x000000410000a80c */ /* 0x000fe20002701670 */
[----:B--2---:R-:W-:Y:S01]  /*0ea0*/  IMAD R2, R243, c[0x0][0x178], RZ ;  /* 0x00005e00f3027a24 */ /* 0x004fe200078e02ff */
[----:B------:R-:W-:Y:S01]  /*0eb0*/  LOP3.LUT R7, R8, 0x2, R7, 0xe2, !PT ;  /* 0x0000000208077812 */ /* 0x000fe200078ee207 */
[----:B------:R-:W-:Y:S01]  /*0ec0*/  IMAD R8, R27, c[0x0][0x180], RZ ;  /* 0x000060001b087a24 */ /* 0x000fe200078e02ff */
[----:B------:R-:W-:Y:S01]  /*0ed0*/  SEL R6, RZ, 0x4, P6 ;  /* 0x00000004ff067807 */ /* 0x000fe20003000000 */
[----:B------:R-:W-:Y:S01]  /*0ee0*/  IMAD R2, R242, c[0x0][0x17c], R2 ;  /* 0x00005f00f2027a24 */ /* 0x000fe200078e0202 */
[----:B------:R-:W-:Y:S01]  /*0ef0*/  @!P2 ISETP.LT.OR P4, PT, R0, 0x41, P3 ;  /* 0x000000410000a80c */ /* 0x000fe20001f81670 */
[----:B------:R-:W-:Y:S01]  /*0f00*/  IMAD R8, R26, c[0x0][0x184], R8 ;  /* 0x000061001a087a24 */ /* 0x000fe200078e0208 */
[----:B------:R-:W-:Y:S01]  /*0f10*/  LOP3.LUT R6, R7, R6, RZ, 0xfc, !PT ;  /* 0x0000000607067212 */ /* 0x000fe200078efcff */
[----:B------:R-:W-:Y:S01]  /*0f20*/  IMAD.IADD R251, R17, 0x1, R2 ;  /* 0x0000000111fb7824 */ /* 0x000fe200078e0202 */
[----:B------:R-:W-:Y:S01]  /*0f30*/  UIMAD.WIDE.U32 UR16, UR8, UR6, URZ ;  /* 0x00000006081072a5 */ /* 0x000fe2000f8e003f */
[----:B-1----:R-:W-:Y:S01]  /*0f40*/  IMAD.WIDE.U32 R16, R242, c[0x0][0x208], R238 ;  /* 0x00008200f2107a25 */ /* 0x002fe200078e00ee */
[----:B------:R-:W-:Y:S01]  /*0f50*/  LOP3.LUT R0, R6, 0x1, RZ, 0xc0, !PT ;  /* 0x0000000106007812 */ /* 0x000fe200078ec0ff */
[----:B------:R1:W-:Y:S01]  /*0f60*/  @!P2 LDGSTS.E.BYPASS.LTC128B.128 [R236+0x2080], [R4.64], !P0 ;  /* 0x0208000004ecafae */ /* 0x0003e2000c101d4e */
[----:B------:R-:W-:Y:S01]  /*0f70*/  UIMAD UR11, UR8, UR7, UR11 ;  /* 0x00000007080b72a4 */ /* 0x000fe2000f8e020b */
[----:B------:R-:W-:Y:S01]  /*0f80*/  IMAD.WIDE.U32 R2, R26, c[0x0][0x180], R250 ;  /* 0x000060001a027a25 */ /* 0x000fe200078e00fa */
[----:B------:R-:W-:Y:S01]  /*0f90*/  ISETP.NE.U32.AND P3, PT, R0, 0x1, PT ;  /* 0x000000010000780c */ /* 0x000fe20003f65070 */
[----:B------:R1:W-:Y:S01]  /*0fa0*/  @!P2 LDGSTS.E.BYPASS.LTC128B.128 [R236+0x4880], [R4.64+0x80], !P1 ;  /* 0x0488008004ecafae */ /* 0x0003e2000c901d4e */
[----:B------:R-:W-:Y:S01]  /*0fb0*/  ULDC.64 UR6, c[0x0][0x218] ;  /* 0x0000860000067ab9 */ /* 0x000fe20000000a00 */
[----:B------:R-:W-:Y:S01]  /*0fc0*/  IMAD R0, R243, c[0x0][0x208], RZ ;  /* 0x00008200f3007a24 */ /* 0x000fe200078e02ff */
[----:B------:R-:W-:Y:S01]  /*0fd0*/  IADD3 R7, P0, R2, UR12, RZ ;  /* 0x0000000c02077c10 */ /* 0x000fe2000ff1e0ff */
[----:B------:R1:W-:Y:S01]  /*0fe0*/  @!P2 LDGSTS.E.BYPASS.LTC128B.128 [R236+0x7080], [R4.64+0x100], !P4 ;  /* 0x0708010004ecafae */ /* 0x0003e2000e101d4e */
[----:B------:R-:W-:Y:S01]  /*0ff0*/  LOP3.LUT P2, RZ, R6, 0x2, RZ, 0xc0, !PT ;  /* 0x0000000206ff7812 */ /* 0x000fe2000784c0ff */
[----:B------:R-:W-:Y:S01]  /*1000*/  IMAD R0, R242, c[0x0][0x20c], R0 ;  /* 0x00008300f2007a24 */ /* 0x000fe200078e0200 */
[----:B------:R-:W-:Y:S01]  /*1010*/  IADD3.X R3, R3, UR5, R8, P0, !PT ;  /* 0x0000000503037c10 */ /* 0x000fe200087fe408 */
[----:B------:R-:W0:Y:S01]  /*1020*/  LDGDEPBAR ;  /* 0x00000000000079af */ /* 0x000e220000000000 */
[C---:B------:R-:W-:Y:S01]  /*1030*/  LEA R2, P0, R7.reuse, c[0x0][0x160], 0x1 ;  /* 0x0000580007027a11 */ /* 0x040fe200078008ff */
[----:B------:R-:W-:Y:S01]  /*1040*/  UIMAD.WIDE.U32 UR18, UR8, UR6, URZ ;  /* 0x00000006081272a5 */ /* 0x000fe2000f8e003f */
[----:B------:R-:W-:Y:S01]  /*1050*/  LOP3.LUT P4, RZ, R6, 0x4, RZ, 0xc0, !PT ;  /* 0x0000000406ff7812 */ /* 0x000fe2000788c0ff */
[----:B------:R-:W-:Y:S01]  /*1060*/  UIMAD UR6, UR4, UR6, URZ ;  /* 0x00000006040672a4 */ /* 0x000fe2000f8e023f */
[----:B------:R-:W-:Y:S01]  /*1070*/  LEA.HI.X R3, R7, c[0x0][0x164], R3, 0x1, P0 ;  /* 0x0000590007037a11 */ /* 0x000fe200000f0c03 */
[----:B------:R-:W-:Y:S01]  /*1080*/  IMAD R6, R27, c[0x0][0x270], RZ ;  /* 0x00009c001b067a24 */ /* 0x000fe200078e02ff */
[C---:B------:R-:W-:Y:S01]  /*1090*/  ISETP.LT.OR P0, PT, R12.reuse, 0x1, P3 ;  /* 0x000000010c00780c */ /* 0x040fe20001f01670 */
[----:B------:R-:W-:Y:S01]  /*10a0*/  IMAD.IADD R249, R17, 0x1, R0 ;  /* 0x0000000111f97824 */ /* 0x000fe200078e0200 */
[----:B------:R-:W-:Y:S01]  /*10b0*/  ISETP.LT.OR P1, PT, R12, 0x1, !P2 ;  /* 0x000000010c00780c */ /* 0x000fe20005721670 */
[----:B------:R-:W-:Y:S01]  /*10c0*/  IMAD.MOV.U32 R248, RZ, RZ, R16 ;  /* 0x000000fffff87224 */ /* 0x000fe200078e0010 */
[----:B------:R-:W-:Y:S01]  /*10d0*/  UIADD3 UR11, UR17, UR11, URZ ;  /* 0x0000000b110b7290 */ /* 0x000fe2000fffe03f */
[C---:B------:R-:W-:Y:S01]  /*10e0*/  IMAD R0, R26.reuse, c[0x0][0x274], R6 ;  /* 0x00009d001a007a24 */ /* 0x040fe200078e0206 */
[----:B------:R-:W-:Y:S01]  /*10f0*/  UIMAD UR7, UR8, UR7, UR6 ;  /* 0x00000007080772a4 */ /* 0x000fe2000f8e0206 */
[----:B------:R-:W-:Y:S01]  /*1100*/  IMAD.WIDE.U32 R6, R26, c[0x0][0x210], R248 ;  /* 0x000084001a067a25 */ /* 0x000fe200078e00f8 */
[----:B------:R-:W-:Y:S01]  /*1110*/  ISETP.LT.OR P2, PT, R12, 0x21, !P2 ;  /* 0x000000210c00780c */ /* 0x000fe20005741670 */
[----:B------:R2:W-:Y:S01]  /*1120*/  STL.64 [R1], R16 ;  /* 0x0000001001007387 */ /* 0x0005e20000100a00 */
[----:B------:R-:W-:-:S03]  /*1130*/  UIADD3 UR9, UR19, UR7, URZ ;  /* 0x0000000713097290 */ /* 0x000fc6000fffe03f */
[----:B------:R3:W-:Y:S01]  /*1140*/  LDGSTS.E.BYPASS.LTC128B.128 [R236+0xf080], [R2.64], !P0 ;  /* 0x0f08000002ec7fae */ /* 0x0007e2000c101d4e */
[----:B------:R-:W-:Y:S01]  /*1150*/  IADD3 R8, P0, R2, UR22, RZ ;  /* 0x0000001602087c10 */ /* 0x000fe2000ff1e0ff */
[----:B------:R-:W-:Y:S01]  /*1160*/  ULDC.64 UR6, c[0x0][0x208] ;  /* 0x0000820000067ab9 */ /* 0x000fe20000000a00 */
[----:B-1----:R-:W-:Y:S01]  /*1170*/  IMAD.WIDE.U32 R4, R26, c[0x0][0x270], R244 ;  /* 0x00009c001a047a25 */ /* 0x002fe200078e00f4 */
[----:B------:R3:W-:Y:S01]  /*1180*/  LDGSTS.E.BYPASS.LTC128B.128 [R236+0x11080], [R2.64+0x80], !P1 ;  /* 0x1108008002ec7fae */ /* 0x0007e2000c901d4e */
[----:B------:R-:W-:Y:S01]  /*1190*/  IADD3.X R9, R3, UR21, RZ, P0, !PT ;  /* 0x0000001503097c10 */ /* 0x000fe200087fe4ff */
[----:B------:R-:W-:Y:S01]  /*11a0*/  USHF.L.U32 UR23, UR6, 0x5, URZ ;  /* 0x0000000506177899 */ /* 0x000fe2000800063f */
[C---:B------:R-:W-:Y:S01]  /*11b0*/  ISETP.LT.OR P0, PT, R12.reuse, 0x1, !P4 ;  /* 0x000000010c00780c */ /* 0x040fe20006701670 */
[----:B------:R-:W-:Y:S01]  /*11c0*/  USHF.L.U64.HI UR7, UR6, UR20, UR7 ;  /* 0x0000001406077299 */ /* 0x000fe20008010207 */
[C---:B------:R-:W-:Y:S02]  /*11d0*/  ISETP.LT.OR P1, PT, R12.reuse, 0x21, P3 ;  /* 0x000000210c00780c */ /* 0x040fe40001f21670 */
[----:B------:R-:W-:Y:S01]  /*11e0*/  ISETP.LT.OR P3, PT, R12, 0x21, !P4 ;  /* 0x000000210c00780c */ /* 0x000fe20006761670 */
[----:B------:R-:W-:Y:S01]  /*11f0*/  USHF.L.U64.HI UR7, UR23, 0x1, UR7 ;  /* 0x0000000117077899 */ /* 0x000fe20008010207 */
[----:B------:R-:W-:-:S07]  /*1200*/  ISETP.GE.AND P4, PT, R238, c[0x0][0x1fc], PT ;  /* 0x00007f00ee007a0c */ /* 0x000fce0003f86270 */
[----:B------:R3:W-:Y:S01]  /*1210*/  LDGSTS.E.BYPASS.LTC128B.128 [R236+0x13080], [R2.64+0x100], !P0 ;  /* 0x1308010002ec7fae */ /* 0x0007e2000c101d4e */
[----:B------:R-:W-:Y:S01]  /*1220*/  IADD3 R10, P0, R4, UR16, RZ ;  /* 0x00000010040a7c10 */ /* 0x000fe2000ff1e0ff */
[----:B------:R-:W-:Y:S02]  /*1230*/  IMAD R4, R27, c[0x0][0x210], RZ ;  /* 0x000084001b047a24 */ /* 0x000fe400078e02ff */
[----:B------:R1:W-:Y:S01]  /*1240*/  LDGSTS.E.BYPASS.LTC128B.128 [R236+0x10080], [R8.64], !P1 ;  /* 0x1008000008ec7fae */ /* 0x0003e2000c901d4e */
[----:B------:R-:W-:Y:S01]  /*1250*/  IADD3.X R11, R5, UR11, R0, P0, !PT ;  /* 0x0000000b050b7c10 */ /* 0x000fe200087fe400 */
[----:B------:R-:W-:Y:S01]  /*1260*/  IMAD R4, R26, c[0x0][0x214], R4 ;  /* 0x000085001a047a24 */ /* 0x000fe200078e0204 */
[----:B------:R-:W-:-:S04]  /*1270*/  IADD3 R0, P0, R6, UR18, RZ ;  /* 0x0000001206007c10 */ /* 0x000fc8000ff1e0ff */
[----:B------:R-:W-:Y:S02]  /*1280*/  IADD3.X R6, R7, UR9, R4, P0, !PT ;  /* 0x0000000907067c10 */ /* 0x000fe400087fe404 */
[----:B------:R-:W-:-:S04]  /*1290*/  LEA R4, P0, R0, c[0x0][0x1f0], 0x1 ;  /* 0x00007c0000047a11 */ /* 0x000fc800078008ff */
[----:B------:R-:W-:Y:S01]  /*12a0*/  LEA.HI.X R5, R0, c[0x0][0x1f4], R6, 0x1, P0 ;  /* 0x00007d0000057a11 */ /* 0x000fe200000f0c06 */
[----:B------:R-:W-:Y:S01]  /*12b0*/  IMAD.U32 R0, RZ, RZ, UR22 ;  /* 0x00000016ff007e24 */ /* 0x000fe2000f8e00ff */
[----:B------:R-:W-:-:S04]  /*12c0*/  USHF.L.U32 UR22, UR23, 0x1, URZ ;  /* 0x0000000117167899 */ /* 0x000fc8000800063f */
[----:B------:R-:W-:-:S04]  /*12d0*/  IADD3 R6, P1, P0, R0, 0x80, R2 ;  /* 0x0000008000067810 */ /* 0x000fc8000783e002 */
[--C-:B------:R-:W-:Y:S02]  /*12e0*/  IADD3.X R7, RZ, UR21, R3.reuse, P1, P0 ;  /* 0x00000015ff077c10 */ /* 0x100fe40008fe0403 */
[----:B---3--:R-:W-:Y:S01]  /*12f0*/  IADD3 R2, P1, P0, R0, 0x100, R2 ;  /* 0x0000010000027810 */ /* 0x008fe2000783e002 */
[----:B------:R-:W-:Y:S02]  /*1300*/  IMAD.U32 R0, RZ, RZ, UR22 ;  /* 0x00000016ff007e24 */ /* 0x000fe4000f8e00ff */
[----:B------:R3:W-:Y:S01]  /*1310*/  LDGSTS.E.BYPASS.LTC128B.128 [R236+0x12080], [R6.64], !P2 ;  /* 0x1208000006ec7fae */ /* 0x0007e2000d101d4e */
[----:B------:R-:W-:Y:S01]  /*1320*/  IADD3.X R3, RZ, UR21, R3, P1, P0 ;  /* 0x00000015ff037c10 */ /* 0x000fe20008fe0403 */
[----:B-1----:R-:W-:Y:S01]  /*1330*/  IMAD R9, R27, c[0x0][0x288], RZ ;  /* 0x0000a2001b097a24 */ /* 0x002fe200078e02ff */
[----:B--2---:R-:W-:Y:S01]  /*1340*/  IADD3 R16, P1, P0, R0, 0x100, R4 ;  /* 0x0000010000107810 */ /* 0x004fe2000783e004 */
[----:B------:R-:W-:Y:S01]  /*1350*/  @!P5 IMAD.SHL.U32 R0, R240, 0x10, RZ ;  /* 0x00000010f000d824 */ /* 0x000fe200078e00ff */
[----:B------:R-:W-:Y:S01]  /*1360*/  ISETP.GE.AND P2, PT, R13, c[0x0][0x1fc], PT ;  /* 0x00007f000d007a0c */ /* 0x000fe20003f46270 */
[----:B------:R1:W-:Y:S01]  /*1370*/  LDGSTS.E.BYPASS.LTC128B.128 [R236+0x14080], [R2.64], !P3 ;  /* 0x1408000002ec7fae */ /* 0x0003e2000d901d4e */
[----:B------:R-:W-:Y:S01]  /*1380*/  IADD3.X R17, RZ, UR7, R5, P1, P0 ;  /* 0x00000007ff117c10 */ /* 0x000fe20008fe0405 */
[----:B------:R-:W-:Y:S01]  /*1390*/  IMAD R9, R26, c[0x0][0x28c], R9 ;  /* 0x0000a3001a097a24 */ /* 0x000fe200078e0209 */
[----:B------:R-:W-:-:S02]  /*13a0*/  ISETP.GE.AND P3, PT, R247, c[0x0][0x1fc], PT ;  /* 0x00007f00f7007a0c */ /* 0x000fc40003f66270 */
[----:B------:R-:W-:Y:S02]  /*13b0*/  ISETP.LT.OR P1, PT, R12, 0x1, P4 ;  /* 0x000000010c00780c */ /* 0x000fe40002721670 */
[CC--:B------:R-:W-:Y:S02]  /*13c0*/  LEA.HI R13, R14.reuse, R240.reuse, RZ, 0x2 ;  /* 0x000000f00e0d7211 */ /* 0x0c0fe400078f10ff */
[----:B---3--:R-:W-:Y:S02]  /*13d0*/  LEA.HI R7, R14, R240, RZ, 0x4 ;  /* 0x000000f00e077211 */ /* 0x008fe400078f20ff */
        /* <DEDUP_REMOVED lines=8> */
[----:B------:R-:W-:Y:S01]  /*1460*/  IADD3 R10, P0, R4, UR22, RZ ;  /* 0x00000016040a7c10 */ /* 0x000fe2000ff1e0ff */
[----:B------:R-:W-:Y:S02]  /*1470*/  ULDC UR22, c[0x0][0x168] ;  /* 0x00005a0000167ab9 */ /* 0x000fe40000000800 */
[----:B------:R-:W-:Y:S01]  /*1480*/  UISETP.GE.AND UP0, UPT, UR22, 0x1, UPT ;  /* 0x000000011600788c */ /* 0x000fe2000bf06270 */
[----:B------:R-:W-:Y:S01]  /*1490*/  IADD3.X R11, R5, UR7, RZ, P0, !PT ;  /* 0x00000007050b7c10 */ /* 0x000fe200087fe4ff */
[----:B------:R-:W-:Y:S01]  /*14a0*/  ULDC.64 UR6, c[0x0][0x290] ;  /* 0x0000a40000067ab9 */ /* 0x000fe20000000a00 */
[----:B------:R-:W-:Y:S01]  /*14b0*/  ISETP.LT.OR P0, PT, R12, 0x1, P2 ;  /* 0x000000010c00780c */ /* 0x000fe20001701670 */
[----:B------:R-:W-:Y:S02]  /*14c0*/  UIMAD UR20, UR4, UR6, URZ ;  /* 0x00000006041472a4 */ /* 0x000fe4000f8e023f */
[----:B------:R-:W-:-:S02]  /*14d0*/  UIMAD.WIDE.U32 UR24, UR8, UR6, URZ ;  /* 0x00000006081872a5 */ /* 0x000fc4000f8e003f */
[----:B------:R-:W-:Y:S01]  /*14e0*/  UIMAD UR20, UR8, UR7, UR20 ;  /* 0x00000007081472a4 */ /* 0x000fe2000f8e0214 */
[----:B-1----:R-:W-:Y:S01]  /*14f0*/  SHF.R.S32.HI R0, RZ, 0x2, R13 ;  /* 0x00000002ff007819 */ /* 0x002fe2000001140d */
[----:B------:R-:W-:Y:S02]  /*1500*/  IMAD.WIDE.U32 R2, R26, c[0x0][0x288], R244 ;  /* 0x0000a2001a027a25 */ /* 0x000fe400078e00f4 */
[----:B------:R-:W-:-:S04]  /*1510*/  UIADD3 UR20, UR25, UR20, URZ ;  /* 0x0000001419147290 */ /* 0x000fc8000fffe03f */
[----:B------:R2:W-:Y:S01]  /*1520*/  LDGSTS.E.BYPASS.LTC128B.128 [R236+0x1f080], [R4.64+0x100], !P0 ;  /* 0x1f08010004ec7fae */ /* 0x0005e2000c101d4e */
[----:B------:R-:W-:-:S13]  /*1530*/  ISETP.LT.OR P0, PT, R12, 0x21, P4 ;  /* 0x000000210c00780c */ /* 0x000fda0002701670 */
[----:B------:R1:W-:Y:S01]  /*1540*/  LDGSTS.E.BYPASS.LTC128B.128 [R236+0x1c080], [R10.64], !P0 ;  /* 0x1c0800000aec7fae */ /* 0x0003e2000c101d4e */
[----:B------:R-:W-:-:S03]  /*1550*/  IADD3 R8, P0, R2, UR24, RZ ;  /* 0x0000001802087c10 */ /* 0x000fc6000ff1e0ff */
[----:B------:R1:W-:Y:S01]  /*1560*/  LDGSTS.E.BYPASS.LTC128B.128 [R236+0x1e080], [R10.64+0x80], !P1 ;  /* 0x1e0800800aec7fae */ /* 0x0003e2000c901d4e */
[----:B------:R-:W-:Y:S02]  /*1570*/  IADD3.X R9, R3, UR20, R9, P0, !PT ;  /* 0x0000001403097c10 */ /* 0x000fe400087fe409 */
[----:B------:R-:W-:Y:S02]  /*1580*/  SHF.R.S32.HI R3, RZ, 0x5, R24 ;  /* 0x00000005ff037819 */ /* 0x000fe40000011418 */
[----:B------:R-:W-:Y:S02]  /*1590*/  LEA R18, P0, R8, c[0x0][0x280], 0x2 ;  /* 0x0000a00008127a11 */ /* 0x000fe400078010ff */
[----:B--2---:R-:W-:Y:S02]  /*15a0*/  SHF.R.S32.HI R5, RZ, 0x1f, R13 ;  /* 0x0000001fff057819 */ /* 0x004fe4000001140d */
[----:B------:R-:W-:Y:S02]  /*15b0*/  SHF.R.S32.HI R4, RZ, 0x4, R7 ;  /* 0x00000004ff047819 */ /* 0x000fe40000011407 */
[----:B------:R-:W-:-:S02]  /*15c0*/  LEA.HI R5, R5, R0, RZ, 0x3 ;  /* 0x0000000005057211 */ /* 0x000fc400078f18ff */
[----:B------:R-:W-:Y:S02]  /*15d0*/  LEA.HI R6, R7, R4, RZ, 0x1 ;  /* 0x0000000407067211 */ /* 0x000fe400078f08ff */
[----:B------:R-:W-:Y:S02]  /*15e0*/  LOP3.LUT R2, R5, 0xfffffff8, RZ, 0xc0, !PT ;  /* 0xfffffff805027812 */ /* 0x000fe400078ec0ff */
[----:B------:R-:W-:Y:S02]  /*15f0*/  LOP3.LUT R5, R6, 0xfffffffe, RZ, 0xc0, !PT ;  /* 0xfffffffe06057812 */ /* 0x000fe400078ec0ff */
[----:B------:R-:W-:Y:S01]  /*1600*/  LEA.HI.X R19, R8, c[0x0][0x284], R9, 0x2, P0 ;  /* 0x0000a10008137a11 */ /* 0x000fe200000f1409 */
[----:B------:R-:W-:Y:S01]  /*1610*/  IMAD.IADD R25, R0, 0x1, -R2 ;  /* 0x0000000100197824 */ /* 0x000fe200078e0a02 */
[----:B------:R-:W-:Y:S01]  /*1620*/  LEA.HI R2, R14, R240, RZ, 0x7 ;  /* 0x000000f00e027211 */ /* 0x000fe200078f38ff */
[----:B------:R-:W-:Y:S01]  /*1630*/  IMAD.IADD R0, R4, 0x1, -R5 ;  /* 0x0000000104007824 */ /* 0x000fe200078e0a05 */
[----:B------:R-:W-:Y:S01]  /*1640*/  SHF.R.S32.HI R4, RZ, 0x1f, R24 ;  /* 0x0000001fff047819 */ /* 0x000fe20000011418 */
[----:B------:R-:W-:Y:S01]  /*1650*/  IMAD.SHL.U32 R8, R3, 0x100, RZ ;  /* 0x0000010003087824 */ /* 0x000fe200078e00ff */
[----:B------:R-:W-:Y:S01]  /*1660*/  LOP3.LUT R5, R7, 0xfffffff0, RZ, 0xc0, !PT ;  /* 0xfffffff007057812 */ /* 0x000fe200078ec0ff */
[----:B------:R-:W-:Y:S01]  /*1670*/  IMAD.SHL.U32 R9, R22, 0x8, RZ ;  /* 0x0000000816097824 */ /* 0x000fe200078e00ff */
[----:B------:R-:W-:-:S02]  /*1680*/  LEA.HI R4, R4, R3, RZ, 0x2 ;  /* 0x0000000304047211 */ /* 0x000fc400078f10ff */
[----:B------:R-:W-:Y:S01]  /*1690*/  SHF.R.S32.HI R21, RZ, 0x7, R2 ;  /* 0x00000007ff157819 */ /* 0x000fe20000011402 */
[----:B------:R-:W-:Y:S01]  /*16a0*/  IMAD.IADD R2, R240, 0x1, -R5 ;  /* 0x00000001f0027824 */ /* 0x000fe200078e0a05 */
[----:B------:R-:W-:Y:S02]  /*16b0*/  LOP3.LUT R5, R4, 0xfffffffc, RZ, 0xc0, !PT ;  /* 0xfffffffc04057812 */ /* 0x000fe400078ec0ff */
[----:B------:R-:W-:Y:S01]  /*16c0*/  ISETP.LT.OR P0, PT, R12, 0x21, P2 ;  /* 0x000000210c00780c */ /* 0x000fe20001701670 */
[C---:B------:R-:W-:Y:S01]  /*16d0*/  IMAD.SHL.U32 R4, R2.reuse, 0x10, RZ ;  /* 0x0000001002047824 */ /* 0x040fe200078e00ff */
[----:B------:R-:W-:Y:S01]  /*16e0*/  SHF.R.S32.HI R7, RZ, 0x1f, R2 ;  /* 0x0000001fff077819 */ /* 0x000fe20000011402 */
[----:B------:R-:W-:Y:S01]  /*16f0*/  IMAD.SHL.U32 R6, R21, 0x8, RZ ;  /* 0x0000000815067824 */ /* 0x000fe200078e00ff */
[----:B------:R-:W-:Y:S01]  /*1700*/  LOP3.LUT P3, RZ, R2, 0x2, RZ, 0xc0, !PT ;  /* 0x0000000202ff7812 */ /* 0x000fe2000786c0ff */
[----:B------:R-:W-:Y:S01]  /*1710*/  IMAD.IADD R12, R3, 0x1, -R5 ;  /* 0x00000001030c7824 */ /* 0x000fe200078e0a05 */
[----:B------:R-:W-:Y:S01]  /*1720*/  LOP3.LUT R3, R4, 0xf0, RZ, 0xc0, !PT ;  /* 0x000000f004037812 */ /* 0x000fe200078ec0ff */
[----:B------:R-:W-:Y:S01]  /*1730*/  IMAD.SHL.U32 R5, R25, 0x10, RZ ;  /* 0x0000001019057824 */ /* 0x000fe200078e00ff */
[----:B------:R-:W-:Y:S01]  /*1740*/  LOP3.LUT R4, R6, 0x8, RZ, 0xc0, !PT ;  /* 0x0000000806047812 */ /* 0x000fe200078ec0ff */
[----:B------:R-:W-:Y:S01]  /*1750*/  IMAD.SHL.U32 R220, R2, 0x2, RZ ;  /* 0x0000000202dc7824 */ /* 0x000fe200078e00ff */
[----:B------:R-:W-:Y:S01]  /*1760*/  LEA.HI R222, R7, R2, RZ, 0x3 ;  /* 0x0000000207de7211 */ /* 0x000fe200078f18ff */
[----:B------:R-:W-:Y:S01]  /*1770*/  IMAD.SHL.U32 R237, R12, 0x10, RZ ;  /* 0x000000100ced7824 */ /* 0x000fe200078e00ff */
[C---:B------:R-:W-:Y:S01]  /*1780*/  LOP3.LUT R15, R3.reuse, 0x100, R8, 0xf8, !PT ;  /* 0x00000100030f7812 */ /* 0x040fe200078ef808 */
[----:B------:R2:W-:Y:S01]  /*1790*/  LDGSTS.E.BYPASS.LTC128B.128 [R236+0x20080], [R16.64], !P0 ;  /* 0x2008000010ec7fae */ /* 0x0005e2000c101d4e */
[----:B------:R-:W-:-:S02]  /*17a0*/  LOP3.LUT R6, R3, R4, RZ, 0xfc, !PT ;  /* 0x0000000403067212 */ /* 0x000fc400078efcff */
[C---:B------:R-:W-:Y:S01]  /*17b0*/  LOP3.LUT R3, R222.reuse, 0xfffffff8, RZ, 0xc0, !PT ;  /* 0xfffffff8de037812 */ /* 0x040fe200078ec0ff */
[----:B------:R-:W-:Y:S01]  /*17c0*/  IMAD.SHL.U32 R222, R222, 0x40, RZ ;  /* 0x00000040dede7824 */ /* 0x000fe200078e00ff */
[----:B------:R-:W-:Y:S01]  /*17d0*/  LOP3.LUT R14, R4, 0x70, R5, 0xf8, !PT ;  /* 0x00000070040e7812 */ /* 0x000fe200078ef805 */
[----:B------:R-:W-:Y:S01]  /*17e0*/  IMAD.SHL.U32 R4, R0, 0x20, RZ ;  /* 0x0000002000047824 */ /* 0x000fe200078e00ff */
[----:B------:R-:W-:Y:S01]  /*17f0*/  LEA.HI R5, R12, R12, RZ, 0x1 ;  /* 0x0000000c0c057211 */ /* 0x000fe200078f08ff */
[----:B------:R-:W-:Y:S01]  /*1800*/  IMAD.IADD R7, R2, 0x1, -R3 ;  /* 0x0000000102077824 */ /* 0x000fe200078e0a03 */
[----:B------:R-:W-:Y:S01]  /*1810*/  LOP3.LUT R220, R6, 0x18, R220, 0x78, !PT ;  /* 0x0000001806dc7812 */ /* 0x000fe200078e78dc */
[----:B------:R-:W-:Y:S01]  /*1820*/  IMAD.MOV.U32 R2, RZ, RZ, 0x10 ;  /* 0x00000010ff027424 */ /* 0x000fe200078e00ff */
[----:B------:R-:W-:Y:S01]  /*1830*/  LOP3.LUT R3, R13, 0x3ffffffc, RZ, 0xc0, !PT ;  /* 0x3ffffffc0d037812 */ /* 0x000fe200078ec0ff */
[----:B------:R-:W-:Y:S01]  /*1840*/  IMAD.SHL.U32 R5, R5, 0x100, RZ ;  /* 0x0000010005057824 */ /* 0x000fe200078e00ff */
[----:B------:R-:W-:Y:S01]  /*1850*/  LOP3.LUT P0, RZ, R7, 0x2, RZ, 0xc0, !PT ;  /* 0x0000000207ff7812 */ /* 0x000fe2000780c0ff */
[----:B------:R-:W-:Y:S01]  /*1860*/  IMAD.SHL.U32 R6, R20, 0x40, RZ ;  /* 0x0000004014067824 */ /* 0x000fe200078e00ff */
[----:B------:R-:W-:Y:S01]  /*1870*/  LOP3.LUT R4, R4, 0x20, RZ, 0xc0, !PT ;  /* 0x0000002004047812 */ /* 0x000fe200078ec0ff */
[----:B------:R-:W-:Y:S01]  /*1880*/  IMAD.IADD R8, R240, 0x1, -R3 ;  /* 0x00000001f0087824 */ /* 0x000fe200078e0a03 */
[----:B------:R-:W-:-:S02]  /*1890*/  SEL R231, R2, 0xfffffff0, !P0 ;  /* 0xfffffff002e77807 */ /* 0x000fc40004000000 */
[----:B------:R-:W-:Y:S02]  /*18a0*/  LOP3.LUT R5, R5, 0x7ffffe00, RZ, 0xc0, !PT ;  /* 0x7ffffe0005057812 */ /* 0x000fe400078ec0ff */
[----:B------:R-:W-:Y:S02]  /*18b0*/  LOP3.LUT P0, RZ, R20, 0x2, RZ, 0xc0, !PT ;  /* 0x0000000214ff7812 */ /* 0x000fe4000780c0ff */
[----:B------:R-:W-:Y:S01]  /*18c0*/  LOP3.LUT R3, R6, 0x1c0, RZ, 0xc0, !PT ;  /* 0x000001c006037812 */ /* 0x000fe200078ec0ff */
[----:B-1----:R-:W-:Y:S01]  /*18d0*/  IMAD R11, R8, 0x2, R5 ;  /* 0x00000002080b7824 */ /* 0x002fe200078e0205 */
[----:B------:R-:W-:Y:S01]  /*18e0*/  SEL R217, R2, 0xfffffff0, !P0 ;  /* 0xfffffff002d97807 */ /* 0x000fe20004000000 */
[----:B------:R-:W-:Y:S01]  /*18f0*/  IMAD.SHL.U32 R6, R12, 0x100, RZ ;  /* 0x000001000c067824 */ /* 0x000fe200078e00ff */
[----:B------:R-:W-:Y:S02]  /*1900*/  LOP3.LUT R5, R3, 0x30, R237, 0xf8, !PT ;  /* 0x0000003003057812 */ /* 0x000fe400078ef8ed */
[----:B------:R-:W-:-:S02]  /*1910*/  SHF.R.U32.HI R2, RZ, 0x3, R15 ;  /* 0x00000003ff027819 */ /* 0x000fc4000001160f */
[--C-:B------:R-:W-:Y:S02]  /*1920*/  LOP3.LUT R8, R5, 0x8, R23.reuse, 0xf8, !PT ;  /* 0x0000000805087812 */ /* 0x100fe400078ef817 */
[----:B------:R-:W-:Y:S02]  /*1930*/  LOP3.LUT R223, R2, 0x38, RZ, 0xc0, !PT ;  /* 0x0000003802df7812 */ /* 0x000fe400078ec0ff */
[----:B------:R-:W-:Y:S02]  /*1940*/  LOP3.LUT R5, R3, 0x8, R23, 0xf8, !PT ;  /* 0x0000000803057812 */ /* 0x000fe400078ef817 */
[----:B------:R-:W-:Y:S01]  /*1950*/  SHF.R.U32.HI R2, RZ, 0x3, R3 ;  /* 0x00000003ff027819 */ /* 0x000fe20000011603 */
[----:B------:R-:W-:Y:S01]  /*1960*/  IMAD.SHL.U32 R3, R7, 0x40, RZ ;  /* 0x0000004007037824 */ /* 0x000fe200078e00ff */
[----:B------:R-:W-:Y:S01]  /*1970*/  LOP3.LUT R9, R4, 0x18, R9, 0xf8, !PT ;  /* 0x0000001804097812 */ /* 0x000fe200078ef809 */
[----:B------:R-:W-:Y:S01]  /*1980*/  IMAD.SHL.U32 R4, R0, 0x8, RZ ;  /* 0x0000000800047824 */ /* 0x000fe200078e00ff */
[----:B------:R-:W-:-:S02]  /*1990*/  LOP3.LUT R216, R5, R2, RZ, 0x3c, !PT ;  /* 0x0000000205d87212 */ /* 0x000fc400078e3cff */
[----:B------:R-:W-:Y:S02]  /*19a0*/  LOP3.LUT R3, R3, 0x1c0, RZ, 0xc0, !PT ;  /* 0x000001c003037812 */ /* 0x000fe400078ec0ff */
[----:B------:R-:W-:Y:S01]  /*19b0*/  LOP3.LUT R10, R14, 0x100, R6, 0xf8, !PT ;  /* 0x000001000e0a7812 */ /* 0x000fe200078ef806 */
[----:B------:R-:W-:Y:S01]  /*19c0*/  IMAD R216, R21, 0x200, R216 ;  /* 0x0000020015d87824 */ /* 0x000fe200078e02d8 */
[----:B------:R-:W-:Y:S02]  /*19d0*/  LOP3.LUT R2, R8, R2, RZ, 0x3c, !PT ;  /* 0x0000000208027212 */ /* 0x000fe400078e3cff */
[----:B------:R-:W-:Y:S02]  /*19e0*/  LOP3.LUT R6, R4, 0x8, RZ, 0xc0, !PT ;  /* 0x0000000804067812 */ /* 0x000fe400078ec0ff */
[----:B------:R-:W-:Y:S01]  /*19f0*/  LOP3.LUT P1, RZ, R7, 0x4, RZ, 0xc0, !PT ;  /* 0x0000000407ff7812 */ /* 0x000fe2000782c0ff */
[----:B------:R-:W-:Y:S01]  /*1a00*/  IMAD R227, R0, 0x200, R2 ;  /* 0x0000020000e37824 */ /* 0x000fe200078e0202 */
[----:B------:R-:W-:-:S02]  /*1a10*/  SHF.R.U32.HI R4, RZ, 0x3, R3 ;  /* 0x00000003ff047819 */ /* 0x000fc40000011603 */
[----:B------:R-:W-:Y:S02]  /*1a20*/  LOP3.LUT R7, R24, 0xffffffe0, RZ, 0xc0, !PT ;  /* 0xffffffe018077812 */ /* 0x000fe400078ec0ff */
[----:B------:R-:W-:Y:S02]  /*1a30*/  LOP3.LUT R222, R222, 0xfffffe00, RZ, 0xc0, !PT ;  /* 0xfffffe00dede7812 */ /* 0x000fe400078ec0ff */
[----:B------:R-:W-:Y:S01]  /*1a40*/  PLOP3.LUT P0, PT, PT, PT, UP0, 0x80, 0x0 ;  /* 0x000000000000781c */ /* 0x000fe20003f0f008 */
[----:B------:R-:W-:Y:S01]  /*1a50*/  IMAD.IADD R7, R240, 0x1, -R7 ;  /* 0x00000001f0077824 */ /* 0x000fe200078e0a07 */
[----:B------:R-:W-:Y:S01]  /*1a60*/  LOP3.LUT R0, R4, R3, R6, 0x1e, !PT ;  /* 0x0000000304007212 */ /* 0x000fe200078e1e06 */
[----:B------:R-:W-:Y:S01]  /*1a70*/  IMAD R2, R12, 0x400, R222 ;  /* 0x000004000c027824 */ /* 0x000fe200078e02de */
[----:B------:R-:W-:Y:S01]  /*1a80*/  LOP3.LUT R3, R4, R9, R3, 0x1e, !PT ;  /* 0x0000000904037212 */ /* 0x000fe200078e1e03 */
[----:B------:R-:W-:Y:S01]  /*1a90*/  @!P5 IMAD.SHL.U32 R4, R240, 0x10, RZ ;  /* 0x00000010f004d824 */ /* 0x000fe200078e00ff */
[----:B------:R-:W-:Y:S01]  /*1aa0*/  SHF.R.U32.HI R5, RZ, 0x3, R10 ;  /* 0x00000003ff057819 */ /* 0x000fe2000001160a */
[----:B------:R-:W-:Y:S01]  /*1ab0*/  IMAD.IADD R228, R2, 0x1, R0 ;  /* 0x0000000102e47824 */ /* 0x000fe200078e0200 */
[----:B------:R-:W-:Y:S01]  /*1ac0*/  LOP3.LUT R222, R3, R222, RZ, 0xfc, !PT ;  /* 0x000000de03de7212 */ /* 0x000fe200078efcff */
[----:B------:R-:W-:Y:S01]  /*1ad0*/  IMAD.MOV.U32 R2, RZ, RZ, 0x20 ;  /* 0x00000020ff027424 */ /* 0x000fe200078e00ff */
[----:B------:R-:W-:Y:S01]  /*1ae0*/  SHF.R.S32.HI R3, RZ, 0x1f, R7 ;  /* 0x0000001fff037819 */ /* 0x000fe20000011407 */
[----:B------:R2:W-:Y:S01]  /*1af0*/  @!P5 LDGSTS.E.BYPASS.LTC128B.128 [R4+0x21280], [R18.64] ;  /* 0x212800001204dfae */ /* 0x0005e2000b901d4e */
[----:B------:R-:W-:-:S02]  /*1b00*/  LOP3.LUT P2, RZ, R20, 0x4, RZ, 0xc0, !PT ;  /* 0x0000000414ff7812 */ /* 0x000fc4000784c0ff */
[----:B------:R-:W-:Y:S01]  /*1b10*/  LOP3.LUT R5, R10, 0x28, R5, 0x78, !PT ;  /* 0x000000280a057812 */ /* 0x000fe200078e7805 */
[----:B------:R-:W0:Y:S01]  /*1b20*/  LDGDEPBAR ;  /* 0x00000000000079af */ /* 0x000e220000000000 */
[----:B------:R-:W-:Y:S02]  /*1b30*/  LEA.HI R3, R3, R7, RZ, 0x2 ;  /* 0x0000000703037211 */ /* 0x000fe400078f10ff */
[----:B------:R-:W-:Y:S01]  /*1b40*/  SEL R218, R2, 0xffffffe0, !P2 ;  /* 0xffffffe002da7807 */ /* 0x000fe20005000000 */
[----:B------:R-:W0:Y:S01]  /*1b50*/  LDGDEPBAR ;  /* 0x00000000000079af */ /* 0x000e220000000000 */
[----:B------:R-:W-:Y:S01]  /*1b60*/  LOP3.LUT R223, R223, R15, R6, 0x1e, !PT ;  /* 0x0000000fdfdf7212 */ /* 0x000fe200078e1e06 */
[----:B------:R-:W-:Y:S01]  /*1b70*/  IMAD.IADD R5, R11, 0x1, R5 ;  /* 0x000000010b057824 */ /* 0x000fe200078e0205 */
[----:B------:R-:W-:Y:S02]  /*1b80*/  SEL R221, R221, 0xe0, !P3 ;  /* 0x000000e0dddd7807 */ /* 0x000fe40005800000 */
[----:B------:R-:W-:-:S02]  /*1b90*/  LEA.HI.SX32 R237, R3, R237, 0x1e ;  /* 0x000000ed03ed7211 */ /* 0x000fc400078ff2ff */
[----:B------:R-:W-:Y:S01]  /*1ba0*/  SEL R2, R2, 0xffffffe0, !P1 ;  /* 0xffffffe002027807 */ /* 0x000fe20004800000 */
[----:B------:R-:W-:Y:S05]  /*1bb0*/  @!P0 BRA `(.L_x_686) ;  /* 0x0000423000008947 */ /* 0x000fea0003800000 */
[----:B------:R-:W-:Y:S01]  /*1bc0*/  LOP3.LUT R3, R3, 0xfffffffc, RZ, 0xc0, !PT ;  /* 0xfffffffc03037812 */ /* 0x000fe200078ec0ff */
[----:B------:R-:W-:Y:S01]  /*1bd0*/  IMAD.MOV.U32 R8, RZ, RZ, -0x50 ;  /* 0xffffffb0ff087424 */ /* 0x000fe200078e00ff */
[----:B------:R-:W-:Y:S01]  /*1be0*/  LEA.HI R0, R21, R21, RZ, 0x1 ;  /* 0x0000001515007211 */ /* 0x000fe200078f08ff */
[----:B------:R-:W-:Y:S01]  /*1bf0*/  ULDC.64 UR6, c[0x0][0x240] ;  /* 0x0000900000067ab9 */ /* 0x000fe20000000a00 */
[--C-:B------:R-:W-:Y:S01]  /*1c00*/  SHF.R.S32.HI R241, RZ, 0x1f, R240.reuse ;  /* 0x0000001ffff17819 */ /* 0x100fe200000114f0 */
[----:B------:R-:W-:Y:S01]  /*1c10*/  IMAD.IADD R7, R7, 0x1, -R3 ;  /* 0x0000000107077824 */ /* 0x000fe200078e0a03 */
[----:B------:R-:W-:Y:S01]  /*1c20*/  LOP3.LUT R0, R0, 0xfffffffe, RZ, 0xc0, !PT ;  /* 0xfffffffe00007812 */ /* 0x000fe200078ec0ff */
[----:B------:R-:W-:Y:S01]  /*1c30*/  IMAD R3, R27, c[0x0][0x238], RZ ;  /* 0x00008e001b037a24 */ /* 0x000fe200078e02ff */
[----:B------:R-:W-:Y:S01]  /*1c40*/  SHF.L.U32 R234, R5, 0x1, RZ ;  /* 0x0000000105ea7819 */ /* 0x000fe200000006ff */
[----:B--2---:R-:W-:Y:S01]  /*1c50*/  IMAD.WIDE.U32 R4, R26, c[0x0][0x238], R240 ;  /* 0x00008e001a047a25 */ /* 0x004fe200078e00f0 */
[----:B------:R-:W-:Y:S01]  /*1c60*/  SHF.L.U32 R225, R228, 0x1, RZ ;  /* 0x00000001e4e17819 */ /* 0x000fe200000006ff */
[----:B------:R-:W-:Y:S01]  /*1c70*/  UIMAD UR6, UR4, UR6, URZ ;  /* 0x00000006040672a4 */ /* 0x000fe2000f8e023f */
[----:B------:R-:W-:Y:S01]  /*1c80*/  LOP3.LUT P0, RZ, R25, 0x1, RZ, 0xc0, !PT ;  /* 0x0000000119ff7812 */ /* 0x000fe2000780c0ff */
[----:B------:R-:W-:Y:S01]  /*1c90*/  IMAD.IADD R6, R21, 0x1, -R0 ;  /* 0x0000000115067824 */ /* 0x000fe200078e0a00 */
[----:B------:R-:W-:Y:S01]  /*1ca0*/  UIADD3 UR22, UR22, 0x3f, URZ ;  /* 0x0000003f16167890 */ /* 0x000fe2000fffe03f */
[----:B------:R-:W-:Y:S01]  /*1cb0*/  IMAD R0, R26, c[0x0][0x23c], R3 ;  /* 0x00008f001a007a24 */ /* 0x000fe200078e0203 */
[----:B------:R-:W-:Y:S01]  /*1cc0*/  UIMAD UR7, UR8, UR7, UR6 ;  /* 0x00000007080772a4 */ /* 0x000fe2000f8e0206 */
[----:B------:R-:W-:Y:S01]  /*1cd0*/  IMAD.SHL.U32 R216, R216, 0x2, RZ ;  /* 0x00000002d8d87824 */ /* 0x000fe200078e00ff */
[----:B------:R-:W-:Y:S01]  /*1ce0*/  USHF.R.S32.HI UR6, URZ, 0x1f, UR22 ;  /* 0x0000001f3f067899 */ /* 0x000fe20008011416 */
[----:B------:R-:W-:Y:S01]  /*1cf0*/  IMAD.IADD R5, R5, 0x1, R0 ;  /* 0x0000000105057824 */ /* 0x000fe200078e0200 */
[----:B------:R-:W-:Y:S01]  /*1d00*/  MOV R0, UR8 ;  /* 0x0000000800007c02 */ /* 0x000fe20008000f00 */
[----:B------:R-:W-:Y:S01]  /*1d10*/  IMAD R8, R28, R8, c[0x0][0x198] ;  /* 0x000066001c087624 */ /* 0x000fe200078e0208 */
[----:B------:R-:W-:Y:S01]  /*1d20*/  IADD3 R3, R234, 0x21480, RZ ;  /* 0x00021480ea037810 */ /* 0x000fe20007ffe0ff */
[----:B------:R-:W-:Y:S01]  /*1d30*/  IMAD.SHL.U32 R220, R220, 0x2, RZ ;  /* 0x00000002dcdc7824 */ /* 0x000fe200078e00ff */
[-C--:B------:R-:W-:Y:S01]  /*1d40*/  LEA R217, R217, R216.reuse, 0x1 ;  /* 0x000000d8d9d97211 */ /* 0x080fe200078e08ff */
[----:B------:R-:W-:Y:S01]  /*1d50*/  IMAD.WIDE.U32 R10, R0, c[0x0][0x240], R4 ;  /* 0x00009000000a7a25 */ /* 0x000fe200078e0004 */
[----:B------:R-:W-:Y:S01]  /*1d60*/  IADD3 R0, R225, 0x1b080, RZ ;  /* 0x0001b080e1007810 */ /* 0x000fe20007ffe0ff */
[----:B------:R-:W-:Y:S01]  /*1d70*/  ULEA.HI UR6, UR6, UR22, URZ, 0x6 ;  /* 0x0000001606067291 */ /* 0x000fe2000f8f303f */
[----:B------:R-:W-:Y:S01]  /*1d80*/  IADD3 R235, R234, 0x215a0, RZ ;  /* 0x000215a0eaeb7810 */ /* 0x000fe20007ffe0ff */
[----:B------:R-:W-:Y:S01]  /*1d90*/  IMAD R6, R6, -0x8, R8 ;  /* 0xfffffff806067824 */ /* 0x000fe200078e0208 */
[----:B------:R1:W-:Y:S01]  /*1da0*/  STL.64 [R1+0x10], R10 ;  /* 0x0000100a01007387 */ /* 0x0003e20000100a00 */
[----:B------:R-:W-:Y:S01]  /*1db0*/  IMAD R224, R2, 0x2, R0 ;  /* 0x0000000202e07824 */ /* 0x000fe200078e0200 */
[----:B------:R-:W-:Y:S01]  /*1dc0*/  IADD3 R0, R236, 0xf080, RZ ;  /* 0x0000f080ec007810 */ /* 0x000fe20007ffe0ff */
[----:B------:R-:W-:Y:S01]  /*1dd0*/  IMAD.SHL.U32 R230, R231, 0x2, RZ ;  /* 0x00000002e7e67824 */ /* 0x000fe200078e00ff */
[----:B------:R-:W-:Y:S01]  /*1de0*/  LEA R219, R218, R216, 0x1 ;  /* 0x000000d8dadb7211 */ /* 0x000fe200078e08ff */
[----:B------:R-:W-:Y:S01]  /*1df0*/  UMOV UR26, 0x6 ;  /* 0x00000006001a7882 */ /* 0x000fe20000000000 */
[----:B------:R-:W-:Y:S01]  /*1e00*/  @P0 IADD3 R235, R3, 0xe0, RZ ;  /* 0x000000e003eb0810 */ /* 0x000fe20007ffe0ff */
[----:B------:R1:W-:Y:S01]  /*1e10*/  STL [R1+0x18], R0 ;  /* 0x0000180001007387 */ /* 0x0003e20000100800 */
[----:B------:R-:W-:Y:S01]  /*1e20*/  ULDC UR23, c[0x0][0x17c] ;  /* 0x00005f0000177ab9 */ /* 0x000fe20000000800 */
[----:B------:R-:W-:Y:S01]  /*1e30*/  IMAD R233, R7, -0x2, R6 ;  /* 0xfffffffe07e97824 */ /* 0x000fe200078e0206 */
[----:B------:R-:W-:Y:S01]  /*1e40*/  LEA R223, R223, 0x23c80, 0x1 ;  /* 0x00023c80dfdf7811 */ /* 0x000fe200078e08ff */
[----:B------:R-:W-:Y:S01]  /*1e50*/  CS2R R170, SRZ ;  /* 0x0000000000aa7805 */ /* 0x000fe2000001ff00 */
[----:B------:R-:W-:Y:S01]  /*1e60*/  LEA R222, R222, 0x80, 0x1 ;  /* 0x00000080dede7811 */ /* 0x000fe200078e08ff */
[----:B------:R-:W-:Y:S01]  /*1e70*/  CS2R R168, SRZ ;  /* 0x0000000000a87805 */ /* 0x000fe2000001ff00 */
[----:B------:R-:W-:Y:S01]  /*1e80*/  IADD3 R229, R228, R2, RZ ;  /* 0x00000002e4e57210 */ /* 0x000fe20007ffe0ff */
        /* <DEDUP_REMOVED lines=59> */
[----:B------:R-:W-:Y:S01]  /*2240*/  LEA R218, R218, R217, 0x1 ;  /* 0x000000d9dada7211 */ /* 0x000fe200078e08ff */
[----:B------:R-:W-:Y:S01]  /*2250*/  IMAD.IADD R226, R225, 0x1, R230 ;  /* 0x00000001e1e27824 */ /* 0x000fe200078e02e6 */
[----:B------:R-:W-:Y:S01]  /*2260*/  IADD3 R252, R11, UR7, RZ ;  /* 0x000000070bfc7c10 */ /* 0x000fe2000fffe0ff */
[----:B------:R-:W-:-:S02]  /*2270*/  USHF.L.U32 UR21, UR10, 0x6, URZ ;  /* 0x000000060a157899 */ /* 0x000fc4000800063f */
[----:B------:R-:W-:Y:S02]  /*2280*/  USHF.L.U64.HI UR10, UR10, UR26, UR23 ;  /* 0x0000001a0a0a7299 */ /* 0x000fe40008010217 */
[----:B------:R-:W-:Y:S02]  /*2290*/  UMOV UR4, URZ ;  /* 0x0000003f00047c82 */ /* 0x000fe40008000000 */
[----:B------:R-:W-:Y:S02]  /*22a0*/  UMOV UR28, 0x1 ;  /* 0x00000001001c7882 */ /* 0x000fe40000000000 */
[----:B------:R-:W-:Y:S02]  /*22b0*/  UMOV UR23, URZ ;  /* 0x0000003f00177c82 */ /* 0x000fe40008000000 */
[----:B------:R-:W-:Y:S02]  /*22c0*/  USHF.R.S32.HI UR26, URZ, 0x6, UR6 ;  /* 0x000000063f1a7899 */ /* 0x000fe40008011406 */
[----:B------:R-:W-:-:S03]  /*22d0*/  ULDC UR22, c[0x0][0x168] ;  /* 0x00005a0000167ab9 */ /* 0x000fc60000000800 */
[----:B-1----:R-:W-:-:S07]  /*22e0*/  IADD3 R232, R228, R231, RZ ;  /* 0x000000e7e4e87210 */ /* 0x002fce0007ffe0ff */
.L_x_689:
[----:B------:R-:W-:Y:S04]  /*22f0*/  DEPBAR.LE SB0, 0x1 ;  /* 0x000080400000791a */ /* 0x000fe80000000000 */
[----:B------:R-:W-:Y:S01]  /*2300*/  BAR.SYNC.DEFER_BLOCKING 0x0 ;  /* 0x0000000000007b1d */ /* 0x000fe20000010000 */
[----:B------:R-:W-:Y:S01]  /*2310*/  MOV R0, UR4 ;  /* 0x0000000400007c02 */ /* 0x000fe20008000f00 */
[----:B------:R-:W-:Y:S01]  /*2320*/  IMAD.U32 R18, RZ, RZ, UR4 ;  /* 0x00000004ff127e24 */ /* 0x000fe2000f8e00ff */
[----:B------:R-:W-:Y:S01]  /*2330*/  MOV R189, UR4 ;  /* 0x0000000400bd7c02 */ /* 0x000fe20008000f00 */
[----:B------:R-:W-:Y:S02]  /*2340*/  UIADD3 UR27, UR23, 0x1, URZ ;  /* 0x00000001171b7890 */ /* 0x000fe4000fffe03f */
[----:B------:R-:W-:Y:S01]  /*2350*/  IMAD R0, R0, 0x3000, R228 ;  /* 0x0000300000007824 */ /* 0x000fe200078e02e4 */
[----:B------:R-:W-:Y:S01]  /*2360*/  LEA R189, R189, R237, 0x6 ;  /* 0x000000edbdbd7211 */ /* 0x000fe200078e30ff */
[----:B------:R-:W-:Y:S01]  /*2370*/  IMAD R38, R18, 0x3000, R229 ;  /* 0x0000300012267824 */ /* 0x000fe200078e02e5 */
[----:B------:R-:W-:Y:S01]  /*2380*/  UISETP.GE.AND UP0, UPT, UR27, UR26, UPT ;  /* 0x0000001a1b00728c */ /* 0x000fe2000bf06270 */
[----:B------:R-:W-:Y:S01]  /*2390*/  IMAD.SHL.U32 R104, R0, 0x2, RZ ;  /* 0x0000000200687824 */ /* 0x000fe200078e00ff */
[----:B------:R-:W-:Y:S02]  /*23a0*/  MOV R0, UR4 ;  /* 0x0000000400007c02 */ /* 0x000fe40008000f00 */
[----:B------:R-:W-:Y:S02]  /*23b0*/  SHF.L.U32 R172, R38, 0x1, RZ ;  /* 0x0000000126ac7819 */ /* 0x000fe400000006ff */
[----:B------:R-:W-:Y:S01]  /*23c0*/  PLOP3.LUT P0, PT, PT, PT, UP0, 0x80, 0x0 ;  /* 0x000000000000781c */ /* 0x000fe20003f0f008 */
[----:B------:R-:W-:Y:S04]  /*23d0*/  IMAD R0, R0, 0x3000, R231 ;  /* 0x0000300000007824 */ /* 0x000fe800078e02e7 */
[--C-:B------:R-:W-:Y:S02]  /*23e0*/  IMAD.IADD R6, R228, 0x1, R0.reuse ;  /* 0x00000001e4067824 */ /* 0x100fe400078e0200 */
[----:B------:R-:W-:Y:S01]  /*23f0*/  IMAD.IADD R0, R229, 0x1, R0 ;  /* 0x00000001e5007824 */ /* 0x000fe200078e0200 */
[----:B------:R-:W-:Y:S02]  /*2400*/  LDSM.16.M88.2 R4, [R216+0x80] ;  /* 0x00008000d804783b */ /* 0x000fe40000000100 */
[----:B------:R-:W-:Y:S02]  /*2410*/  SHF.L.U32 R28, R6, 0x1, RZ ;  /* 0x00000001061c7819 */ /* 0x000fe400000006ff */
[----:B------:R-:W-:Y:S01]  /*2420*/  SHF.L.U32 R173, R0, 0x1, RZ ;  /* 0x0000000100ad7819 */ /* 0x000fe200000006ff */
[----:B------:R-:W1:Y:S01]  /*2430*/  LDSM.16.M88.4 R20, [R104+0xf080] ;  /* 0x00f080006814783b */ /* 0x000e620000000200 */
[----:B------:R-:W-:Y:S03]  /*2440*/  MOV R0, UR4 ;  /* 0x0000000400007c02 */ /* 0x000fe60008000f00 */
[----:B------:R-:W2:Y:S02]  /*2450*/  LDSM.16.M88.2 R2, [R216+0x880] ;  /* 0x00088000d802783b */ /* 0x000ea40000000100 */
[----:B------:R-:W-:Y:S02]  /*2460*/  IMAD R0, R0, 0x3000, R232 ;  /* 0x0000300000007824 */ /* 0x000fe400078e02e8 */
[----:B------:R-:W3:Y:S02]  /*2470*/  LDSM.16.M88.2 R12, [R216+0x1080] ;  /* 0x00108000d80c783b */ /* 0x000ee40000000100 */
[----:B------:R-:W-:Y:S02]  /*2480*/  IMAD.SHL.U32 R0, R0, 0x2, RZ ;  /* 0x0000000200007824 */ /* 0x000fe400078e00ff */
[----:B------:R-:W4:Y:S04]  /*2490*/  LDSM.16.M88.2 R16, [R216+0x1880] ;  /* 0x00188000d810783b */ /* 0x000f280000000100 */
[----:B------:R-:W5:Y:S04]  /*24a0*/  LDSM.16.M88.2 R24, [R216+0x2080] ;  /* 0x00208000d818783b */ /* 0x000f680000000100 */
[----:B------:R-:W-:Y:S04]  /*24b0*/  LDSM.16.M88.2 R26, [R217+0x80] ;  /* 0x00008000d91a783b */ /* 0x000fe80000000100 */
[----:B------:R-:W4:Y:S04]  /*24c0*/  LDSM.16.M88.4 R28, [R28+0xf080] ;  /* 0x00f080001c1c783b */ /* 0x000f280000000200 */
[----:B------:R-:W5:Y:S04]  /*24d0*/  LDSM.16.M88.2 R32, [R217+0x880] ;  /* 0x00088000d920783b */ /* 0x000f680000000100 */
[----:B------:R-:W-:Y:S04]  /*24e0*/  LDSM.16.M88.2 R34, [R217+0x1880] ;  /* 0x00188000d922783b */ /* 0x000fe80000000100 */
[----:B------:R-:W-:Y:S01]  /*24f0*/  LDSM.16.M88.2 R36, [R217+0x2080] ;  /* 0x00208000d924783b */ /* 0x000fe20000000100 */
[C---:B-1----:R-:W-:Y:S03]  /*2500*/  HMMA.16816.F32 R4, R20.reuse, R4, RZ ;  /* 0x000000041404723c */ /* 0x042fe600000018ff */
[----:B------:R-:W-:Y:S04]  /*2510*/  LDSM.16.M88.4 R40, [R172+0xf080] ;  /* 0x00f08000ac28783b */ /* 0x000fe80000000200 */
[----:B------:R-:W-:Y:S01]  /*2520*/  LDSM.16.M88.2 R108, [R217+0x5080] ;  /* 0x00508000d96c783b */ /* 0x000fe20000000100 */
[C---:B--2---:R-:W-:Y:S03]  /*2530*/  HMMA.16816.F32 R8, R20.reuse, R2, RZ ;  /* 0x000000021408723c */ /* 0x044fe600000018ff */
[----:B------:R-:W1:Y:S04]  /*2540*/  LDSM.16.M88.2 R2, [R217+0x1080] ;  /* 0x00108000d902783b */ /* 0x000e680000000100 */
[----:B------:R-:W-:Y:S01]  /*2550*/  LDSM.16.M88.2 R110, [R217+0x5880] ;  /* 0x00588000d96e783b */ /* 0x000fe20000000100 */
[C---:B---3--:R-:W-:Y:S03]  /*2560*/  HMMA.16816.F32 R12, R20.reuse, R12, RZ ;  /* 0x0000000c140c723c */ /* 0x048fe600000018ff */
[----:B------:R-:W-:Y:S04]  /*2570*/  LDS R188, [R189.X4+0x21080] ;  /* 0x02108000bdbc7984 */ /* 0x000fe80000004800 */
[----:B------:R-:W-:Y:S01]  /*2580*/  LDS R189, [R189.X4+0x210a0] ;  /* 0x0210a000bdbd7984 */ /* 0x000fe20000004800 */
[C---:B----4-:R-:W-:Y:S08]  /*2590*/  HMMA.16816.F32 R16, R20.reuse, R16, RZ ;  /* 0x000000101410723c */ /* 0x050ff000000018ff */
[----:B-----5:R-:W-:Y:S01]  /*25a0*/  HMMA.16816.F32 R20, R20, R24, RZ ;  /* 0x000000181414723c */ /* 0x020fe200000018ff */
[----:B------:R-:W2:Y:S07]  /*25b0*/  LDSM.16.M88.2 R24, [R219+0x80] ;  /* 0x00008000db18783b */ /* 0x000eae0000000100 */
[C---:B------:R-:W-:Y:S01]  /*25c0*/  HMMA.16816.F32 R4, R28.reuse, R26, R4 ;  /* 0x0000001a1c04723c */ /* 0x040fe20000001804 */
[----:B------:R-:W3:Y:S07]  /*25d0*/  LDSM.16.M88.2 R26, [R219+0x880] ;  /* 0x00088000db1a783b */ /* 0x000eee0000000100 */
[C---:B------:R-:W-:Y:S01]  /*25e0*/  HMMA.16816.F32 R8, R28.reuse, R32, R8 ;  /* 0x000000201c08723c */ /* 0x040fe20000001808 */
[----:B------:R-:W-:Y:S07]  /*25f0*/  LDSM.16.M88.2 R32, [R219+0x1880] ;  /* 0x00188000db20783b */ /* 0x000fee0000000100 */
[C---:B-1----:R-:W-:Y:S01]  /*2600*/  HMMA.16816.F32 R12, R28.reuse, R2, R12 ;  /* 0x000000021c0c723c */ /* 0x042fe2000000180c */
[----:B------:R-:W1:Y:S07]  /*2610*/  LDSM.16.M88.2 R2, [R219+0x1080] ;  /* 0x00108000db02783b */ /* 0x000e6e0000000100 */
[C---:B------:R-:W-:Y:S08]  /*2620*/  HMMA.16816.F32 R16, R28.reuse, R34, R16 ;  /* 0x000000221c10723c */ /* 0x040ff00000001810 */
[----:B------:R-:W-:Y:S01]  /*2630*/  HMMA.16816.F32 R20, R28, R36, R20 ;  /* 0x000000241c14723c */ /* 0x000fe20000001814 */
[----:B------:R-:W4:Y:S04]  /*2640*/  LDSM.16.M88.2 R28, [R219+0x2080] ;  /* 0x00208000db1c783b */ /* 0x000f280000000100 */
[----:B------:R-:W-:Y:S03]  /*2650*/  LDSM.16.M88.4 R36, [R173+0xf080] ;  /* 0x00f08000ad24783b */ /* 0x000fe60000000200 */
[C---:B--2---:R-:W-:Y:S01]  /*2660*/  HMMA.16816.F32 R4, R40.reuse, R24, R4 ;  /* 0x000000182804723c */ /* 0x044fe20000001804 */
[----:B------:R-:W2:Y:S04]  /*2670*/  LDSM.16.M88.2 R24, [R218+0x80] ;  /* 0x00008000da18783b */ /* 0x000ea80000000100 */
[----:B------:R-:W5:Y:S03]  /*2680*/  LDSM.16.M88.2 R30, [R218+0x880] ;  /* 0x00088000da1e783b */ /* 0x000f660000000100 */
[C---:B---3--:R-:W-:Y:S01]  /*2690*/  HMMA.16816.F32 R8, R40.reuse, R26, R8 ;  /* 0x0000001a2808723c */ /* 0x048fe20000001808 */
[----:B------:R-:W3:Y:S07]  /*26a0*/  LDSM.16.M88.2 R26, [R218+0x1080] ;  /* 0x00108000da1a783b */ /* 0x000eee0000000100 */
[C---:B-1----:R-:W-:Y:S01]  /*26b0*/  HMMA.16816.F32 R12, R40.reuse, R2, R12 ;  /* 0x00000002280c723c */ /* 0x042fe2000000180c */
[----:B------:R-:W1:Y:S07]  /*26c0*/  LDSM.16.M88.2 R2, [R218+0x1880] ;  /* 0x00188000da02783b */ /* 0x000e6e0000000100 */
[C---:B------:R-:W-:Y:S01]  /*26d0*/  HMMA.16816.F32 R16, R40.reuse, R32, R16 ;  /* 0x000000202810723c */ /* 0x040fe20000001810 */
[----:B------:R-:W1:Y:S07]  /*26e0*/  LDSM.16.M88.2 R32, [R218+0x2080] ;  /* 0x00208000da20783b */ /* 0x000e6e0000000100 */
[----:B----4-:R-:W-:Y:S01]  /*26f0*/  HMMA.16816.F32 R20, R40, R28, R20 ;  /* 0x0000001c2814723c */ /* 0x010fe20000001814 */
[----:B------:R-:W-:Y:S04]  /*2700*/  LDSM.16.M88.2 R28, [R216+0x2880] ;  /* 0x00288000d81c783b */ /* 0x000fe80000000100 */
[----:B------:R-:W4:Y:S03]  /*2710*/  LDSM.16.M88.4 R40, [R104+0x11080] ;  /* 0x011080006828783b */ /* 0x000f260000000200 */
[C---:B--2---:R-:W-:Y:S01]  /*2720*/  HMMA.16816.F32 R4, R36.reuse, R24, R4 ;  /* 0x000000182404723c */ /* 0x044fe20000001804 */
[----:B------:R-:W2:Y:S07]  /*2730*/  LDSM.16.M88.2 R24, [R216+0x3080] ;  /* 0x00308000d818783b */ /* 0x000eae0000000100 */
[C---:B-----5:R-:W-:Y:S01]  /*2740*/  HMMA.16816.F32 R8, R36.reuse, R30, R8 ;  /* 0x0000001e2408723c */ /* 0x060fe20000001808 */
[----:B------:R-:W-:Y:S07]  /*2750*/  LDSM.16.M88.2 R30, [R216+0x4880] ;  /* 0x00488000d81e783b */ /* 0x000fee0000000100 */
[C---:B---3--:R-:W-:Y:S01]  /*2760*/  HMMA.16816.F32 R12, R36.reuse, R26, R12 ;  /* 0x0000001a240c723c */ /* 0x048fe2000000180c */
[----:B------:R-:W3:Y:S07]  /*2770*/  LDSM.16.M88.2 R26, [R216+0x3880] ;  /* 0x00388000d81a783b */ /* 0x000eee0000000100 */
[C---:B-1----:R-:W-:Y:S01]  /*2780*/  HMMA.16816.F32 R16, R36.reuse, R2, R16 ;  /* 0x000000022410723c */ /* 0x042fe20000001810 */
[----:B------:R-:W1:Y:S07]  /*2790*/  LDSM.16.M88.2 R2, [R216+0x4080] ;  /* 0x00408000d802783b */ /* 0x000e6e0000000100 */
[----:B------:R-:W-:Y:S01]  /*27a0*/  HMMA.16816.F32 R20, R36, R32, R20 ;  /* 0x000000202414723c */ /* 0x000fe20000001814 */
[----:B------:R-:W-:Y:S04]  /*27b0*/  LDSM.16.M88.4 R32, [R0+0x11080] ;  /* 0x011080000020783b */ /* 0x000fe80000000200 */
[----:B------:R-:W-:Y:S03]  /*27c0*/  LDSM.16.M88.4 R36, [R172+0x11080] ;  /* 0x01108000ac24783b */ /* 0x000fe60000000200 */
[C---:B----4-:R-:W-:Y:S01]  /*27d0*/  HMMA.16816.F32 R4, R40.reuse, R28, R4 ;  /* 0x0000001c2804723c */ /* 0x050fe20000001804 */
[----:B------:R-:W4:Y:S07]  /*27e0*/  LDSM.16.M88.2 R28, [R217+0x2880] ;  /* 0x00288000d91c783b */ /* 0x000f2e0000000100 */
[C---:B--2---:R-:W-:Y:S01]  /*27f0*/  HMMA.16816.F32 R8, R40.reuse, R24, R8 ;  /* 0x000000182808723c */ /* 0x044fe20000001808 */
[----:B------:R-:W2:Y:S07]  /*2800*/  LDSM.16.M88.2 R24, [R217+0x3080] ;  /* 0x00308000d918783b */ /* 0x000eae0000000100 */
[C---:B---3--:R-:W-:Y:S01]  /*2810*/  HMMA.16816.F32 R12, R40.reuse, R26, R12 ;  /* 0x0000001a280c723c */ /* 0x048fe2000000180c */
[----:B------:R-:W3:Y:S07]  /*2820*/  LDSM.16.M88.2 R26, [R217+0x3880] ;  /* 0x00388000d91a783b */ /* 0x000eee0000000100 */
[C---:B-1----:R-:W-:Y:S01]  /*2830*/  HMMA.16816.F32 R16, R40.reuse, R2, R16 ;  /* 0x000000022810723c */ /* 0x042fe20000001810 */
[----:B------:R-:W1:Y:S07]  /*2840*/  LDSM.16.M88.2 R2, [R217+0x4080] ;  /* 0x00408000d902783b */ /* 0x000e6e0000000100 */
[----:B------:R-:W-:Y:S01]  /*2850*/  HMMA.16816.F32 R20, R40, R30, R20 ;  /* 0x0000001e2814723c */ /* 0x000fe20000001814 */
[----:B------:R-:W5:Y:S04]  /*2860*/  LDSM.16.M88.2 R30, [R217+0x4880] ;  /* 0x00488000d91e783b */ /* 0x000f680000000100 */
[----:B------:R-:W-:Y:S03]  /*2870*/  LDSM.16.M88.2 R40, [R216+0x5080] ;  /* 0x00508000d828783b */ /* 0x000fe60000000100 */
[C---:B----4-:R-:W-:Y:S01]  /*2880*/  HMMA.16816.F32 R4, R32.reuse, R28, R4 ;  /* 0x0000001c2004723c */ /* 0x050fe20000001804 */
[----:B------:R-:W4:Y:S04]  /*2890*/  LDSM.16.M88.2 R28, [R219+0x2880] ;  /* 0x00288000db1c783b */ /* 0x000f280000000100 */
[----:B------:R-:W-:Y:S03]  /*28a0*/  LDSM.16.M88.2 R42, [R216+0x5880] ;  /* 0x00588000d82a783b */ /* 0x000fe60000000100 */
[C---:B--2---:R-:W-:Y:S01]  /*28b0*/  HMMA.16816.F32 R8, R32.reuse, R24, R8 ;  /* 0x000000182008723c */ /* 0x044fe20000001808 */
[----:B------:R-:W2:Y:S07]  /*28c0*/  LDSM.16.M88.2 R24, [R219+0x3080] ;  /* 0x00308000db18783b */ /* 0x000eae0000000100 */
[C---:B---3--:R-:W-:Y:S01]  /*28d0*/  HMMA.16816.F32 R12, R32.reuse, R26, R12 ;  /* 0x0000001a200c723c */ /* 0x048fe2000000180c */
[----:B------:R-:W3:Y:S07]  /*28e0*/  LDSM.16.M88.2 R26, [R219+0x3880] ;  /* 0x00388000db1a783b */ /* 0x000eee0000000100 */
[C---:B-1----:R-:W-:Y:S01]  /*28f0*/  HMMA.16816.F32 R16, R32.reuse, R2, R16 ;  /* 0x000000022010723c */ /* 0x042fe20000001810 */
[----:B------:R-:W1:Y:S07]  /*2900*/  LDSM.16.M88.2 R2, [R219+0x4080] ;  /* 0x00408000db02783b */ /* 0x000e6e0000000100 */
[----:B-----5:R-:W-:Y:S01]  /*2910*/  HMMA.16816.F32 R20, R32, R30, R20 ;  /* 0x0000001e2014723c */ /* 0x020fe20000001814 */
[----:B------:R-:W5:Y:S04]  /*2920*/  LDSM.16.M88.2 R30, [R219+0x4880] ;  /* 0x00488000db1e783b */ /* 0x000f680000000100 */
        /* <DEDUP_REMOVED lines=11> */
[----:B------:R-:W5:Y:S03]  /*29e0*/  LDSM.16.M88.4 R36, [R104+0x13080] ;  /* 0x013080006824783b */ /* 0x000f660000000200 */
[C---:B----4-:R-:W-:Y:S01]  /*29f0*/  HMMA.16816.F32 R4, R32.reuse, R28, R4 ;  /* 0x0000001c2004723c */ /* 0x050fe20000001804 */
[----:B------:R-:W4:Y:S04]  /*2a00*/  LDSM.16.M88.2 R28, [R216+0x6080] ;  /* 0x00608000d81c783b */ /* 0x000f280000000100 */
[----:B------:R-:W-:Y:S03]  /*2a10*/  LDSM.16.M88.4 R104, [R0+0x13080] ;  /* 0x013080000068783b */ /* 0x000fe60000000200 */
        /* <DEDUP_REMOVED lines=9> */
[C---:B------:R-:W-:Y:S01]  /*2ab0*/  HMMA.16816.F32 R4, R36.reuse, R40, R4 ;  /* 0x000000282404723c */ /* 0x040fe20000001804 */
[----:B------:R-:W-:Y:S07]  /*2ac0*/  LDSM.16.M88.2 R40, [R219+0x5080] ;  /* 0x00508000db28783b */ /* 0x000fee0000000100 */
[C---:B------:R-:W-:Y:S01]  /*2ad0*/  HMMA.16816.F32 R8, R36.reuse, R42, R8 ;  /* 0x0000002a2408723c */ /* 0x040fe20000001808 */
[----:B------:R-:W-:Y:S07]  /*2ae0*/  LDSM.16.M88.2 R42, [R219+0x5880] ;  /* 0x00588000db2a783b */ /* 0x000fee0000000100 */
[C---:B----4-:R-:W-:Y:S01]  /*2af0*/  HMMA.16816.F32 R12, R36.reuse, R28, R12 ;  /* 0x0000001c240c723c */ /* 0x050fe2000000180c */
[----:B------:R-:W4:Y:S07]  /*2b00*/  LDSM.16.M88.2 R28, [R217+0x7080] ;  /* 0x00708000d91c783b */ /* 0x000f2e0000000100 */
[C---:B--2---:R-:W-:Y:S01]  /*2b10*/  HMMA.16816.F32 R16, R36.reuse, R24, R16 ;  /* 0x000000182410723c */ /* 0x044fe20000001810 */
[----:B------:R-:W2:Y:S07]  /*2b20*/  LDSM.16.M88.2 R24, [R219+0x6080] ;  /* 0x00608000db18783b */ /* 0x000eae0000000100 */
[----:B---3--:R-:W-:Y:S01]  /*2b30*/  HMMA.16816.F32 R20, R36, R26, R20 ;  /* 0x0000001a2414723c */ /* 0x008fe20000001814 */
[----:B------:R-:W3:Y:S04]  /*2b40*/  LDSM.16.M88.2 R26, [R219+0x6880] ;  /* 0x00688000db1a783b */ /* 0x000ee80000000100 */
[----:B------:R-:W-:Y:S03]  /*2b50*/  LDSM.16.M88.2 R36, [R218+0x5880] ;  /* 0x00588000da24783b */ /* 0x000fe60000000100 */
[C---:B------:R-:W-:Y:S01]  /*2b60*/  HMMA.16816.F32 R4, R104.reuse, R108, R4 ;  /* 0x0000006c6804723c */ /* 0x040fe20000001804 */
[----:B------:R-:W-:Y:S07]  /*2b70*/  LDSM.16.M88.2 R38, [R218+0x6080] ;  /* 0x00608000da26783b */ /* 0x000fee0000000100 */
[C---:B------:R-:W-:Y:S08]  /*2b80*/  HMMA.16816.F32 R8, R104.reuse, R110, R8 ;  /* 0x0000006e6808723c */ /* 0x040ff00000001808 */
[C---:B-1----:R-:W-:Y:S01]  /*2b90*/  HMMA.16816.F32 R12, R104.reuse, R2, R12 ;  /* 0x00000002680c723c */ /* 0x042fe2000000180c */
[----:B------:R-:W1:Y:S07]  /*2ba0*/  LDSM.16.M88.2 R2, [R219+0x7080] ;  /* 0x00708000db02783b */ /* 0x000e6e0000000100 */
[C---:B-----5:R-:W-:Y:S08]  /*2bb0*/  HMMA.16816.F32 R16, R104.reuse, R30, R16 ;  /* 0x0000001e6810723c */ /* 0x060ff00000001810 */
[----:B----4-:R-:W-:Y:S01]  /*2bc0*/  HMMA.16816.F32 R20, R104, R28, R20 ;  /* 0x0000001c6814723c */ /* 0x010fe20000001814 */
[----:B------:R-:W-:Y:S07]  /*2bd0*/  LDSM.16.M88.4 R28, [R173+0x13080] ;  /* 0x01308000ad1c783b */ /* 0x000fee0000000200 */
[C---:B------:R-:W-:Y:S01]  /*2be0*/  HMMA.16816.F32 R4, R32.reuse, R40, R4 ;  /* 0x000000282004723c */ /* 0x040fe20000001804 */
[----:B------:R-:W-:Y:S07]  /*2bf0*/  LDSM.16.M88.2 R40, [R218+0x6880] ;  /* 0x00688000da28783b */ /* 0x000fee0000000100 */
[C---:B------:R-:W-:Y:S01]  /*2c00*/  HMMA.16816.F32 R8, R32.reuse, R42, R8 ;  /* 0x0000002a2008723c */ /* 0x040fe20000001808 */
[----:B------:R-:W-:Y:S07]  /*2c10*/  LDSM.16.M88.2 R42, [R218+0x7080] ;  /* 0x00708000da2a783b */ /* 0x000fee0000000100 */
[C---:B--2---:R-:W-:Y:S01]  /*2c20*/  HMMA.16816.F32 R12, R32.reuse, R24, R12 ;  /* 0x00000018200c723c */ /* 0x044fe2000000180c */
[----:B------:R-:W2:Y:S01]  /*2c30*/  LDSM.16.M88.2 R24, [R218+0x5080] ;  /* 0x00508000da18783b */ /* 0x000ea20000000100 */
[----:B------:R-:W-:Y:S04]  /*2c40*/  DEPBAR.LE SB0, 0x0 ;  /* 0x000080000000791a */ /* 0x000fe80000000000 */
[----:B------:R-:W-:Y:S02]  /*2c50*/  BAR.SYNC.DEFER_BLOCKING 0x0 ;  /* 0x0000000000007b1d */ /* 0x000fe40000010000 */
[C---:B---3--:R-:W-:Y:S08]  /*2c60*/  HMMA.16816.F32 R16, R32.reuse, R26, R16 ;  /* 0x0000001a2010723c */ /* 0x048ff00000001810 */
[----:B-1----:R-:W-:Y:S01]  /*2c70*/  HMMA.16816.F32 R20, R32, R2, R20 ;  /* 0x000000022014723c */ /* 0x002fe20000001814 */
[----:B------:R1:W3:Y:S04]  /*2c80*/  LDSM.16.M88.2 R26, [R216+0x7880] ;  /* 0x00788000d81a783b */ /* 0x0002e80000000100 */
[----:B------:R1:W4:Y:S04]  /*2c90*/  LDSM.16.M88.2 R108, [R216+0x8080] ;  /* 0x00808000d86c783b */ /* 0x0003280000000100 */
[----:B------:R1:W1:Y:S01]  /*2ca0*/  LDSM.16.M88.2 R2, [R216+0x8880] ;  /* 0x00888000d802783b */ /* 0x0002620000000100 */
[C---:B--2---:R-:W-:Y:S03]  /*2cb0*/  HMMA.16816.F32 R4, R28.reuse, R24, R4 ;  /* 0x000000181c04723c */ /* 0x044fe60000001804 */
        /* <DEDUP_REMOVED lines=10> */
[----:B------:R2:W1:Y:S01]  /*2d60*/  LDSM.16.M88.4 R104, [R225+0x1b080] ;  /* 0x01b08000e168783b */ /* 0x0004620000000200 */
[----:B------:R-:W-:Y:S03]  /*2d70*/  HMMA.16816.F32 R20, R28, R42, R20 ;  /* 0x0000002a1c14723c */ /* 0x000fe60000001814 */
[----:B------:R2:W1:Y:S05]  /*2d80*/  LDSM.16.M88.4 R176, [R226+0x1b080] ;  /* 0x01b08000e2b0783b */ /* 0x00046a0000000200 */
[----:B------:R-:W-:-:S05]  /*2d90*/  @P0 BRA `(.L_x_687) ;  /* 0x000004e000000947 */ /* 0x000fca0003800000 */
[C---:B---34-:R-:W-:Y:S01]  /*2da0*/  LOP3.LUT P4, RZ, R246.reuse, 0x2, RZ, 0xc0, !PT ;  /* 0x00000002f6ff7812 */ /* 0x058fe2000788c0ff */
[----:B------:R-:W3:Y:S01]  /*2db0*/  LDL.64 R190, [R1+0x8] ;  /* 0x0000080001be7983 */ /* 0x000ee20000100a00 */
[----:B------:R-:W-:Y:S01]  /*2dc0*/  LOP3.LUT P2, RZ, R246, 0x1, RZ, 0xc0, !PT ;  /* 0x00000001f6ff7812 */ /* 0x000fe2000784c0ff */
[----:B------:R-:W-:Y:S01]  /*2dd0*/  USHF.R.S32.HI UR29, URZ, 0x1f, UR27 ;  /* 0x0000001f3f1d7899 */ /* 0x000fe2000801141b */
[----:B------:R-:W-:Y:S01]  /*2de0*/  SEL R38, RZ, 0x2, P4 ;  /* 0x00000002ff267807 */ /* 0x000fe20002000000 */
[----:B------:R-:W-:Y:S01]  /*2df0*/  IMAD.MOV.U32 R25, RZ, RZ, R251 ;  /* 0x000000ffff197224 */ /* 0x000fe200078e00fb */
[----:B------:R-:W-:Y:S01]  /*2e00*/  SEL R37, RZ, 0x4, P6 ;  /* 0x00000004ff257807 */ /* 0x000fe20003000000 */
[----:B------:R-:W4:Y:S01]  /*2e10*/  LDL R40, [R1+0x18] ;  /* 0x0000180001287983 */ /* 0x000f220000100800 */
[----:B------:R-:W-:Y:S01]  /*2e20*/  ISETP.GE.AND P3, PT, R238, c[0x0][0x16c], PT ;  /* 0x00005b00ee007a0c */ /* 0x000fe20003f66270 */
[----:B------:R-:W-:Y:S01]  /*2e30*/  ULDC.64 UR6, c[0x0][0x178] ;  /* 0x00005e0000067ab9 */ /* 0x000fe20000000a00 */
[----:B------:R-:W-:Y:S01]  /*2e40*/  IMAD.U32 R34, RZ, RZ, UR21 ;  /* 0x00000015ff227e24 */ /* 0x000fe2000f8e00ff */
[----:B------:R-:W-:Y:S01]  /*2e50*/  UIMAD UR29, UR29, UR6, URZ ;  /* 0x000000061d1d72a4 */ /* 0x000fe2000f8e023f */
[----:B------:R-:W5:Y:S01]  /*2e60*/  S2R R33, SR_CTAID.Y ;  /* 0x0000000000217919 */ /* 0x000f620000002600 */
[----:B------:R-:W-:Y:S01]  /*2e70*/  IMAD.U32 R32, RZ, RZ, UR21 ;  /* 0x00000015ff207e24 */ /* 0x000fe2000f8e00ff */
[----:B------:R-:W-:Y:S01]  /*2e80*/  UIMAD.WIDE.U32 UR30, UR27, UR6, URZ ;  /* 0x000000061b1e72a5 */ /* 0x000fe2000f8e003f */
[----:B------:R-:W-:Y:S01]  /*2e90*/  IMAD.U32 R39, RZ, RZ, UR28 ;  /* 0x0000001cff277e24 */ /* 0x000fe2000f8e00ff */
[----:B------:R-:W-:Y:S01]  /*2ea0*/  UIMAD UR6, UR27, -0x40, UR22 ;  /* 0xffffffc01b0678a4 */ /* 0x000fe2000f8e0216 */
[----:B------:R-:W-:Y:S01]  /*2eb0*/  @!P5 IMAD.MOV.U32 R30, RZ, RZ, R244 ;  /* 0x000000ffff1ed224 */ /* 0x000fe200078e00f4 */
[----:B------:R-:W-:Y:S01]  /*2ec0*/  UIMAD UR29, UR27, UR7, UR29 ;  /* 0x000000071b1d72a4 */ /* 0x000fe2000f8e021d */
[----:B------:R-:W-:Y:S02]  /*2ed0*/  @!P5 IMAD.MOV.U32 R31, RZ, RZ, R245 ;  /* 0x000000ffff1fd224 */ /* 0x000fe400078e00f5 */
[----:B------:R-:W-:Y:S01]  /*2ee0*/  IMAD.U32 R29, RZ, RZ, UR30 ;  /* 0x0000001eff1d7e24 */ /* 0x000fe2000f8e00ff */
[----:B------:R-:W-:Y:S01]  /*2ef0*/  UIADD3 UR29, UR31, UR29, URZ ;  /* 0x0000001d1f1d7290 */ /* 0x000fe2000fffe03f */
[----:B-----5:R-:W-:Y:S01]  /*2f00*/  SHF.R.S32.HI R35, RZ, 0x1f, R33 ;  /* 0x0000001fff237819 */ /* 0x020fe20000011421 */
[----:B------:R-:W-:Y:S04]  /*2f10*/  @!P5 IMAD.WIDE.U32 R30, R33, c[0x0][0x270], R30 ;  /* 0x00009c00211eda25 */ /* 0x000fe800078e001e */
[----:B------:R-:W-:Y:S04]  /*2f20*/  IMAD R28, R35, c[0x0][0x180], RZ ;  /* 0x00006000231c7a24 */ /* 0x000fe800078e02ff */
[C---:B------:R-:W-:Y:S02]  /*2f30*/  IMAD R28, R33.reuse, c[0x0][0x184], R28 ;  /* 0x00006100211c7a24 */ /* 0x040fe400078e021c */
[----:B---3--:R-:W-:Y:S04]  /*2f40*/  IMAD.MOV.U32 R24, RZ, RZ, R190 ;  /* 0x000000ffff187224 */ /* 0x008fe800078e00be */
[----:B------:R-:W-:Y:S05]  /*2f50*/  IMAD.WIDE.U32 R24, R33, c[0x0][0x180], R24 ;  /* 0x0000600021187a25 */ /* 0x000fea00078e0018 */
[----:B------:R-:W-:Y:S04]  /*2f60*/  IADD3 R0, P0, R24, UR12, RZ ;  /* 0x0000000c18007c10 */ /* 0x000fe8000ff1e0ff */
[----:B------:R-:W-:Y:S01]  /*2f70*/  IADD3.X R28, R25, UR5, R28, P0, !PT ;  /* 0x00000005191c7c10 */ /* 0x000fe200087fe41c */
[----:B------:R-:W-:Y:S01]  /*2f80*/  IMAD.U32 R25, RZ, RZ, UR29 ;  /* 0x0000001dff197e24 */ /* 0x000fe2000f8e00ff */
[C---:B------:R-:W-:Y:S04]  /*2f90*/  LEA R24, P0, R0.reuse, c[0x0][0x160], 0x1 ;  /* 0x0000580000187a11 */ /* 0x040fe800078008ff */
[----:B------:R-:W-:Y:S01]  /*2fa0*/  LEA.HI.X R0, R0, c[0x0][0x164], R28, 0x1, P0 ;  /* 0x0000590000007a11 */ /* 0x000fe200000f0c1c */
[----:B------:R-:W-:Y:S01]  /*2fb0*/  IMAD.U32 R28, RZ, RZ, UR30 ;  /* 0x0000001eff1c7e24 */ /* 0x000fe2000f8e00ff */
[----:B------:R-:W-:Y:S02]  /*2fc0*/  LEA R24, P1, R29, R24, 0x7 ;  /* 0x000000181d187211 */ /* 0x000fe400078238ff */
[----:B------:R-:W-:Y:S02]  /*2fd0*/  SEL R29, RZ, 0x1, P2 ;  /* 0x00000001ff1d7807 */ /* 0x000fe40001000000 */
[----:B------:R-:W-:Y:S01]  /*2fe0*/  LEA.HI.X R25, R28, R0, R25, 0x7, P1 ;  /* 0x000000001c197211 */ /* 0x000fe200008f3c19 */
[----:B------:R-:W-:Y:S01]  /*2ff0*/  @!P5 IMAD R0, R35, c[0x0][0x270], RZ ;  /* 0x00009c002300da24 */ /* 0x000fe200078e02ff */
[----:B------:R-:W-:Y:S02]  /*3000*/  IADD3 R34, P1, P0, R34, 0x80, R24 ;  /* 0x0000008022227810 */ /* 0x000fe4000783e018 */
[----:B------:R-:W-:Y:S01]  /*3010*/  IADD3 R28, -R242, UR6, RZ ;  /* 0x00000006f21c7c10 */ /* 0x000fe2000fffe1ff */
[----:B------:R-:W-:Y:S01]  /*3020*/  @!P5 IMAD R0, R33, c[0x0][0x274], R0 ;  /* 0x00009d002100da24 */ /* 0x000fe200078e0200 */
[----:B------:R-:W-:Y:S02]  /*3030*/  IADD3.X R35, RZ, UR10, R25, P1, P0 ;  /* 0x0000000aff237c10 */ /* 0x000fe40008fe0419 */
[----:B------:R-:W-:Y:S02]  /*3040*/  IADD3 R32, P1, P0, R32, 0x100, R24 ;  /* 0x0000010020207810 */ /* 0x000fe4000783e018 */
[----:B------:R-:W-:Y:S02]  /*3050*/  IADD3 R29, R37, R38, R29 ;  /* 0x00000026251d7210 */ /* 0x000fe40007ffe01d */
[----:B------:R-:W-:Y:S02]  /*3060*/  IADD3.X R33, RZ, UR10, R25, P1, P0 ;  /* 0x0000000aff217c10 */ /* 0x000fe40008fe0419 */
[----:B------:R-:W-:Y:S02]  /*3070*/  @!P5 IADD3 R36, P0, R30, UR16, RZ ;  /* 0x000000101e24dc10 */ /* 0x000fe4000ff1e0ff */
[----:B------:R-:W-:Y:S02]  /*3080*/  ISETP.LT.OR P1, PT, R28, 0x1, P3 ;  /* 0x000000011c00780c */ /* 0x000fe40001f21670 */
[----:B------:R-:W-:Y:S01]  /*3090*/  @!P5 IADD3.X R31, R31, UR11, R0, P0, !PT ;  /* 0x0000000b1f1fdc10 */ /* 0x000fe200087fe400 */
[----:B----4-:R-:W-:Y:S01]  /*30a0*/  IMAD R0, R39, 0x6000, R40 ;  /* 0x0000600027007824 */ /* 0x010fe200078e0228 */
[C---:B------:R-:W-:Y:S02]  /*30b0*/  @!P5 LEA R30, P0, R36.reuse, c[0x0][0x258], 0x2 ;  /* 0x00009600241eda11 */ /* 0x040fe400078010ff */
[C---:B------:R-:W-:Y:S02]  /*30c0*/  LOP3.LUT P2, RZ, R29.reuse, 0x2, RZ, 0xc0, !PT ;  /* 0x000000021dff7812 */ /* 0x040fe4000784c0ff */
[----:B------:R-:W-:Y:S01]  /*30d0*/  @!P5 LEA.HI.X R31, R36, c[0x0][0x25c], R31, 0x2, P0 ;  /* 0x00009700241fda11 */ /* 0x000fe200000f141f */
[----:B------:R-:W-:Y:S01]  /*30e0*/  IMAD.U32 R36, RZ, RZ, UR23 ;  /* 0x00000017ff247e24 */ /* 0x000fe2000f8e00ff */
[C---:B------:R-:W-:Y:S02]  /*30f0*/  ISETP.LT.OR P0, PT, R28.reuse, 0x1, !P2 ;  /* 0x000000011c00780c */ /* 0x040fe40005701670 */
[C---:B------:R-:W-:Y:S01]  /*3100*/  ISETP.LT.OR P3, PT, R28.reuse, 0x21, P3 ;  /* 0x000000211c00780c */ /* 0x040fe20001f61670 */
[----:B------:R-:W-:Y:S01]  /*3110*/  @!PT LDS RZ, [RZ] ;  /* 0x00000000fffff984 */ /* 0x000fe20000000800 */
[----:B------:R-:W-:Y:S01]  /*3120*/  @!PT LDS RZ, [RZ] ;  /* 0x00000000fffff984 */ /* 0x000fe20000000800 */
[----:B------:R-:W-:Y:S01]  /*3130*/  @!PT LDS RZ, [RZ] ;  /* 0x00000000fffff984 */ /* 0x000fe20000000800 */
[----:B------:R3:W-:Y:S01]  /*3140*/  LDGSTS.E.BYPASS.LTC128B.128 [R0], [R24.64], !P1 ;  /* 0x0000000018007fae */ /* 0x0007e2000c901d4e */
[----:B------:R-:W-:Y:S01]  /*3150*/  LOP3.LUT P1, RZ, R29, 0x4, RZ, 0xc0, !PT ;  /* 0x000000041dff7812 */ /* 0x000fe2000782c0ff */
[----:B------:R-:W-:Y:S01]  /*3160*/  IMAD.U32 R29, RZ, RZ, UR28 ;  /* 0x0000001cff1d7e24 */ /* 0x000fe2000f8e00ff */
[C---:B------:R-:W-:Y:S07]  /*3170*/  ISETP.LT.OR P2, PT, R28.reuse, 0x21, !P2 ;  /* 0x000000211c00780c */ /* 0x040fee0005741670 */
[----:B------:R3:W-:Y:S01]  /*3180*/  LDGSTS.E.BYPASS.LTC128B.128 [R0+0x2000], [R24.64+0x80], !P0 ;  /* 0x0200008018007fae */ /* 0x0007e2000c101d4e */
[----:B------:R-:W-:Y:S11]  /*3190*/  ISETP.LT.OR P0, PT, R28, 0x1, !P1 ;  /* 0x000000011c00780c */ /* 0x000ff60004f01670 */
[----:B------:R-:W-:Y:S02]  /*31a0*/  @!UPT UIADD3 URZ, URZ, URZ, URZ ;  /* 0x0000003f3f3ff290 */ /* 0x000fe4000fffe03f */
[----:B------:R3:W-:Y:S02]  /*31b0*/  LDGSTS.E.BYPASS.LTC128B.128 [R0+0x4000], [R24.64+0x100], !P0 ;  /* 0x0400010018007fae */ /* 0x0007e4000c101d4e */
[----:B---3--:R-:W-:Y:S04]  /*31c0*/  IADD3 R24, P0, R24, UR21, RZ ;  /* 0x0000001518187c10 */ /* 0x008fe8000ff1e0ff */
[----:B------:R-:W-:Y:S02]  /*31d0*/  IADD3.X R25, R25, UR10, RZ, P0, !PT ;  /* 0x0000000a19197c10 */ /* 0x000fe400087fe4ff */
[----:B------:R-:W-:Y:S01]  /*31e0*/  ISETP.LT.OR P0, PT, R28, 0x21, !P1 ;  /* 0x000000211c00780c */ /* 0x000fe20004f01670 */
[----:B------:R-:W-:Y:S01]  /*31f0*/  @!P5 IMAD R28, R29, 0x10, R240 ;  /* 0x000000101d1cd824 */ /* 0x000fe200078e02f0 */
[----:B------:R-:W-:Y:S01]  /*3200*/  @!P5 LEA R29, R36, 0x40, 0x6 ;  /* 0x00000040241dd811 */ /* 0x000fe200078e30ff */
[----:B------:R3:W-:Y:S02]  /*3210*/  LDGSTS.E.BYPASS.LTC128B.128 [R0+0x1000], [R24.64], !P3 ;  /* 0x0100000018007fae */ /* 0x0007e4000d901d4e */
[----:B------:R-:W-:Y:S02]  /*3220*/  @!P5 IMAD.SHL.U32 R28, R28, 0x4, RZ ;  /* 0x000000041c1cd824 */ /* 0x000fe400078e00ff */
[----:B------:R-:W-:Y:S01]  /*3230*/  @!P5 IMAD.WIDE R30, R29, 0x4, R30 ;  /* 0x000000041d1ed825 */ /* 0x000fe200078e021e */
[----:B------:R4:W-:Y:S05]  /*3240*/  LDGSTS.E.BYPASS.LTC128B.128 [R0+0x3000], [R34.64], !P2 ;  /* 0x0300000022007fae */ /* 0x0009ea000d101d4e */
[----:B------:R4:W-:Y:S01]  /*3250*/  LDGSTS.E.BYPASS.LTC128B.128 [R0+0x5000], [R32.64], !P0 ;  /* 0x0500000020007fae */ /* 0x0009e2000c101d4e */
[----:B---3--:R-:W-:Y:S05]  /*3260*/  @!P5 IMAD.SHL.U32 R24, R28, 0x4, RZ ;  /* 0x000000041c18d824 */ /* 0x008fea00078e00ff */
[----:B------:R4:W-:Y:S02]  /*3270*/  @!P5 LDGSTS.E.BYPASS.LTC128B.128 [R24+0x21080], [R30.64] ;  /* 0x210800001e18dfae */ /* 0x0009e4000b901d4e */
.L_x_687:
[C---:B-1-34-:R-:W-:Y:S01]  /*3280*/  HMMA.16816.F32 R24, R104.reuse, R26, RZ ;  /* 0x0000001a6818723c */ /* 0x05afe200000018ff */
[----:B------:R-:W0:Y:S02]  /*3290*/  LDGDEPBAR ;  /* 0x00000000000079af */ /* 0x000e240000000000 */
[----:B------:R-:W-:Y:S02]  /*32a0*/  ISETP.GT.AND P0, PT, R233, 0x1, PT ;  /* 0x00000001e900780c */ /* 0x000fe40003f04270 */
[----:B------:R-:W-:Y:S02]  /*32b0*/  IADD3 R0, R230, R224, RZ ;  /* 0x000000e0e6007210 */ /* 0x000fe40007ffe0ff */
[----:B------:R-:W-:Y:S01]  /*32c0*/  FSEL R5, R5, -INF , P0 ;  /* 0xff80000005057808 */ /* 0x000fe20000000000 */
[C---:B------:R-:W-:Y:S01]  /*32d0*/  HMMA.16816.F32 R28, R104.reuse, R108, RZ ;  /* 0x0000006c681c723c */ /* 0x040fe200000018ff */
[----:B------:R-:W-:Y:S01]  /*32e0*/  LDSM.16.M88.2 R108, [R219+0x8080] ;  /* 0x00808000db6c783b */ /* 0x000fe20000000100 */
[----:B------:R-:W-:Y:S02]  /*32f0*/  ISETP.GT.AND P2, PT, R233, RZ, PT ;  /* 0x000000ffe900720c */ /* 0x000fe40003f44270 */
[--C-:B------:R-:W-:Y:S01]  /*3300*/  FFMA.FTZ R5, R5, c[0x0][0x29c], -R188.reuse ;  /* 0x0000a70005057a23 */ /* 0x100fe200000108bc */
[C---:B------:R-:W-:Y:S02]  /*3310*/  ISETP.GT.AND P3, PT, R233.reuse, 0x10, PT ;  /* 0x00000010e900780c */ /* 0x040fe40003f64270 */
[----:B------:R-:W-:Y:S01]  /*3320*/  FSEL R4, R4, -INF , P2 ;  /* 0xff80000004047808 */ /* 0x000fe20001000000 */
[C---:B------:R-:W-:Y:S01]  /*3330*/  HMMA.16816.F32 R32, R104.reuse, R2, RZ ;  /* 0x000000026820723c */ /* 0x040fe200000018ff */
[----:B------:R-:W-:Y:S01]  /*3340*/  LDSM.16.M88.2 R2, [R219+0x7880] ;  /* 0x00788000db02783b */ /* 0x000fe20000000100 */
[----:B------:R-:W-:Y:S02]  /*3350*/  ISETP.GT.AND P1, PT, R233, 0x11, PT ;  /* 0x00000011e900780c */ /* 0x000fe40003f24270 */
[----:B------:R-:W-:Y:S02]  /*3360*/  FSEL R8, R8, -INF , P3 ;  /* 0xff80000008087808 */ /* 0x000fe40001800000 */
[----:B------:R-:W-:Y:S02]  /*3370*/  FSEL R9, R9, -INF , P1 ;  /* 0xff80000009097808 */ /* 0x000fe40000800000 */
[C---:B------:R-:W-:Y:S01]  /*3380*/  HMMA.16816.F32 R36, R104.reuse, R110, RZ ;  /* 0x0000006e6824723c */ /* 0x040fe200000018ff */
[----:B------:R-:W-:Y:S01]  /*3390*/  LDSM.16.M88.2 R110, [R219+0x8880] ;  /* 0x00888000db6e783b */ /* 0x000fe20000000100 */
[----:B------:R-:W-:Y:S02]  /*33a0*/  ISETP.GT.AND P4, PT, R233, 0x21, PT ;  /* 0x00000021e900780c */ /* 0x000fe40003f84270 */
[--C-:B------:R-:W-:Y:S02]  /*33b0*/  FFMA.FTZ R8, R8, c[0x0][0x29c], -R188.reuse ;  /* 0x0000a70008087a23 */ /* 0x100fe400000108bc */
[--C-:B------:R-:W-:Y:S01]  /*33c0*/  FFMA.FTZ R9, R9, c[0x0][0x29c], -R188.reuse ;  /* 0x0000a70009097a23 */ /* 0x100fe200000108bc */
[----:B------:R-:W-:Y:S01]  /*33d0*/  FSEL R13, R13, -INF , P4 ;  /* 0xff8000000d0d7808 */ /* 0x000fe20002000000 */
[----:B------:R-:W-:Y:S01]  /*33e0*/  HMMA.16816.F32 R40, R104, R172, RZ ;  /* 0x000000ac6828723c */ /* 0x000fe200000018ff */
[----:B------:R-:W1:Y:S03]  /*33f0*/  LDSM.16.M88.4 R104, [R224] ;  /* 0x00000000e068783b */ /* 0x000e660000000200 */
[--C-:B------:R-:W-:Y:S01]  /*3400*/  FFMA.FTZ R13, R13, c[0x0][0x29c], -R188.reuse ;  /* 0x0000a7000d0d7a23 */ /* 0x100fe200000108bc */
[----:B------:R-:W3:Y:S03]  /*3410*/  LDSM.16.M88.2 R172, [R219+0x9080] ;  /* 0x00908000dbac783b */ /* 0x000ee60000000100 */
[C---:B------:R-:W-:Y:S01]  /*3420*/  HMMA.16816.F32 R24, R176.reuse, R174, R24 ;  /* 0x000000aeb018723c */ /* 0x040fe20000001818 */
[----:B------:R-:W4:Y:S07]  /*3430*/  LDSM.16.M88.2 R174, [R219+0x9880] ;  /* 0x00988000dbae783b */ /* 0x000f2e0000000100 */
[C---:B------:R-:W-:Y:S01]  /*3440*/  HMMA.16816.F32 R28, R176.reuse, R180, R28 ;  /* 0x000000b4b01c723c */ /* 0x040fe2000000181c */
[----:B------:R-:W-:Y:S07]  /*3450*/  LDSM.16.M88.2 R180, [R218+0x7880] ;  /* 0x00788000dab4783b */ /* 0x000fee0000000100 */
[C---:B------:R-:W-:Y:S01]  /*3460*/  HMMA.16816.F32 R32, R176.reuse, R182, R32 ;  /* 0x000000b6b020723c */ /* 0x040fe20000001820 */
[----:B------:R-:W-:Y:S07]  /*3470*/  LDSM.16.M88.2 R182, [R218+0x8080] ;  /* 0x00808000dab6783b */ /* 0x000fee0000000100 */
[C---:B------:R-:W-:Y:S08]  /*3480*/  HMMA.16816.F32 R36, R176.reuse, R184, R36 ;  /* 0x000000b8b024723c */ /* 0x040ff00000001824 */
[----:B------:R-:W-:Y:S01]  /*3490*/  HMMA.16816.F32 R40, R176, R186, R40 ;  /* 0x000000bab028723c */ /* 0x000fe20000001828 */
[----:B------:R-:W5:Y:S04]  /*34a0*/  LDSM.16.M88.4 R176, [R0] ;  /* 0x0000000000b0783b */ /* 0x000f680000000200 */
[----:B------:R-:W-:Y:S03]  /*34b0*/  LDSM.16.M88.4 R184, [R224+0x2000] ;  /* 0x00200000e0b8783b */ /* 0x000fe60000000200 */
[C---:B-1----:R-:W-:Y:S01]  /*34c0*/  HMMA.16816.F32 R24, R104.reuse, R2, R24 ;  /* 0x000000026818723c */ /* 0x042fe20000001818 */
[----:B------:R-:W1:Y:S07]  /*34d0*/  LDSM.16.M88.2 R2, [R218+0x8880] ;  /* 0x00888000da02783b */ /* 0x000e6e0000000100 */
[C---:B------:R-:W-:Y:S01]  /*34e0*/  HMMA.16816.F32 R28, R104.reuse, R108, R28 ;  /* 0x0000006c681c723c */ /* 0x040fe2000000181c */
[----:B------:R-:W2:Y:S07]  /*34f0*/  LDSM.16.M88.2 R108, [R218+0x9080] ;  /* 0x00908000da6c783b */ /* 0x000eae0000000100 */
[C---:B------:R-:W-:Y:S01]  /*3500*/  HMMA.16816.F32 R32, R104.reuse, R110, R32 ;  /* 0x0000006e6820723c */ /* 0x040fe20000001820 */
[----:B------:R-:W2:Y:S07]  /*3510*/  LDSM.16.M88.2 R110, [R218+0x9880] ;  /* 0x00988000da6e783b */ /* 0x000eae0000000100 */
[C---:B---3--:R-:W-:Y:S01]  /*3520*/  HMMA.16816.F32 R36, R104.reuse, R172, R36 ;  /* 0x000000ac6824723c */ /* 0x048fe20000001824 */
[----:B------:R-:W-:Y:S07]  /*3530*/  LDSM.16.M88.2 R172, [R216+0xa080] ;  /* 0x00a08000d8ac783b */ /* 0x000fee0000000100 */
[----:B----4-:R-:W-:Y:S01]  /*3540*/  HMMA.16816.F32 R40, R104, R174, R40 ;  /* 0x000000ae6828723c */ /* 0x010fe20000001828 */
[----:B------:R-:W3:Y:S04]  /*3550*/  LDSM.16.M88.4 R104, [R225+0x1d080] ;  /* 0x01d08000e168783b */ /* 0x000ee80000000200 */
[----:B------:R-:W4:Y:S03]  /*3560*/  LDSM.16.M88.2 R174, [R216+0xa880] ;  /* 0x00a88000d8ae783b */ /* 0x000f260000000100 */
[C---:B-----5:R-:W-:Y:S01]  /*3570*/  HMMA.16816.F32 R24, R176.reuse, R180, R24 ;  /* 0x000000b4b018723c */ /* 0x060fe20000001818 */
[----:B------:R-:W-:Y:S07]  /*3580*/  LDSM.16.M88.2 R180, [R217+0xa080] ;  /* 0x00a08000d9b4783b */ /* 0x000fee0000000100 */
[C---:B------:R-:W-:Y:S01]  /*3590*/  HMMA.16816.F32 R28, R176.reuse, R182, R28 ;  /* 0x000000b6b01c723c */ /* 0x040fe2000000181c */
[----:B------:R-:W-:Y:S07]  /*35a0*/  LDSM.16.M88.2 R182, [R217+0xb080] ;  /* 0x00b08000d9b6783b */ /* 0x000fee0000000100 */
[C---:B-1----:R-:W-:Y:S01]  /*35b0*/  HMMA.16816.F32 R32, R176.reuse, R2, R32 ;  /* 0x00000002b020723c */ /* 0x042fe20000001820 */
[----:B------:R-:W1:Y:S07]  /*35c0*/  LDSM.16.M88.2 R2, [R216+0xb080] ;  /* 0x00b08000d802783b */ /* 0x000e6e0000000100 */
[C---:B--2---:R-:W-:Y:S01]  /*35d0*/  HMMA.16816.F32 R36, R176.reuse, R108, R36 ;  /* 0x0000006cb024723c */ /* 0x044fe20000001824 */
[----:B------:R-:W2:Y:S07]  /*35e0*/  LDSM.16.M88.2 R108, [R216+0xb880] ;  /* 0x00b88000d86c783b */ /* 0x000eae0000000100 */
[----:B------:R-:W-:Y:S01]  /*35f0*/  HMMA.16816.F32 R40, R176, R110, R40 ;  /* 0x0000006eb028723c */ /* 0x000fe20000001828 */
[----:B------:R-:W5:Y:S04]  /*3600*/  LDSM.16.M88.2 R110, [R216+0xc080] ;  /* 0x00c08000d86e783b */ /* 0x000f680000000100 */
[----:B------:R-:W5:Y:S03]  /*3610*/  LDSM.16.M88.4 R176, [R226+0x1d080] ;  /* 0x01d08000e2b0783b */ /* 0x000f660000000200 */
[C---:B---3--:R-:W-:Y:S01]  /*3620*/  HMMA.16816.F32 R24, R104.reuse, R172, R24 ;  /* 0x000000ac6818723c */ /* 0x048fe20000001818 */
[----:B------:R-:W3:Y:S07]  /*3630*/  LDSM.16.M88.2 R172, [R217+0xa880] ;  /* 0x00a88000d9ac783b */ /* 0x000eee0000000100 */
[C---:B----4-:R-:W-:Y:S01]  /*3640*/  HMMA.16816.F32 R28, R104.reuse, R174, R28 ;  /* 0x000000ae681c723c */ /* 0x050fe2000000181c */
[----:B------:R-:W4:Y:S07]  /*3650*/  LDSM.16.M88.2 R174, [R217+0xb880] ;  /* 0x00b88000d9ae783b */ /* 0x000f2e0000000100 */
[C---:B-1----:R-:W-:Y:S01]  /*3660*/  HMMA.16816.F32 R32, R104.reuse, R2, R32 ;  /* 0x000000026820723c */ /* 0x042fe20000001820 */
[----:B------:R-:W1:Y:S07]  /*3670*/  LDSM.16.M88.2 R2, [R217+0xc080] ;  /* 0x00c08000d902783b */ /* 0x000e6e0000000100 */
[C---:B--2---:R-:W-:Y:S01]  /*3680*/  HMMA.16816.F32 R36, R104.reuse, R108, R36 ;  /* 0x0000006c6824723c */ /* 0x044fe20000001824 */
[----:B------:R-:W2:Y:S07]  /*3690*/  LDSM.16.M88.2 R108, [R219+0xa080] ;  /* 0x00a08000db6c783b */ /* 0x000eae0000000100 */
[----:B-----5:R-:W-:Y:S01]  /*36a0*/  HMMA.16816.F32 R40, R104, R110, R40 ;  /* 0x0000006e6828723c */ /* 0x020fe20000001828 */
[----:B------:R-:W5:Y:S04]  /*36b0*/  LDSM.16.M88.2 R104, [R219+0xa880] ;  /* 0x00a88000db68783b */ /* 0x000f680000000100 */
[----:B------:R-:W2:Y:S03]  /*36c0*/  LDSM.16.M88.2 R106, [R219+0xb080] ;  /* 0x00b08000db6a783b */ /* 0x000ea60000000100 */
[C---:B------:R-:W-:Y:S01]  /*36d0*/  HMMA.16816.F32 R24, R176.reuse, R180, R24 ;  /* 0x000000b4b018723c */ /* 0x040fe20000001818 */
[----:B------:R-:W5:Y:S07]  /*36e0*/  LDSM.16.M88.2 R110, [R219+0xb880] ;  /* 0x00b88000db6e783b */ /* 0x000f6e0000000100 */
[C---:B---3--:R-:W-:Y:S08]  /*36f0*/  HMMA.16816.F32 R28, R176.reuse, R172, R28 ;  /* 0x000000acb01c723c */ /* 0x048ff0000000181c */
[C---:B------:R-:W-:Y:S01]  /*3700*/  HMMA.16816.F32 R32, R176.reuse, R182, R32 ;  /* 0x000000b6b020723c */ /* 0x040fe20000001820 */
[----:B------:R-:W-:Y:S07]  /*3710*/  LDSM.16.M88.4 R180, [R225+0x1f080] ;  /* 0x01f08000e1b4783b */ /* 0x000fee0000000200 */
[C---:B----4-:R-:W-:Y:S01]  /*3720*/  HMMA.16816.F32 R36, R176.reuse, R174, R36 ;  /* 0x000000aeb024723c */ /* 0x050fe20000001824 */
[----:B------:R-:W-:Y:S07]  /*3730*/  LDSM.16.M88.4 R172, [R0+0x2000] ;  /* 0x0020000000ac783b */ /* 0x000fee0000000200 */
[----:B-1----:R-:W-:Y:S01]  /*3740*/  HMMA.16816.F32 R40, R176, R2, R40 ;  /* 0x00000002b028723c */ /* 0x002fe20000001828 */
[----:B------:R-:W1:Y:S04]  /*3750*/  LDSM.16.M88.2 R2, [R219+0xc080] ;  /* 0x00c08000db02783b */ /* 0x000e680000000100 */
[----:B------:R-:W-:Y:S03]  /*3760*/  LDSM.16.M88.2 R176, [R218+0xb080] ;  /* 0x00b08000dab0783b */ /* 0x000fe60000000100 */
[C---:B--2---:R-:W-:Y:S01]  /*3770*/  HMMA.16816.F32 R24, R184.reuse, R108, R24 ;  /* 0x0000006cb818723c */ /* 0x044fe20000001818 */
[----:B------:R-:W2:Y:S04]  /*3780*/  LDSM.16.M88.2 R108, [R218+0xa080] ;  /* 0x00a08000da6c783b */ /* 0x000ea80000000100 */
[----:B------:R-:W-:Y:S03]  /*3790*/  LDSM.16.M88.2 R178, [R218+0xc080] ;  /* 0x00c08000dab2783b */ /* 0x000fe60000000100 */
[C---:B-----5:R-:W-:Y:S01]  /*37a0*/  HMMA.16816.F32 R28, R184.reuse, R104, R28 ;  /* 0x00000068b81c723c */ /* 0x060fe2000000181c */
[----:B------:R-:W3:Y:S07]  /*37b0*/  LDSM.16.M88.2 R104, [R218+0xa880] ;  /* 0x00a88000da68783b */ /* 0x000eee0000000100 */
[C---:B------:R-:W-:Y:S01]  /*37c0*/  HMMA.16816.F32 R32, R184.reuse, R106, R32 ;  /* 0x0000006ab820723c */ /* 0x040fe20000001820 */
[----:B------:R-:W4:Y:S07]  /*37d0*/  LDSM.16.M88.2 R106, [R218+0xb880] ;  /* 0x00b88000da6a783b */ /* 0x000f2e0000000100 */
[C---:B------:R-:W-:Y:S01]  /*37e0*/  HMMA.16816.F32 R36, R184.reuse, R110, R36 ;  /* 0x0000006eb824723c */ /* 0x040fe20000001824 */
[----:B------:R-:W5:Y:S07]  /*37f0*/  LDSM.16.M88.2 R110, [R216+0xc880] ;  /* 0x00c88000d86e783b */ /* 0x000f6e0000000100 */
[----:B-1----:R-:W-:Y:S01]  /*3800*/  HMMA.16816.F32 R40, R184, R2, R40 ;  /* 0x00000002b828723c */ /* 0x002fe20000001828 */
[----:B------:R-:W1:Y:S01]  /*3810*/  LDSM.16.M88.2 R2, [R216+0xd080] ;  /* 0x00d08000d802783b */ /* 0x000e620000000100 */
[----:B------:R1:W-:Y:S05]  /*3820*/  MUFU.EX2 R185, R5 ;  /* 0x0000000500b97308 */ /* 0x0003ea0000000800 */
[----:B------:R-:W-:Y:S01]  /*3830*/  FSEL R186, R7, -INF , P0 ;  /* 0xff80000007ba7808 */ /* 0x000fe20000000000 */
[C---:B--2---:R-:W-:Y:S01]  /*3840*/  HMMA.16816.F32 R24, R172.reuse, R108, R24 ;  /* 0x0000006cac18723c */ /* 0x044fe20000001818 */
[----:B------:R-:W2:Y:S04]  /*3850*/  LDSM.16.M88.2 R108, [R216+0xd880] ;  /* 0x00d88000d86c783b */ /* 0x000ea80000000100 */
[----:B------:R-:W-:Y:S03]  /*3860*/  ISETP.GT.AND P0, PT, R233, 0x20, PT ;  /* 0x00000020e900780c */ /* 0x000fe60003f04270 */
[C---:B---3--:R-:W-:Y:S01]  /*3870*/  HMMA.16816.F32 R28, R172.reuse, R104, R28 ;  /* 0x00000068ac1c723c */ /* 0x048fe2000000181c */
[----:B------:R-:W3:Y:S03]  /*3880*/  LDSM.16.M88.2 R104, [R216+0xe080] ;  /* 0x00e08000d868783b */ /* 0x000ee60000000100 */
[----:B------:R-:W-:Y:S04]  /*3890*/  FSEL R12, R12, -INF , P0 ;  /* 0xff8000000c0c7808 */ /* 0x000fe80000000000 */
[C---:B------:R-:W-:Y:S01]  /*38a0*/  HMMA.16816.F32 R32, R172.reuse, R176, R32 ;  /* 0x000000b0ac20723c */ /* 0x040fe20000001820 */
[----:B------:R-:W-:Y:S03]  /*38b0*/  MUFU.EX2 R177, R13 ;  /* 0x0000000d00b17308 */ /* 0x000fe60000000800 */
[--C-:B------:R-:W-:Y:S04]  /*38c0*/  FFMA.FTZ R12, R12, c[0x0][0x29c], -R188.reuse ;  /* 0x0000a7000c0c7a23 */ /* 0x100fe800000108bc */
[C---:B----4-:R-:W-:Y:S01]  /*38d0*/  HMMA.16816.F32 R36, R172.reuse, R106, R36 ;  /* 0x0000006aac24723c */ /* 0x050fe20000001824 */
[----:B------:R-:W4:Y:S07]  /*38e0*/  LDSM.16.M88.2 R106, [R216+0xe880] ;  /* 0x00e88000d86a783b */ /* 0x000f2e0000000100 */
[----:B------:R-:W-:Y:S01]  /*38f0*/  HMMA.16816.F32 R40, R172, R178, R40 ;  /* 0x000000b2ac28723c */ /* 0x000fe20000001828 */
[----:B------:R-:W-:Y:S01]  /*3900*/  LDSM.16.M88.4 R172, [R226+0x1f080] ;  /* 0x01f08000e2ac783b */ /* 0x000fe20000000200 */
[----:B------:R-:W-:Y:S06]  /*3910*/  MUFU.EX2 R179, R9 ;  /* 0x0000000900b37308 */ /* 0x000fec0000000800 */
[C---:B-----5:R-:W-:Y:S01]  /*3920*/  HMMA.16816.F32 R24, R180.reuse, R110, R24 ;  /* 0x0000006eb418723c */ /* 0x060fe20000001818 */
[----:B------:R-:W5:Y:S03]  /*3930*/  LDSM.16.M88.2 R110, [R217+0xc880] ;  /* 0x00c88000d96e783b */ /* 0x000f660000000100 */
[----:B------:R-:W-:Y:S04]  /*3940*/  MUFU.EX2 R178, R12 ;  /* 0x0000000c00b27308 */ /* 0x000fe80000000800 */
[C---:B-1----:R-:W-:Y:S01]  /*3950*/  HMMA.16816.F32 R28, R180.reuse, R2, R28 ;  /* 0x00000002b41c723c */ /* 0x042fe2000000181c */
[----:B------:R-:W1:Y:S07]  /*3960*/  LDSM.16.M88.2 R2, [R217+0xd080] ;  /* 0x00d08000d902783b */ /* 0x000e6e0000000100 */
[C---:B--2---:R-:W-:Y:S07]  /*3970*/  HMMA.16816.F32 R32, R180.reuse, R108, R32 ;  /* 0x0000006cb420723c */ /* 0x044fee0000001820 */
[--C-:B------:R-:W-:Y:S01]  /*3980*/  FFMA.FTZ R108, R4, c[0x0][0x29c], -R188.reuse ;  /* 0x0000a700046c7a23 */ /* 0x100fe200000108bc */
[C---:B---3--:R-:W-:Y:S01]  /*3990*/  HMMA.16816.F32 R36, R180.reuse, R104, R36 ;  /* 0x00000068b424723c */ /* 0x048fe20000001824 */
[----:B------:R-:W2:Y:S02]  /*39a0*/  LDSM.16.M88.2 R4, [R217+0xd880] ;  /* 0x00d88000d904783b */ /* 0x000ea40000000100 */
[----:B------:R3:W-:Y:S02]  /*39b0*/  MUFU.EX2 R184, R108 ;  /* 0x0000006c00b87308 */ /* 0x0007e40000000800 */
[----:B------:R-:W2:Y:S03]  /*39c0*/  LDSM.16.M88.2 R104, [R217+0xe080] ;  /* 0x00e08000d968783b */ /* 0x000ea60000000100 */
[----:B----4-:R-:W-:Y:S05]  /*39d0*/  HMMA.16816.F32 R40, R180, R106, R40 ;  /* 0x0000006ab428723c */ /* 0x010fea0000001828 */
[----:B------:R4:W2:Y:S02]  /*39e0*/  MUFU.EX2 R180, R8 ;  /* 0x0000000800b47308 */ /* 0x0008a40000000800 */
[----:B------:R-:W-:Y:S01]  /*39f0*/  FSEL R107, R6, -INF , P2 ;  /* 0xff800000066b7808 */ /* 0x000fe20001000000 */
[C---:B-----5:R-:W-:Y:S01]  /*3a00*/  HMMA.16816.F32 R24, R172.reuse, R110, R24 ;  /* 0x0000006eac18723c */ /* 0x060fe20000001818 */
[----:B------:R-:W5:Y:S04]  /*3a10*/  LDSM.16.M88.2 R6, [R217+0xe880] ;  /* 0x00e88000d906783b */ /* 0x000f680000000100 */
[----:B------:R-:W-:Y:S01]  /*3a20*/  FSEL R106, R10, -INF , P3 ;  /* 0xff8000000a6a7808 */ /* 0x000fe20001800000 */
[--C-:B------:R-:W-:Y:S01]  /*3a30*/  FFMA.FTZ R107, R107, c[0x0][0x29c], -R189.reuse ;  /* 0x0000a7006b6b7a23 */ /* 0x100fe200000108bd */
[----:B------:R-:W-:Y:S01]  /*3a40*/  FSEL R183, R11, -INF , P1 ;  /* 0xff8000000bb77808 */ /* 0x000fe20000800000 */
[C---:B-1----:R-:W-:Y:S01]  /*3a50*/  HMMA.16816.F32 R28, R172.reuse, R2, R28 ;  /* 0x00000002ac1c723c */ /* 0x042fe2000000181c */
[----:B------:R-:W-:Y:S02]  /*3a60*/  LDSM.16.M88.2 R2, [R219+0xd080] ;  /* 0x00d08000db02783b */ /* 0x000fe40000000100 */
[----:B------:R-:W-:Y:S01]  /*3a70*/  ISETP.GT.AND P3, PT, R233, 0x30, PT ;  /* 0x00000030e900780c */ /* 0x000fe20003f64270 */
[----:B------:R-:W-:Y:S01]  /*3a80*/  MUFU.EX2 R107, R107 ;  /* 0x0000006b006b7308 */ /* 0x000fe20000000800 */
[----:B---3--:R-:W-:Y:S01]  /*3a90*/  LDSM.16.M88.4 R108, [R224+0x4000] ;  /* 0x00400000e06c783b */ /* 0x008fe20000000200 */
[----:B------:R-:W-:Y:S01]  /*3aa0*/  FSEL R182, R14, -INF , P0 ;  /* 0xff8000000eb67808 */ /* 0x000fe20000000000 */
[--C-:B------:R-:W-:Y:S01]  /*3ab0*/  FFMA.FTZ R106, R106, c[0x0][0x29c], -R189.reuse ;  /* 0x0000a7006a6a7a23 */ /* 0x100fe200000108bd */
[----:B------:R-:W-:Y:S01]  /*3ac0*/  FSEL R181, R15, -INF , P4 ;  /* 0xff8000000fb57808 */ /* 0x000fe20002000000 */
[----:B------:R-:W-:Y:S01]  /*3ad0*/  LDSM.16.M88.2 R10, [R219+0xe080] ;  /* 0x00e08000db0a783b */ /* 0x000fe20000000100 */
[----:B------:R-:W-:Y:S02]  /*3ae0*/  ISETP.GT.AND P2, PT, R233, 0x31, PT ;  /* 0x00000031e900780c */ /* 0x000fe40003f44270 */
[----:B------:R-:W-:Y:S01]  /*3af0*/  FSEL R16, R16, -INF , P3 ;  /* 0xff80000010107808 */ /* 0x000fe20001800000 */
[----:B----4-:R-:W1:Y:S01]  /*3b00*/  LDSM.16.M88.2 R8, [R219+0xc880] ;  /* 0x00c88000db08783b */ /* 0x010e620000000100 */
[----:B------:R-:W-:Y:S01]  /*3b10*/  FSEL R17, R17, -INF , P2 ;  /* 0xff80000011117808 */ /* 0x000fe20001000000 */
[----:B------:R-:W-:Y:S01]  /*3b20*/  MUFU.EX2 R106, R106 ;  /* 0x0000006a006a7308 */ /* 0x000fe20000000800 */
[C---:B--2---:R-:W-:Y:S01]  /*3b30*/  HMMA.16816.F32 R32, R172.reuse, R4, R32 ;  /* 0x00000004ac20723c */ /* 0x044fe20000001820 */
[----:B------:R-:W2:Y:S02]  /*3b40*/  LDSM.16.M88.2 R4, [R219+0xd880] ;  /* 0x00d88000db04783b */ /* 0x000ea40000000100 */
[--C-:B------:R-:W-:Y:S01]  /*3b50*/  FFMA.FTZ R16, R16, c[0x0][0x29c], -R188.reuse ;  /* 0x0000a70010107a23 */ /* 0x100fe200000108bc */
[----:B------:R-:W-:Y:S01]  /*3b60*/  ISETP.GT.AND P1, PT, R233, 0x40, PT ;  /* 0x00000040e900780c */ /* 0x000fe20003f24270 */
[----:B------:R3:W-:Y:S01]  /*3b70*/  LDSM.16.M88.4 R12, [R0+0x4000] ;  /* 0x00400000000c783b */ /* 0x0007e20000000200 */
[--C-:B------:R-:W-:Y:S01]  /*3b80*/  FFMA.FTZ R17, R17, c[0x0][0x29c], -R188.reuse ;  /* 0x0000a70011117a23 */ /* 0x100fe200000108bc */
[----:B------:R-:W-:Y:S01]  /*3b90*/  ISETP.GT.AND P0, PT, R233, 0x41, PT ;  /* 0x00000041e900780c */ /* 0x000fe20003f04270 */
[C---:B------:R-:W-:Y:S01]  /*3ba0*/  HMMA.16816.F32 R36, R172.reuse, R104, R36 ;  /* 0x00000068ac24723c */ /* 0x040fe20000001824 */
[----:B------:R-:W-:Y:S03]  /*3bb0*/  MUFU.EX2 R176, R16 ;  /* 0x0000001000b07308 */ /* 0x000fe60000000800 */
[----:B------:R-:W-:Y:S02]  /*3bc0*/  FSEL R21, R21, -INF , P0 ;  /* 0xff80000015157808 */ /* 0x000fe40000000000 */
[----:B------:R-:W-:Y:S01]  /*3bd0*/  FSEL R22, R22, -INF , P1 ;  /* 0xff80000016167808 */ /* 0x000fe20000800000 */
[--C-:B------:R-:W-:Y:S01]  /*3be0*/  FFMA.FTZ R105, R183, c[0x0][0x29c], -R189.reuse ;  /* 0x0000a700b7697a23 */ /* 0x100fe200000108bd */
[----:B------:R-:W-:Y:S01]  /*3bf0*/  FSEL R23, R23, -INF , P0 ;  /* 0xff80000017177808 */ /* 0x000fe20000000000 */
[----:B-----5:R-:W-:Y:S01]  /*3c00*/  HMMA.16816.F32 R40, R172, R6, R40 ;  /* 0x00000006ac28723c */ /* 0x020fe20000001828 */
[----:B------:R-:W4:Y:S01]  /*3c10*/  LDSM.16.M88.2 R6, [R219+0xe880] ;  /* 0x00e88000db06783b */ /* 0x000f220000000100 */
[----:B------:R5:W2:Y:S01]  /*3c20*/  MUFU.EX2 R174, R17 ;  /* 0x0000001100ae7308 */ /* 0x000aa20000000800 */
[----:B------:R-:W-:Y:S01]  /*3c30*/  FSEL R20, R20, -INF , P1 ;  /* 0xff80000014147808 */ /* 0x000fe20000800000 */
[--C-:B------:R-:W-:Y:S01]  /*3c40*/  FFMA.FTZ R104, R182, c[0x0][0x29c], -R189.reuse ;  /* 0x0000a700b6687a23 */ /* 0x100fe200000108bd */
[----:B------:R-:W-:Y:S02]  /*3c50*/  PLOP3.LUT P0, PT, PT, PT, UP0, 0x80, 0x0 ;  /* 0x000000000000781c */ /* 0x000fe40003f0f008 */
[----:B------:R-:W-:Y:S01]  /*3c60*/  FSEL R175, R18, -INF , P3 ;  /* 0xff80000012af7808 */ /* 0x000fe20001800000 */
[--C-:B------:R-:W-:Y:S01]  /*3c70*/  FFMA.FTZ R20, R20, c[0x0][0x29c], -R188.reuse ;  /* 0x0000a70014147a23 */ /* 0x100fe200000108bc */
[----:B------:R-:W-:Y:S03]  /*3c80*/  LDS R18, [R237.X4+0x21280] ;  /* 0x02128000ed127984 */ /* 0x000fe60000004800 */
[----:B------:R2:W-:Y:S01]  /*3c90*/  MUFU.EX2 R173, R20 ;  /* 0x0000001400ad7308 */ /* 0x0005e20000000800 */
[----:B------:R-:W-:Y:S02]  /*3ca0*/  FFMA.FTZ R188, R21, c[0x0][0x29c], -R188 ;  /* 0x0000a70015bc7a23 */ /* 0x000fe400000108bc */
[--C-:B---3--:R-:W-:Y:S02]  /*3cb0*/  FFMA.FTZ R0, R181, c[0x0][0x29c], -R189.reuse ;  /* 0x0000a700b5007a23 */ /* 0x108fe400000108bd */
[--C-:B------:R-:W-:Y:S01]  /*3cc0*/  FFMA.FTZ R172, R186, c[0x0][0x29c], -R189.reuse ;  /* 0x0000a700baac7a23 */ /* 0x100fe200000108bd */
[C---:B-1----:R-:W-:Y:S01]  /*3cd0*/  HMMA.16816.F32 R24, R108.reuse, R8, R24 ;  /* 0x000000086c18723c */ /* 0x042fe20000001818 */
[----:B------:R-:W-:Y:S03]  /*3ce0*/  LDSM.16.M88.2 R8, [R218+0xd080] ;  /* 0x00d08000da08783b */ /* 0x000fe60000000100 */
[----:B------:R-:W-:Y:S01]  /*3cf0*/  MUFU.EX2 R105, R105 ;  /* 0x0000006900697308 */ /* 0x000fe20000000800 */
[----:B-----5:R-:W1:Y:S03]  /*3d00*/  LDSM.16.M88.2 R16, [R218+0xc880] ;  /* 0x00c88000da10783b */ /* 0x020e660000000100 */
[C---:B------:R-:W-:Y:S01]  /*3d10*/  HMMA.16816.F32 R28, R108.reuse, R2, R28 ;  /* 0x000000026c1c723c */ /* 0x040fe2000000181c */
[----:B------:R-:W3:Y:S05]  /*3d20*/  LDSM.16.M88.2 R2, [R218+0xd880] ;  /* 0x00d88000da02783b */ /* 0x000eea0000000100 */
[----:B------:R-:W5:Y:S02]  /*3d30*/  MUFU.EX2 R172, R172 ;  /* 0x000000ac00ac7308 */ /* 0x000f640000000800 */
[C---:B--2---:R-:W-:Y:S01]  /*3d40*/  HMMA.16816.F32 R32, R108.reuse, R4, R32 ;  /* 0x000000046c20723c */ /* 0x044fe20000001820 */
[----:B------:R-:W2:Y:S04]  /*3d50*/  LDSM.16.M88.2 R20, [R218+0xe080] ;  /* 0x00e08000da14783b */ /* 0x000ea80000000100 */
[----:B------:R-:W2:Y:S03]  /*3d60*/  LDSM.16.M88.2 R4, [R218+0xe880] ;  /* 0x00e88000da04783b */ /* 0x000ea60000000100 */
[----:B------:R-:W-:Y:S01]  /*3d70*/  MUFU.EX2 R104, R104 ;  /* 0x0000006800687308 */ /* 0x000fe20000000800 */
[C---:B------:R-:W-:Y:S07]  /*3d80*/  HMMA.16816.F32 R36, R108.reuse, R10, R36 ;  /* 0x0000000a6c24723c */ /* 0x040fee0000001824 */
[----:B------:R-:W-:Y:S01]  /*3d90*/  F2FP.PACK_AB R11, R179, R180 ;  /* 0x000000b4b30b723e */ /* 0x000fe200000000ff */
[----:B----4-:R-:W-:Y:S01]  /*3da0*/  HMMA.16816.F32 R40, R108, R6, R40 ;  /* 0x000000066c28723c */ /* 0x010fe20000001828 */
[----:B------:R-:W4:Y:S06]  /*3db0*/  MUFU.EX2 R188, R188 ;  /* 0x000000bc00bc7308 */ /* 0x000f2c0000000800 */
[----:B------:R-:W-:Y:S01]  /*3dc0*/  F2FP.PACK_AB R6, R174, R176 ;  /* 0x000000b0ae06723e */ /* 0x000fe200000000ff */
[C---:B-1----:R-:W-:Y:S07]  /*3dd0*/  HMMA.16816.F32 R24, R12.reuse, R16, R24 ;  /* 0x000000100c18723c */ /* 0x042fee0000001818 */
[----:B------:R-:W-:Y:S01]  /*3de0*/  FSEL R16, R19, -INF , P2 ;  /* 0xff80000013107808 */ /* 0x000fe20001000000 */
[C---:B------:R-:W-:Y:S04]  /*3df0*/  HMMA.16816.F32 R28, R12.reuse, R8, R28 ;  /* 0x000000080c1c723c */ /* 0x040fe8000000181c */
[--C-:B------:R-:W-:Y:S02]  /*3e00*/  FFMA.FTZ R17, R175, c[0x0][0x29c], -R189.reuse ;  /* 0x0000a700af117a23 */ /* 0x100fe400000108bd */
[--C-:B------:R-:W-:Y:S01]  /*3e10*/  FFMA.FTZ R16, R16, c[0x0][0x29c], -R189.reuse ;  /* 0x0000a70010107a23 */ /* 0x100fe200000108bd */
[----:B------:R-:W-:Y:S01]  /*3e20*/  F2FP.PACK_AB R8, R177, R178 ;  /* 0x000000b2b108723e */ /* 0x000fe200000000ff */
[C---:B---3--:R-:W-:Y:S02]  /*3e30*/  HMMA.16816.F32 R32, R12.reuse, R2, R32 ;  /* 0x000000020c20723c */ /* 0x048fe40000001820 */
[----:B------:R-:W-:Y:S05]  /*3e40*/  MUFU.EX2 R17, R17 ;  /* 0x0000001100117308 */ /* 0x000fea0000000800 */
[----:B------:R-:W-:Y:S01]  /*3e50*/  F2FP.PACK_AB R3, R185, R184 ;  /* 0x000000b8b903723e */ /* 0x000fe200000000ff */
[C---:B--2---:R-:W-:Y:S04]  /*3e60*/  HMMA.16816.F32 R36, R12.reuse, R20, R36 ;  /* 0x000000140c24723c */ /* 0x044fe80000001824 */
[----:B------:R1:W2:Y:S01]  /*3e70*/  MUFU.EX2 R20, R0 ;  /* 0x0000000000147308 */ /* 0x0002a20000000800 */
[----:B-----5:R-:W-:Y:S01]  /*3e80*/  F2FP.PACK_AB R2, R172, R107 ;  /* 0x0000006bac02723e */ /* 0x020fe200000000ff */
[--C-:B------:R-:W-:Y:S02]  /*3e90*/  FADD.FTZ R25, R25, -R18.reuse ;  /* 0x8000001219197221 */ /* 0x100fe40000010000 */
[----:B------:R-:W-:Y:S04]  /*3ea0*/  HMMA.16816.F32 R40, R12, R4, R40 ;  /* 0x000000040c28723c */ /* 0x000fe80000001828 */
[--C-:B------:R-:W-:Y:S02]  /*3eb0*/  FADD.FTZ R24, R24, -R18.reuse ;  /* 0x8000001218187221 */ /* 0x100fe40000010000 */
[----:B------:R-:W3:Y:S01]  /*3ec0*/  MUFU.EX2 R16, R16 ;  /* 0x0000001000107308 */ /* 0x000ee20000000800 */
[----:B------:R-:W-:Y:S01]  /*3ed0*/  F2FP.PACK_AB R4, R105, R106 ;  /* 0x0000006a6904723e */ /* 0x000fe200000000ff */
[--C-:B------:R-:W-:Y:S01]  /*3ee0*/  FFMA.FTZ R14, R22, c[0x0][0x29c], -R189.reuse ;  /* 0x0000a700160e7a23 */ /* 0x100fe200000108bd */
[----:B----4-:R-:W-:Y:S03]  /*3ef0*/  F2FP.PACK_AB R5, R188, R173 ;  /* 0x000000adbc05723e */ /* 0x010fe600000000ff */
[----:B------:R-:W-:Y:S02]  /*3f00*/  FFMA.FTZ R189, R23, c[0x0][0x29c], -R189 ;  /* 0x0000a70017bd7a23 */ /* 0x000fe400000108bd */
[----:B------:R-:W-:Y:S02]  /*3f10*/  FMUL.FTZ R25, R185, R25 ;  /* 0x00000019b9197220 */ /* 0x000fe40000410000 */
[----:B------:R-:W-:Y:S01]  /*3f20*/  MUFU.EX2 R7, R189 ;  /* 0x000000bd00077308 */ /* 0x000fe20000000800 */
[----:B------:R-:W-:Y:S02]  /*3f30*/  FMUL.FTZ R13, R184, R24 ;  /* 0x00000018b80d7220 */ /* 0x000fe40000410000 */
[--C-:B------:R-:W-:Y:S01]  /*3f40*/  FADD.FTZ R28, R28, -R18.reuse ;  /* 0x800000121c1c7221 */ /* 0x100fe20000010000 */
[----:B-1----:R-:W1:Y:S01]  /*3f50*/  LDS R0, [R237.X4+0x212a0] ;  /* 0x0212a000ed007984 */ /* 0x002e620000004800 */
[--C-:B------:R-:W-:Y:S01]  /*3f60*/  FADD.FTZ R29, R29, -R18.reuse ;  /* 0x800000121d1d7221 */ /* 0x100fe20000010000 */
[----:B------:R-:W-:Y:S01]  /*3f70*/  F2FP.PACK_AB R13, R25, R13 ;  /* 0x0000000d190d723e */ /* 0x000fe200000000ff */
[----:B------:R-:W-:Y:S01]  /*3f80*/  FMUL.FTZ R28, R180, R28 ;  /* 0x0000001cb41c7220 */ /* 0x000fe20000410000 */
[----:B------:R2:W-:Y:S01]  /*3f90*/  STS [R234+0x21480], R3 ;  /* 0x02148003ea007388 */ /* 0x0005e20000000800 */
[----:B------:R-:W-:Y:S01]  /*3fa0*/  FMUL.FTZ R15, R179, R29 ;  /* 0x0000001db30f7220 */ /* 0x000fe20000410000 */
[----:B------:R-:W4:Y:S01]  /*3fb0*/  MUFU.EX2 R14, R14 ;  /* 0x0000000e000e7308 */ /* 0x000f220000000800 */
[--C-:B------:R-:W-:Y:S01]  /*3fc0*/  FADD.FTZ R32, R32, -R18.reuse ;  /* 0x8000001220207221 */ /* 0x100fe20000010000 */
[----:B------:R3:W-:Y:S01]  /*3fd0*/  STS [R235], R2 ;  /* 0x00000002eb007388 */ /* 0x0007e20000000800 */
[--C-:B------:R-:W-:Y:S01]  /*3fe0*/  FADD.FTZ R33, R33, -R18.reuse ;  /* 0x8000001221217221 */ /* 0x100fe20000010000 */
[----:B------:R-:W-:Y:S01]  /*3ff0*/  F2FP.PACK_AB R15, R15, R28 ;  /* 0x0000001c0f0f723e */ /* 0x000fe200000000ff */
[----:B------:R-:W-:Y:S01]  /*4000*/  FMUL.FTZ R32, R178, R32 ;  /* 0x00000020b2207220 */ /* 0x000fe20000410000 */
[----:B------:R-:W-:Y:S01]  /*4010*/  STS [R234+0x21c80], R11 ;  /* 0x021c800bea007388 */ /* 0x000fe20000000800 */
[----:B------:R-:W-:Y:S02]  /*4020*/  FMUL.FTZ R10, R177, R33 ;  /* 0x00000021b10a7220 */ /* 0x000fe40000410000 */
[--C-:B------:R-:W-:Y:S01]  /*4030*/  FADD.FTZ R36, R36, -R18.reuse ;  /* 0x8000001224247221 */ /* 0x100fe20000010000 */
[----:B------:R5:W-:Y:S01]  /*4040*/  STS [R235+0x800], R4 ;  /* 0x00080004eb007388 */ /* 0x000be20000000800 */
[--C-:B------:R-:W-:Y:S01]  /*4050*/  FADD.FTZ R37, R37, -R18.reuse ;  /* 0x8000001225257221 */ /* 0x100fe20000010000 */
[----:B------:R-:W-:Y:S01]  /*4060*/  F2FP.PACK_AB R10, R10, R32 ;  /* 0x000000200a0a723e */ /* 0x000fe200000000ff */
[----:B------:R-:W-:Y:S01]  /*4070*/  FMUL.FTZ R36, R176, R36 ;  /* 0x00000024b0247220 */ /* 0x000fe20000410000 */
[----:B------:R-:W-:Y:S01]  /*4080*/  STS [R234+0x22480], R8 ;  /* 0x02248008ea007388 */ /* 0x000fe20000000800 */
[----:B------:R-:W-:Y:S02]  /*4090*/  FMUL.FTZ R9, R174, R37 ;  /* 0x00000025ae097220 */ /* 0x000fe40000410000 */
[--C-:B------:R-:W-:Y:S02]  /*40a0*/  FADD.FTZ R40, R40, -R18.reuse ;  /* 0x8000001228287221 */ /* 0x100fe40000010000 */
[----:B------:R-:W-:Y:S01]  /*40b0*/  FADD.FTZ R41, R41, -R18 ;  /* 0x8000001229297221 */ /* 0x000fe20000010000 */
[----:B------:R-:W-:Y:S01]  /*40c0*/  F2FP.PACK_AB R9, R9, R36 ;  /* 0x000000240909723e */ /* 0x000fe200000000ff */
[----:B------:R-:W-:Y:S01]  /*40d0*/  FMUL.FTZ R40, R173, R40 ;  /* 0x00000028ad287220 */ /* 0x000fe20000410000 */
[----:B--2---:R-:W-:Y:S01]  /*40e0*/  F2FP.PACK_AB R3, R20, R104 ;  /* 0x000000681403723e */ /* 0x004fe200000000ff */
[----:B------:R-:W-:Y:S01]  /*40f0*/  FMUL.FTZ R12, R188, R41 ;  /* 0x00000029bc0c7220 */ /* 0x000fe20000410000 */
[----:B---3--:R-:W-:Y:S03]  /*4100*/  F2FP.PACK_AB R2, R16, R17 ;  /* 0x000000111002723e */ /* 0x008fe600000000ff */
[----:B------:R-:W-:Y:S01]  /*4110*/  STS [R235+0x1000], R3 ;  /* 0x00100003eb007388 */ /* 0x000fe20000000800 */
[----:B------:R-:W-:Y:S03]  /*4120*/  F2FP.PACK_AB R12, R12, R40 ;  /* 0x000000280c0c723e */ /* 0x000fe600000000ff */
[----:B------:R-:W-:Y:S01]  /*4130*/  STS [R234+0x22c80], R6 ;  /* 0x022c8006ea007388 */ /* 0x000fe20000000800 */
[--C-:B-1----:R-:W-:Y:S03]  /*4140*/  FADD.FTZ R27, R27, -R0.reuse ;  /* 0x800000001b1b7221 */ /* 0x102fe60000010000 */
[----:B------:R4:W-:Y:S01]  /*4150*/  STS [R235+0x1800], R2 ;  /* 0x00180002eb007388 */ /* 0x0009e20000000800 */
[--C-:B------:R-:W-:Y:S02]  /*4160*/  FADD.FTZ R26, R26, -R0.reuse ;  /* 0x800000001a1a7221 */ /* 0x100fe40000010000 */
[----:B------:R-:W-:Y:S01]  /*4170*/  FMUL.FTZ R27, R172, R27 ;  /* 0x0000001bac1b7220 */ /* 0x000fe20000410000 */
[----:B------:R-:W-:Y:S01]  /*4180*/  STS [R234+0x23480], R5 ;  /* 0x02348005ea007388 */ /* 0x000fe20000000800 */
[----:B------:R-:W-:Y:S02]  /*4190*/  FMUL.FTZ R26, R107, R26 ;  /* 0x0000001a6b1a7220 */ /* 0x000fe40000410000 */
[--C-:B-----5:R-:W-:Y:S02]  /*41a0*/  FADD.FTZ R4, R31, -R0.reuse ;  /* 0x800000001f047221 */ /* 0x120fe40000010000 */
[--C-:B------:R-:W-:Y:S02]  /*41b0*/  FADD.FTZ R30, R30, -R0.reuse ;  /* 0x800000001e1e7221 */ /* 0x100fe40000010000 */
[----:B------:R-:W-:Y:S02]  /*41c0*/  FMUL.FTZ R4, R105, R4 ;  /* 0x0000000469047220 */ /* 0x000fe40000410000 */
[----:B------:R-:W-:Y:S02]  /*41d0*/  FMUL.FTZ R30, R106, R30 ;  /* 0x0000001e6a1e7220 */ /* 0x000fe40000410000 */
[--C-:B------:R-:W-:Y:S02]  /*41e0*/  FADD.FTZ R34, R34, -R0.reuse ;  /* 0x8000000022227221 */ /* 0x100fe40000010000 */
[--C-:B------:R-:W-:Y:S01]  /*41f0*/  FADD.FTZ R35, R35, -R0.reuse ;  /* 0x8000000023237221 */ /* 0x100fe20000010000 */
[----:B------:R-:W-:Y:S01]  /*4200*/  F2FP.PACK_AB R4, R4, R30 ;  /* 0x0000001e0404723e */ /* 0x000fe200000000ff */
[----:B------:R-:W-:Y:S02]  /*4210*/  FMUL.FTZ R34, R104, R34 ;  /* 0x0000002268227220 */ /* 0x000fe40000410000 */
[----:B------:R-:W-:Y:S02]  /*4220*/  FMUL.FTZ R35, R20, R35 ;  /* 0x0000002314237220 */ /* 0x000fe40000410000 */
[--C-:B------:R-:W-:Y:S01]  /*4230*/  FADD.FTZ R38, R38, -R0.reuse ;  /* 0x8000000026267221 */ /* 0x100fe20000010000 */
[----:B----4-:R-:W-:Y:S01]  /*4240*/  F2FP.PACK_AB R2, R7, R14 ;  /* 0x0000000e0702723e */ /* 0x010fe200000000ff */
[--C-:B------:R-:W-:Y:S02]  /*4250*/  FADD.FTZ R3, R39, -R0.reuse ;  /* 0x8000000027037221 */ /* 0x100fe40000010000 */
[--C-:B------:R-:W-:Y:S02]  /*4260*/  FADD.FTZ R43, R43, -R0.reuse ;  /* 0x800000002b2b7221 */ /* 0x100fe40000010000 */
[----:B------:R1:W-:Y:S01]  /*4270*/  STS [R235+0x2000], R2 ;  /* 0x00200002eb007388 */ /* 0x0003e20000000800 */
[----:B------:R-:W-:Y:S01]  /*4280*/  FADD.FTZ R42, R42, -R0 ;  /* 0x800000002a2a7221 */ /* 0x000fe20000010000 */
[----:B------:R-:W-:Y:S01]  /*4290*/  F2FP.PACK_AB R0, R35, R34 ;  /* 0x000000222300723e */ /* 0x000fe200000000ff */
[----:B------:R-:W-:Y:S01]  /*42a0*/  FMUL.FTZ R17, R17, R38 ;  /* 0x0000002611117220 */ /* 0x000fe20000410000 */
[----:B------:R-:W-:Y:S01]  /*42b0*/  BAR.SYNC.DEFER_BLOCKING 0x0 ;  /* 0x0000000000007b1d */ /* 0x000fe20000010000 */
[----:B------:R-:W-:Y:S02]  /*42c0*/  FMUL.FTZ R3, R16, R3 ;  /* 0x0000000310037220 */ /* 0x000fe40000410000 */
[----:B------:R-:W-:Y:S01]  /*42d0*/  FMUL.FTZ R14, R14, R42 ;  /* 0x0000002a0e0e7220 */ /* 0x000fe20000410000 */
[----:B------:R-:W-:Y:S01]  /*42e0*/  SHF.L.U32 R42, R227, 0x1, RZ ;  /* 0x00000001e32a7819 */ /* 0x000fe200000006ff */
[----:B------:R-:W-:Y:S01]  /*42f0*/  FMUL.FTZ R7, R7, R43 ;  /* 0x0000002b07077220 */ /* 0x000fe20000410000 */
[----:B------:R-:W-:Y:S02]  /*4300*/  F2FP.PACK_AB R3, R3, R17 ;  /* 0x000000110303723e */ /* 0x000fe400000000ff */
[----:B-1----:R-:W-:Y:S01]  /*4310*/  F2FP.PACK_AB R2, R27, R26 ;  /* 0x0000001a1b02723e */ /* 0x002fe200000000ff */
        /* <DEDUP_REMOVED lines=8> */
[----:B-1----:R-:W-:Y:S03]  /*43a0*/  F2FP.PACK_AB R2, R7, R14 ;  /* 0x0000000e0702723e */ /* 0x002fe600000000ff */
        /* <DEDUP_REMOVED lines=50> */
[C---:B------:R-:W-:Y:S08]  /*46d0*/  HMMA.16816.F32 R76, R36.reuse, R40, R76 ;  /* 0x00000028244c723c */ /* 0x040ff0000000184c */
[-C--:B---3--:R-:W-:Y:S08]  /*46e0*/  HMMA.16816.F32 R80, R36, R2.reuse, R80 ;  /* 0x000000022450723c */ /* 0x088ff00000001850 */
[-C--:B------:R-:W-:Y:S08]  /*46f0*/  HMMA.16816.F32 R84, R32, R2.reuse, R84 ;  /* 0x000000022054723c */ /* 0x080ff00000001854 */
[C---:B------:R-:W-:Y:S01]  /*4700*/  HMMA.16816.F32 R88, R24.reuse, R2, R88 ;  /* 0x000000021858723c */ /* 0x040fe20000001858 */
[----:B------:R-:W2:Y:S07]  /*4710*/  LDSM.16.MT88.2 R2, [R220+0x23880] ;  /* 0x02388000dc02783b */ /* 0x000eae0000004100 */
[-C--:B----4-:R-:W-:Y:S01]  /*4720*/  HMMA.16816.F32 R92, R24, R4.reuse, R92 ;  /* 0x00000004185c723c */ /* 0x090fe2000000185c */
[----:B------:R-:W3:Y:S07]  /*4730*/  LDSM.16.MT88.4 R24, [R42+0x1c880] ;  /* 0x01c880002a18783b */ /* 0x000eee0000004200 */
[-C--:B------:R-:W-:Y:S01]  /*4740*/  HMMA.16816.F32 R96, R32, R4.reuse, R96 ;  /* 0x000000042060723c */ /* 0x080fe20000001860 */
[----:B------:R-:W4:Y:S04]  /*4750*/  LDSM.16.MT88.4 R32, [R42+0x1e880] ;  /* 0x01e880002a20783b */ /* 0x000f280000004200 */
[----:B------:R-:W1:Y:S03]  /*4760*/  LDSM.16.MT88.4 R40, [R42+0x20880] ;  /* 0x020880002a28783b */ /* 0x000e660000004200 */
        /* <DEDUP_REMOVED lines=28> */
[----:B------:R2:W1:Y:S04]  /*4930*/  LDSM.16.MT88.4 R176, [R222+0x5000] ;  /* 0x00500000deb0783b */ /* 0x0004680000004200 */
[----:B------:R2:W1:Y:S03]  /*4940*/  LDSM.16.M88.4 R180, [R223+0x800] ;  /* 0x00080000dfb4783b */ /* 0x0004660000000200 */
[-C--:B------:R-:W-:Y:S01]  /*4950*/  HMMA.16816.F32 R60, R32, R104.reuse, R60 ;  /* 0x00000068203c723c */ /* 0x080fe2000000183c */
[----:B------:R2:W1:Y:S04]  /*4960*/  LDSM.16.M88.4 R188, [R223+0xc00] ;  /* 0x000c0000dfbc783b */ /* 0x0004680000000200 */
        /* <DEDUP_REMOVED lines=15> */
[----:B------:R-:W2:Y:S01]  /*4a60*/  LDL.64 R200, [R1] ;  /* 0x0000000001c87983 */ /* 0x000ea20000100a00 */
[----:B------:R-:W-:Y:S01]  /*4a70*/  USHF.R.S32.HI UR29, URZ, 0x1f, UR27 ;  /* 0x0000001f3f1d7899 */ /* 0x000fe2000801141b */
[----:B------:R-:W-:Y:S01]  /*4a80*/  IMAD.MOV.U32 R5, RZ, RZ, R249 ;  /* 0x000000ffff057224 */ /* 0x000fe200078e00f9 */
[----:B------:R-:W-:Y:S01]  /*4a90*/  ULDC.64 UR6, c[0x0][0x208] ;  /* 0x0000820000067ab9 */ /* 0x000fe20000000a00 */
[----:B------:R-:W-:Y:S01]  /*4aa0*/  IMAD.MOV.U32 R2, RZ, RZ, R244 ;  /* 0x000000ffff027224 */ /* 0x000fe200078e00f4 */
[----:B------:R-:W-:Y:S01]  /*4ab0*/  UIMAD UR29, UR29, UR6, URZ ;  /* 0x000000061d1d72a4 */ /* 0x000fe2000f8e023f */
[----:B------:R-:W1:Y:S01]  /*4ac0*/  S2R R6, SR_CTAID.Y ;  /* 0x0000000000067919 */ /* 0x000e620000002600 */
[----:B------:R-:W-:Y:S01]  /*4ad0*/  UIMAD.WIDE.U32 UR30, UR27, UR6, URZ ;  /* 0x000000061b1e72a5 */ /* 0x000fe2000f8e003f */
[----:B------:R-:W-:Y:S01]  /*4ae0*/  IMAD.MOV.U32 R15, RZ, RZ, c[0x0][0x208] ;  /* 0x00008200ff0f7624 */ /* 0x000fe200078e00ff */
[----:B------:R-:W-:Y:S01]  /*4af0*/  USHF.L.U32 UR6, UR27, 0x6, URZ ;  /* 0x000000061b067899 */ /* 0x000fe2000800063f */
[----:B------:R-:W-:Y:S01]  /*4b00*/  IMAD.MOV.U32 R3, RZ, RZ, R245 ;  /* 0x000000ffff037224 */ /* 0x000fe200078e00f5 */
[----:B------:R-:W-:Y:S01]  /*4b10*/  UIMAD UR29, UR27, UR7, UR29 ;  /* 0x000000071b1d72a4 */ /* 0x000fe2000f8e021d */
[----:B------:R-:W-:Y:S02]  /*4b20*/  IMAD.SHL.U32 R20, R15, 0x40, RZ ;  /* 0x000000400f147824 */ /* 0x000fe400078e00ff */
[----:B------:R-:W-:Y:S01]  /*4b30*/  IMAD.U32 R9, RZ, RZ, UR30 ;  /* 0x0000001eff097e24 */ /* 0x000fe2000f8e00ff */
[----:B------:R-:W-:Y:S01]  /*4b40*/  UIADD3 UR29, UR31, UR29, URZ ;  /* 0x0000001d1f1d7290 */ /* 0x000fe2000fffe03f */
[----:B------:R-:W-:Y:S01]  /*4b50*/  IMAD.U32 R14, RZ, RZ, UR6 ;  /* 0x00000006ff0e7e24 */ /* 0x000fe2000f8e00ff */
[----:B-1----:R-:W-:Y:S01]  /*4b60*/  SHF.R.S32.HI R7, RZ, 0x1f, R6 ;  /* 0x0000001fff077819 */ /* 0x002fe20000011406 */
[C---:B------:R-:W-:Y:S04]  /*4b70*/  IMAD.WIDE.U32 R2, R6.reuse, c[0x0][0x288], R2 ;  /* 0x0000a20006027a25 */ /* 0x040fe800078e0002 */
[C---:B------:R-:W-:Y:S02]  /*4b80*/  IMAD R8, R7.reuse, c[0x0][0x210], RZ ;  /* 0x0000840007087a24 */ /* 0x040fe400078e02ff */
[----:B------:R-:W-:Y:S04]  /*4b90*/  IMAD R7, R7, c[0x0][0x288], RZ ;  /* 0x0000a20007077a24 */ /* 0x000fe800078e02ff */
[C---:B------:R-:W-:Y:S02]  /*4ba0*/  IMAD R7, R6.reuse, c[0x0][0x28c], R7 ;  /* 0x0000a30006077a24 */ /* 0x040fe400078e0207 */
[----:B--2---:R-:W-:Y:S04]  /*4bb0*/  IMAD.MOV.U32 R4, RZ, RZ, R200 ;  /* 0x000000ffff047224 */ /* 0x004fe800078e00c8 */
[----:B------:R-:W-:Y:S05]  /*4bc0*/  IMAD.WIDE.U32 R4, R6, c[0x0][0x210], R4 ;  /* 0x0000840006047a25 */ /* 0x000fea00078e0004 */
[----:B------:R-:W-:Y:S01]  /*4bd0*/  IADD3 R0, P1, R4, UR18, RZ ;  /* 0x0000001204007c10 */ /* 0x000fe2000ff3e0ff */
[----:B------:R-:W-:Y:S01]  /*4be0*/  IMAD R4, R6, c[0x0][0x214], R8 ;  /* 0x0000850006047a24 */ /* 0x000fe200078e0208 */
[----:B------:R-:W-:Y:S01]  /*4bf0*/  IADD3 R6, P0, R2, UR24, RZ ;  /* 0x0000001802067c10 */ /* 0x000fe2000ff1e0ff */
[----:B------:R-:W-:Y:S01]  /*4c00*/  IMAD.U32 R8, RZ, RZ, UR30 ;  /* 0x0000001eff087e24 */ /* 0x000fe2000f8e00ff */
[----:B------:R-:W-:Y:S02]  /*4c10*/  LEA R2, P2, R0, c[0x0][0x1f0], 0x1 ;  /* 0x00007c0000027a11 */ /* 0x000fe400078408ff */
[----:B------:R-:W-:Y:S02]  /*4c20*/  IADD3.X R4, R5, UR9, R4, P1, !PT ;  /* 0x0000000905047c10 */ /* 0x000fe40008ffe404 */
[----:B------:R-:W-:Y:S01]  /*4c30*/  LEA R2, P1, R8, R2, 0x7 ;  /* 0x0000000208027211 */ /* 0x000fe200078238ff */
[----:B------:R-:W-:Y:S01]  /*4c40*/  IMAD.U32 R8, RZ, RZ, UR29 ;  /* 0x0000001dff087e24 */ /* 0x000fe2000f8e00ff */
[----:B------:R-:W-:Y:S02]  /*4c50*/  IADD3.X R7, R3, UR20, R7, P0, !PT ;  /* 0x0000001403077c10 */ /* 0x000fe400087fe407 */
[----:B------:R-:W-:Y:S02]  /*4c60*/  LEA.HI.X R0, R0, c[0x0][0x1f4], R4, 0x1, P2 ;  /* 0x00007d0000007a11 */ /* 0x000fe400010f0c04 */
[----:B------:R-:W-:Y:S02]  /*4c70*/  IADD3 R3, R238, 0x80, RZ ;  /* 0x00000080ee037810 */ /* 0x000fe40007ffe0ff */
[C---:B------:R-:W-:Y:S02]  /*4c80*/  LEA R4, P0, R6.reuse, c[0x0][0x280], 0x2 ;  /* 0x0000a00006047a11 */ /* 0x040fe400078010ff */
[----:B------:R-:W-:Y:S02]  /*4c90*/  ISETP.GE.AND P2, PT, R3, c[0x0][0x1fc], PT ;  /* 0x00007f0003007a0c */ /* 0x000fe40003f46270 */
[----:B------:R-:W-:Y:S01]  /*4ca0*/  LEA.HI.X R3, R9, R0, R8, 0x7, P1 ;  /* 0x0000000009037211 */ /* 0x000fe200008f3c08 */
[----:B------:R-:W-:Y:S01]  /*4cb0*/  IMAD.MOV.U32 R0, RZ, RZ, 0x6 ;  /* 0x00000006ff007424 */ /* 0x000fe200078e00ff */
[----:B------:R-:W-:Y:S01]  /*4cc0*/  LEA.HI.X R5, R6, c[0x0][0x284], R7, 0x2, P0 ;  /* 0x0000a10006057a11 */ /* 0x000fe200000f1407 */
[----:B------:R-:W-:Y:S01]  /*4cd0*/  IMAD.U32 R6, RZ, RZ, UR6 ;  /* 0x00000006ff067e24 */ /* 0x000fe2000f8e00ff */
[----:B------:R-:W-:Y:S02]  /*4ce0*/  ISETP.GE.AND P1, PT, R247, c[0x0][0x1fc], PT ;  /* 0x00007f00f7007a0c */ /* 0x000fe40003f26270 */
[----:B------:R-:W-:Y:S02]  /*4cf0*/  ISETP.GE.AND P0, PT, R238, c[0x0][0x1fc], PT ;  /* 0x00007f00ee007a0c */ /* 0x000fe40003f06270 */
[----:B------:R-:W-:Y:S01]  /*4d00*/  SHF.L.U64.HI R15, R15, R0, c[0x0][0x20c] ;  /* 0x000083000f0f7619 */ /* 0x000fe20000010200 */
[----:B------:R-:W-:Y:S01]  /*4d10*/  IMAD.U32 R0, RZ, RZ, UR6 ;  /* 0x00000006ff007e24 */ /* 0x000fe2000f8e00ff */
[----:B------:R-:W-:Y:S02]  /*4d20*/  SEL R13, RZ, 0x2, P1 ;  /* 0x00000002ff0d7807 */ /* 0x000fe40000800000 */
[----:B------:R-:W-:Y:S02]  /*4d30*/  SEL R12, RZ, 0x1, P0 ;  /* 0x00000001ff0c7807 */ /* 0x000fe40000000000 */
[C-C-:B------:R-:W-:Y:S02]  /*4d40*/  IADD3 R10, P1, P0, R20.reuse, 0x80, R2.reuse ;  /* 0x00000080140a7810 */ /* 0x140fe4000783e002 */
[----:B------:R-:W-:Y:S02]  /*4d50*/  SEL R7, RZ, 0x4, P2 ;  /* 0x00000004ff077807 */ /* 0x000fe40001000000 */
[C-C-:B------:R-:W-:Y:S02]  /*4d60*/  IADD3.X R11, R15.reuse, RZ, R3.reuse, P1, P0 ;  /* 0x000000ff0f0b7210 */ /* 0x140fe40000fe0403 */
[----:B------:R-:W-:Y:S02]  /*4d70*/  IADD3 R8, P1, P0, R20, 0x100, R2 ;  /* 0x0000010014087810 */ /* 0x000fe4000783e002 */
[----:B------:R-:W-:Y:S02]  /*4d80*/  IADD3 R0, -R242, c[0x0][0x168], -R0 ;  /* 0x00005a00f2007a10 */ /* 0x000fe40007ffe900 */
[--C-:B------:R-:W-:Y:S02]  /*4d90*/  IADD3.X R9, R15, RZ, R3.reuse, P1, P0 ;  /* 0x000000ff0f097210 */ /* 0x100fe40000fe0403 */
[----:B------:R-:W-:Y:S02]  /*4da0*/  LEA R4, P0, R6, R4, 0x2 ;  /* 0x0000000406047211 */ /* 0x000fe400078010ff */
[----:B------:R-:W-:Y:S02]  /*4db0*/  IADD3 R12, R7, R13, R12 ;  /* 0x0000000d070c7210 */ /* 0x000fe40007ffe00c */
[----:B------:R-:W-:Y:S02]  /*4dc0*/  ISETP.LT.OR P2, PT, R0, 0x1, P3 ;  /* 0x000000010000780c */ /* 0x000fe40001f41670 */
[----:B------:R-:W-:Y:S02]  /*4dd0*/  LEA.HI.X.SX32 R5, R14, R5, 0x2, P0 ;  /* 0x000000050e057211 */ /* 0x000fe400000f16ff */
[----:B------:R-:W-:Y:S02]  /*4de0*/  IADD3 R6, P0, R20, R2, RZ ;  /* 0x0000000214067210 */ /* 0x000fe40007f1e0ff */
[----:B------:R-:W-:Y:S03]  /*4df0*/  LOP3.LUT P1, RZ, R12, 0x2, RZ, 0xc0, !PT ;  /* 0x000000020cff7812 */ /* 0x000fe6000782c0ff */
[----:B------:R-:W-:Y:S01]  /*4e00*/  IMAD.X R7, R15, 0x1, R3, P0 ;  /* 0x000000010f077824 */ /* 0x000fe200000e0603 */
[C---:B------:R-:W-:Y:S02]  /*4e10*/  ISETP.LT.OR P0, PT, R0.reuse, 0x1, !P1 ;  /* 0x000000010000780c */ /* 0x040fe40004f01670 */
[----:B------:R-:W-:Y:S01]  /*4e20*/  ISETP.LT.OR P1, PT, R0, 0x21, !P1 ;  /* 0x000000210000780c */ /* 0x000fe20004f21670 */
        /* <DEDUP_REMOVED lines=9> */
[----:B------:R-:W-:Y:S01]  /*4ec0*/  ISETP.LT.OR P2, PT, R0, 0x21, P3 ;  /* 0x000000210000780c */ /* 0x000fe20001f41670 */
[----:B------:R-:W-:Y:S11]  /*4ed0*/  @!P5 IMAD.SHL.U32 R0, R240, 0x10, RZ ;  /* 0x00000010f000d824 */ /* 0x000ff600078e00ff */
[----:B------:R-:W-:Y:S01]  /*4ee0*/  @!UPT UIADD3 URZ, URZ, URZ, URZ ;  /* 0x0000003f3f3ff290 */ /* 0x000fe2000fffe03f */
[----:B------:R1:W-:Y:S06]  /*4ef0*/  LDGSTS.E.BYPASS.LTC128B.128 [R236+0x1c080], [R6.64], !P2 ;  /* 0x1c08000006ec7fae */ /* 0x0003ec000d101d4e */
[----:B------:R1:W-:Y:S06]  /*4f00*/  LDGSTS.E.BYPASS.LTC128B.128 [R236+0x1e080], [R10.64], !P1 ;  /* 0x1e0800000aec7fae */ /* 0x0003ec000c901d4e */
[----:B------:R1:W-:Y:S06]  /*4f10*/  LDGSTS.E.BYPASS.LTC128B.128 [R236+0x20080], [R8.64], !P0 ;  /* 0x2008000008ec7fae */ /* 0x0003ec000c101d4e */
[----:B------:R1:W-:Y:S02]  /*4f20*/  @!P5 LDGSTS.E.BYPASS.LTC128B.128 [R0+0x21280], [R4.64] ;  /* 0x212800000400dfae */ /* 0x0003e4000b901d4e */
.L_x_688:
[-C--:B-1234-:R-:W-:Y:S01]  /*4f30*/  HMMA.16816.F32 R4, R108, R16.reuse, RZ ;  /* 0x000000106c04723c */ /* 0x09efe200000018ff */
[----:B------:R-:W2:Y:S01]  /*4f40*/  LDL.64 R2, [R1+0x10] ;  /* 0x0000100001027983 */ /* 0x000ea20000100a00 */
[----:B------:R-:W-:Y:S02]  /*4f50*/  UIMAD UR23, UR23, 0x3000, URZ ;  /* 0x00003000171778a4 */ /* 0x000fe4000f8e023f */
[----:B------:R-:W-:Y:S01]  /*4f60*/  UISETP.GE.AND UP0, UPT, UR27, UR26, UPT ;  /* 0x0000001a1b00728c */ /* 0x000fe2000bf06270 */
[----:B------:R-:W-:Y:S01]  /*4f70*/  LDSM.16.M88.4 R200, [R223+0x1000] ;  /* 0x00100000dfc8783b */ /* 0x000fe20000000200 */
[----:B------:R-:W-:Y:S02]  /*4f80*/  UIADD3 UR7, UR4, 0x1, URZ ;  /* 0x0000000104077890 */ /* 0x000fe4000fffe03f */
[C---:B------:R-:W-:Y:S01]  /*4f90*/  HMMA.16816.F32 R8, R172.reuse, R16, RZ ;  /* 0x00000010ac08723c */ /* 0x040fe200000018ff */
[----:B------:R-:W1:Y:S01]  /*4fa0*/  LDSM.16.MT88.4 R204, [R222+0x1000] ;  /* 0x00100000decc783b */ /* 0x000e620000004200 */
[----:B------:R-:W-:Y:S02]  /*4fb0*/  UISETP.GE.AND UP2, UPT, UR4, 0x1, UPT ;  /* 0x000000010400788c */ /* 0x000fe4000bf46270 */
[----:B------:R-:W-:Y:S01]  /*4fc0*/  UIADD3 UR6, UR28, 0x1, URZ ;  /* 0x000000011c067890 */ /* 0x000fe2000fffe03f */
[----:B------:R-:W3:Y:S01]  /*4fd0*/  LDSM.16.M88.4 R208, [R223+0x1400] ;  /* 0x00140000dfd0783b */ /* 0x000ee20000000200 */
[----:B------:R-:W-:Y:S02]  /*4fe0*/  UISETP.GE.AND UP1, UPT, UR28, 0x1, UPT ;  /* 0x000000011c00788c */ /* 0x000fe4000bf26270 */
[-C--:B------:R-:W-:Y:S01]  /*4ff0*/  HMMA.16816.F32 R12, R172, R18.reuse, RZ ;  /* 0x00000012ac0c723c */ /* 0x080fe200000018ff */
[----:B------:R-:W-:Y:S01]  /*5000*/  LDSM.16.M88.4 R212, [R223+0x2400] ;  /* 0x00240000dfd4783b */ /* 0x000fe20000000200 */
[----:B------:R-:W-:Y:S03]  /*5010*/  USEL UR28, UR6, URZ, !UP1 ;  /* 0x0000003f061c7287 */ /* 0x000fe6000c800000 */
        /* <DEDUP_REMOVED lines=8> */
[-C--:B------:R-:W-:Y:S01]  /*50a0*/  HMMA.16816.F32 R104, R172, R178.reuse, RZ ;  /* 0x000000b2ac68723c */ /* 0x080fe200000018ff */
[----:B------:R-:W4:Y:S07]  /*50b0*/  LDSM.16.MT88.4 R172, [R222+0x3800] ;  /* 0x00380000deac783b */ /* 0x000f2e0000004200 */
[----:B------:R-:W-:Y:S01]  /*50c0*/  HMMA.16816.F32 R108, R108, R178, RZ ;  /* 0x000000b26c6c723c */ /* 0x000fe200000018ff */
[----:B------:R-:W5:Y:S07]  /*50d0*/  LDSM.16.MT88.4 R176, [R222+0x6000] ;  /* 0x00600000deb0783b */ /* 0x000f6e0000004200 */
        /* <DEDUP_REMOVED lines=15> */
[----:B------:R-:W5:Y:S04]  /*51d0*/  LDSM.16.M88.4 R180, [R223+0x1800] ;  /* 0x00180000dfb4783b */ /* 0x000f680000000200 */
[----:B------:R-:W-:Y:S03]  /*51e0*/  LDSM.16.M88.4 R196, [R223+0x2000] ;  /* 0x00200000dfc4783b */ /* 0x000fe60000000200 */
        /* <DEDUP_REMOVED lines=9> */
[----:B------:R-:W1:Y:S07]  /*5280*/  LDSM.16.MT88.4 R172, [R222+0x6800] ;  /* 0x00680000deac783b */ /* 0x000e6e0000004200 */
[-C--:B-----5:R-:W-:Y:S08]  /*5290*/  HMMA.16816.F32 R36, R200, R176.reuse, R36 ;  /* 0x000000b0c824723c */ /* 0x0a0ff00000001824 */
[C---:B------:R-:W-:Y:S08]  /*52a0*/  HMMA.16816.F32 R40, R208.reuse, R176, R40 ;  /* 0x000000b0d028723c */ /* 0x040ff00000001828 */
[-C--:B------:R-:W-:Y:S01]  /*52b0*/  HMMA.16816.F32 R104, R208, R178.reuse, R104 ;  /* 0x000000b2d068723c */ /* 0x080fe20000001868 */
[----:B------:R-:W3:Y:S07]  /*52c0*/  LDSM.16.MT88.4 R208, [R222+0x4800] ;  /* 0x00480000ded0783b */ /* 0x000eee0000004200 */
[----:B------:R-:W-:Y:S01]  /*52d0*/  HMMA.16816.F32 R108, R200, R178, R108 ;  /* 0x000000b2c86c723c */ /* 0x000fe2000000186c */
[----:B------:R-:W4:Y:S07]  /*52e0*/  LDSM.16.MT88.4 R176, [R222+0x7000] ;  /* 0x00700000deb0783b */ /* 0x000f2e0000004200 */
[-C--:B------:R-:W-:Y:S08]  /*52f0*/  HMMA.16816.F32 R4, R180, R184.reuse, R4 ;  /* 0x000000b8b404723c */ /* 0x080ff00000001804 */
[C---:B------:R-:W-:Y:S04]  /*5300*/  HMMA.16816.F32 R8, R188.reuse, R184, R8 ;  /* 0x000000b8bc08723c */ /* 0x040fe80000001808 */
[----:B--2---:R-:W-:Y:S01]  /*5310*/  IADD3 R0, P0, R2, UR23, RZ ;  /* 0x0000001702007c10 */ /* 0x004fe2000ff1e0ff */
[----:B------:R-:W-:Y:S01]  /*5320*/  IMAD.U32 R2, RZ, RZ, UR23 ;  /* 0x00000017ff027e24 */ /* 0x000fe2000f8e00ff */
[----:B------:R-:W-:Y:S02]  /*5330*/  UMOV UR23, UR27 ;  /* 0x0000001b00177c82 */ /* 0x000fe40008000000 */
[-C--:B------:R-:W-:Y:S04]  /*5340*/  HMMA.16816.F32 R12, R188, R186.reuse, R12 ;  /* 0x000000babc0c723c */ /* 0x080fe8000000180c */
[----:B------:R-:W-:Y:S04]  /*5350*/  LEA.HI.X.SX32 R2, R2, R252, 0x1, P0 ;  /* 0x000000fc02027211 */ /* 0x000fe800000f0eff */
[C---:B------:R-:W-:Y:S08]  /*5360*/  HMMA.16816.F32 R16, R180.reuse, R186, R16 ;  /* 0x000000bab410723c */ /* 0x040ff00000001810 */
[-C--:B------:R-:W-:Y:S08]  /*5370*/  HMMA.16816.F32 R20, R180, R192.reuse, R20 ;  /* 0x000000c0b414723c */ /* 0x080ff00000001814 */
[C---:B------:R-:W-:Y:S08]  /*5380*/  HMMA.16816.F32 R24, R188.reuse, R192, R24 ;  /* 0x000000c0bc18723c */ /* 0x040ff00000001818 */
[-C--:B------:R-:W-:Y:S08]  /*5390*/  HMMA.16816.F32 R28, R188, R194.reuse, R28 ;  /* 0x000000c2bc1c723c */ /* 0x080ff0000000181c */
[C---:B------:R-:W-:Y:S08]  /*53a0*/  HMMA.16816.F32 R32, R180.reuse, R194, R32 ;  /* 0x000000c2b420723c */ /* 0x040ff00000001820 */
[-C--:B-1----:R-:W-:Y:S08]  /*53b0*/  HMMA.16816.F32 R36, R180, R172.reuse, R36 ;  /* 0x000000acb424723c */ /* 0x082ff00000001824 */
[C---:B------:R-:W-:Y:S07]  /*53c0*/  HMMA.16816.F32 R40, R188.reuse, R172, R40 ;  /* 0x000000acbc28723c */ /* 0x040fee0000001828 */
[C---:B------:R-:W-:Y:S01]  /*53d0*/  LEA R172, P0, R0.reuse, c[0x0][0x220], 0x2 ;  /* 0x0000880000ac7a11 */ /* 0x040fe200078010ff */
[-C--:B------:R-:W-:Y:S04]  /*53e0*/  HMMA.16816.F32 R104, R188, R174.reuse, R104 ;  /* 0x000000aebc68723c */ /* 0x080fe80000001868 */
[----:B------:R-:W-:Y:S01]  /*53f0*/  LEA.HI.X R173, R0, c[0x0][0x224], R2, 0x2, P0 ;  /* 0x0000890000ad7a11 */ /* 0x000fe200000f1402 */
[----:B------:R-:W-:Y:S01]  /*5400*/  IMAD.U32 R0, RZ, RZ, UR4 ;  /* 0x00000004ff007e24 */ /* 0x000fe2000f8e00ff */
[----:B------:R-:W-:Y:S01]  /*5410*/  LDSM.16.MT88.2 R2, [R220+0x23c80] ;  /* 0x023c8000dc02783b */ /* 0x000fe20000004100 */
[----:B------:R-:W-:Y:S01]  /*5420*/  PLOP3.LUT P0, PT, PT, PT, UP0, 0x80, 0x0 ;  /* 0x000000000000781c */ /* 0x000fe20003f0f008 */
[----:B------:R-:W-:Y:S01]  /*5430*/  HMMA.16816.F32 R108, R180, R174, R108 ;  /* 0x000000aeb46c723c */ /* 0x000fe2000000186c */
[----:B------:R-:W-:Y:S03]  /*5440*/  USEL UR4, UR7, URZ, !UP2 ;  /* 0x0000003f07047287 */ /* 0x000fe6000d000000 */
[----:B------:R-:W-:Y:S04]  /*5450*/  IMAD R0, R0, 0x3000, R227 ;  /* 0x0000300000007824 */ /* 0x000fe800078e02e3 */
[-C--:B------:R-:W-:Y:S05]  /*5460*/  HMMA.16816.F32 R4, R196, R204.reuse, R4 ;  /* 0x000000ccc404723c */ /* 0x080fea0000001804 */
[----:B------:R-:W-:Y:S03]  /*5470*/  IMAD.SHL.U32 R0, R0, 0x2, RZ ;  /* 0x0000000200007824 */ /* 0x000fe600078e00ff */
[C---:B------:R-:W-:Y:S08]  /*5480*/  HMMA.16816.F32 R8, R212.reuse, R204, R8 ;  /* 0x000000ccd408723c */ /* 0x040ff00000001808 */
[-C--:B------:R-:W-:Y:S07]  /*5490*/  HMMA.16816.F32 R12, R212, R206.reuse, R12 ;  /* 0x000000ced40c723c */ /* 0x080fee000000180c */
[----:B------:R-:W-:Y:S01]  /*54a0*/  RED.E.ADD.F32.FTZ.RN.STRONG.GPU [R172.64], R4 ;  /* 0x00000004ac00798e */ /* 0x000fe2000c10e78e */
[C---:B------:R-:W-:Y:S03]  /*54b0*/  HMMA.16816.F32 R16, R196.reuse, R206, R16 ;  /* 0x000000cec410723c */ /* 0x040fe60000001810 */
[----:B------:R-:W-:Y:S04]  /*54c0*/  RED.E.ADD.F32.FTZ.RN.STRONG.GPU [R172.64+0x400], R5 ;  /* 0x00040005ac00798e */ /* 0x000fe8000c10e78e */
[----:B------:R-:W-:Y:S01]  /*54d0*/  RED.E.ADD.F32.FTZ.RN.STRONG.GPU [R172.64+0x800], R6 ;  /* 0x00080006ac00798e */ /* 0x000fe2000c10e78e */
[-C--:B---3--:R-:W-:Y:S03]  /*54e0*/  HMMA.16816.F32 R20, R196, R208.reuse, R20 ;  /* 0x000000d0c414723c */ /* 0x088fe60000001814 */
[----:B------:R-:W-:Y:S04]  /*54f0*/  RED.E.ADD.F32.FTZ.RN.STRONG.GPU [R172.64+0xc00], R7 ;  /* 0x000c0007ac00798e */ /* 0x000fe8000c10e78e */
[----:B------:R-:W-:Y:S01]  /*5500*/  RED.E.ADD.F32.FTZ.RN.STRONG.GPU [R172.64+0x1000], R8 ;  /* 0x00100008ac00798e */ /* 0x000fe2000c10e78e */
[C---:B------:R-:W-:Y:S03]  /*5510*/  HMMA.16816.F32 R24, R212.reuse, R208, R24 ;  /* 0x000000d0d418723c */ /* 0x040fe60000001818 */
        /* <DEDUP_REMOVED lines=8> */
[-C--:B----4-:R-:W-:Y:S03]  /*55a0*/  HMMA.16816.F32 R36, R196, R176.reuse, R36 ;  /* 0x000000b0c424723c */ /* 0x090fe60000001824 */
[----:B------:R-:W1:Y:S04]  /*55b0*/  LDSM.16.MT88.4 R4, [R0+0xf080] ;  /* 0x00f080000004783b */ /* 0x000e680000004200 */
[----:B------:R-:W-:Y:S01]  /*55c0*/  RED.E.ADD.F32.FTZ.RN.STRONG.GPU [R172.64+0x2c00], R19 ;  /* 0x002c0013ac00798e */ /* 0x000fe2000c10e78e */
[C---:B------:R-:W-:Y:S03]  /*55d0*/  HMMA.16816.F32 R40, R212.reuse, R176, R40 ;  /* 0x000000b0d428723c */ /* 0x040fe60000001828 */
[----:B------:R-:W-:Y:S04]  /*55e0*/  RED.E.ADD.F32.FTZ.RN.STRONG.GPU [R172.64+0x3000], R12 ;  /* 0x0030000cac00798e */ /* 0x000fe8000c10e78e */
[----:B------:R-:W2:Y:S01]  /*55f0*/  LDSM.16.MT88.4 R8, [R0+0x11080] ;  /* 0x011080000008783b */ /* 0x000ea20000004200 */
[-C--:B------:R-:W-:Y:S03]  /*5600*/  HMMA.16816.F32 R104, R212, R178.reuse, R104 ;  /* 0x000000b2d468723c */ /* 0x080fe60000001868 */
[----:B------:R-:W-:Y:S04]  /*5610*/  RED.E.ADD.F32.FTZ.RN.STRONG.GPU [R172.64+0x3400], R13 ;  /* 0x0034000dac00798e */ /* 0x000fe8000c10e78e */
[----:B------:R-:W-:Y:S01]  /*5620*/  RED.E.ADD.F32.FTZ.RN.STRONG.GPU [R172.64+0x3800], R14 ;  /* 0x0038000eac00798e */ /* 0x000fe2000c10e78e */
[----:B------:R-:W-:Y:S03]  /*5630*/  HMMA.16816.F32 R108, R196, R178, R108 ;  /* 0x000000b2c46c723c */ /* 0x000fe6000000186c */
[----:B------:R-:W-:Y:S04]  /*5640*/  RED.E.ADD.F32.FTZ.RN.STRONG.GPU [R172.64+0x3c00], R15 ;  /* 0x003c000fac00798e */ /* 0x000fe8000c10e78e */
[----:B------:R-:W3:Y:S04]  /*5650*/  LDSM.16.MT88.4 R12, [R0+0x13080] ;  /* 0x01308000000c783b */ /* 0x000ee80000004200 */
[----:B------:R-:W4:Y:S04]  /*5660*/  LDSM.16.MT88.2 R16, [R220+0x24480] ;  /* 0x02448000dc10783b */ /* 0x000f280000004100 */
[----:B------:R-:W5:Y:S01]  /*5670*/  LDSM.16.MT88.2 R18, [R220+0x24c80] ;  /* 0x024c8000dc12783b */ /* 0x000f620000004100 */
[-C--:B-1----:R-:W-:Y:S03]  /*5680*/  HMMA.16816.F32 R112, R4, R2.reuse, R112 ;  /* 0x000000020470723c */ /* 0x082fe60000001870 */
[----:B------:R-:W-:Y:S04]  /*5690*/  RED.E.ADD.F32.FTZ.RN.STRONG.GPU [R172.64+0x4000], R20 ;  /* 0x00400014ac00798e */ /* 0x000fe8000c10e78e */
[----:B------:R-:W-:Y:S04]  /*56a0*/  RED.E.ADD.F32.FTZ.RN.STRONG.GPU [R172.64+0x4400], R21 ;  /* 0x00440015ac00798e */ /* 0x000fe8000c10e78e */
[----:B------:R-:W1:Y:S01]  /*56b0*/  LDSM.16.MT88.2 R20, [R220+0x25480] ;  /* 0x02548000dc14783b */ /* 0x000e620000004100 */
[-C--:B--2---:R-:W-:Y:S03]  /*56c0*/  HMMA.16816.F32 R116, R8, R2.reuse, R116 ;  /* 0x000000020874723c */ /* 0x084fe60000001874 */
[----:B------:R-:W-:Y:S04]  /*56d0*/  RED.E.ADD.F32.FTZ.RN.STRONG.GPU [R172.64+0x4800], R22 ;  /* 0x00480016ac00798e */ /* 0x000fe8000c10e78e */
[----:B------:R-:W-:Y:S04]  /*56e0*/  RED.E.ADD.F32.FTZ.RN.STRONG.GPU [R172.64+0x4c00], R23 ;  /* 0x004c0017ac00798e */ /* 0x000fe8000c10e78e */
[----:B------:R-:W2:Y:S04]  /*56f0*/  LDSM.16.MT88.2 R22, [R220+0x25c80] ;  /* 0x025c8000dc16783b */ /* 0x000ea80000004100 */
[----:B------:R-:W-:Y:S01]  /*5700*/  RED.E.ADD.F32.FTZ.RN.STRONG.GPU [R172.64+0x5000], R24 ;  /* 0x00500018ac00798e */ /* 0x000fe2000c10e78e */
[C---:B---3--:R-:W-:Y:S03]  /*5710*/  HMMA.16816.F32 R120, R12.reuse, R2, R120 ;  /* 0x000000020c78723c */ /* 0x048fe60000001878 */
[----:B------:R-:W-:Y:S04]  /*5720*/  LDSM.16.MT88.2 R2, [R221+0x24c80] ;  /* 0x024c8000dd02783b */ /* 0x000fe80000004100 */
[----:B------:R-:W-:Y:S01]  /*5730*/  RED.E.ADD.F32.FTZ.RN.STRONG.GPU [R172.64+0x5400], R25 ;  /* 0x00540019ac00798e */ /* 0x000fe2000c10e78e */
[-C--:B----4-:R-:W-:Y:S03]  /*5740*/  HMMA.16816.F32 R124, R12, R16.reuse, R124 ;  /* 0x000000100c7c723c */ /* 0x090fe6000000187c */
[----:B------:R-:W-:Y:S04]  /*5750*/  RED.E.ADD.F32.FTZ.RN.STRONG.GPU [R172.64+0x5800], R26 ;  /* 0x0058001aac00798e */ /* 0x000fe8000c10e78e */
[----:B------:R-:W-:Y:S01]  /*5760*/  RED.E.ADD.F32.FTZ.RN.STRONG.GPU [R172.64+0x5c00], R27 ;  /* 0x005c001bac00798e */ /* 0x000fe2000c10e78e */
[-C--:B------:R-:W-:Y:S03]  /*5770*/  HMMA.16816.F32 R128, R8, R16.reuse, R128 ;  /* 0x000000100880723c */ /* 0x080fe60000001880 */
[----:B------:R-:W-:Y:S04]  /*5780*/  LDSM.16.MT88.4 R24, [R0+0xf880] ;  /* 0x00f880000018783b */ /* 0x000fe80000004200 */
[----:B------:R-:W-:Y:S01]  /*5790*/  RED.E.ADD.F32.FTZ.RN.STRONG.GPU [R172.64+0x6000], R32 ;  /* 0x00600020ac00798e */ /* 0x000fe2000c10e78e */
[C---:B------:R-:W-:Y:S03]  /*57a0*/  HMMA.16816.F32 R132, R4.reuse, R16, R132 ;  /* 0x000000100484723c */ /* 0x040fe60000001884 */
[----:B------:R-:W-:Y:S04]  /*57b0*/  LDSM.16.MT88.2 R16, [R221+0x25480] ;  /* 0x02548000dd10783b */ /* 0x000fe80000004100 */
[----:B------:R-:W-:Y:S01]  /*57c0*/  RED.E.ADD.F32.FTZ.RN.STRONG.GPU [R172.64+0x6400], R33 ;  /* 0x00640021ac00798e */ /* 0x000fe2000c10e78e */
[-C--:B-----5:R-:W-:Y:S03]  /*57d0*/  HMMA.16816.F32 R136, R4, R18.reuse, R136 ;  /* 0x000000120488723c */ /* 0x0a0fe60000001888 */
        /* <DEDUP_REMOVED lines=8> */
[-C--:B-1----:R-:W-:Y:S03]  /*5860*/  HMMA.16816.F32 R148, R12, R20.reuse, R148 ;  /* 0x000000140c94723c */ /* 0x082fe60000001894 */
[----:B------:R-:W-:Y:S04]  /*5870*/  RED.E.ADD.F32.FTZ.RN.STRONG.GPU [R172.64+0x7800], R30 ;  /* 0x0078001eac00798e */ /* 0x000fe8000c10e78e */
[----:B------:R-:W1:Y:S01]  /*5880*/  LDSM.16.MT88.2 R28, [R221+0x23c80] ;  /* 0x023c8000dd1c783b */ /* 0x000e620000004100 */
        /* <DEDUP_REMOVED lines=8> */
[----:B------:R-:W2:Y:S01]  /*5910*/  LDSM.16.MT88.4 R36, [R0+0x13880] ;  /* 0x013880000024783b */ /* 0x000ea20000004200 */
[-C--:B------:R-:W-:Y:S03]  /*5920*/  HMMA.16816.F32 R164, R8, R22.reuse, R164 ;  /* 0x0000001608a4723c */ /* 0x080fe600000018a4 */
[----:B------:R-:W3:Y:S04]  /*5930*/  LDSM.16.MT88.2 R30, [R221+0x24480] ;  /* 0x02448000dd1e783b */ /* 0x000ee80000004100 */
[----:B------:R-:W4:Y:S01]  /*5940*/  LDSM.16.MT88.2 R4, [R221+0x25c80] ;  /* 0x025c8000dd04783b */ /* 0x000f220000004100 */
[----:B------:R-:W-:Y:S03]  /*5950*/  HMMA.16816.F32 R168, R12, R22, R168 ;  /* 0x000000160ca8723c */ /* 0x000fe600000018a8 */
[----:B------:R-:W-:Y:S04]  /*5960*/  LDSM.16.MT88.4 R8, [R0+0x10080] ;  /* 0x010080000008783b */ /* 0x000fe80000004200 */
[----:B------:R-:W-:Y:S01]  /*5970*/  LDSM.16.MT88.4 R12, [R0+0x12080] ;  /* 0x01208000000c783b */ /* 0x000fe20000004200 */
[-C--:B-1----:R-:W-:Y:S03]  /*5980*/  HMMA.16816.F32 R112, R24, R28.reuse, R112 ;  /* 0x0000001c1870723c */ /* 0x082fe60000001870 */
[----:B------:R-:W-:Y:S04]  /*5990*/  LDSM.16.MT88.4 R20, [R0+0x14080] ;  /* 0x014080000014783b */ /* 0x000fe80000004200 */
[----:B------:R-:W-:Y:S01]  /*59a0*/  LDSM.16.MT88.2 R6, [R220+0x24880] ;  /* 0x02488000dc06783b */ /* 0x000fe20000004100 */
[-C--:B------:R-:W-:Y:S03]  /*59b0*/  HMMA.16816.F32 R116, R32, R28.reuse, R116 ;  /* 0x0000001c2074723c */ /* 0x080fe60000001874 */
[----:B------:R-:W-:Y:S04]  /*59c0*/  RED.E.ADD.F32.FTZ.RN.STRONG.GPU [R172.64+0x9000], R40 ;  /* 0x00900028ac00798e */ /* 0x000fe8000c10e78e */
[----:B------:R-:W-:Y:S04]  /*59d0*/  RED.E.ADD.F32.FTZ.RN.STRONG.GPU [R172.64+0x9400], R41 ;  /* 0x00940029ac00798e */ /* 0x000fe8000c10e78e */
[----:B------:R-:W-:Y:S01]  /*59e0*/  LDSM.16.MT88.2 R40, [R221+0x25080] ;  /* 0x02508000dd28783b */ /* 0x000fe20000004100 */
[C---:B--2---:R-:W-:Y:S03]  /*59f0*/  HMMA.16816.F32 R120, R36.reuse, R28, R120 ;  /* 0x0000001c2478723c */ /* 0x044fe60000001878 */
[----:B------:R-:W-:Y:S04]  /*5a00*/  RED.E.ADD.F32.FTZ.RN.STRONG.GPU [R172.64+0x9800], R42 ;  /* 0x0098002aac00798e */ /* 0x000fe8000c10e78e */
[----:B------:R-:W-:Y:S01]  /*5a10*/  RED.E.ADD.F32.FTZ.RN.STRONG.GPU [R172.64+0x9c00], R43 ;  /* 0x009c002bac00798e */ /* 0x000fe2000c10e78e */
[-C--:B---3--:R-:W-:Y:S03]  /*5a20*/  HMMA.16816.F32 R124, R36, R30.reuse, R124 ;  /* 0x0000001e247c723c */ /* 0x088fe6000000187c */
[----:B------:R-:W-:Y:S04]  /*5a30*/  LDSM.16.MT88.2 R42, [R221+0x25880] ;  /* 0x02588000dd2a783b */ /* 0x000fe80000004100 */
[----:B------:R-:W-:Y:S01]  /*5a40*/  RED.E.ADD.F32.FTZ.RN.STRONG.GPU [R172.64+0xa000], R108 ;  /* 0x00a0006cac00798e */ /* 0x000fe2000c10e78e */
[-C--:B------:R-:W-:Y:S03]  /*5a50*/  HMMA.16816.F32 R128, R32, R30.reuse, R128 ;  /* 0x0000001e2080723c */ /* 0x080fe60000001880 */
[----:B------:R-:W-:Y:S04]  /*5a60*/  RED.E.ADD.F32.FTZ.RN.STRONG.GPU [R172.64+0xa400], R109 ;  /* 0x00a4006dac00798e */ /* 0x000fe8000c10e78e */
[----:B------:R-:W-:Y:S01]  /*5a70*/  RED.E.ADD.F32.FTZ.RN.STRONG.GPU [R172.64+0xa800], R110 ;  /* 0x00a8006eac00798e */ /* 0x000fe2000c10e78e */
[C---:B------:R-:W-:Y:S03]  /*5a80*/  HMMA.16816.F32 R132, R24.reuse, R30, R132 ;  /* 0x0000001e1884723c */ /* 0x040fe60000001884 */
[----:B------:R-:W-:Y:S04]  /*5a90*/  LDSM.16.MT88.4 R28, [R0+0x10880] ;  /* 0x01088000001c783b */ /* 0x000fe80000004200 */
[----:B------:R-:W-:Y:S01]  /*5aa0*/  RED.E.ADD.F32.FTZ.RN.STRONG.GPU [R172.64+0xac00], R111 ;  /* 0x00ac006fac00798e */ /* 0x000fe2000c10e78e */
[-C--:B------:R-:W-:Y:S03]  /*5ab0*/  HMMA.16816.F32 R136, R24, R2.reuse, R136 ;  /* 0x000000021888723c */ /* 0x080fe60000001888 */
[----:B------:R-:W-:Y:S04]  /*5ac0*/  RED.E.ADD.F32.FTZ.RN.STRONG.GPU [R172.64+0xb000], R104 ;  /* 0x00b00068ac00798e */ /* 0x000fe8000c10e78e */
[----:B------:R-:W-:Y:S01]  /*5ad0*/  RED.E.ADD.F32.FTZ.RN.STRONG.GPU [R172.64+0xb400], R105 ;  /* 0x00b40069ac00798e */ /* 0x000fe2000c10e78e */
[-C--:B------:R-:W-:Y:S03]  /*5ae0*/  HMMA.16816.F32 R140, R32, R2.reuse, R140 ;  /* 0x00000002208c723c */ /* 0x080fe6000000188c */
[----:B------:R-:W-:Y:S04]  /*5af0*/  RED.E.ADD.F32.FTZ.RN.STRONG.GPU [R172.64+0xb800], R106 ;  /* 0x00b8006aac00798e */ /* 0x000fe8000c10e78e */
[----:B------:R-:W-:Y:S01]  /*5b00*/  RED.E.ADD.F32.FTZ.RN.STRONG.GPU [R172.64+0xbc00], R107 ;  /* 0x00bc006bac00798e */ /* 0x000fe2000c10e78e */
[C---:B------:R-:W-:Y:S03]  /*5b10*/  HMMA.16816.F32 R144, R36.reuse, R2, R144 ;  /* 0x000000022490723c */ /* 0x040fe60000001890 */
[----:B------:R-:W1:Y:S05]  /*5b20*/  LDSM.16.MT88.2 R2, [R220+0x24080] ;  /* 0x02408000dc02783b */ /* 0x000e6a0000004100 */
[-C--:B------:R-:W-:Y:S08]  /*5b30*/  HMMA.16816.F32 R148, R36, R16.reuse, R148 ;  /* 0x000000102494723c */ /* 0x080ff00000001894 */
[-C--:B------:R-:W-:Y:S08]  /*5b40*/  HMMA.16816.F32 R152, R32, R16.reuse, R152 ;  /* 0x000000102098723c */ /* 0x080ff00000001898 */
[C---:B------:R-:W-:Y:S01]  /*5b50*/  HMMA.16816.F32 R156, R24.reuse, R16, R156 ;  /* 0x00000010189c723c */ /* 0x040fe2000000189c */
[----:B------:R-:W2:Y:S07]  /*5b60*/  LDSM.16.MT88.2 R16, [R220+0x25080] ;  /* 0x02508000dc10783b */ /* 0x000eae0000004100 */
[-C--:B----4-:R-:W-:Y:S01]  /*5b70*/  HMMA.16816.F32 R160, R24, R4.reuse, R160 ;  /* 0x0000000418a0723c */ /* 0x090fe200000018a0 */
        /* <DEDUP_REMOVED lines=39> */
.L_x_686:
[----:B------:R-:W1:Y:S01]  /*5df0*/  S2R R2, SR_CTAID.Y ;  /* 0x0000000000027919 */ /* 0x000e620000002600 */
[----:B------:R-:W3:Y:S01]  /*5e00*/  S2UR UR4, SR_CTAID.X ;  /* 0x00000000000479c3 */ /* 0x000ee20000002500 */
[----:B------:R-:W-:Y:S01]  /*5e10*/  MOV R0, 0x1 ;  /* 0x0000000100007802 */ /* 0x000fe20000000f00 */
[----:B------:R-:W-:Y:S01]  /*5e20*/  USHF.R.S32.HI UR6, URZ, 0x1f, UR8 ;  /* 0x0000001f3f067899 */ /* 0x000fe20008011408 */
[----:B------:R-:W-:Y:S01]  /*5e30*/  BAR.SYNC.DEFER_BLOCKING 0x1, 0x100 ;  /* 0x0044000000007b1d */ /* 0x000fe20000010000 */
[----:B------:R-:W-:Y:S01]  /*5e40*/  FMUL.FTZ R112, R112, c[0x0][0x298] ;  /* 0x0000a60070707a20 */ /* 0x000fe20000410000 */
[----:B------:R-:W-:-:S13]  /*5e50*/  ISETP.NE.AND P0, PT, R0, c[0x0][0x338], PT ;  /* 0x0000ce0000007a0c */ /* 0x000fda0003f05270 */
[----:B-1----:R-:W-:Y:S01]  /*5e60*/  @P0 IMAD.HI.U32 R0, R2, c[0x0][0x33c], RZ ;  /* 0x0000cf0002000a27 */ /* 0x002fe200078e00ff */
[----:B---3--:R-:W-:Y:S01]  /*5e70*/  UIMAD UR4, UR4, 0x3c00, URZ ;  /* 0x00003c00040478a4 */ /* 0x008fe2000f8e023f */
[----:B------:R-:W-:-:S03]  /*5e80*/  SHF.R.S32.HI R3, RZ, 0x1f, R2 ;  /* 0x0000001fff037819 */ /* 0x000fc60000011402 */
[----:B------:R-:W-:Y:S01]  /*5e90*/  @P0 SHF.R.U32.HI R0, RZ, c[0x0][0x340], R0 ;  /* 0x0000d000ff000a19 */ /* 0x000fe20000011600 */
[----:B------:R-:W-:Y:S01]  /*5ea0*/  USHF.R.S32.HI UR7, URZ, 0x1f, UR4 ;  /* 0x0000001f3f077899 */ /* 0x000fe20008011404 */
[C---:B--2---:R-:W-:Y:S02]  /*5eb0*/  IADD3 R4, P1, R240.reuse, UR4, RZ ;  /* 0x00000004f0047c10 */ /* 0x044fe4000ff3e0ff */
[----:B------:R-:W-:Y:S01]  /*5ec0*/  @P0 SHF.R.S32.HI R6, RZ, 0x1f, R0 ;  /* 0x0000001fff060819 */ /* 0x000fe20000011400 */
[----:B------:R-:W-:Y:S01]  /*5ed0*/  ULDC.64 UR4, c[0x0][0x330] ;  /* 0x0000cc0000047ab9 */ /* 0x000fe20000000a00 */
[----:B------:R-:W-:Y:S01]  /*5ee0*/  @P0 MOV R2, R0 ;  /* 0x0000000000020202 */ /* 0x000fe20000000f00 */
[----:B------:R-:W-:Y:S01]  /*5ef0*/  UIMAD UR4, UR6, UR4, URZ ;  /* 0x00000004060472a4 */ /* 0x000fe2000f8e023f */
[----:B------:R-:W-:Y:S02]  /*5f00*/  @P0 MOV R3, R6 ;  /* 0x0000000600030202 */ /* 0x000fe40000000f00 */
[----:B------:R-:W-:Y:S01]  /*5f10*/  LEA.HI.X.SX32 R5, R240, UR7, 0x1, P1 ;  /* 0x00000007f0057c11 */ /* 0x000fe200088f0eff */
[----:B------:R-:W-:-:S02]  /*5f20*/  UIMAD UR7, UR8, UR5, UR4 ;  /* 0x00000005080772a4 */ /* 0x000fc4000f8e0204 */
[C---:B------:R-:W-:Y:S01]  /*5f30*/  IMAD R0, R3.reuse, c[0x0][0x328], RZ ;  /* 0x0000ca0003007a24 */ /* 0x040fe200078e02ff */
[----:B------:R-:W-:Y:S01]  /*5f40*/  ULDC.64 UR4, c[0x0][0x308] ;  /* 0x0000c20000047ab9 */ /* 0x000fe20000000a00 */
[----:B------:R-:W-:Y:S01]  /*5f50*/  IMAD R3, R3, c[0x0][0x300], RZ ;  /* 0x0000c00003037a24 */ /* 0x000fe200078e02ff */
[----:B------:R-:W-:Y:S01]  /*5f60*/  UIMAD UR4, UR6, UR4, URZ ;  /* 0x00000004060472a4 */ /* 0x000fe2000f8e023f */
[----:B------:R-:W-:-:S03]  /*5f70*/  IMAD.WIDE.U32 R8, R2, c[0x0][0x328], R4 ;  /* 0x0000ca0002087a25 */ /* 0x000fc600078e0004 */
[----:B------:R-:W-:Y:S01]  /*5f80*/  UIMAD UR4, UR8, UR5, UR4 ;  /* 0x00000005080472a4 */ /* 0x000fe2000f8e0204 */
[C---:B------:R-:W-:Y:S02]  /*5f90*/  IMAD R0, R2.reuse, c[0x0][0x32c], R0 ;  /* 0x0000cb0002007a24 */ /* 0x040fe400078e0200 */
[C---:B------:R-:W-:Y:S01]  /*5fa0*/  IMAD.WIDE.U32 R6, R2.reuse, c[0x0][0x300], R4 ;  /* 0x0000c00002067a25 */ /* 0x040fe200078e0004 */
[----:B------:R-:W-:Y:S02]  /*5fb0*/  MOV R4, R8 ;  /* 0x0000000800047202 */ /* 0x000fe40000000f00 */
[----:B------:R-:W-:Y:S01]  /*5fc0*/  IADD3 R5, R9, R0, RZ ;  /* 0x0000000009057210 */ /* 0x000fe20007ffe0ff */
[----:B------:R-:W-:Y:S01]  /*5fd0*/  IMAD R2, R2, c[0x0][0x304], R3 ;  /* 0x0000c10002027a24 */ /* 0x000fe200078e0203 */
[----:B------:R-:W-:Y:S02]  /*5fe0*/  MOV R9, UR8 ;  /* 0x0000000800097c02 */ /* 0x000fe40008000f00 */
[----:B------:R-:W-:-:S02]  /*5ff0*/  MOV R0, UR8 ;  /* 0x0000000800007c02 */ /* 0x000fc40008000f00 */
[----:B------:R-:W-:Y:S01]  /*6000*/  IADD3 R3, R7, R2, RZ ;  /* 0x0000000207037210 */ /* 0x000fe20007ffe0ff */
[----:B------:R-:W-:Y:S01]  /*6010*/  IMAD.WIDE.U32 R8, R9, c[0x0][0x330], R4 ;  /* 0x0000cc0009087a25 */ /* 0x000fe200078e0004 */
[----:B------:R-:W-:-:S05]  /*6020*/  MOV R2, R6 ;  /* 0x0000000600027202 */ /* 0x000fca0000000f00 */
[----:B------:R-:W-:Y:S01]  /*6030*/  IMAD.WIDE.U32 R6, R0, c[0x0][0x308], R2 ;  /* 0x0000c20000067a25 */ /* 0x000fe200078e0002 */
[----:B------:R-:W-:Y:S02]  /*6040*/  IADD3 R0, R9, UR7, RZ ;  /* 0x0000000709007c10 */ /* 0x000fe4000fffe0ff */
[----:B------:R-:W-:Y:S02]  /*6050*/  LEA R2, P1, R8, c[0x0][0x310], 0x2 ;  /* 0x0000c40008027a11 */ /* 0x000fe400078210ff */
[----:B------:R-:W-:Y:S02]  /*6060*/  LEA R4, P0, R6, c[0x0][0x2e8], 0x2 ;  /* 0x0000ba0006047a11 */ /* 0x000fe400078010ff */
[----:B------:R-:W-:Y:S02]  /*6070*/  LEA.HI.X R3, R8, c[0x0][0x314], R0, 0x2, P1 ;  /* 0x0000c50008037a11 */ /* 0x000fe400008f1400 */
        /* <DEDUP_REMOVED lines=70> */
[----:B------:R-:W-:Y:S01]  /*64e0*/  RED.E.ADD.F32.FTZ.RN.STRONG.GPU [R4.64], R112 ;  /* 0x000000700400798e */ /* 0x000fe2000c10e78e */
        /* <DEDUP_REMOVED lines=111> */
.L_x_690:
        /* <DEDUP_REMOVED lines=10> */
.L_x_1403:


//--------------------- .text._ZN7cutlass13device_kernelIN5flash19enable_sm80_to_sm89INS1_16FlashAttnBwdSm80INS1_25CollectiveMainloopBwdSm80ILi2ELi1EN4cute5tupleIJNS5_1CILi64EEENS7_ILi80EEENS7_ILi192EEEEEENS_6half_tEfNS_4arch4Sm80ELb0ELb0ELb0ELb0ELb1ELb0ELb1ELb0ELi2ELi4ELi2ELi2ELb0EEENS1_24CollectiveEpilogueBwdGQAISB_fSE_Li256ELb0ELb1EEENS1_19SingleTileSchedulerILb0ELb0ELb0ELi80EEEEEEEEEvNT_6ParamsE --------------------------
	.section	.text._ZN7cutlass13device_kernelIN5flash19enable_sm80_to_sm89INS1_16FlashAttnBwdSm80INS1_25CollectiveMainloopBwdSm80ILi2ELi1EN4cute5tupleIJNS5_1CILi64EEENS7_ILi80EEENS7_ILi192EEEEEENS_6half_tEfNS_4arch4Sm80ELb0ELb0ELb0ELb0ELb1ELb0ELb1ELb0ELi2ELi4ELi2ELi2ELb0EEENS1_24CollectiveEpilogueBwdGQAISB_fSE_Li256ELb0ELb1EEENS1_19SingleTileSchedulerILb0ELb0ELb0ELi80EEEEEEEEEvNT_6ParamsE,"ax",@progbits
	.sectioninfo	@"SHI_REGISTERS=255"
	.align	128
.text._ZN7cutlass13device_kernelIN5flash19enable_sm80_to_sm89INS1_16FlashAttnBwdSm80INS1_25CollectiveMainloopBwdSm80ILi2ELi1EN4cute5tupleIJNS5_1CILi64EEENS7_ILi80EEENS7_ILi192EEEEEENS_6half_tEfNS_4arch4Sm80ELb0ELb0ELb0ELb0ELb1ELb0ELb1ELb0ELi2ELi4ELi2ELi2ELb0EEENS1_24CollectiveEpilogueBwdGQAISB_fSE_Li256ELb0ELb1EEENS1_19SingleTileSchedulerILb0ELb0ELb0ELi80EEEEEEEEEvNT_6ParamsE:
        .type           _ZN7cutlass13device_kernelIN5flash19enable_sm80_to_sm89INS1_16FlashAttnBwdSm80INS1_25CollectiveMainloopBwdSm80ILi2ELi1EN4cute5tupleIJNS5_1CILi64EEENS7_ILi80EEENS7_ILi192EEEEEENS_6half_tEfNS_4arch4Sm80ELb0ELb0ELb0ELb0ELb1ELb0ELb1ELb0ELi2ELi4ELi2ELi2ELb0EEENS1_24CollectiveEpilogueBwdGQAISB_fSE_Li256ELb0ELb1EEENS1_19SingleTileSchedulerILb0ELb0ELb0ELi80EEEEEEEEEvNT_6ParamsE,@function
        .size           _ZN7cutlass13device_kernelIN5flash19enable_sm80_to_sm89INS1_16FlashAttnBwdSm80INS1_25CollectiveMainloopBwdSm80ILi2ELi1EN4cute5tupleIJNS5_1CILi64EEENS7_ILi80EEENS7_ILi192EEEEEENS_6half_tEfNS_4arch4Sm80ELb0ELb0ELb0ELb0ELb1ELb0ELb1ELb0ELi2ELi4ELi2ELi2ELb0EEENS1_24CollectiveEpilogueBwdGQAISB_fSE_Li256ELb0ELb1EEENS1_19SingleTileSchedulerILb0ELb0ELb0ELi80EEEEEEEEEvNT_6ParamsE,(.L_x_1404 - _ZN7cutlass13device_kernelIN5flash19enable_sm80_to_sm89INS1_16FlashAttnBwdSm80INS1_25CollectiveMainloopBwdSm80ILi2ELi1EN4cute5tupleIJNS5_1CILi64EEENS7_ILi80EEENS7_ILi192EEEEEENS_6half_tEfNS_4arch4Sm80ELb0ELb0ELb0ELb0ELb1ELb0ELb1ELb0ELi2ELi4ELi2ELi2ELb0EEENS1_24CollectiveEpilogueBwdGQAISB_fSE_Li256ELb0ELb1EEENS1_19SingleTileSchedulerILb0ELb0ELb0ELi80EEEEEEEEEvNT_6ParamsE)
        .other          _ZN7cutlass13device_kernelIN5flash19enable_sm80_to_sm89INS1_16FlashAttnBwdSm80INS1_25CollectiveMainloopBwdSm80ILi2ELi1EN4cute5tupleIJNS5_1CILi64EEENS7_ILi80EEENS7_ILi192EEEEEENS_6half_tEfNS_4arch4Sm80ELb0ELb0ELb0ELb0ELb1ELb0ELb1ELb0ELi2ELi4ELi2ELi2ELb0EEENS1_24CollectiveEpilogueBwdGQAISB_fSE_Li256ELb0ELb1EEENS1_19SingleTileSchedulerILb0ELb0ELb0ELi80EEEEEEEEEvNT_6ParamsE,@"STO_CUDA_ENTRY STV_DEFAULT"
_ZN7cutlass13device_kernelIN5flash19enable_sm80_to_sm89INS1_16FlashAttnBwdSm80INS1_25CollectiveMainloopBwdSm80ILi2ELi1EN4cute5tupleIJNS5_1CILi64EEENS7_ILi80EEENS7_ILi192EEEEEENS_6half_tEfNS_4arch4Sm80ELb0ELb0ELb0ELb0ELb1ELb0ELb1ELb0ELi2ELi4ELi2ELi2ELb0EEENS1_24CollectiveEpilogueBwdGQAISB_fSE_Li256ELb0ELb1EEENS1_19SingleTileSchedulerILb0ELb0ELb0ELi80EEEEEEEEEvNT_6ParamsE:
        /* <DEDUP_REMOVED lines=13> */
[----:B------:R-:W3:Y:S01]  /*00d0*/  S2R R28, SR_CTAID.X ;  /* 0x00000000001c7919 */ /* 0x000ee20000002500 */
[----:B------:R-:W-:Y:S01]  /*00e0*/  ULDC.64 UR24, c[0x0][0x118] ;  /* 0x0000460000187ab9 */ /* 0x000fe20000000a00 */
[----:B------:R-:W-:Y:S01]  /*00f0*/  IMAD.MOV.U32 R221, RZ, RZ, 0x120 ;  /* 0x00000120ffdd7424 */ /* 0x000fe200078e00ff */
[----:B------:R-:W-:Y:S01]  /*0100*/  UIMAD UR6, UR7, UR5, UR4 ;  /* 0x00000005070672a4 */ /* 0x000fe2000f8e0204 */
[----:B------:R-:W-:Y:S01]  /*0110*/  CS2R R170, SRZ ;  /* 0x0000000000aa7805 */ /* 0x000fe2000001ff00 */
[----:B------:R-:W-:Y:S01]  /*0120*/  CS2R R168, SRZ ;  /* 0x0000000000a87805 */ /* 0x000fe2000001ff00 */
        /* <DEDUP_REMOVED lines=9> */
[----:B------:R-:W-:Y:S01]  /*01c0*/  CS2R R154, SRZ ;  /* 0x00000000009a7805 */ /* 0x000fe2000001ff00 */
[----:B-1----:R-:W-:Y:S01]  /*01d0*/  SHF.R.S32.HI R14, RZ, 0x1f, R244 ;  /* 0x0000001fff0e7819 */ /* 0x002fe200000114f4 */
[C---:B------:R-:W-:Y:S01]  /*01e0*/  IMAD.SHL.U32 R240, R244.reuse, 0x4, RZ ;  /* 0x00000004f4f07824 */ /* 0x040fe200078e00ff */
[----:B------:R-:W-:Y:S01]  /*01f0*/  ISETP.GT.AND P3, PT, R244, 0x7f, PT ;  /* 0x0000007ff400780c */ /* 0x000fe20003f64270 */
        /* <DEDUP_REMOVED lines=38> */
[----:B------:R-:W-:Y:S01]  /*0460*/  IMAD.U32 R6, RZ, RZ, UR7 ;  /* 0x00000007ff067e24 */ /* 0x000fe2000f8e00ff */
        /* <DEDUP_REMOVED lines=13> */
[----:B------:R-:W-:Y:S01]  /*0540*/  UMOV UR6, 0x5 ;  /* 0x0000000500067882 */ /* 0x000fe20000000000 */
[----:B------:R-:W-:Y:S01]  /*0550*/  LOP3.LUT R11, R0, 0x38, R238, 0xf8, !PT ;  /* 0x00000038000b7812 */ /* 0x000fe200078ef8ee */
[----:B------:R-:W-:Y:S01]  /*0560*/  IMAD.MOV.U32 R2, RZ, RZ, R4 ;  /* 0x000000ffff027224 */ /* 0x000fe200078e0004 */
[----:B------:R-:W-:Y:S01]  /*0570*/  SHF.R.U32.HI R0, RZ, 0x3, R0 ;  /* 0x00000003ff007819 */ /* 0x000fe20000011600 */
[----:B------:R-:W-:Y:S01]  /*0580*/  IMAD R4, R9, c[0x0][0x1d8], RZ ;  /* 0x0000760009047a24 */ /* 0x000fe200078e02ff */
[----:B------:R-:W-:Y:S01]  /*0590*/  IADD3 R7, R7, UR5, RZ ;  /* 0x0000000507077c10 */ /* 0x000fe2000fffe0ff */
[----:B------:R-:W-:Y:S01]  /*05a0*/  ULDC.64 UR4, c[0x0][0x1d8] ;  /* 0x0000760000047ab9 */ /* 0x000fe20000000a00 */
[----:B------:R-:W-:Y:S01]  /*05b0*/  LOP3.LUT R11, R11, R0, RZ, 0x3c, !PT ;  /* 0x000000000b0b7212 */ /* 0x000fe200078e3cff */
[----:B------:R-:W-:Y:S01]  /*05c0*/  IMAD R10, R8, c[0x0][0x1dc], R4 ;  /* 0x00007700080a7a24 */ /* 0x000fe200078e0204 */
[----:B------:R-:W-:Y:S01]  /*05d0*/  IADD3 R0, -R242, c[0x0][0x198], RZ ;  /* 0x00006600f2007a10 */ /* 0x000fe20007ffe1ff */
[----:B------:R-:W-:Y:S01]  /*05e0*/  IMAD.WIDE.U32 R4, R8, c[0x0][0x1d8], R2 ;  /* 0x0000760008047a25 */ /* 0x000fe200078e0002 */
[----:B------:R-:W-:Y:S01]  /*05f0*/  USHF.L.U64.HI UR5, UR4, UR6, UR5 ;  /* 0x0000000604057299 */ /* 0x000fe20008010205 */
[----:B------:R-:W-:Y:S01]  /*0600*/  CS2R R118, SRZ ;  /* 0x0000000000767805 */ /* 0x000fe2000001ff00 */
[----:B------:R-:W-:Y:S01]  /*0610*/  USHF.L.U32 UR4, UR4, 0x5, URZ ;  /* 0x0000000504047899 */ /* 0x000fe2000800063f */
[----:B------:R-:W-:Y:S01]  /*0620*/  IMAD.IADD R3, R5, 0x1, R10 ;  /* 0x0000000105037824 */ /* 0x000fe200078e020a */
[----:B------:R-:W-:Y:S01]  /*0630*/  LEA R2, P0, R4, c[0x0][0x1c0], 0x1 ;  /* 0x0000700004027a11 */ /* 0x000fe200078008ff */
[----:B------:R-:W-:Y:S01]  /*0640*/  IMAD R0, R28, -0x50, R0 ;  /* 0xffffffb01c007824 */ /* 0x000fe200078e0200 */
[----:B------:R-:W-:Y:S01]  /*0650*/  CS2R R116, SRZ ;  /* 0x0000000000747805 */ /* 0x000fe2000001ff00 */
[----:B------:R-:W-:Y:S01]  /*0660*/  IMAD R5, R9, c[0x0][0x1a8], RZ ;  /* 0x00006a0009057a24 */ /* 0x000fe200078e02ff */
[----:B------:R-:W-:Y:S01]  /*0670*/  LEA.HI.X R3, R4, c[0x0][0x1c4], R3, 0x1, P0 ;  /* 0x0000710004037a11 */ /* 0x000fe200000f0c03 */
[----:B------:R-:W-:Y:S01]  /*0680*/  IMAD.WIDE.U32 R16, R242, c[0x0][0x178], R238 ;  /* 0x00005e00f2107a25 */ /* 0x000fe200078e00ee */
[----:B------:R-:W-:Y:S01]  /*0690*/  LEA.HI R4, R14, R244, RZ, 0x6 ;  /* 0x000000f40e047211 */ /* 0x000fe200078f30ff */
[----:B------:R-:W-:Y:S01]  /*06a0*/  CS2R R114, SRZ ;  /* 0x0000000000727805 */ /* 0x000fe2000001ff00 */
[----:B------:R-:W-:Y:S01]  /*06b0*/  ISETP.GE.AND P0, PT, R238, c[0x0][0x1cc], PT ;  /* 0x00007300ee007a0c */ /* 0x000fe20003f06270 */
[----:B------:R-:W-:Y:S01]  /*06c0*/  IMAD.MOV.U32 R250, RZ, RZ, R16 ;  /* 0x000000fffffa7224 */ /* 0x000fe200078e0010 */
[----:B------:R-:W-:Y:S01]  /*06d0*/  SHF.R.S32.HI R21, RZ, 0x6, R4 ;  /* 0x00000006ff157819 */ /* 0x000fe20000011404 */
[----:B------:R1:W-:Y:S01]  /*06e0*/  STL.64 [R1+0x8], R16 ;  /* 0x0000081001007387 */ /* 0x0003e20000100a00 */
[C---:B------:R-:W-:Y:S01]  /*06f0*/  ISETP.LT.OR P1, PT, R0.reuse, 0x1, P0 ;  /* 0x000000010000780c */ /* 0x040fe20000721670 */
[----:B------:R-:W-:Y:S01]  /*0700*/  CS2R R112, SRZ ;  /* 0x0000000000707805 */ /* 0x000fe2000001ff00 */
[C---:B------:R-:W-:Y:S01]  /*0710*/  ISETP.LT.OR P6, PT, R0.reuse, 0x1, P2 ;  /* 0x000000010000780c */ /* 0x040fe200017c1670 */
[----:B------:R-:W-:Y:S01]  /*0720*/  IMAD R4, R21, 0x200, R11 ;  /* 0x0000020015047824 */ /* 0x000fe200078e020b */
[----:B------:R-:W-:Y:S01]  /*0730*/  ISETP.LT.OR P0, PT, R0, 0x21, P0 ;  /* 0x000000210000780c */ /* 0x000fe20000701670 */
[----:B------:R-:W-:Y:S01]  /*0740*/  IMAD R11, R8, c[0x0][0x1ac], R5 ;  /* 0x00006b00080b7a24 */ /* 0x000fe200078e0205 */
[----:B------:R-:W-:Y:S01]  /*0750*/  ISETP.LT.OR P5, PT, R0, 0x1, P4 ;  /* 0x000000010000780c */ /* 0x000fe200027a1670 */
[----:B------:R-:W-:Y:S01]  /*0760*/  IMAD.SHL.U32 R236, R4, 0x2, RZ ;  /* 0x0000000204ec7824 */ /* 0x000fe200078e00ff */
[----:B------:R-:W-:Y:S01]  /*0770*/  P2R R4, PR, RZ, 0x1 ;  /* 0x00000001ff047803 */ /* 0x000fe20000000000 */
[----:B------:R-:W-:Y:S01]  /*0780*/  IMAD.MOV.U32 R5, RZ, RZ, c[0x0][0x1d8] ;  /* 0x00007600ff057624 */ /* 0x000fe200078e00ff */
[----:B------:R-:W-:Y:S01]  /*0790*/  @!P3 ISETP.GE.AND P0, PT, R0, 0x41, PT ;  /* 0x000000410000b80c */ /* 0x000fe20003f06270 */
[----:B------:R-:W-:Y:S01]  /*07a0*/  IMAD.WIDE.U32 R8, R8, c[0x0][0x1a8], R6 ;  /* 0x00006a0008087a25 */ /* 0x000fe200078e0006 */
[----:B------:R-:W-:Y:S01]  /*07b0*/  ISETP.LT.OR P4, PT, R0, 0x21, P4 ;  /* 0x000000210000780c */ /* 0x000fe20002781670 */
[----:B------:R2:W-:Y:S01]  /*07c0*/  LDGSTS.E.BYPASS.LTC128B.128 [R236+0x7880], [R2.64], !P1 ;  /* 0x0788000002ec7fae */ /* 0x0005e2000c901d58 */
[----:B------:R-:W-:Y:S01]  /*07d0*/  LEA R6, P1, R5, R2, 0x6 ;  /* 0x0000000205067211 */ /* 0x000fe200078230ff */
[----:B------:R-:W-:Y:S01]  /*07e0*/  IMAD.MOV.U32 R7, RZ, RZ, c[0x0][0x1dc] ;  /* 0x00007700ff077624 */ /* 0x000fe200078e00ff */
[----:B------:R-:W-:Y:S01]  /*07f0*/  CS2R R102, SRZ ;  /* 0x0000000000667805 */ /* 0x000fe2000001ff00 */
[----:B------:R2:W-:Y:S01]  /*0800*/  LDGSTS.E.BYPASS.LTC128B.128 [R236+0xa080], [R2.64+0x80], !P6 ;  /* 0x0a08008002ec7fae */ /* 0x0005e2000f101d58 */
[----:B------:R-:W-:Y:S01]  /*0810*/  @!P3 ISETP.GE.OR P6, PT, R238, c[0x0][0x1cc], !P0 ;  /* 0x00007300ee00ba0c */ /* 0x000fe200047c6670 */
[----:B------:R-:W-:Y:S01]  /*0820*/  IMAD.IADD R9, R9, 0x1, R11 ;  /* 0x0000000109097824 */ /* 0x000fe200078e020b */
[----:B------:R-:W-:Y:S01]  /*0830*/  LEA.HI.X R7, R5, R3, R7, 0x6, P1 ;  /* 0x0000000305077211 */ /* 0x000fe200008f3407 */
[----:B------:R2:W-:Y:S01]  /*0840*/  LDGSTS.E.BYPASS.LTC128B.128 [R236+0xc880], [R2.64+0x100], !P5 ;  /* 0x0c88010002ec7fae */ /* 0x0005e2000e901d58 */
[----:B------:R-:W-:Y:S01]  /*0850*/  ISETP.NE.AND P1, PT, R4, RZ, PT ;  /* 0x000000ff0400720c */ /* 0x000fe20003f25270 */
[----:B------:R-:W-:Y:S01]  /*0860*/  IMAD.U32 R5, RZ, RZ, UR5 ;  /* 0x00000005ff057e24 */ /* 0x000fe2000f8e00ff */
[C---:B------:R-:W-:Y:S01]  /*0870*/  ISETP.LT.OR P5, PT, R0.reuse, 0x21, P2 ;  /* 0x000000210000780c */ /* 0x040fe200017a1670 */
[----:B------:R-:W-:Y:S01]  /*0880*/  CS2R R100, SRZ ;  /* 0x0000000000647805 */ /* 0x000fe2000001ff00 */
[----:B------:R-:W-:Y:S01]  /*0890*/  @!P3 ISETP.LT.OR P2, PT, R0, 0x41, P2 ;  /* 0x000000410000b80c */ /* 0x000fe20001741670 */
[----:B------:R-:W-:Y:S01]  /*08a0*/  CS2R R98, SRZ ;  /* 0x0000000000627805 */ /* 0x000fe2000001ff00 */
[----:B------:R-:W-:Y:S01]  /*08b0*/  CS2R R96, SRZ ;  /* 0x0000000000607805 */ /* 0x000fe2000001ff00 */
[----:B------:R-:W-:Y:S01]  /*08c0*/  CS2R R94, SRZ ;  /* 0x00000000005e7805 */ /* 0x000fe2000001ff00 */
[----:B------:R-:W-:Y:S01]  /*08d0*/  CS2R R92, SRZ ;  /* 0x00000000005c7805 */ /* 0x000fe2000001ff00 */
[----:B------:R-:W-:Y:S01]  /*08e0*/  P2R R10, PR, RZ, 0x40 ;  /* 0x00000040ff0a7803 */ /* 0x000fe20000000000 */
[----:B------:R-:W-:Y:S01]  /*08f0*/  CS2R R82, SRZ ;  /* 0x0000000000527805 */ /* 0x000fe2000001ff00 */
[----:B------:R-:W-:Y:S01]  /*0900*/  @!P3 ISETP.GE.OR P6, PT, R247, c[0x0][0x1cc], !P0 ;  /* 0x00007300f700ba0c */ /* 0x000fe200047c6670 */
[----:B------:R-:W-:Y:S01]  /*0910*/  CS2R R80, SRZ ;  /* 0x0000000000507805 */ /* 0x000fe2000001ff00 */
[----:B------:R3:W-:Y:S01]  /*0920*/  LDGSTS.E.BYPASS.LTC128B.128 [R236+0x8880], [R6.64], !P1 ;  /* 0x0888000006ec7fae */ /* 0x0007e2000c901d58 */
[----:B------:R-:W-:Y:S01]  /*0930*/  LEA R4, P0, R8, c[0x0][0x190], 0x1 ;  /* 0x0000640008047a11 */ /* 0x000fe200078008ff */
[----:B------:R-:W-:Y:S01]  /*0940*/  CS2R R86, SRZ ;  /* 0x0000000000567805 */ /* 0x000fe2000001ff00 */
[----:B------:R-:W-:Y:S01]  /*0950*/  CS2R R84, SRZ ;  /* 0x0000000000547805 */ /* 0x000fe2000001ff00 */
[----:B------:R3:W-:Y:S01]  /*0960*/  LDGSTS.E.BYPASS.LTC128B.128 [R236+0xb080], [R6.64+0x80], !P5 ;  /* 0x0b08008006ec7fae */ /* 0x0007e2000e901d58 */
[----:B------:R-:W-:Y:S01]  /*0970*/  ISETP.GE.AND P5, PT, R238, c[0x0][0x19c], PT ;  /* 0x00006700ee007a0c */ /* 0x000fe20003fa6270 */
[----:B------:R-:W-:Y:S01]  /*0980*/  CS2R R90, SRZ ;  /* 0x00000000005a7805 */ /* 0x000fe2000001ff00 */
[----:B------:R-:W-:Y:S01]  /*0990*/  CS2R R88, SRZ ;  /* 0x0000000000587805 */ /* 0x000fe2000001ff00 */
[----:B------:R3:W-:Y:S01]  /*09a0*/  LDGSTS.E.BYPASS.LTC128B.128 [R236+0xd880], [R6.64+0x100], !P4 ;  /* 0x0d88010006ec7fae */ /* 0x0007e2000e101d58 */
[----:B------:R-:W-:Y:S01]  /*09b0*/  ISETP.GE.AND P4, PT, R13, c[0x0][0x19c], PT ;  /* 0x000067000d007a0c */ /* 0x000fe20003f86270 */
[----:B------:R-:W-:Y:S01]  /*09c0*/  CS2R R78, SRZ ;  /* 0x00000000004e7805 */ /* 0x000fe2000001ff00 */
[----:B------:R-:W-:Y:S01]  /*09d0*/  ISETP.LT.OR P5, PT, R0, 0x1, P5 ;  /* 0x000000010000780c */ /* 0x000fe20002fa1670 */
[----:B------:R-:W-:Y:S01]  /*09e0*/  CS2R R76, SRZ ;  /* 0x00000000004c7805 */ /* 0x000fe2000001ff00 */
[----:B--2---:R-:W-:Y:S01]  /*09f0*/  IMAD.U32 R3, RZ, RZ, UR4 ;  /* 0x00000004ff037e24 */ /* 0x004fe2000f8e00ff */
[----:B------:R-:W-:Y:S01]  /*0a00*/  ULDC.64 UR4, c[0x0][0x1a8] ;  /* 0x00006a0000047ab9 */ /* 0x000fe20000000a00 */
[----:B------:R-:W-:Y:S01]  /*0a10*/  CS2R R74, SRZ ;  /* 0x00000000004a7805 */ /* 0x000fe2000001ff00 */
[----:B------:R-:W-:Y:S01]  /*0a20*/  USHF.L.U32 UR8, UR4, 0x5, URZ ;  /* 0x0000000504087899 */ /* 0x000fe2000800063f */
[----:B------:R-:W-:Y:S01]  /*0a30*/  CS2R R72, SRZ ;  /* 0x0000000000487805 */ /* 0x000fe2000001ff00 */
[C---:B------:R-:W-:Y:S01]  /*0a40*/  @!P3 LEA R2, P1, R3.reuse, R6, 0x1 ;  /* 0x000000060302b211 */ /* 0x040fe200078208ff */
[----:B------:R-:W-:Y:S01]  /*0a50*/  USHF.L.U64.HI UR5, UR4, UR6, UR5 ;  /* 0x0000000604057299 */ /* 0x000fe20008010205 */
[----:B------:R-:W-:Y:S01]  /*0a60*/  CS2R R70, SRZ ;  /* 0x0000000000467805 */ /* 0x000fe2000001ff00 */
[----:B------:R-:W-:Y:S01]  /*0a70*/  CS2R R68, SRZ ;  /* 0x0000000000447805 */ /* 0x000fe2000001ff00 */
[----:B------:R-:W-:Y:S01]  /*0a80*/  @!P3 LEA.HI.X R3, R3, R7, R5, 0x1, P1 ;  /* 0x000000070303b211 */ /* 0x000fe200008f0c05 */
[----:B------:R-:W-:Y:S01]  /*0a90*/  CS2R R58, SRZ ;  /* 0x00000000003a7805 */ /* 0x000fe2000001ff00 */
[----:B------:R-:W-:Y:S01]  /*0aa0*/  ISETP.NE.AND P1, PT, R10, RZ, PT ;  /* 0x000000ff0a00720c */ /* 0x000fe20003f25270 */
[----:B------:R-:W-:Y:S01]  /*0ab0*/  CS2R R56, SRZ ;  /* 0x0000000000387805 */ /* 0x000fe2000001ff00 */
[----:B------:R-:W-:Y:S01]  /*0ac0*/  LEA.HI.X R5, R8, c[0x0][0x194], R9, 0x1, P0 ;  /* 0x0000650008057a11 */ /* 0x000fe200000f0c09 */
        /* <DEDUP_REMOVED lines=8> */
[----:B---3--:R-:W-:Y:S01]  /*0b50*/  IMAD.MOV.U32 R6, RZ, RZ, c[0x0][0x1a8] ;  /* 0x00006a00ff067624 */ /* 0x008fe200078e00ff */
[----:B------:R-:W-:Y:S01]  /*0b60*/  CS2R R46, SRZ ;  /* 0x00000000002e7805 */ /* 0x000fe2000001ff00 */
[----:B------:R2:W-:Y:S01]  /*0b70*/  @!P3 LDGSTS.E.BYPASS.LTC128B.128 [R236+0x9880], [R2.64], !P1 ;  /* 0x0988000002ecbfae */ /* 0x0005e2000c901d58 */
[----:B------:R-:W-:Y:S01]  /*0b80*/  ISETP.LT.OR P1, PT, R0, 0x1, P4 ;  /* 0x000000010000780c */ /* 0x000fe20002721670 */
[----:B------:R-:W-:-:S02]  /*0b90*/  CS2R R44, SRZ ;  /* 0x00000000002c7805 */ /* 0x000fc4000001ff00 */
[----:B------:R2:W-:Y:S01]  /*0ba0*/  @!P3 LDGSTS.E.BYPASS.LTC128B.128 [R236+0xc080], [R2.64+0x80], !P2 ;  /* 0x0c08008002ecbfae */ /* 0x0005e2000d101d58 */
[----:B------:R-:W-:-:S03]  /*0bb0*/  ISETP.GE.AND P2, PT, R238, c[0x0][0x19c], PT ;  /* 0x00006700ee007a0c */ /* 0x000fc60003f46270 */
[----:B------:R2:W-:Y:S01]  /*0bc0*/  @!P3 LDGSTS.E.BYPASS.LTC128B.128 [R236+0xe880], [R2.64+0x100], !P6 ;  /* 0x0e88010002ecbfae */ /* 0x0005e2000f101d58 */
[C---:B------:R-:W-:Y:S02]  /*0bd0*/  ISETP.GE.AND P6, PT, R247.reuse, c[0x0][0x19c], PT ;  /* 0x00006700f7007a0c */ /* 0x040fe40003fc6270 */
[----:B------:R-:W-:Y:S01]  /*0be0*/  ISETP.LT.OR P2, PT, R0, 0x21, P2 ;  /* 0x000000210000780c */ /* 0x000fe20001741670 */
[----:B------:R3:W-:Y:S01]  /*0bf0*/  LDGSTS.E.BYPASS.LTC128B.128 [R236+0x80], [R4.64], !P5 ;  /* 0x0008000004ec7fae */ /* 0x0007e2000e901d58 */
[----:B------:R-:W-:-:S03]  /*0c00*/  ISETP.GE.AND P5, PT, R247, c[0x0][0x19c], PT ;  /* 0x00006700f7007a0c */ /* 0x000fc60003fa6270 */
[----:B------:R3:W-:Y:S01]  /*0c10*/  LDGSTS.E.BYPASS.LTC128B.128 [R236+0x2880], [R4.64+0x80], !P1 ;  /* 0x0288008004ec7fae */ /* 0x0007e2000c901d58 */
[----:B------:R-:W-:Y:S01]  /*0c20*/  ISETP.LT.OR P1, PT, R0, 0x21, P4 ;  /* 0x000000210000780c */ /* 0x000fe20002721670 */
[----:B--2---:R-:W-:Y:S01]  /*0c30*/  IMAD.MOV.U32 R3, RZ, RZ, c[0x0][0x1ac] ;  /* 0x00006b00ff037624 */ /* 0x004fe200078e00ff */
[----:B------:R-:W-:-:S04]  /*0c40*/  LEA R2, P0, R6, R4, 0x6 ;  /* 0x0000000406027211 */ /* 0x000fc800078030ff */
[----:B------:R-:W-:Y:S01]  /*0c50*/  LEA.HI.X R3, R6, R5, R3, 0x6, P0 ;  /* 0x0000000506037211 */ /* 0x000fe200000f3403 */
[----:B------:R-:W-:Y:S01]  /*0c60*/  IMAD.U32 R6, RZ, RZ, UR5 ;  /* 0x00000005ff067e24 */ /* 0x000fe2000f8e00ff */
[----:B------:R-:W-:Y:S01]  /*0c70*/  ISETP.LT.OR P0, PT, R0, 0x1, P6 ;  /* 0x000000010000780c */ /* 0x000fe20003701670 */
[----:B------:R-:W-:Y:S01]  /*0c80*/  ULDC.64 UR4, c[0x0][0x188] ;  /* 0x0000620000047ab9 */ /* 0x000fe20000000a00 */
[----:B------:R-:W-:-:S04]  /*0c90*/  ISETP.GE.AND P6, PT, R238, c[0x0][0x16c], PT ;  /* 0x00005b00ee007a0c */ /* 0x000fc80003fc6270 */
[----:B------:R-:W-:-:S07]  /*0ca0*/  SEL R7, RZ, 0x1, P6 ;  /* 0x00000001ff077807 */ /* 0x000fce0003000000 */
[----:B------:R3:W-:Y:S01]  /*0cb0*/  LDGSTS.E.BYPASS.LTC128B.128 [R236+0x5080], [R4.64+0x100], !P0 ;  /* 0x0508010004ec7fae */ /* 0x0007e2000c101d58 */
[----:B------:R-:W-:-:S03]  /*0cc0*/  ISETP.LT.OR P0, PT, R0, 0x21, P5 ;  /* 0x000000210000780c */ /* 0x000fc60002f01670 */
[----:B------:R2:W-:Y:S01]  /*0cd0*/  LDGSTS.E.BYPASS.LTC128B.128 [R236+0x1080], [R2.64], !P2 ;  /* 0x0108000002ec7fae */ /* 0x0005e2000d101d58 */
[----:B------:R-:W-:-:S03]  /*0ce0*/  ISETP.GE.AND P2, PT, R13, c[0x0][0x16c], PT ;  /* 0x00005b000d007a0c */ /* 0x000fc60003f46270 */
[----:B------:R2:W-:Y:S01]  /*0cf0*/  LDGSTS.E.BYPASS.LTC128B.128 [R236+0x3880], [R2.64+0x80], !P1 ;  /* 0x0388008002ec7fae */ /* 0x0005e2000c901d58 */
[C---:B------:R-:W-:Y:S02]  /*0d00*/  @!P3 ISETP.LT.OR P1, PT, R0.reuse, 0x41, P4 ;  /* 0x000000410000b80c */ /* 0x040fe40002721670 */
[----:B------:R-:W-:Y:S02]  /*0d10*/  @!P3 ISETP.LT.OR P4, PT, R0, 0x41, P5 ;  /* 0x000000410000b80c */ /* 0x000fe40002f81670 */
[----:B------:R-:W-:Y:S01]  /*0d20*/  ISETP.GT.AND P5, PT, R244, 0xf, PT ;  /* 0x0000000ff400780c */ /* 0x000fe20003fa4270 */
[----:B------:R2:W-:Y:S04]  /*0d30*/  LDGSTS.E.BYPASS.LTC128B.128 [R236+0x6080], [R2.64+0x100], !P0 ;  /* 0x0608010002ec7fae */ /* 0x0005e8000c101d58 */
[----:B------:R-:W-:-:S04]  /*0d40*/  @P2 LOP3.LUT R246, R246, 0x2, RZ, 0xfc, !PT ;  /* 0x00000002f6f62812 */ /* 0x000fc800078efcff */
[----:B------:R-:W-:-:S04]  /*0d50*/  LOP3.LUT R246, R246, 0xfffffffe, RZ, 0xc0, !PT ;  /* 0xfffffffef6f67812 */ /* 0x000fc800078ec0ff */
[----:B------:R-:W-:Y:S01]  /*0d60*/  @P6 LOP3.LUT R246, R246, 0x1, RZ, 0xfc, !PT ;  /* 0x00000001f6f66812 */ /* 0x000fe200078efcff */
[----:B---3--:R-:W-:Y:S01]  /*0d70*/  IMAD.U32 R5, RZ, RZ, UR8 ;  /* 0x00000008ff057e24 */ /* 0x008fe2000f8e00ff */
[----:B------:R-:W-:Y:S01]  /*0d80*/  SEL R4, RZ, 0xffffffff, P2 ;  /* 0xffffffffff047807 */ /* 0x000fe20001000000 */
[----:B------:R-:W-:Y:S01]  /*0d90*/  UIMAD.WIDE.U32 UR8, UR7, UR4, URZ ;  /* 0x00000004070872a5 */ /* 0x000fe2000f8e003f */
[----:B------:R-:W-:Y:S01]  /*0da0*/  ISETP.GE.AND P2, PT, R238, c[0x0][0x19c], PT ;  /* 0x00006700ee007a0c */ /* 0x000fe20003f46270 */
[----:B------:R-:W-:Y:S01]  /*0db0*/  UIMAD UR4, UR19, UR4, URZ ;  /* 0x00000004130472a4 */ /* 0x000fe2000f8e023f */
[----:B------:R-:W-:Y:S01]  /*0dc0*/  ISETP.GE.AND P6, PT, R247, c[0x0][0x16c], PT ;  /* 0x00005b00f7007a0c */ /* 0x000fe20003fc6270 */
[----:B------:R-:W-:Y:S01]  /*0dd0*/  IMAD.SHL.U32 R8, R4, 0x2, RZ ;  /* 0x0000000204087824 */ /* 0x000fe200078e00ff */
[----:B------:R-:W-:Y:S01]  /*0de0*/  @!P3 LEA R4, P0, R5, R2, 0x1 ;  /* 0x000000020504b211 */ /* 0x000fe200078008ff */
[----:B------:R-:W-:-:S03]  /*0df0*/  UIMAD UR4, UR7, UR5, UR4 ;  /* 0x00000005070472a4 */ /* 0x000fc6000f8e0204 */
[----:B------:R-:W-:Y:S01]  /*0e00*/  @!P3 LEA.HI.X R5, R5, R3, R6, 0x1, P0 ;  /* 0x000000030505b211 */ /* 0x000fe200000f0c06 */
[----:B------:R-:W-:Y:S01]  /*0e10*/  UIADD3 UR13, UR9, UR4, URZ ;  /* 0x00000004090d7290 */ /* 0x000fe2000fffe03f */
[----:B------:R-:W-:Y:S01]  /*0e20*/  @!P3 ISETP.LT.OR P0, PT, R0, 0x41, P2 ;  /* 0x000000410000b80c */ /* 0x000fe20001701670 */
[----:B--2---:R-:W-:Y:S01]  /*0e30*/  IMAD R2, R243, c[0x0][0x178], RZ ;  /* 0x00005e00f3027a24 */ /* 0x004fe200078e02ff */
[----:B------:R-:W-:Y:S01]  /*0e40*/  LOP3.LUT R7, R8, 0x2, R7, 0xe2, !PT ;  /* 0x0000000208077812 */ /* 0x000fe200078ee207 */
[----:B------:R-:W-:Y:S01]  /*0e50*/  IMAD R8, R27, c[0x0][0x180], RZ ;  /* 0x000060001b087a24 */ /* 0x000fe200078e02ff */
[----:B------:R-:W-:Y:S01]  /*0e60*/  SEL R6, RZ, 0x4, P6 ;  /* 0x00000004ff067807 */ /* 0x000fe20003000000 */
[----:B------:R-:W-:Y:S02]  /*0e70*/  IMAD R2, R242, c[0x0][0x17c], R2 ;  /* 0x00005f00f2027a24 */ /* 0x000fe400078e0202 */
[----:B------:R-:W-:Y:S01]  /*0e80*/  IMAD R8, R26, c[0x0][0x184], R8 ;  /* 0x000061001a087a24 */ /* 0x000fe200078e0208 */
[----:B------:R-:W-:Y:S01]  /*0e90*/  LOP3.LUT R6, R7, R6, RZ, 0xfc, !PT ;  /* 0x0000000607067212 */ /* 0x000fe200078efcff */
[----:B------:R-:W-:-:S02]  /*0ea0*/  IMAD.IADD R251, R17, 0x1, R2 ;  /* 0x0000000111fb7824 */ /* 0x000fc400078e0202 */
[----:B-1----:R-:W-:Y:S01]  /*0eb0*/  IMAD.WIDE.U32 R16, R242, c[0x0][0x208], R238 ;  /* 0x00008200f2107a25 */ /* 0x002fe200078e00ee */
[----:B------:R-:W-:Y:S01]  /*0ec0*/  LOP3.LUT R0, R6, 0x1, RZ, 0xc0, !PT ;  /* 0x0000000106007812 */ /* 0x000fe200078ec0ff */
[----:B------:R1:W-:Y:S02]  /*0ed0*/  @!P3 LDGSTS.E.BYPASS.LTC128B.128 [R236+0x2080], [R4.64], !P0 ;  /* 0x0208000004ecbfae */ /* 0x0003e4000c101d58 */
[----:B------:R-:W-:Y:S01]  /*0ee0*/  IMAD.WIDE.U32 R2, R26, c[0x0][0x180], R250 ;  /* 0x000060001a027a25 */ /* 0x000fe200078e00fa */
[----:B------:R-:W-:Y:S01]  /*0ef0*/  ISETP.NE.U32.AND P2, PT, R0, 0x1, PT ;  /* 0x000000010000780c */ /* 0x000fe20003f45070 */
[----:B------:R1:W-:Y:S02]  /*0f00*/  @!P3 LDGSTS.E.BYPASS.LTC128B.128 [R236+0x4880], [R4.64+0x80], !P1 ;  /* 0x0488008004ecbfae */ /* 0x0003e4000c901d58 */
[----:B------:R-:W-:Y:S01]  /*0f10*/  IMAD R0, R243, c[0x0][0x208], RZ ;  /* 0x00008200f3007a24 */ /* 0x000fe200078e02ff */
[----:B------:R-:W-:Y:S01]  /*0f20*/  IADD3 R7, P0, R2, UR8, RZ ;  /* 0x0000000802077c10 */ /* 0x000fe2000ff1e0ff */
[----:B------:R-:W-:Y:S01]  /*0f30*/  ULDC.64 UR8, c[0x0][0x178] ;  /* 0x00005e0000087ab9 */ /* 0x000fe20000000a00 */
[----:B------:R1:W-:Y:S01]  /*0f40*/  @!P3 LDGSTS.E.BYPASS.LTC128B.128 [R236+0x7080], [R4.64+0x100], !P4 ;  /* 0x0708010004ecbfae */ /* 0x0003e2000e101d58 */
[----:B------:R-:W-:Y:S01]  /*0f50*/  USHF.L.U32 UR4, UR8, 0x5, URZ ;  /* 0x0000000508047899 */ /* 0x000fe2000800063f */
[----:B------:R-:W-:Y:S01]  /*0f60*/  IADD3.X R3, R3, UR13, R8, P0, !PT ;  /* 0x0000000d03037c10 */ /* 0x000fe200087fe408 */
[----:B------:R-:W-:Y:S01]  /*0f70*/  USHF.L.U64.HI UR9, UR8, UR6, UR9 ;  /* 0x0000000608097299 */ /* 0x000fe20008010209 */
[C---:B------:R-:W-:Y:S01]  /*0f80*/  LEA R2, P0, R7.reuse, c[0x0][0x160], 0x1 ;  /* 0x0000580007027a11 */ /* 0x040fe200078008ff */
[----:B------:R-:W-:Y:S01]  /*0f90*/  USHF.L.U32 UR10, UR4, 0x1, URZ ;  /* 0x00000001040a7899 */ /* 0x000fe2000800063f */
[----:B------:R-:W0:Y:S01]  /*0fa0*/  LDGDEPBAR ;  /* 0x00000000000079af */ /* 0x000e220000000000 */
[----:B------:R-:W-:Y:S01]  /*0fb0*/  USHF.L.U64.HI UR9, UR4, 0x1, UR9 ;  /* 0x0000000104097899 */ /* 0x000fe20008010209 */
[----:B------:R-:W-:Y:S01]  /*0fc0*/  LEA.HI.X R3, R7, c[0x0][0x164], R3, 0x1, P0 ;  /* 0x0000590007037a11 */ /* 0x000fe200000f0c03 */
[----:B------:R-:W-:Y:S01]  /*0fd0*/  IMAD R0, R242, c[0x0][0x20c], R0 ;  /* 0x00008300f2007a24 */ /* 0x000fe200078e0200 */
[----:B------:R-:W-:Y:S01]  /*0fe0*/  ISETP.LT.OR P0, PT, R12, 0x1, P2 ;  /* 0x000000010c00780c */ /* 0x000fe20001701670 */
[----:B------:R-:W-:Y:S01]  /*0ff0*/  ULDC.64 UR4, c[0x0][0x278] ;  /* 0x00009e0000047ab9 */ /* 0x000fe20000000a00 */
[C---:B------:R-:W-:Y:S01]  /*1000*/  LOP3.LUT P3, RZ, R6.reuse, 0x2, RZ, 0xc0, !PT ;  /* 0x0000000206ff7812 */ /* 0x040fe2000786c0ff */
[----:B------:R-:W-:Y:S01]  /*1010*/  UIMAD UR15, UR19, UR4, URZ ;  /* 0x00000004130f72a4 */ /* 0x000fe2000f8e023f */
[----:B------:R-:W-:Y:S01]  /*1020*/  LOP3.LUT P4, RZ, R6, 0x4, RZ, 0xc0, !PT ;  /* 0x0000000406ff7812 */ /* 0x000fe2000788c0ff */
[----:B------:R-:W-:Y:S01]  /*1030*/  UIMAD.WIDE.U32 UR16, UR7, UR4, URZ ;  /* 0x00000004071072a5 */ /* 0x000fe2000f8e003f */
[----:B------:R-:W-:Y:S01]  /*1040*/  ISETP.LT.OR P1, PT, R12, 0x1, !P3 ;  /* 0x000000010c00780c */ /* 0x000fe20005f21670 */
[----:B------:R-:W-:Y:S01]  /*1050*/  UIMAD UR15, UR7, UR5, UR15 ;  /* 0x00000005070f72a4 */ /* 0x000fe2000f8e020f */
[----:B------:R-:W-:Y:S01]  /*1060*/  IMAD R6, R27, c[0x0][0x270], RZ ;  /* 0x00009c001b067a24 */ /* 0x000fe200078e02ff */
[----:B------:R2:W-:Y:S01]  /*1070*/  STL.64 [R1], R16 ;  /* 0x0000001001007387 */ /* 0x0005e20000100a00 */
[----:B------:R-:W-:Y:S01]  /*1080*/  ULDC.64 UR4, c[0x0][0x218] ;  /* 0x0000860000047ab9 */ /* 0x000fe20000000a00 */
[----:B------:R-:W-:Y:S01]  /*1090*/  IMAD.IADD R249, R17, 0x1, R0 ;  /* 0x0000000111f97824 */ /* 0x000fe200078e0200 */
[----:B------:R-:W-:Y:S01]  /*10a0*/  UIMAD.WIDE.U32 UR20, UR7, UR4, URZ ;  /* 0x00000004071472a5 */ /* 0x000fe2000f8e003f */
[----:B------:R3:W-:Y:S01]  /*10b0*/  LDGSTS.E.BYPASS.LTC128B.128 [R236+0xf080], [R2.64], !P0 ;  /* 0x0f08000002ec7fae */ /* 0x0007e2000c101d58 */
[----:B------:R-:W-:Y:S01]  /*10c0*/  IADD3 R8, P0, R2, UR10, RZ ;  /* 0x0000000a02087c10 */ /* 0x000fe2000ff1e0ff */
[----:B------:R-:W-:Y:S01]  /*10d0*/  UIMAD UR4, UR19, UR4, URZ ;  /* 0x00000004130472a4 */ /* 0x000fe2000f8e023f */
[----:B------:R-:W-:Y:S01]  /*10e0*/  IMAD.MOV.U32 R248, RZ, RZ, R16 ;  /* 0x000000fffff87224 */ /* 0x000fe200078e0010 */
[----:B------:R-:W-:Y:S01]  /*10f0*/  UIADD3 UR15, UR17, UR15, URZ ;  /* 0x0000000f110f7290 */ /* 0x000fe2000fffe03f */
[----:B------:R-:W-:Y:S01]  /*1100*/  IADD3.X R9, R3, UR9, RZ, P0, !PT ;  /* 0x0000000903097c10 */ /* 0x000fe200087fe4ff */
[----:B-1----:R-:W-:Y:S01]  /*1110*/  IMAD.WIDE.U32 R4, R26, c[0x0][0x270], R240 ;  /* 0x00009c001a047a25 */ /* 0x002fe200078e00f0 */
[----:B------:R-:W-:Y:S01]  /*1120*/  ISETP.LT.OR P0, PT, R12, 0x1, !P4 ;  /* 0x000000010c00780c */ /* 0x000fe20006701670 */
[----:B------:R3:W-:Y:S01]  /*1130*/  LDGSTS.E.BYPASS.LTC128B.128 [R236+0x11080], [R2.64+0x80], !P1 ;  /* 0x1108008002ec7fae */ /* 0x0007e2000c901d58 */
[----:B------:R-:W-:Y:S01]  /*1140*/  UIMAD UR5, UR7, UR5, UR4 ;  /* 0x00000005070572a4 */ /* 0x000fe2000f8e0204 */
[----:B------:R-:W-:Y:S01]  /*1150*/  IMAD R0, R26, c[0x0][0x274], R6 ;  /* 0x00009d001a007a24 */ /* 0x000fe200078e0206 */
[----:B------:R-:W-:Y:S01]  /*1160*/  ISETP.LT.OR P1, PT, R12, 0x21, P2 ;  /* 0x000000210c00780c */ /* 0x000fe20001721670 */
[----:B------:R-:W-:Y:S01]  /*1170*/  IMAD.WIDE.U32 R6, R26, c[0x0][0x210], R248 ;  /* 0x000084001a067a25 */ /* 0x000fe200078e00f8 */
[----:B------:R-:W-:Y:S01]  /*1180*/  UIADD3 UR14, UR21, UR5, URZ ;  /* 0x00000005150e7290 */ /* 0x000fe2000fffe03f */
[----:B------:R-:W-:-:S02]  /*1190*/  ISETP.LT.OR P2, PT, R12, 0x21, !P3 ;  /* 0x000000210c00780c */ /* 0x000fc40005f41670 */
[----:B------:R-:W-:Y:S01]  /*11a0*/  ULDC.64 UR4, c[0x0][0x208] ;  /* 0x0000820000047ab9 */ /* 0x000fe20000000a00 */
[----:B------:R-:W-:Y:S01]  /*11b0*/  ISETP.LT.OR P3, PT, R12, 0x21, !P4 ;  /* 0x000000210c00780c */ /* 0x000fe20006761670 */
[----:B------:R-:W-:Y:S01]  /*11c0*/  USHF.L.U32 UR11, UR4, 0x5, URZ ;  /* 0x00000005040b7899 */ /* 0x000fe2000800063f */
[----:B------:R-:W-:Y:S01]  /*11d0*/  ISETP.GE.AND P4, PT, R238, c[0x0][0x1fc], PT ;  /* 0x00007f00ee007a0c */ /* 0x000fe20003f86270 */
[----:B------:R3:W-:Y:S01]  /*11e0*/  LDGSTS.E.BYPASS.LTC128B.128 [R236+0x13080], [R2.64+0x100], !P0 ;  /* 0x1308010002ec7fae */ /* 0x0007e2000c101d58 */
[----:B------:R-:W-:Y:S01]  /*11f0*/  IADD3 R10, P0, R4, UR16, RZ ;  /* 0x00000010040a7c10 */ /* 0x000fe2000ff1e0ff */
[----:B------:R-:W-:Y:S01]  /*1200*/  IMAD R4, R27, c[0x0][0x210], RZ ;  /* 0x000084001b047a24 */ /* 0x000fe200078e02ff */
[----:B------:R-:W-:Y:S01]  /*1210*/  USHF.L.U64.HI UR5, UR4, UR6, UR5 ;  /* 0x0000000604057299 */ /* 0x000fe20008010205 */
[----:B------:R1:W-:Y:S01]  /*1220*/  LDGSTS.E.BYPASS.LTC128B.128 [R236+0x10080], [R8.64], !P1 ;  /* 0x1008000008ec7fae */ /* 0x0003e2000c901d58 */
[----:B------:R-:W-:Y:S01]  /*1230*/  IADD3.X R11, R5, UR15, R0, P0, !PT ;  /* 0x0000000f050b7c10 */ /* 0x000fe200087fe400 */
[----:B------:R-:W-:Y:S01]  /*1240*/  IMAD R4, R26, c[0x0][0x214], R4 ;  /* 0x000085001a047a24 */ /* 0x000fe200078e0204 */
[----:B------:R-:W-:Y:S01]  /*1250*/  IADD3 R0, P0, R6, UR20, RZ ;  /* 0x0000001406007c10 */ /* 0x000fe2000ff1e0ff */
[----:B------:R-:W-:-:S02]  /*1260*/  USHF.L.U64.HI UR5, UR11, 0x1, UR5 ;  /* 0x000000010b057899 */ /* 0x000fc40008010205 */
[----:B------:R-:W-:Y:S01]  /*1270*/  ULDC UR20, c[0x0][0x168] ;  /* 0x00005a0000147ab9 */ /* 0x000fe20000000800 */
[----:B------:R-:W-:Y:S01]  /*1280*/  IADD3.X R6, R7, UR14, R4, P0, !PT ;  /* 0x0000000e07067c10 */ /* 0x000fe200087fe404 */
[----:B------:R-:W-:Y:S01]  /*1290*/  UISETP.GE.AND UP0, UPT, UR20, 0x1, UPT ;  /* 0x000000011400788c */ /* 0x000fe2000bf06270 */
        /* <DEDUP_REMOVED lines=29> */
[----:B------:R-:W-:-:S04]  /*1470*/  IADD3 R10, P0, R4, UR10, RZ ;  /* 0x0000000a040a7c10 */ /* 0x000fc8000ff1e0ff */
[----:B------:R-:W-:Y:S01]  /*1480*/  IADD3.X R11, R5, UR5, RZ, P0, !PT ;  /* 0x00000005050b7c10 */ /* 0x000fe200087fe4ff */
[----:B------:R-:W-:Y:S01]  /*1490*/  ULDC.64 UR4, c[0x0][0x290] ;  /* 0x0000a40000047ab9 */ /* 0x000fe20000000a00 */
[----:B------:R-:W-:Y:S01]  /*14a0*/  ISETP.LT.OR P0, PT, R12, 0x1, P2 ;  /* 0x000000010c00780c */ /* 0x000fe20001701670 */
[----:B------:R-:W-:Y:S02]  /*14b0*/  UIMAD UR6, UR19, UR4, URZ ;  /* 0x00000004130672a4 */ /* 0x000fe4000f8e023f */
[----:B------:R-:W-:Y:S02]  /*14c0*/  UIMAD.WIDE.U32 UR10, UR7, UR4, URZ ;  /* 0x00000004070a72a5 */ /* 0x000fe4000f8e003f */
        /* <DEDUP_REMOVED lines=110> */
[----:B------:R-:W-:Y:S01]  /*1bb0*/  LEA.HI R0, R25, R25, RZ, 0x1 ;  /* 0x0000001919007211 */ /* 0x000fe200078f08ff */
[----:B------:R-:W-:Y:S01]  /*1bc0*/  IMAD.SHL.U32 R234, R5, 0x2, RZ ;  /* 0x0000000205ea7824 */ /* 0x000fe200078e00ff */
[--C-:B------:R-:W-:Y:S01]  /*1bd0*/  SHF.R.S32.HI R245, RZ, 0x1f, R244.reuse ;  /* 0x0000001ffff57819 */ /* 0x100fe200000114f4 */
[----:B------:R-:W-:Y:S01]  /*1be0*/  IMAD.MOV.U32 R8, RZ, RZ, -0x50 ;  /* 0xffffffb0ff087424 */ /* 0x000fe200078e00ff */
[----:B------:R-:W-:Y:S01]  /*1bf0*/  LOP3.LUT R0, R0, 0xfffffffe, RZ, 0xc0, !PT ;  /* 0xfffffffe00007812 */ /* 0x000fe200078ec0ff */
[----:B------:R-:W-:Y:S01]  /*1c00*/  ULDC.64 UR4, c[0x0][0x240] ;  /* 0x0000900000047ab9 */ /* 0x000fe20000000a00 */
[----:B------:R-:W-:Y:S01]  /*1c10*/  SHF.L.U32 R225, R228, 0x1, RZ ;  /* 0x00000001e4e17819 */ /* 0x000fe200000006ff */
[----:B--2---:R-:W-:Y:S01]  /*1c20*/  IMAD.WIDE.U32 R4, R26, c[0x0][0x238], R244 ;  /* 0x00008e001a047a25 */ /* 0x004fe200078e00f4 */
[----:B------:R-:W-:Y:S01]  /*1c30*/  IADD3 R6, R25, -R0, RZ ;  /* 0x8000000019067210 */ /* 0x000fe20007ffe0ff */
[----:B------:R-:W-:Y:S01]  /*1c40*/  UIMAD UR4, UR19, UR4, URZ ;  /* 0x00000004130472a4 */ /* 0x000fe2000f8e023f */
[----:B------:R-:W-:Y:S01]  /*1c50*/  LOP3.LUT P0, RZ, R24, 0x1, RZ, 0xc0, !PT ;  /* 0x0000000118ff7812 */ /* 0x000fe2000780c0ff */
[----:B------:R-:W-:Y:S01]  /*1c60*/  IMAD R0, R27, c[0x0][0x238], RZ ;  /* 0x00008e001b007a24 */ /* 0x000fe200078e02ff */
[----:B------:R-:W-:Y:S01]  /*1c70*/  LOP3.LUT R3, R3, 0xfffffffc, RZ, 0xc0, !PT ;  /* 0xfffffffc03037812 */ /* 0x000fe200078ec0ff */
[----:B------:R-:W-:Y:S01]  /*1c80*/  UMOV UR6, 0x6 ;  /* 0x0000000600067882 */ /* 0x000fe20000000000 */
[----:B------:R-:W-:Y:S01]  /*1c90*/  IMAD R8, R28, R8, c[0x0][0x198] ;  /* 0x000066001c087624 */ /* 0x000fe200078e0208 */
[----:B------:R-:W-:Y:S01]  /*1ca0*/  ULDC UR17, c[0x0][0x17c] ;  /* 0x00005f0000117ab9 */ /* 0x000fe20000000800 */
[----:B------:R-:W-:Y:S01]  /*1cb0*/  IMAD R0, R26, c[0x0][0x23c], R0 ;  /* 0x00008f001a007a24 */ /* 0x000fe200078e0200 */
[----:B------:R-:W-:Y:S01]  /*1cc0*/  UIADD3 UR20, UR20, 0x3f, URZ ;  /* 0x0000003f14147890 */ /* 0x000fe2000fffe03f */
[----:B------:R-:W-:Y:S01]  /*1cd0*/  IMAD.SHL.U32 R216, R216, 0x2, RZ ;  /* 0x00000002d8d87824 */ /* 0x000fe200078e00ff */
[----:B------:R-:W-:Y:S01]  /*1ce0*/  USHF.L.U64.HI UR17, UR8, UR6, UR17 ;  /* 0x0000000608117299 */ /* 0x000fe20008010211 */
[----:B------:R-:W-:Y:S01]  /*1cf0*/  IMAD.IADD R5, R5, 0x1, R0 ;  /* 0x0000000105057824 */ /* 0x000fe200078e0200 */
[----:B------:R-:W-:Y:S01]  /*1d00*/  MOV R0, UR7 ;  /* 0x0000000700007c02 */ /* 0x000fe20008000f00 */
[----:B------:R-:W-:Y:S01]  /*1d10*/  UIMAD UR6, UR7, UR5, UR4 ;  /* 0x00000005070672a4 */ /* 0x000fe2000f8e0204 */
[----:B------:R-:W-:Y:S01]  /*1d20*/  IMAD.IADD R7, R7, 0x1, -R3 ;  /* 0x0000000107077824 */ /* 0x000fe200078e0a03 */
[----:B------:R-:W-:Y:S01]  /*1d30*/  USHF.R.S32.HI UR11, URZ, 0x1f, UR20 ;  /* 0x0000001f3f0b7899 */ /* 0x000fe20008011414 */
[----:B------:R-:W-:Y:S01]  /*1d40*/  IMAD.SHL.U32 R220, R220, 0x2, RZ ;  /* 0x00000002dcdc7824 */ /* 0x000fe200078e00ff */
[----:B------:R-:W-:Y:S01]  /*1d50*/  IADD3 R3, R234, 0x21480, RZ ;  /* 0x00021480ea037810 */ /* 0x000fe20007ffe0ff */
[----:B------:R-:W-:Y:S01]  /*1d60*/  IMAD.WIDE.U32 R10, R0, c[0x0][0x240], R4 ;  /* 0x00009000000a7a25 */ /* 0x000fe200078e0004 */
[----:B------:R-:W-:Y:S01]  /*1d70*/  IADD3 R0, R225, 0x1b080, RZ ;  /* 0x0001b080e1007810 */ /* 0x000fe20007ffe0ff */
[----:B------:R-:W-:Y:S01]  /*1d80*/  ULEA.HI UR20, UR11, UR20, URZ, 0x6 ;  /* 0x000000140b147291 */ /* 0x000fe2000f8f303f */
[----:B------:R-:W-:Y:S01]  /*1d90*/  SHF.L.U32 R230, R231, 0x1, RZ ;  /* 0x00000001e7e67819 */ /* 0x000fe200000006ff */
[----:B------:R-:W-:Y:S01]  /*1da0*/  IMAD R6, R6, -0x8, R8 ;  /* 0xfffffff806067824 */ /* 0x000fe200078e0208 */
[----:B------:R1:W-:Y:S01]  /*1db0*/  STL.64 [R1+0x10], R10 ;  /* 0x0000100a01007387 */ /* 0x0003e20000100a00 */
[----:B------:R-:W-:Y:S01]  /*1dc0*/  IMAD R224, R2, 0x2, R0 ;  /* 0x0000000202e07824 */ /* 0x000fe200078e0200 */
[----:B------:R-:W-:Y:S01]  /*1dd0*/  IADD3 R0, R236, 0xf080, RZ ;  /* 0x0000f080ec007810 */ /* 0x000fe20007ffe0ff */
[--C-:B------:R-:W-:Y:S01]  /*1de0*/  IMAD R217, R217, 0x2, R216.reuse ;  /* 0x00000002d9d97824 */ /* 0x100fe200078e02d8 */
[----:B------:R-:W-:Y:S01]  /*1df0*/  IADD3 R235, R234, 0x215a0, RZ ;  /* 0x000215a0eaeb7810 */ /* 0x000fe20007ffe0ff */
[----:B------:R-:W-:Y:S01]  /*1e00*/  IMAD R219, R218, 0x2, R216 ;  /* 0x00000002dadb7824 */ /* 0x000fe200078e02d8 */
[----:B------:R-:W-:Y:S01]  /*1e10*/  USHF.L.U32 UR18, UR8, 0x6, URZ ;  /* 0x0000000608127899 */ /* 0x000fe2000800063f */
[----:B------:R1:W-:Y:S01]  /*1e20*/  STL [R1+0x18], R0 ;  /* 0x0000180001007387 */ /* 0x0003e20000100800 */
[----:B------:R-:W-:Y:S01]  /*1e30*/  @P0 IADD3 R235, R3, 0xe0, RZ ;  /* 0x000000e003eb0810 */ /* 0x000fe20007ffe0ff */
[----:B------:R-:W-:Y:S01]  /*1e40*/  IMAD R233, R7, -0x2, R6 ;  /* 0xfffffffe07e97824 */ /* 0x000fe200078e0206 */
[----:B------:R-:W-:Y:S01]  /*1e50*/  LEA R223, R223, 0x23c80, 0x1 ;  /* 0x00023c80dfdf7811 */ /* 0x000fe200078e08ff */
[----:B------:R-:W-:Y:S01]  /*1e60*/  IMAD.IADD R229, R228, 0x1, R2 ;  /* 0x00000001e4e57824 */ /* 0x000fe200078e0202 */
[----:B------:R-:W-:Y:S01]  /*1e70*/  LEA R222, R222, 0x80, 0x1 ;  /* 0x00000080dede7811 */ /* 0x000fe200078e08ff */
        /* <DEDUP_REMOVED lines=64> */
[----:B------:R-:W-:Y:S01]  /*2280*/  IADD3 R252, R11, UR6, RZ ;  /* 0x000000060bfc7c10 */ /* 0x000fe2000fffe0ff */
[----:B------:R-:W-:Y:S01]  /*2290*/  ULDC UR9, c[0x0][0x278] ;  /* 0x00009e0000097ab9 */ /* 0x000fe20000000800 */
[----:B------:R-:W-:Y:S01]  /*22a0*/  IADD3 R232, R228, R231, RZ ;  /* 0x000000e7e4e87210 */ /* 0x000fe20007ffe0ff */
[----:B------:R-:W-:-:S02]  /*22b0*/  ULDC UR8, c[0x0][0x290] ;  /* 0x0000a40000087ab9 */ /* 0x000fc40000000800 */
[----:B------:R-:W-:Y:S02]  /*22c0*/  ULDC UR5, c[0x0][0x218] ;  /* 0x0000860000057ab9 */ /* 0x000fe40000000800 */
[----:B------:R-:W-:Y:S02]  /*22d0*/  UMOV UR4, URZ ;  /* 0x0000003f00047c82 */ /* 0x000fe40008000000 */
[----:B------:R-:W-:Y:S02]  /*22e0*/  UMOV UR22, 0x1 ;  /* 0x0000000100167882 */ /* 0x000fe40000000000 */
[----:B------:R-:W-:Y:S02]  /*22f0*/  UMOV UR12, URZ ;  /* 0x0000003f000c7c82 */ /* 0x000fe40008000000 */
[----:B------:R-:W-:Y:S02]  /*2300*/  UIMAD UR10, UR7, UR10, URZ ;  /* 0x0000000a070a72a4 */ /* 0x000fe4000f8e023f */
[----:B------:R-:W-:-:S02]  /*2310*/  UIMAD UR9, UR7, UR9, URZ ;  /* 0x00000009070972a4 */ /* 0x000fc4000f8e023f */
[----:B------:R-:W-:Y:S02]  /*2320*/  UIMAD UR8, UR7, UR8, URZ ;  /* 0x00000008070872a4 */ /* 0x000fe4000f8e023f */
[----:B------:R-:W-:Y:S02]  /*2330*/  UIMAD UR5, UR7, UR5, URZ ;  /* 0x00000005070572a4 */ /* 0x000fe4000f8e023f */
[----:B------:R-:W-:Y:S02]  /*2340*/  USHF.R.S32.HI UR20, URZ, 0x6, UR20 ;  /* 0x000000063f147899 */ /* 0x000fe40008011414 */
[----:B-1----:R-:W-:Y:S02]  /*2350*/  ULDC UR11, c[0x0][0x168] ;  /* 0x00005a00000b7ab9 */ /* 0x002fe40000000800 */
.L_x_694:
        /* <DEDUP_REMOVED lines=222> */
[----:B------:R-:W-:Y:S02]  /*3140*/  @!P5 LEA.HI.X R31, R36, c[0x0][0x25c], R31, 0x2, P0 ;  /* 0x00009700241fda11 */ /* 0x000fe400000f141f */
        /* <DEDUP_REMOVED lines=8> */
[C---:B------:R-:W-:Y:S04]  /*31d0*/  ISETP.LT.OR P2, PT, R28.reuse, 0x21, !P2 ;  /* 0x000000211c00780c */ /* 0x040fe80005741670 */
[----:B------:R-:W-:Y:S03]  /*31e0*/  @!P5 LEA R29, R29, 0x40, 0x6 ;  /* 0x000000401d1dd811 */ /* 0x000fe600078e30ff */
[----:B------:R3:W-:Y:S01]  /*31f0*/  LDGSTS.E.BYPASS.LTC128B.128 [R0+0x2000], [R24.64+0x80], !P0 ;  /* 0x0200008018007fae */ /* 0x0007e2000c101d58 */
[----:B------:R-:W-:Y:S01]  /*3200*/  ISETP.LT.OR P0, PT, R28, 0x1, !P1 ;  /* 0x000000011c00780c */ /* 0x000fe20004f01670 */
[----:B------:R-:W-:Y:S11]  /*3210*/  @!P5 IMAD.WIDE R30, R29, 0x4, R30 ;  /* 0x000000041d1ed825 */ /* 0x000ff600078e021e */
[----:B------:R-:W-:Y:S01]  /*3220*/  @!UPT UIADD3 URZ, URZ, URZ, URZ ;  /* 0x0000003f3f3ff290 */ /* 0x000fe2000fffe03f */
[----:B------:R3:W-:Y:S02]  /*3230*/  LDGSTS.E.BYPASS.LTC128B.128 [R0+0x4000], [R24.64+0x100], !P0 ;  /* 0x0400010018007fae */ /* 0x0007e4000c101d58 */
[----:B---3--:R-:W-:Y:S04]  /*3240*/  IADD3 R24, P0, R24, UR18, RZ ;  /* 0x0000001218187c10 */ /* 0x008fe8000ff1e0ff */
[----:B------:R-:W-:Y:S02]  /*3250*/  IADD3.X R25, R25, UR17, RZ, P0, !PT ;  /* 0x0000001119197c10 */ /* 0x000fe400087fe4ff */
[----:B------:R-:W-:Y:S01]  /*3260*/  ISETP.LT.OR P0, PT, R28, 0x21, !P1 ;  /* 0x000000211c00780c */ /* 0x000fe20004f01670 */
[----:B------:R-:W-:Y:S02]  /*3270*/  IMAD.U32 R28, RZ, RZ, UR22 ;  /* 0x00000016ff1c7e24 */ /* 0x000fe4000f8e00ff */
[----:B------:R3:W-:Y:S02]  /*3280*/  LDGSTS.E.BYPASS.LTC128B.128 [R0+0x1000], [R24.64], !P3 ;  /* 0x0100000018007fae */ /* 0x0007e4000d901d58 */
[----:B------:R-:W-:Y:S03]  /*3290*/  @!P5 IMAD R28, R28, 0x40, R240 ;  /* 0x000000401c1cd824 */ /* 0x000fe600078e02f0 */
[----:B------:R4:W-:Y:S05]  /*32a0*/  LDGSTS.E.BYPASS.LTC128B.128 [R0+0x3000], [R34.64], !P2 ;  /* 0x0300000022007fae */ /* 0x0009ea000d101d58 */
[----:B------:R4:W-:Y:S01]  /*32b0*/  LDGSTS.E.BYPASS.LTC128B.128 [R0+0x5000], [R32.64], !P0 ;  /* 0x0500000020007fae */ /* 0x0009e2000c101d58 */
[----:B---3--:R-:W-:Y:S05]  /*32c0*/  @!P5 IMAD.SHL.U32 R24, R28, 0x4, RZ ;  /* 0x000000041c18d824 */ /* 0x008fea00078e00ff */
[----:B------:R4:W-:Y:S02]  /*32d0*/  @!P5 LDGSTS.E.BYPASS.LTC128B.128 [R24+0x21080], [R30.64] ;  /* 0x210800001e18dfae */ /* 0x0009e4000b901d58 */
.L_x_692:
        /* <DEDUP_REMOVED lines=383> */
[----:B------:R-:W-:Y:S01]  /*4ad0*/  IMAD.MOV.U32 R5, RZ, RZ, R249 ;  /* 0x000000ffff057224 */ /* 0x000fe200078e00f9 */
[----:B------:R-:W-:Y:S01]  /*4ae0*/  USHF.R.S32.HI UR23, URZ, 0x1f, UR21 ;  /* 0x0000001f3f177899 */ /* 0x000fe20008011415 */
[----:B------:R-:W-:Y:S01]  /*4af0*/  IMAD.MOV.U32 R2, RZ, RZ, R240 ;  /* 0x000000ffff027224 */ /* 0x000fe200078e00f0 */
[----:B------:R-:W-:Y:S01]  /*4b00*/  ULDC.64 UR6, c[0x0][0x208] ;  /* 0x0000820000067ab9 */ /* 0x000fe20000000a00 */
[----:B------:R-:W-:Y:S01]  /*4b10*/  IMAD.MOV.U32 R3, RZ, RZ, R241 ;  /* 0x000000ffff037224 */ /* 0x000fe200078e00f1 */
[----:B------:R-:W1:Y:S01]  /*4b20*/  S2R R6, SR_CTAID.Y ;  /* 0x0000000000067919 */ /* 0x000e620000002600 */
[----:B------:R-:W-:Y:S01]  /*4b30*/  UIMAD.WIDE.U32 UR26, UR21, UR6, URZ ;  /* 0x00000006151a72a5 */ /* 0x000fe2000f8e003f */
[----:B------:R-:W-:Y:S01]  /*4b40*/  IMAD.MOV.U32 R15, RZ, RZ, c[0x0][0x208] ;  /* 0x00008200ff0f7624 */ /* 0x000fe200078e00ff */
[----:B------:R-:W-:Y:S02]  /*4b50*/  UIMAD UR23, UR23, UR6, URZ ;  /* 0x00000006171772a4 */ /* 0x000fe4000f8e023f */
[----:B------:R-:W-:Y:S01]  /*4b60*/  USHF.L.U32 UR6, UR21, 0x6, URZ ;  /* 0x0000000615067899 */ /* 0x000fe2000800063f */
[----:B------:R-:W-:Y:S01]  /*4b70*/  IMAD.SHL.U32 R20, R15, 0x40, RZ ;  /* 0x000000400f147824 */ /* 0x000fe200078e00ff */
[----:B------:R-:W-:Y:S01]  /*4b80*/  UIMAD UR23, UR21, UR7, UR23 ;  /* 0x00000007151772a4 */ /* 0x000fe2000f8e0217 */
[----:B------:R-:W-:Y:S03]  /*4b90*/  IMAD.U32 R9, RZ, RZ, UR26 ;  /* 0x0000001aff097e24 */ /* 0x000fe6000f8e00ff */
[----:B------:R-:W-:Y:S01]  /*4ba0*/  IMAD.U32 R14, RZ, RZ, UR6 ;  /* 0x00000006ff0e7e24 */ /* 0x000fe2000f8e00ff */
[----:B------:R-:W-:Y:S01]  /*4bb0*/  UIADD3 UR23, UR27, UR23, URZ ;  /* 0x000000171b177290 */ /* 0x000fe2000fffe03f */
        /* <DEDUP_REMOVED lines=13> */
[----:B------:R-:W-:Y:S02]  /*4c90*/  IADD3.X R7, R3, UR16, R7, P0, !PT ;  /* 0x0000001003077c10 */ /* 0x000fe400087fe407 */
[----:B------:R-:W-:Y:S01]  /*4ca0*/  LEA R2, P1, R8, R2, 0x7 ;  /* 0x0000000208027211 */ /* 0x000fe200078238ff */
[----:B------:R-:W-:Y:S01]  /*4cb0*/  IMAD.U32 R8, RZ, RZ, UR23 ;  /* 0x00000017ff087e24 */ /* 0x000fe2000f8e00ff */
[----:B------:R-:W-:Y:S02]  /*4cc0*/  LEA.HI.X R3, R0, c[0x0][0x1f4], R4, 0x1, P2 ;  /* 0x00007d0000037a11 */ /* 0x000fe400010f0c04 */
[----:B------:R-:W-:Y:S02]  /*4cd0*/  IADD3 R0, R238, 0x40, RZ ;  /* 0x00000040ee007810 */ /* 0x000fe40007ffe0ff */
[----:B------:R-:W-:Y:S02]  /*4ce0*/  LEA R4, P0, R6, c[0x0][0x280], 0x2 ;  /* 0x0000a00006047a11 */ /* 0x000fe400078010ff */
[----:B------:R-:W-:Y:S01]  /*4cf0*/  ISETP.GE.AND P2, PT, R0, c[0x0][0x1fc], PT ;  /* 0x00007f0000007a0c */ /* 0x000fe20003f46270 */
[----:B------:R-:W-:Y:S01]  /*4d00*/  IMAD.MOV.U32 R0, RZ, RZ, 0x6 ;  /* 0x00000006ff007424 */ /* 0x000fe200078e00ff */
[----:B------:R-:W-:Y:S01]  /*4d10*/  LEA.HI.X R5, R6, c[0x0][0x284], R7, 0x2, P0 ;  /* 0x0000a10006057a11 */ /* 0x000fe200000f1407 */
[----:B------:R-:W-:Y:S01]  /*4d20*/  IMAD.U32 R6, RZ, RZ, UR6 ;  /* 0x00000006ff067e24 */ /* 0x000fe2000f8e00ff */
[----:B------:R-:W-:Y:S02]  /*4d30*/  LEA.HI.X R3, R9, R3, R8, 0x7, P1 ;  /* 0x0000000309037211 */ /* 0x000fe400008f3c08 */
        /* <DEDUP_REMOVED lines=37> */
.L_x_693:
        /* <DEDUP_REMOVED lines=236> */
.L_x_691:
[----:B------:R-:W1:Y:S01]  /*5e50*/  S2UR UR14, SR_CTAID.Y ;  /* 0x00000000000e79c3 */ /* 0x000e620000002600 */
[----:B------:R-:W-:Y:S01]  /*5e60*/  UMOV UR4, 0x1 ;  /* 0x0000000100047882 */ /* 0x000fe20000000000 */
[----:B------:R-:W-:Y:S01]  /*5e70*/  ISETP.NE.AND P1, PT, R244, RZ, PT ;  /* 0x000000fff400720c */ /* 0x000fe20003f25270 */
[----:B------:R-:W-:Y:S01]  /*5e80*/  ULDC.64 UR10, c[0x0][0x338] ;  /* 0x0000ce00000a7ab9 */ /* 0x000fe20000000a00 */
[----:B------:R-:W-:Y:S01]  /*5e90*/  BSSY B0, `(.L_x_695) ;  /* 0x0000063000007945 */ /* 0x000fe20003800000 */
[----:B------:R-:W-:Y:S01]  /*5ea0*/  UISETP.NE.AND UP0, UPT, UR4, UR10, UPT ;  /* 0x0000000a0400728c */ /* 0x000fe2000bf05270 */
[----:B------:R-:W-:Y:S01]  /*5eb0*/  FMUL.FTZ R112, R112, c[0x0][0x298] ;  /* 0x0000a60070707a20 */ /* 0x000fe20000410000 */
[----:B------:R-:W-:Y:S01]  /*5ec0*/  ULDC UR8, c[0x0][0x340] ;  /* 0x0000d00000087ab9 */ /* 0x000fe20000000800 */
[----:B------:R-:W3:Y:S01]  /*5ed0*/  S2UR UR7, SR_CTAID.X ;  /* 0x00000000000779c3 */ /* 0x000ee20000002500 */
[----:B------:R-:W-:Y:S01]  /*5ee0*/  ULDC UR4, c[0x0][0x358] ;  /* 0x0000d60000047ab9 */ /* 0x000fe20000000800 */
[----:B------:R-:W-:Y:S01]  /*5ef0*/  FMUL.FTZ R113, R113, c[0x0][0x298] ;  /* 0x0000a60071717a20 */ /* 0x000fe20000410000 */
[----:B------:R-:W-:Y:S01]  /*5f00*/  ULDC UR5, c[0x0][0x2f4] ;  /* 0x0000bd0000057ab9 */ /* 0x000fe20000000800 */
[----:B------:R-:W-:-:S02]  /*5f10*/  FMUL.FTZ R114, R114, c[0x0][0x298] ;  /* 0x0000a60072727a20 */ /* 0x000fc40000410000 */
[----:B------:R-:W-:Y:S02]  /*5f20*/  FMUL.FTZ R115, R115, c[0x0][0x298] ;  /* 0x0000a60073737a20 */ /* 0x000fe40000410000 */
[----:B------:R-:W4:Y:S01]  /*5f30*/  S2UR UR6, SR_CTAID.Z ;  /* 0x00000000000679c3 */ /* 0x000f220000002700 */
[----:B------:R-:W-:Y:S02]  /*5f40*/  FMUL.FTZ R116, R116, c[0x0][0x298] ;  /* 0x0000a60074747a20 */ /* 0x000fe40000410000 */
[----:B------:R-:W-:Y:S02]  /*5f50*/  FMUL.FTZ R117, R117, c[0x0][0x298] ;  /* 0x0000a60075757a20 */ /* 0x000fe40000410000 */
[----:B------:R-:W-:Y:S02]  /*5f60*/  FMUL.FTZ R118, R118, c[0x0][0x298] ;  /* 0x0000a60076767a20 */ /* 0x000fe40000410000 */
[----:B------:R-:W-:Y:S01]  /*5f70*/  FMUL.FTZ R119, R119, c[0x0][0x298] ;  /* 0x0000a60077777a20 */ /* 0x000fe20000410000 */
[----:B-1----:R-:W-:Y:S01]  /*5f80*/  UIMAD.WIDE.U32 UR16, UR14, UR11, URZ ;  /* 0x0000000b0e1072a5 */ /* 0x002fe2000f8e003f */
[----:B------:R-:W-:Y:S01]  /*5f90*/  FMUL.FTZ R120, R120, c[0x0][0x298] ;  /* 0x0000a60078787a20 */ /* 0x000fe20000410000 */
[----:B------:R-:W-:Y:S01]  /*5fa0*/  USHF.R.S32.HI UR13, URZ, 0x1f, UR14 ;  /* 0x0000001f3f0d7899 */ /* 0x000fe2000801140e */
[----:B------:R-:W-:Y:S01]  /*5fb0*/  FMUL.FTZ R121, R121, c[0x0][0x298] ;  /* 0x0000a60079797a20 */ /* 0x000fe20000410000 */
[----:B------:R-:W-:Y:S01]  /*5fc0*/  UMOV UR11, UR14 ;  /* 0x0000000e000b7c82 */ /* 0x000fe20008000000 */
[----:B------:R-:W-:Y:S01]  /*5fd0*/  FMUL.FTZ R122, R122, c[0x0][0x298] ;  /* 0x0000a6007a7a7a20 */ /* 0x000fe20000410000 */
[----:B------:R-:W-:Y:S01]  /*5fe0*/  UMOV UR12, UR14 ;  /* 0x0000000e000c7c82 */ /* 0x000fe20008000000 */
[----:B------:R-:W-:Y:S01]  /*5ff0*/  FMUL.FTZ R123, R123, c[0x0][0x298] ;  /* 0x0000a6007b7b7a20 */ /* 0x000fe20000410000 */
[----:B------:R-:W-:Y:S01]  /*6000*/  @UP0 UMOV UR15, UR17 ;  /* 0x00000011000f0c82 */ /* 0x000fe20008000000 */
[----:B------:R-:W-:Y:S01]  /*6010*/  FMUL.FTZ R132, R132, c[0x0][0x298] ;  /* 0x0000a60084847a20 */ /* 0x000fe20000410000 */
[----:B------:R-:W-:Y:S01]  /*6020*/  @UP0 USHF.R.U32.HI UR11, URZ, UR8, UR15 ;  /* 0x000000083f0b0299 */ /* 0x000fe2000801160f */
[----:B------:R-:W-:Y:S01]  /*6030*/  FMUL.FTZ R133, R133, c[0x0][0x298] ;  /* 0x0000a60085857a20 */ /* 0x000fe20000410000 */
[----:B---3--:R-:W-:Y:S01]  /*6040*/  UIMAD UR8, UR7, UR4, URZ ;  /* 0x00000004070872a4 */ /* 0x008fe2000f8e023f */
[----:B------:R-:W-:Y:S01]  /*6050*/  FMUL.FTZ R134, R134, c[0x0][0x298] ;  /* 0x0000a60086867a20 */ /* 0x000fe20000410000 */
[----:B------:R-:W-:Y:S01]  /*6060*/  @UP0 USHF.R.S32.HI UR4, URZ, 0x1f, UR11 ;  /* 0x0000001f3f040899 */ /* 0x000fe2000801140b */
[----:B------:R-:W-:Y:S01]  /*6070*/  FMUL.FTZ R135, R135, c[0x0][0x298] ;  /* 0x0000a60087877a20 */ /* 0x000fe20000410000 */
[----:B----4-:R-:W-:Y:S01]  /*6080*/  UIMAD UR9, UR6, UR5, URZ ;  /* 0x00000005060972a4 */ /* 0x010fe2000f8e023f */
[----:B------:R-:W-:Y:S01]  /*6090*/  FMUL.FTZ R128, R128, c[0x0][0x298] ;  /* 0x0000a60080807a20 */ /* 0x000fe20000410000 */
[----:B------:R-:W-:Y:S01]  /*60a0*/  UIMAD UR5, UR8, UR5, URZ ;  /* 0x00000005080572a4 */ /* 0x000fe2000f8e023f */
[----:B------:R-:W-:Y:S01]  /*60b0*/  FMUL.FTZ R129, R129, c[0x0][0x298] ;  /* 0x0000a60081817a20 */ /* 0x000fe20000410000 */
[----:B------:R-:W-:Y:S01]  /*60c0*/  @UP0 UMOV UR12, UR11 ;  /* 0x0000000b000c0c82 */ /* 0x000fe20008000000 */
        /* <DEDUP_REMOVED lines=25> */
[----:B--2---:R-:W-:Y:S01]  /*6260*/  MOV R4, UR4 ;  /* 0x0000000400047c02 */ /* 0x004fe20008000f00 */
        /* <DEDUP_REMOVED lines=29> */
[----:B------:R-:W-:Y:S01]  /*6440*/  FMUL.FTZ R171, R171, c[0x0][0x298] ;  /* 0x0000a600abab7a20 */ /* 0x000fe20000410000 */
[----:B------:R-:W-:Y:S06]  /*6450*/  BAR.SYNC.DEFER_BLOCKING 0x1, 0x100 ;  /* 0x0044000000007b1d */ /* 0x000fec0000010000 */
[----:B------:R-:W-:Y:S05]  /*6460*/  @P1 BRA `(.L_x_696) ;  /* 0x0000005000001947 */ /* 0x000fea0003800000 */
.L_x_697:
[----:B------:R-:W2:Y:S01]  /*6470*/  LDG.E.STRONG.GPU R0, [R4.64] ;  /* 0x0000001804007981 */ /* 0x000ea2000c1ef900 */
[----:B------:R-:W-:Y:S01]  /*6480*/  YIELD ;  /* 0x0000000000007946 */ /* 0x000fe20003800000 */
[----:B--2---:R-:W-:Y:S01]  /*6490*/  ISETP.NE.AND P0, PT, R0, UR10, PT ;  /* 0x0000000a00007c0c */ /* 0x004fe2000bf05270 */
[----:B------:R-:W-:-:S12]  /*64a0*/  CCTL.IVALL ;  /* 0x00000000ff00798f */ /* 0x000fd80002000000 */
[----:B------:R-:W-:Y:S05]  /*64b0*/  @P0 BRA `(.L_x_697) ;  /* 0xffffffb000000947 */ /* 0x000fea000383ffff */
.L_x_696:
[----:B------:R-:W-:Y:S05]  /*64c0*/  BSYNC B0 ;  /* 0x0000000000007941 */ /* 0x000fea0003800000 */
.L_x_695:
[----:B------:R-:W-:Y:S01]  /*64d0*/  MOV R11, 0xffffffff ;  /* 0xffffffff000b7802 */ /* 0x000fe20000000f00 */
[----:B------:R-:W-:Y:S05]  /*64e0*/  BRA.CONV ~URZ, `(.L_x_698) ;  /* 0x000000237f007947 */ /* 0x000fea000b800000 */
[----:B------:R-:W-:Y:S02]  /*64f0*/  MOV R2, 0x6510 ;  /* 0x0000651000027802 */ /* 0x000fe40000000f00 */
[----:B------:R-:W-:Y:S05]  /*6500*/  CALL.REL.NOINC `($__internal_6_$__cuda_sm70_warpsync) ;  /* 0x00000ca000007944 */ /* 0x000fea0003c00000 */
.L_x_698:
        /* <DEDUP_REMOVED lines=82> */
[----:B------:R-:W-:Y:S05]  /*6a30*/  CALL.REL.NOINC `($__internal_6_$__cuda_sm70_warpsync) ;  /* 0x0000077000007944 */ /* 0x000fea0003c00000 */
.L_x_699:
        /* <DEDUP_REMOVED lines=12> */
.L_x_701:
[----:B------:R-:W-:Y:S05]  /*6b00*/  BSYNC B0 ;  /* 0x0000000000007941 */ /* 0x000fea0003800000 */
.L_x_700:
[----:B------:R-:W-:Y:S01]  /*6b10*/  ULDC.64 UR4, c[0x0][0x348] ;  /* 0x0000d20000047ab9 */ /* 0x000fe20000000a00 */
[----:B------:R-:W-:Y:S01]  /*6b20*/  BSSY B0, `(.L_x_702) ;  /* 0x000000b000007945 */ /* 0x000fe20003800000 */
[----:B------:R-:W-:-:S04]  /*6b30*/  UIADD3 UR4, UP0, UR8, UR4, URZ ;  /* 0x0000000408047290 */ /* 0x000fc8000ff1e03f */
[----:B------:R-:W-:Y:S02]  /*6b40*/  UIADD3.X UR5, UR9, UR5, URZ, UP0, !UPT ;  /* 0x0000000509057290 */ /* 0x000fe400087fe43f */
[----:B--2---:R-:W-:-:S04]  /*6b50*/  MOV R4, UR4 ;  /* 0x0000000400047c02 */ /* 0x004fc80008000f00 */
[----:B------:R-:W-:Y:S01]  /*6b60*/  MOV R5, UR5 ;  /* 0x0000000500057c02 */ /* 0x000fe20008000f00 */
[----:B------:R-:W-:Y:S05]  /*6b70*/  @P1 BRA `(.L_x_703) ;  /* 0x0000005000001947 */ /* 0x000fea0003800000 */
.L_x_704:
[----:B------:R-:W2:Y:S01]  /*6b80*/  LDG.E.STRONG.GPU R0, [R4.64] ;  /* 0x0000001804007981 */ /* 0x000ea2000c1ef900 */
[----:B------:R-:W-:Y:S01]  /*6b90*/  YIELD ;  /* 0x0000000000007946 */ /* 0x000fe20003800000 */
[----:B--2---:R-:W-:Y:S01]  /*6ba0*/  ISETP.NE.AND P0, PT, R0, UR10, PT ;  /* 0x0000000a00007c0c */ /* 0x004fe2000bf05270 */
[----:B------:R-:W-:-:S12]  /*6bb0*/  CCTL.IVALL ;  /* 0x00000000ff00798f */ /* 0x000fd80002000000 */
[----:B------:R-:W-:Y:S05]  /*6bc0*/  @P0 BRA `(.L_x_704) ;  /* 0xffffffb000000947 */ /* 0x000fea000383ffff */
.L_x_703:
[----:B------:R-:W-:Y:S05]  /*6bd0*/  BSYNC B0 ;  /* 0x0000000000007941 */ /* 0x000fea0003800000 */
.L_x_702:
[----:B------:R-:W-:Y:S05]  /*6be0*/  BRA.CONV ~URZ, `(.L_x_705) ;  /* 0x000000237f007947 */ /* 0x000fea000b800000 */
[----:B-1----:R-:W-:Y:S02]  /*6bf0*/  MOV R2, 0x6c10 ;  /* 0x00006c1000027802 */ /* 0x002fe40000000f00 */
[----:B------:R-:W-:Y:S05]  /*6c00*/  CALL.REL.NOINC `($__internal_6_$__cuda_sm70_warpsync) ;  /* 0x000005a000007944 */ /* 0x000fea0003c00000 */
.L_x_705:
[----:B------:R-:W-:Y:S01]  /*6c10*/  ULDC.64 UR4, c[0x0][0x300] ;  /* 0x0000c00000047ab9 */ /* 0x000fe20000000a00 */
[----:B-1----:R-:W-:Y:S01]  /*6c20*/  IMAD.U32 R2, RZ, RZ, UR12 ;  /* 0x0000000cff027e24 */ /* 0x002fe2000f8e00ff */
        /* <DEDUP_REMOVED lines=76> */
.L_x_706:
        /* <DEDUP_REMOVED lines=12> */
        .weak           $__internal_6_$__cuda_sm70_warpsync
        .type           $__internal_6_$__cuda_sm70_warpsync,@function
        .size           $__internal_6_$__cuda_sm70_warpsync,(.L_x_1404 - $__internal_6_$__cuda_sm70_warpsync)
$__internal_6_$__cuda_sm70_warpsync:
[----:B------:R-:W-:Y:S01]  /*71b0*/  MOV R3, 0x0 ;  /* 0x0000000000037802 */ /* 0x000fe20000000f00 */
[----:B------:R-:W-:Y:S04]  /*71c0*/  WARPSYNC R11 ;  /* 0x0000000b00007348 */ /* 0x000fe80003800000 */
[----:B------:R-:W-:Y:S05]  /*71d0*/  RET.REL.NODEC R2 `(_ZN7cutlass13device_kernelIN5flash19enable_sm80_to_sm89INS1_16FlashAttnBwdSm80INS1_25CollectiveMainloopBwdSm80ILi2ELi1EN4cute5tupleIJNS5_1CILi64EEENS7_ILi80EEENS7_ILi192EEEEEENS_6half_tEfNS_4arch4Sm80ELb0ELb0ELb0ELb0ELb1ELb0ELb1ELb0ELi2ELi4ELi2ELi2ELb0EEENS1_24CollectiveEpilogueBwdGQAISB_fSE_Li256ELb0ELb1EEENS1_19SingleTileSchedulerILb0ELb0ELb0ELi80EEEEEEEEEvNT_6ParamsE) ;  /* 0xffff8e2002007950 */ /* 0x000fea0003c3ffff */
.L_x_707:
        /* <DEDUP_REMOVED lines=10> */
.L_x_1404:


//--------------------- .text._ZN7cutlass13device_kernelIN5flash19enable_sm80_to_sm89INS1_16FlashAttnBwdSm80INS1_25CollectiveMainloopBwdSm80ILi2ELi1EN4cute5tupleIJNS5_1CILi64EEENS7_ILi80EEENS7_ILi192EEEEEENS_6half_tEfNS_4arch4Sm80ELb0ELb0ELb0ELb1ELb0ELb0ELb1ELb0ELi2ELi4ELi2ELi2ELb0EEENS1_21CollectiveEpilogueBwdISB_SC_SE_Li256ELb1ELb1ELi4EEENS1_19SingleTileSchedulerILb1ELb0ELb0ELi80EEEEEEEEEvNT_6ParamsE --------------------------
	.section	.text._ZN7cutlass13device_kernelIN5flash19enable_sm80_to_sm89INS1_16FlashAttnBwdSm80INS1_25CollectiveMainloopBwdSm80ILi2ELi1EN4cute5tupleIJNS5_1CILi64EEENS7_ILi80EEENS7_ILi192EEEEEENS_6half_tEfNS_4arch4Sm80ELb0ELb0ELb0ELb1ELb0ELb0ELb1ELb0ELi2ELi4ELi2ELi2ELb0EEENS1_21CollectiveEpilogueBwdISB_SC_SE_Li256ELb1ELb1ELi4EEENS1_19SingleTileSchedulerILb1ELb0ELb0ELi80EEEEEEEEEvNT_6ParamsE,"ax",@progbits
	.sectioninfo	@"SHI_REGISTERS=254"
	.align	128
.text._ZN7cutlass13device_kernelIN5flash19enable_sm80_to_sm89INS1_16FlashAttnBwdSm80INS1_25CollectiveMainloopBwdSm80ILi2ELi1EN4cute5tupleIJNS5_1CILi64EEENS7_ILi80EEENS7_ILi192EEEEEENS_6half_tEfNS_4arch4Sm80ELb0ELb0ELb0ELb1ELb0ELb0ELb1ELb0ELi2ELi4ELi2ELi2ELb0EEENS1_21CollectiveEpilogueBwdISB_SC_SE_Li256ELb1ELb1ELi4EEENS1_19SingleTileSchedulerILb1ELb0ELb0ELi80EEEEEEEEEvNT_6ParamsE:
        .type           _ZN7cutlass13device_kernelIN5flash19enable_sm80_to_sm89INS1_16FlashAttnBwdSm80INS1_25CollectiveMainloopBwdSm80ILi2ELi1EN4cute5tupleIJNS5_1CILi64EEENS7_ILi80EEENS7_ILi192EEEEEENS_6half_tEfNS_4arch4Sm80ELb0ELb0ELb0ELb1ELb0ELb0ELb1ELb0ELi2ELi4ELi2ELi2ELb0EEENS1_21CollectiveEpilogueBwdISB_SC_SE_Li256ELb1ELb1ELi4EEENS1_19SingleTileSchedulerILb1ELb0ELb0ELi80EEEEEEEEEvNT_6ParamsE,@function
        .size           _ZN7cutlass13device_kernelIN5flash19enable_sm80_to_sm89INS1_16FlashAttnBwdSm80INS1_25CollectiveMainloopBwdSm80ILi2ELi1EN4cute5tupleIJNS5_1CILi64EEENS7_ILi80EEENS7_ILi192EEEEEENS_6half_tEfNS_4arch4Sm80ELb0ELb0ELb0ELb1ELb0ELb0ELb1ELb0ELi2ELi4ELi2ELi2ELb0EEENS1_21CollectiveEpilogueBwdISB_SC_SE_Li256ELb1ELb1ELi4EEENS1_19SingleTileSchedulerILb1ELb0ELb0ELi80EEEEEEEEEvNT_6ParamsE,(.L_x_1406 - _ZN7cutlass13device_kernelIN5flash19enable_sm80_to_sm89INS1_16FlashAttnBwdSm80INS1_25CollectiveMainloopBwdSm80ILi2ELi1EN4cute5tupleIJNS5_1CILi64EEENS7_ILi80EEENS7_ILi192EEEEEENS_6half_tEfNS_4arch4Sm80ELb0ELb0ELb0ELb1ELb0ELb0ELb1ELb0ELi2ELi4ELi2ELi2ELb0EEENS1_21CollectiveEpilogueBwdISB_SC_SE_Li256ELb1ELb1ELi4EEENS1_19SingleTileSchedulerILb1ELb0ELb0ELi80EEEEEEEEEvNT_6ParamsE)
        .other          _ZN7cutlass13device_kernelIN5flash19enable_sm80_to_sm89INS1_16FlashAttnBwdSm80INS1_25CollectiveMainloopBwdSm80ILi2ELi1EN4cute5tupleIJNS5_1CILi64EEENS7_ILi80EEENS7_ILi192EEEEEENS_6half_tEfNS_4arch4Sm80ELb0ELb0ELb0ELb1ELb0ELb0ELb1ELb0ELi2ELi4ELi2ELi2ELb0EEENS1_21CollectiveEpilogueBwdISB_SC_SE_Li256ELb1ELb1ELi4EEENS1_19SingleTileSchedulerILb1ELb0ELb0ELi80EEEEEEEEEvNT_6ParamsE,@"STO_CUDA_ENTRY STV_DEFAULT"
_ZN7cutlass13device_kernelIN5flash19enable_sm80_to_sm89INS1_16FlashAttnBwdSm80INS1_25CollectiveMainloopBwdSm80ILi2ELi1EN4cute5tupleIJNS5_1CILi64EEENS7_ILi80EEENS7_ILi192EEEEEENS_6half_tEfNS_4arch4Sm80ELb0ELb0ELb0ELb1ELb0ELb0ELb1ELb0ELi2ELi4ELi2ELi2ELb0EEENS1_21CollectiveEpilogueBwdISB_SC_SE_Li256ELb1ELb1ELi4EEENS1_19SingleTileSchedulerILb1ELb0ELb0ELi80EEEEEEEEEvNT_6ParamsE:
        /* <DEDUP_REMOVED lines=17> */
.L_x_709:
        /* <DEDUP_REMOVED lines=8> */
.L_x_711:
[----:B------:R-:W-:Y:S02]  /*0190*/  MOV R4, c[0x0][0x3a4] ;  /* 0x0000e90000047a02 */ /* 0x000fe40000000f00 */
.L_x_710:
[----:B------:R-:W-:-:S05]  /*01a0*/  IMAD R3, R2, 0x50, RZ ;  /* 0x0000005002037824 */ /* 0x000fca00078e02ff */
[----:B-----5:R-:W-:-:S04]  /*01b0*/  ISETP.GE.AND P0, PT, R3, R4, PT ;  /* 0x000000040300720c */ /* 0x020fc80003f06270 */
[----:B------:R-:W-:Y:S01]  /*01c0*/  SEL R240, R240, 0xffffffff, !P0 ;  /* 0xfffffffff0f07807 */ /* 0x000fe20004000000 */
[----:B------:R-:W-:Y:S05]  /*01d0*/  BRA `(.L_x_712) ;  /* 0x0000011000007947 */ /* 0x000fea0003800000 */
.L_x_708:
[----:B---34-:R-:W-:-:S04]  /*01e0*/  ISETP.NE.U32.AND P0, PT, RZ, c[0x0][0x3c0], PT ;  /* 0x0000f000ff007a0c */ /* 0x018fc80003f05070 */
[----:B------:R-:W-:-:S13]  /*01f0*/  ISETP.NE.AND.EX P0, PT, RZ, c[0x0][0x3c4], PT, P0 ;  /* 0x0000f100ff007a0c */ /* 0x000fda0003f05300 */
[----:B------:R-:W-:Y:S05]  /*0200*/  @!P0 BRA `(.L_x_713) ;  /* 0x0000002000008947 */ /* 0x000fea0003800000 */
[----:B------:R1:W5:Y:S01]  /*0210*/  LDG.E R4, [R4.64] ;  /* 0x0000000e04047981 */ /* 0x000362000c1e1900 */
[----:B------:R-:W-:Y:S05]  /*0220*/  BRA `(.L_x_714) ;  /* 0x0000009000007947 */ /* 0x000fea0003800000 */
.L_x_713:
        /* <DEDUP_REMOVED lines=8> */
.L_x_715:
[----:B------:R-:W-:Y:S02]  /*02b0*/  MOV R4, c[0x0][0x3a4] ;  /* 0x0000e90000047a02 */ /* 0x000fe40000000f00 */
.L_x_714:
[----:B------:R-:W-:-:S05]  /*02c0*/  IMAD R3, R2, 0x50, RZ ;  /* 0x0000005002037824 */ /* 0x000fca00078e02ff */
[----:B-----5:R-:W-:-:S04]  /*02d0*/  ISETP.GE.AND P0, PT, R3, R4, PT ;  /* 0x000000040300720c */ /* 0x020fc80003f06270 */
[----:B------:R-:W-:-:S04]  /*02e0*/  SEL R240, R240, 0xffffffff, !P0 ;  /* 0xfffffffff0f07807 */ /* 0x000fc80004000000 */
.L_x_712:
        /* <DEDUP_REMOVED lines=9> */
[----:B------:R-:W2:Y:S02]  /*0380*/  @P3 LDG.E R3, [R12.64] ;  /* 0x0000000e0c033981 */ /* 0x000ea4000c1e1900 */
[----:B------:R-:W-:Y:S01]  /*0390*/  @P0 IMAD.WIDE R14, R240, R9, c[0x0][0x2d8] ;  /* 0x0000b600f00e0625 */ /* 0x000fe200078e0209 */
[----:B-1----:R-:W-:-:S03]  /*03a0*/  CS2R R4, SRZ ;  /* 0x0000000000047805 */ /* 0x002fc6000001ff00 */
[----:B------:R-:W-:Y:S01]  /*03b0*/  IMAD.MOV.U32 R6, RZ, RZ, RZ ;  /* 0x000000ffff067224 */ /* 0x000fe200078e00ff */
[----:B------:R-:W3:Y:S01]  /*03c0*/  @P0 LDG.E R7, [R14.64] ;  /* 0x0000000e0e070981 */ /* 0x000ee2000c1e1900 */
[----:B------:R-:W-:-:S03]  /*03d0*/  IMAD.WIDE R10, R240, R9, c[0x0][0x2d0] ;  /* 0x0000b400f00a7625 */ /* 0x000fc600078e0209 */
[----:B------:R1:W5:Y:S04]  /*03e0*/  @P3 LDG.E R4, [R12.64] ;  /* 0x0000000e0c043981 */ /* 0x000368000c1e1900 */
[----:B------:R1:W5:Y:S01]  /*03f0*/  @P2 LDG.E R6, [R10.64] ;  /* 0x0000000e0a062981 */ /* 0x000362000c1e1900 */
[----:B------:R-:W-:Y:S01]  /*0400*/  ULDC UR13, c[0x0][0x168] ;  /* 0x00005a00000d7ab9 */ /* 0x000fe20000000800 */
[----:B--2---:R-:W-:-:S05]  /*0410*/  @P3 IMAD R8, R240, 0x40, R3 ;  /* 0x00000040f0083824 */ /* 0x004fca00078e0203 */
[----:B------:R-:W-:Y:S01]  /*0420*/  @P3 SHF.R.S32.HI R3, RZ, 0x1f, R8 ;  /* 0x0000001fff033819 */ /* 0x000fe20000011408 */
[----:B---3--:R1:W2:Y:S03]  /*0430*/  @P0 R2UR UR13, R7 ;  /* 0x00000000070d03c2 */ /* 0x0082a600000e0000 */
[----:B------:R-:W-:-:S04]  /*0440*/  @P3 LEA.HI R3, R3, R8, RZ, 0x6 ;  /* 0x0000000803033211 */ /* 0x000fc800078f30ff */
[----:B------:R-:W-:Y:S01]  /*0450*/  @P3 LOP3.LUT R5, R3, 0xffffffc0, RZ, 0xc0, !PT ;  /* 0xffffffc003053812 */ /* 0x000fe200078ec0ff */
[----:B------:R-:W-:Y:S01]  /*0460*/  IMAD.MOV.U32 R3, RZ, RZ, c[0x0][0x198] ;  /* 0x00006600ff037624 */ /* 0x000fe200078e00ff */
[----:B-12---:R-:W-:Y:S05]  /*0470*/  @P0 BRA `(.L_x_716) ;  /* 0x0000006000000947 */ /* 0x006fea0003800000 */
[----:B------:R-:W-:Y:S05]  /*0480*/  @!P3 BRA `(.L_x_716) ;  /* 0x000000500000b947 */ /* 0x000fea0003800000 */
[----:B------:R-:W2:Y:S04]  /*0490*/  LDG.E R8, [R12.64] ;  /* 0x0000000e0c087981 */ /* 0x000ea8000c1e1900 */
[----:B------:R-:W3:Y:S01]  /*04a0*/  LDG.E R7, [R12.64+0x4] ;  /* 0x0000040e0c077981 */ /* 0x000ee2000c1e1900 */
[----:B--2---:R-:W1:Y:S08]  /*04b0*/  R2UR UR13, R8 ;  /* 0x00000000080d73c2 */ /* 0x004e7000000e0000 */
[----:B---3--:R-:W1:Y:S02]  /*04c0*/  R2UR UR4, R7 ;  /* 0x00000000070473c2 */ /* 0x008e6400000e0000 */
[----:B-1----:R-:W-:-:S06]  /*04d0*/  UIADD3 UR13, -UR13, UR4, URZ ;  /* 0x000000040d0d7290 */ /* 0x002fcc000fffe13f */
.L_x_716:
[----:B------:R-:W-:-:S04]  /*04e0*/  ISETP.NE.U32.AND P0, PT, RZ, c[0x0][0x2e0], PT ;  /* 0x0000b800ff007a0c */ /* 0x000fc80003f05070 */
[----:B------:R-:W-:-:S13]  /*04f0*/  ISETP.NE.AND.EX P0, PT, RZ, c[0x0][0x2e4], PT, P0 ;  /* 0x0000b900ff007a0c */ /* 0x000fda0003f05300 */
[----:B------:R-:W-:Y:S05]  /*0500*/  @!P0 BRA `(.L_x_717) ;  /* 0x0000003000008947 */ /* 0x000fea0003800000 */
[----:B------:R-:W-:-:S05]  /*0510*/  IMAD.WIDE R8, R240, R9, c[0x0][0x2e0] ;  /* 0x0000b800f0087625 */ /* 0x000fca00078e0209 */
[----:B------:R1:W5:Y:S01]  /*0520*/  LDG.E R3, [R8.64] ;  /* 0x0000000e08037981 */ /* 0x000362000c1e1900 */
[----:B------:R-:W-:Y:S05]  /*0530*/  BRA `(.L_x_718) ;  /* 0x0000004000007947 */ /* 0x000fea0003800000 */
.L_x_717:
[----:B------:R-:W-:Y:S05]  /*0540*/  @!P2 BRA `(.L_x_718) ;  /* 0x000000300000a947 */ /* 0x000fea0003800000 */
[----:B------:R-:W2:Y:S04]  /*0550*/  LDG.E R3, [R10.64] ;  /* 0x0000000e0a037981 */ /* 0x000ea8000c1e1900 */
[----:B------:R-:W2:Y:S02]  /*0560*/  LDG.E R8, [R10.64+0x4] ;  /* 0x0000040e0a087981 */ /* 0x000ea4000c1e1900 */
[----:B--2---:R-:W-:Y:S02]  /*0570*/  IADD3 R3, -R3, R8, RZ ;  /* 0x0000000803037210 */ /* 0x004fe40007ffe1ff */
.L_x_718:
        /* <DEDUP_REMOVED lines=66> */
[----:B------:R-:W-:Y:S01]  /*09a0*/  IMAD.SHL.U32 R10, R233, 0x4, RZ ;  /* 0x00000004e90a7824 */ /* 0x000fe200078e00ff */
[--C-:B------:R-:W-:Y:S01]  /*09b0*/  SHF.R.S32.HI R13, RZ, 0x1f, R0.reuse ;  /* 0x0000001fff0d7819 */ /* 0x100fe20000011400 */
[----:B-1----:R-:W-:Y:S01]  /*09c0*/  IMAD R8, R5, 0xc0, RZ ;  /* 0x000000c005087824 */ /* 0x002fe200078e02ff */
[----:B------:R-:W-:Y:S01]  /*09d0*/  ISETP.NE.AND P1, PT, R7, 0x1, PT ;  /* 0x000000010700780c */ /* 0x000fe20003f25270 */
[----:B------:R-:W-:Y:S01]  /*09e0*/  IMAD.MOV.U32 R9, RZ, RZ, R0 ;  /* 0x000000ffff097224 */ /* 0x000fe200078e0000 */
[----:B------:R-:W-:Y:S01]  /*09f0*/  SHF.R.S32.HI R7, RZ, 0x1f, R5 ;  /* 0x0000001fff077819 */ /* 0x000fe20000011405 */
[C---:B------:R-:W-:Y:S01]  /*0a00*/  IMAD R11, R13.reuse, c[0x0][0x288], RZ ;  /* 0x0000a2000d0b7a24 */ /* 0x040fe200078e02ff */
[----:B------:R-:W-:Y:S01]  /*0a10*/  IADD3 R26, P0, R10, R5, RZ ;  /* 0x000000050a1a7210 */ /* 0x000fe20007f1e0ff */
[----:B------:R-:W-:Y:S01]  /*0a20*/  UMOV UR6, 0x5 ;  /* 0x0000000500067882 */ /* 0x000fe20000000000 */
[----:B------:R-:W-:Y:S01]  /*0a30*/  SHF.R.S32.HI R5, RZ, 0x1f, R233 ;  /* 0x0000001fff057819 */ /* 0x000fe200000114e9 */
[----:B------:R-:W-:Y:S01]  /*0a40*/  IMAD R11, R0, c[0x0][0x28c], R11 ;  /* 0x0000a300000b7a24 */ /* 0x000fe200078e020b */
[----:B------:R-:W-:Y:S01]  /*0a50*/  LEA.HI.X.SX32 R27, R10, R7, 0x1, P0 ;  /* 0x000000070a1b7211 */ /* 0x000fe200000f0eff */
[----:B------:R-:W-:Y:S01]  /*0a60*/  ULDC.64 UR4, c[0x0][0x1d8] ;  /* 0x0000760000047ab9 */ /* 0x000fe20000000a00 */
[----:B------:R-:W-:Y:S01]  /*0a70*/  IADD3 R28, P0, R8, R233, RZ ;  /* 0x000000e9081c7210 */ /* 0x000fe20007f1e0ff */
[----:B------:R-:W-:Y:S01]  /*0a80*/  USHF.L.U64.HI UR5, UR4, UR6, UR5 ;  /* 0x0000000604057299 */ /* 0x000fe20008010205 */
[----:B------:R-:W-:Y:S01]  /*0a90*/  SEL R242, R240, RZ, !P3 ;  /* 0x000000fff0f27207 */ /* 0x000fe20005800000 */
[----:B------:R-:W-:Y:S01]  /*0aa0*/  @P1 IMAD.HI.U32 R7, R0, c[0x0][0x24c], RZ ;  /* 0x0000930000071a27 */ /* 0x000fe200078e00ff */
[----:B------:R-:W-:Y:S01]  /*0ab0*/  LEA.HI.X.SX32 R29, R8, R5, 0x1, P0 ;  /* 0x00000005081d7211 */ /* 0x000fe200000f0eff */
[----:B------:R-:W-:Y:S01]  /*0ac0*/  USHF.L.U32 UR4, UR4, 0x5, URZ ;  /* 0x0000000504047899 */ /* 0x000fe2000800063f */
[----:B------:R-:W-:Y:S01]  /*0ad0*/  LEA.HI R8, R18, R233, RZ, 0x3 ;  /* 0x000000e912087211 */ /* 0x000fe200078f18ff */
[----:B------:R-:W-:Y:S01]  /*0ae0*/  IMAD R5, R13, c[0x0][0x270], RZ ;  /* 0x00009c000d057a24 */ /* 0x000fe200078e02ff */
[----:B------:R-:W-:Y:S01]  /*0af0*/  @P1 SHF.R.U32.HI R9, RZ, c[0x0][0x250], R7 ;  /* 0x00009400ff091a19 */ /* 0x000fe20000011607 */
[----:B------:R-:W-:Y:S01]  /*0b00*/  IMAD.WIDE.U32 R14, R0, c[0x0][0x270], R26 ;  /* 0x00009c00000e7a25 */ /* 0x000fe200078e001a */
[----:B------:R-:W-:Y:S01]  /*0b10*/  LOP3.LUT R10, R8, 0xfffffff8, RZ, 0xc0, !PT ;  /* 0xfffffff8080a7812 */ /* 0x000fe200078ec0ff */
[----:B------:R-:W-:Y:S01]  /*0b20*/  ULDC.64 UR8, c[0x0][0x178] ;  /* 0x00005e0000087ab9 */ /* 0x000fe20000000a00 */
[----:B------:R-:W-:Y:S01]  /*0b30*/  SHF.R.S32.HI R32, RZ, 0x1f, R9 ;  /* 0x0000001fff207819 */ /* 0x000fe20000011409 */
[C---:B------:R-:W-:Y:S01]  /*0b40*/  IMAD R30, R0.reuse, c[0x0][0x274], R5 ;  /* 0x00009d00001e7a24 */ /* 0x040fe200078e0205 */
[----:B------:R-:W-:Y:S01]  /*0b50*/  SHF.R.S32.HI R239, RZ, 0x3, R8 ;  /* 0x00000003ffef7819 */ /* 0x000fe20000011408 */
[----:B------:R-:W-:Y:S01]  /*0b60*/  IMAD.IADD R5, R233, 0x1, -R10 ;  /* 0x00000001e9057824 */ /* 0x000fe200078e0a0a */
[----:B------:R-:W-:Y:S01]  /*0b70*/  USHF.L.U32 UR11, UR8, 0x5, URZ ;  /* 0x00000005080b7899 */ /* 0x000fe2000800063f */
[----:B------:R-:W-:Y:S01]  /*0b80*/  IMAD.WIDE.U32 R26, R0, c[0x0][0x288], R26 ;  /* 0x0000a200001a7a25 */ /* 0x000fe200078e001a */
[----:B------:R-:W-:Y:S01]  /*0b90*/  SHF.R.S32.HI R17, RZ, 0x1f, R239 ;  /* 0x0000001fff117819 */ /* 0x000fe200000114ef */
[----:B------:R-:W-:Y:S01]  /*0ba0*/  CS2R R170, SRZ ;  /* 0x0000000000aa7805 */ /* 0x000fe2000001ff00 */
[----:B-----5:R-:W-:Y:S01]  /*0bb0*/  IADD3 R20, P0, R239, R6, RZ ;  /* 0x00000006ef147210 */ /* 0x020fe20007f1e0ff */
[----:B------:R-:W-:Y:S01]  /*0bc0*/  IMAD.SHL.U32 R24, R5, 0x8, RZ ;  /* 0x0000000805187824 */ /* 0x000fe200078e00ff */
[----:B------:R-:W-:Y:S01]  /*0bd0*/  IADD3 R7, P1, R239, R4, RZ ;  /* 0x00000004ef077210 */ /* 0x000fe20007f3e0ff */
[----:B------:R-:W-:Y:S01]  /*0be0*/  IMAD R34, R32, c[0x0][0x1e0], RZ ;  /* 0x0000780020227a24 */ /* 0x000fe200078e02ff */
[-C--:B------:R-:W-:Y:S01]  /*0bf0*/  LEA.HI.X.SX32 R21, R6, R17.reuse, 0x1, P0 ;  /* 0x0000001106157211 */ /* 0x080fe200000f0eff */
[----:B------:R-:W-:Y:S01]  /*0c00*/  IMAD R32, R32, c[0x0][0x1b0], RZ ;  /* 0x00006c0020207a24 */ /* 0x000fe200078e02ff */
[----:B------:R-:W-:Y:S01]  /*0c10*/  SHF.R.S32.HI R25, RZ, 0x1f, R24 ;  /* 0x0000001fff197819 */ /* 0x000fe20000011418 */
[----:B------:R-:W-:Y:S01]  /*0c20*/  IMAD.IADD R27, R27, 0x1, R11 ;  /* 0x000000011b1b7824 */ /* 0x000fe200078e020b */
[----:B------:R-:W-:Y:S01]  /*0c30*/  SHF.R.S32.HI R6, RZ, 0x1f, R240 ;  /* 0x0000001fff067819 */ /* 0x000fe200000114f0 */
[C---:B------:R-:W-:Y:S01]  /*0c40*/  IMAD R32, R9.reuse, c[0x0][0x1b4], R32 ;  /* 0x00006d0009207a24 */ /* 0x040fe200078e0220 */
[----:B------:R-:W-:Y:S01]  /*0c50*/  LEA.HI.X.SX32 R12, R4, R17, 0x1, P1 ;  /* 0x00000011040c7211 */ /* 0x000fe200008f0eff */
[----:B------:R-:W-:Y:S01]  /*0c60*/  IMAD.WIDE.U32 R10, R9, c[0x0][0x1b0], R24 ;  /* 0x00006c00090a7a25 */ /* 0x000fe200078e0018 */
[----:B------:R-:W-:Y:S01]  /*0c70*/  USHF.L.U32 UR10, UR11, 0x1, URZ ;  /* 0x000000010b0a7899 */ /* 0x000fe2000800063f */
[----:B------:R-:W-:Y:S01]  /*0c80*/  LEA.HI R228, R18, R233, RZ, 0x7 ;  /* 0x000000e912e47211 */ /* 0x000fe200078f38ff */
[----:B------:R-:W-:Y:S01]  /*0c90*/  CS2R R168, SRZ ;  /* 0x0000000000a87805 */ /* 0x000fe2000001ff00 */
[----:B------:R-:W-:Y:S01]  /*0ca0*/  IMAD.IADD R31, R15, 0x1, R30 ;  /* 0x000000010f1f7824 */ /* 0x000fe200078e021e */
[----:B------:R-:W-:Y:S01]  /*0cb0*/  CS2R R166, SRZ ;  /* 0x0000000000a67805 */ /* 0x000fe2000001ff00 */
[----:B------:R-:W-:Y:S01]  /*0cc0*/  IMAD.MOV.U32 R30, RZ, RZ, R14 ;  /* 0x000000ffff1e7224 */ /* 0x000fe200078e000e */
[----:B------:R-:W-:Y:S01]  /*0cd0*/  SHF.R.S32.HI R228, RZ, 0x7, R228 ;  /* 0x00000007ffe47819 */ /* 0x000fe200000114e4 */
[C---:B------:R-:W-:Y:S01]  /*0ce0*/  IMAD R34, R9.reuse, c[0x0][0x1e4], R34 ;  /* 0x0000790009227a24 */ /* 0x040fe200078e0222 */
[----:B------:R-:W-:Y:S01]  /*0cf0*/  CS2R R164, SRZ ;  /* 0x0000000000a47805 */ /* 0x000fe2000001ff00 */
[----:B------:R-:W-:Y:S01]  /*0d00*/  IMAD.WIDE.U32 R14, R9, c[0x0][0x1e0], R24 ;  /* 0x00007800090e7a25 */ /* 0x000fe200078e0018 */
[----:B------:R-:W-:Y:S01]  /*0d10*/  CS2R R162, SRZ ;  /* 0x0000000000a27805 */ /* 0x000fe2000001ff00 */
[----:B------:R-:W-:Y:S01]  /*0d20*/  CS2R R160, SRZ ;  /* 0x0000000000a07805 */ /* 0x000fe2000001ff00 */
[----:B------:R-:W-:Y:S01]  /*0d30*/  CS2R R158, SRZ ;  /* 0x00000000009e7805 */ /* 0x000fe2000001ff00 */
[----:B------:R-:W-:Y:S01]  /*0d40*/  IMAD.IADD R33, R11, 0x1, R32 ;  /* 0x000000010b217824 */ /* 0x000fe200078e0220 */
[C---:B------:R-:W-:Y:S01]  /*0d50*/  SEL R11, R6.reuse, RZ, !P2 ;  /* 0x000000ff060b7207 */ /* 0x040fe20005000000 */
[----:B------:R-:W-:Y:S01]  /*0d60*/  IMAD.IADD R35, R15, 0x1, R34 ;  /* 0x000000010f237824 */ /* 0x000fe200078e0222 */
[----:B------:R-:W-:Y:S01]  /*0d70*/  SEL R6, R6, RZ, !P3 ;  /* 0x000000ff06067207 */ /* 0x000fe20005800000 */
[----:B------:R-:W-:Y:S01]  /*0d80*/  IMAD.SHL.U32 R235, R239, 0x40, RZ ;  /* 0x00000040efeb7824 */ /* 0x000fe200078e00ff */
[----:B------:R-:W-:Y:S01]  /*0d90*/  CS2R R156, SRZ ;  /* 0x00000000009c7805 */ /* 0x000fe2000001ff00 */
[----:B------:R-:W-:Y:S01]  /*0da0*/  IMAD.MOV.U32 R34, RZ, RZ, R14 ;  /* 0x000000ffff227224 */ /* 0x000fe200078e000e */
[----:B------:R-:W-:Y:S01]  /*0db0*/  SEL R14, R240, RZ, !P2 ;  /* 0x000000fff00e7207 */ /* 0x000fe20005000000 */
[----:B------:R-:W-:Y:S01]  /*0dc0*/  IMAD R17, R11, c[0x0][0x1e8], RZ ;  /* 0x00007a000b117a24 */ /* 0x000fe200078e02ff */
[----:B------:R-:W-:Y:S01]  /*0dd0*/  LOP3.LUT R235, R235, 0x1c0, RZ, 0xc0, !PT ;  /* 0x000001c0ebeb7812 */ /* 0x000fe200078ec0ff */
[----:B------:R-:W-:Y:S01]  /*0de0*/  IMAD R11, R11, c[0x0][0x1b8], RZ ;  /* 0x00006e000b0b7a24 */ /* 0x000fe200078e02ff */
[----:B------:R-:W-:Y:S01]  /*0df0*/  CS2R R154, SRZ ;  /* 0x00000000009a7805 */ /* 0x000fe2000001ff00 */
[C---:B------:R-:W-:Y:S01]  /*0e00*/  IMAD R9, R6.reuse, c[0x0][0x278], RZ ;  /* 0x00009e0006097a24 */ /* 0x040fe200078e02ff */
[----:B------:R-:W-:Y:S01]  /*0e10*/  LOP3.LUT R4, R235, 0x38, R24, 0xf8, !PT ;  /* 0x00000038eb047812 */ /* 0x000fe200078ef818 */
[----:B------:R-:W-:Y:S01]  /*0e20*/  IMAD R15, R6, c[0x0][0x290], RZ ;  /* 0x0000a400060f7a24 */ /* 0x000fe200078e02ff */
[----:B------:R-:W-:Y:S01]  /*0e30*/  SHF.R.U32.HI R235, RZ, 0x3, R235 ;  /* 0x00000003ffeb7819 */ /* 0x000fe200000116eb */
[C---:B------:R-:W-:Y:S01]  /*0e40*/  IMAD R16, R14.reuse, c[0x0][0x1ec], R17 ;  /* 0x00007b000e107a24 */ /* 0x040fe200078e0211 */
[----:B------:R-:W-:Y:S01]  /*0e50*/  CS2R R152, SRZ ;  /* 0x0000000000987805 */ /* 0x000fe2000001ff00 */
[----:B------:R-:W-:Y:S01]  /*0e60*/  IMAD.WIDE.U32 R34, R14, c[0x0][0x1e8], R34 ;  /* 0x00007a000e227a25 */ /* 0x000fe200078e0022 */
[----:B------:R-:W-:Y:S01]  /*0e70*/  LOP3.LUT R235, R4, R235, RZ, 0x3c, !PT ;  /* 0x000000eb04eb7212 */ /* 0x000fe200078e3cff */
[----:B------:R-:W-:Y:S01]  /*0e80*/  CS2R R150, SRZ ;  /* 0x0000000000967805 */ /* 0x000fe2000001ff00 */
[----:B------:R-:W-:Y:S01]  /*0e90*/  CS2R R148, SRZ ;  /* 0x0000000000947805 */ /* 0x000fe2000001ff00 */
[----:B------:R-:W-:Y:S01]  /*0ea0*/  IMAD.WIDE R20, R2, 0x50, R20 ;  /* 0x0000005002147825 */ /* 0x000fe200078e0214 */
[----:B------:R-:W-:Y:S01]  /*0eb0*/  CS2R R146, SRZ ;  /* 0x0000000000927805 */ /* 0x000fe2000001ff00 */
[----:B------:R-:W-:Y:S01]  /*0ec0*/  CS2R R144, SRZ ;  /* 0x0000000000907805 */ /* 0x000fe2000001ff00 */
[----:B------:R-:W-:Y:S01]  /*0ed0*/  CS2R R142, SRZ ;  /* 0x00000000008e7805 */ /* 0x000fe2000001ff00 */
[----:B------:R-:W-:Y:S01]  /*0ee0*/  IMAD.MOV.U32 R32, RZ, RZ, R10 ;  /* 0x000000ffff207224 */ /* 0x000fe200078e000a */
[----:B------:R-:W-:Y:S01]  /*0ef0*/  CS2R R140, SRZ ;  /* 0x00000000008c7805 */ /* 0x000fe2000001ff00 */
[C---:B------:R-:W-:Y:S01]  /*0f00*/  IMAD R9, R242.reuse, c[0x0][0x27c], R9 ;  /* 0x00009f00f2097a24 */ /* 0x040fe200078e0209 */
[----:B------:R-:W-:Y:S01]  /*0f10*/  CS2R R138, SRZ ;  /* 0x00000000008a7805 */ /* 0x000fe2000001ff00 */
[----:B------:R-:W-:Y:S01]  /*0f20*/  IMAD R10, R242, c[0x0][0x294], R15 ;  /* 0x0000a500f20a7a24 */ /* 0x000fe200078e020f */
[----:B------:R-:W-:Y:S01]  /*0f30*/  CS2R R136, SRZ ;  /* 0x0000000000887805 */ /* 0x000fe2000001ff00 */
[----:B------:R-:W-:Y:S01]  /*0f40*/  IMAD R22, R14, c[0x0][0x1bc], R11 ;  /* 0x00006f000e167a24 */ /* 0x000fe200078e020b */
[----:B------:R-:W-:Y:S01]  /*0f50*/  CS2R R134, SRZ ;  /* 0x0000000000867805 */ /* 0x000fe2000001ff00 */
[----:B------:R-:W-:Y:S01]  /*0f60*/  IMAD.IADD R17, R35, 0x1, R16 ;  /* 0x0000000123117824 */ /* 0x000fe200078e0210 */
[----:B------:R-:W-:Y:S01]  /*0f70*/  CS2R R132, SRZ ;  /* 0x0000000000847805 */ /* 0x000fe2000001ff00 */
[C---:B------:R-:W-:Y:S01]  /*0f80*/  IMAD.WIDE.U32 R30, R242.reuse, c[0x0][0x278], R30 ;  /* 0x00009e00f21e7a25 */ /* 0x040fe200078e001e */
[----:B------:R-:W-:Y:S01]  /*0f90*/  CS2R R130, SRZ ;  /* 0x0000000000827805 */ /* 0x000fe2000001ff00 */
[----:B------:R-:W-:Y:S01]  /*0fa0*/  CS2R R128, SRZ ;  /* 0x0000000000807805 */ /* 0x000fe2000001ff00 */
[----:B------:R-:W-:Y:S01]  /*0fb0*/  CS2R R126, SRZ ;  /* 0x00000000007e7805 */ /* 0x000fe2000001ff00 */
[----:B------:R-:W-:Y:S01]  /*0fc0*/  IMAD.WIDE.U32 R26, R242, c[0x0][0x290], R26 ;  /* 0x0000a400f21a7a25 */ /* 0x000fe200078e001a */
[----:B------:R-:W-:Y:S01]  /*0fd0*/  LEA R246, P1, R30, c[0x0][0x258], 0x2 ;  /* 0x000096001ef67a11 */ /* 0x000fe200078210ff */
[----:B------:R-:W-:Y:S01]  /*0fe0*/  CS2R R124, SRZ ;  /* 0x00000000007c7805 */ /* 0x000fe2000001ff00 */
[----:B------:R-:W-:Y:S01]  /*0ff0*/  CS2R R122, SRZ ;  /* 0x00000000007a7805 */ /* 0x000fe2000001ff00 */
[----:B------:R-:W-:Y:S01]  /*1000*/  IMAD.MOV.U32 R16, RZ, RZ, R34 ;  /* 0x000000ffff107224 */ /* 0x000fe200078e0022 */
[----:B------:R-:W-:Y:S01]  /*1010*/  LEA R244, P0, R26, c[0x0][0x280], 0x2 ;  /* 0x0000a0001af47a11 */ /* 0x000fe200078010ff */
[----:B------:R-:W-:Y:S01]  /*1020*/  IMAD R11, R21, c[0x0][0x1d8], RZ ;  /* 0x00007600150b7a24 */ /* 0x000fe200078e02ff */
[----:B------:R-:W-:Y:S01]  /*1030*/  CS2R R120, SRZ ;  /* 0x0000000000787805 */ /* 0x000fe2000001ff00 */
[----:B------:R-:W-:Y:S01]  /*1040*/  IMAD.IADD R9, R31, 0x1, R9 ;  /* 0x000000011f097824 */ /* 0x000fe200078e0209 */
[----:B------:R-:W-:Y:S01]  /*1050*/  CS2R R118, SRZ ;  /* 0x0000000000767805 */ /* 0x000fe2000001ff00 */
[----:B------:R-:W-:Y:S01]  /*1060*/  IMAD.IADD R10, R27, 0x1, R10 ;  /* 0x000000011b0a7824 */ /* 0x000fe200078e020a */
[----:B------:R-:W-:Y:S01]  /*1070*/  CS2R R116, SRZ ;  /* 0x0000000000747805 */ /* 0x000fe2000001ff00 */
[----:B------:R-:W-:Y:S01]  /*1080*/  IMAD R4, R20, c[0x0][0x1dc], R11 ;  /* 0x0000770014047a24 */ /* 0x000fe200078e020b */
[----:B------:R-:W-:Y:S01]  /*1090*/  LEA.HI.X R247, R30, c[0x0][0x25c], R9, 0x2, P1 ;  /* 0x000097001ef77a11 */ /* 0x000fe200008f1409 */
[----:B------:R-:W-:Y:S01]  /*10a0*/  IMAD.WIDE.U32 R16, R20, c[0x0][0x1d8], R16 ;  /* 0x0000760014107a25 */ /* 0x000fe200078e0010 */
[----:B------:R-:W-:Y:S01]  /*10b0*/  LEA.HI.X R245, R26, c[0x0][0x284], R10, 0x2, P0 ;  /* 0x0000a1001af57a11 */ /* 0x000fe200000f140a */
[----:B------:R-:W-:Y:S01]  /*10c0*/  CS2R R114, SRZ ;  /* 0x0000000000727805 */ /* 0x000fe2000001ff00 */
[----:B------:R-:W-:Y:S01]  /*10d0*/  ISETP.GE.AND P1, PT, R24, c[0x0][0x1cc], PT ;  /* 0x0000730018007a0c */ /* 0x000fe20003f26270 */
[----:B------:R-:W-:Y:S01]  /*10e0*/  IMAD.IADD R4, R17, 0x1, R4 ;  /* 0x0000000111047824 */ /* 0x000fe200078e0204 */
[----:B------:R-:W-:Y:S01]  /*10f0*/  LEA R30, P0, R16, c[0x0][0x1c0], 0x1 ;  /* 0x00007000101e7a11 */ /* 0x000fe200078008ff */
[----:B------:R-:W-:Y:S01]  /*1100*/  IMAD.IADD R11, R3, 0x1, -R239 ;  /* 0x00000001030b7824 */ /* 0x000fe200078e0aef */
[----:B------:R-:W-:Y:S01]  /*1110*/  IADD3 R10, R24, 0x40, RZ ;  /* 0x00000040180a7810 */ /* 0x000fe20007ffe0ff */
[----:B------:R-:W-:Y:S01]  /*1120*/  IMAD.WIDE.U32 R14, R14, c[0x0][0x1b8], R32 ;  /* 0x00006e000e0e7a25 */ /* 0x000fe200078e0020 */
[----:B------:R-:W-:Y:S01]  /*1130*/  LEA.HI.X R31, R16, c[0x0][0x1c4], R4, 0x1, P0 ;  /* 0x00007100101f7a11 */ /* 0x000fe200000f0c04 */
[----:B------:R-:W-:Y:S01]  /*1140*/  CS2R R112, SRZ ;  /* 0x0000000000707805 */ /* 0x000fe2000001ff00 */
[----:B------:R-:W-:Y:S01]  /*1150*/  LEA.HI R4, R18, R233, RZ, 0x6 ;  /* 0x000000e912047211 */ /* 0x000fe200078f30ff */
[----:B------:R-:W-:Y:S01]  /*1160*/  IMAD R11, R2, -0x50, R11 ;  /* 0xffffffb0020b7824 */ /* 0x000fe200078e020b */
[----:B------:R-:W-:Y:S01]  /*1170*/  ISETP.GT.AND P0, PT, R233, 0x7f, PT ;  /* 0x0000007fe900780c */ /* 0x000fe20003f04270 */
[----:B------:R-:W-:Y:S01]  /*1180*/  IMAD.IADD R23, R15, 0x1, R22 ;  /* 0x000000010f177824 */ /* 0x000fe200078e0216 */
[----:B------:R-:W-:Y:S01]  /*1190*/  SHF.R.S32.HI R4, RZ, 0x6, R4 ;  /* 0x00000006ff047819 */ /* 0x000fe20000011404 */
[----:B------:R-:W-:Y:S01]  /*11a0*/  IMAD.MOV.U32 R22, RZ, RZ, R14 ;  /* 0x000000ffff167224 */ /* 0x000fe200078e000e */
[----:B------:R-:W-:Y:S01]  /*11b0*/  ISETP.LT.OR P2, PT, R11, 0x1, P1 ;  /* 0x000000010b00780c */ /* 0x000fe20000f41670 */
[----:B------:R-:W-:Y:S01]  /*11c0*/  IMAD.MOV.U32 R14, RZ, RZ, c[0x0][0x1d8] ;  /* 0x00007600ff0e7624 */ /* 0x000fe200078e00ff */
[----:B------:R-:W-:Y:S01]  /*11d0*/  IADD3 R9, R24, 0x80, RZ ;  /* 0x0000008018097810 */ /* 0x000fe20007ffe0ff */
[----:B------:R-:W-:Y:S01]  /*11e0*/  IMAD.MOV.U32 R15, RZ, RZ, c[0x0][0x1dc] ;  /* 0x00007700ff0f7624 */ /* 0x000fe200078e00ff */
[----:B------:R-:W-:Y:S01]  /*11f0*/  ISETP.GE.AND P3, PT, R10, c[0x0][0x1cc], PT ;  /* 0x000073000a007a0c */ /* 0x000fe20003f66270 */
[----:B------:R-:W-:Y:S01]  /*1200*/  IMAD R235, R4, 0x200, R235 ;  /* 0x0000020004eb7824 */ /* 0x000fe200078e02eb */
[----:B------:R-:W-:Y:S01]  /*1210*/  LEA R26, P4, R14, R30, 0x6 ;  /* 0x0000001e0e1a7211 */ /* 0x000fe200078830ff */
[----:B------:R-:W-:Y:S01]  /*1220*/  IMAD R16, R21, c[0x0][0x1a8], RZ ;  /* 0x00006a0015107a24 */ /* 0x000fe200078e02ff */
[----:B------:R-:W-:Y:S01]  /*1230*/  ISETP.GE.AND P5, PT, R9, c[0x0][0x1cc], PT ;  /* 0x0000730009007a0c */ /* 0x000fe20003fa6270 */
[----:B------:R-:W-:Y:S01]  /*1240*/  IMAD.SHL.U32 R235, R235, 0x2, RZ ;  /* 0x00000002ebeb7824 */ /* 0x000fe200078e00ff */
[C---:B------:R-:W-:Y:S01]  /*1250*/  ISETP.LT.OR P6, PT, R11.reuse, 0x1, P3 ;  /* 0x000000010b00780c */ /* 0x040fe20001fc1670 */
[----:B------:R-:W-:Y:S01]  /*1260*/  IMAD R16, R20, c[0x0][0x1ac], R16 ;  /* 0x00006b0014107a24 */ /* 0x000fe200078e0210 */
[----:B------:R-:W-:Y:S01]  /*1270*/  LEA.HI.X R27, R14, R31, R15, 0x6, P4 ;  /* 0x0000001f0e1b7211 */ /* 0x000fe200020f340f */
[----:B------:R-:W-:Y:S01]  /*1280*/  IMAD.U32 R15, RZ, RZ, UR4 ;  /* 0x00000004ff0f7e24 */ /* 0x000fe2000f8e00ff */
[C---:B------:R-:W-:Y:S01]  /*1290*/  ISETP.LT.OR P4, PT, R11.reuse, 0x1, P5 ;  /* 0x000000010b00780c */ /* 0x040fe20002f81670 */
[----:B------:R-:W-:Y:S01]  /*12a0*/  IMAD.U32 R14, RZ, RZ, UR5 ;  /* 0x00000005ff0e7e24 */ /* 0x000fe2000f8e00ff */
[----:B------:R-:W-:Y:S01]  /*12b0*/  @!PT LDS RZ, [RZ] ;  /* 0x00000000fffff984 */ /* 0x000fe20000000800 */
[----:B------:R-:W-:Y:S01]  /*12c0*/  @!PT LDS RZ, [RZ] ;  /* 0x00000000fffff984 */ /* 0x000fe20000000800 */
[----:B------:R-:W-:Y:S01]  /*12d0*/  @!PT LDS RZ, [RZ] ;  /* 0x00000000fffff984 */ /* 0x000fe20000000800 */
[----:B------:R1:W-:Y:S01]  /*12e0*/  LDGSTS.E.BYPASS.LTC128B.128 [R235+0x7880], [R30.64], !P2 ;  /* 0x078800001eeb7fae */ /* 0x0003e2000d101d4e */
[----:B------:R-:W-:Y:S01]  /*12f0*/  ISETP.LT.OR P1, PT, R11, 0x21, P1 ;  /* 0x000000210b00780c */ /* 0x000fe20000f21670 */
[----:B------:R-:W-:Y:S01]  /*1300*/  IMAD.WIDE.U32 R20, R20, c[0x0][0x1a8], R22 ;  /* 0x00006a0014147a25 */ /* 0x000fe200078e0016 */
[----:B------:R-:W-:Y:S01]  /*1310*/  @!P0 LEA R32, P2, R15, R26, 0x1 ;  /* 0x0000001a0f208211 */ /* 0x000fe200078408ff */
[----:B------:R-:W-:Y:S01]  /*1320*/  ULDC.64 UR4, c[0x0][0x1a8] ;  /* 0x00006a0000047ab9 */ /* 0x000fe20000000a00 */
[----:B------:R-:W-:Y:S01]  /*1330*/  ISETP.LT.OR P5, PT, R11, 0x21, P5 ;  /* 0x000000210b00780c */ /* 0x000fe20002fa1670 */
[----:B------:R-:W-:Y:S01]  /*1340*/  IMAD.WIDE.U32 R22, R7, c[0x0][0x178], R24 ;  /* 0x00005e0007167a25 */ /* 0x000fe200078e0018 */
[----:B------:R-:W-:Y:S01]  /*1350*/  @!P0 LEA.HI.X R33, R15, R27, R14, 0x1, P2 ;  /* 0x0000001b0f218211 */ /* 0x000fe200010f0c0e */
[----:B------:R1:W-:Y:S01]  /*1360*/  LDGSTS.E.BYPASS.LTC128B.128 [R235+0xa080], [R30.64+0x80], !P6 ;  /* 0x0a0800801eeb7fae */ /* 0x0003e2000f101d4e */
[C---:B------:R-:W-:Y:S01]  /*1370*/  @!P0 ISETP.GE.AND P2, PT, R11.reuse, 0x41, PT ;  /* 0x000000410b00880c */ /* 0x040fe20003f46270 */
[----:B------:R-:W-:Y:S01]  /*1380*/  IMAD R14, R12, c[0x0][0x178], RZ ;  /* 0x00005e000c0e7a24 */ /* 0x000fe200078e02ff */
[----:B------:R-:W-:Y:S01]  /*1390*/  ISETP.LT.OR P6, PT, R11, 0x21, P3 ;  /* 0x000000210b00780c */ /* 0x000fe20001fc1670 */
[----:B------:R1:W-:Y:S01]  /*13a0*/  LDGSTS.E.BYPASS.LTC128B.128 [R235+0xc880], [R30.64+0x100], !P4 ;  /* 0x0c8801001eeb7fae */ /* 0x0003e2000e101d4e */
[C---:B------:R-:W-:Y:S01]  /*13b0*/  @!P0 ISETP.GE.OR P4, PT, R24.reuse, c[0x0][0x1cc], !P2 ;  /* 0x0000730018008a0c */ /* 0x040fe20005786670 */
[----:B------:R-:W-:Y:S01]  /*13c0*/  IMAD R14, R7, c[0x0][0x17c], R14 ;  /* 0x00005f00070e7a24 */ /* 0x000fe200078e020e */
[----:B------:R-:W-:Y:S01]  /*13d0*/  @!P0 ISETP.LT.OR P3, PT, R11, 0x41, P3 ;  /* 0x000000410b00880c */ /* 0x000fe20001f61670 */
[----:B------:R2:W-:Y:S01]  /*13e0*/  LDGSTS.E.BYPASS.LTC128B.128 [R235+0x8880], [R26.64], !P1 ;  /* 0x088800001aeb7fae */ /* 0x0005e2000c901d4e */
[----:B------:R-:W-:Y:S01]  /*13f0*/  @!P0 ISETP.GE.OR P2, PT, R9, c[0x0][0x1cc], !P2 ;  /* 0x0000730009008a0c */ /* 0x000fe20005746670 */
[----:B------:R-:W-:Y:S01]  /*1400*/  IMAD.IADD R16, R21, 0x1, R16 ;  /* 0x0000000115107824 */ /* 0x000fe200078e0210 */
[----:B------:R-:W-:Y:S01]  /*1410*/  USHF.L.U32 UR7, UR4, 0x5, URZ ;  /* 0x0000000504077899 */ /* 0x000fe2000800063f */
[----:B------:R-:W-:Y:S01]  /*1420*/  IMAD.IADD R23, R23, 0x1, R14 ;  /* 0x0000000117177824 */ /* 0x000fe200078e020e */
[----:B------:R-:W-:Y:S01]  /*1430*/  USHF.L.U64.HI UR5, UR4, UR6, UR5 ;  /* 0x0000000604057299 */ /* 0x000fe20008010205 */
[----:B------:R-:W-:Y:S01]  /*1440*/  IMAD R17, R13, c[0x0][0x180], RZ ;  /* 0x000060000d117a24 */ /* 0x000fe200078e02ff */
[----:B------:R-:W-:Y:S01]  /*1450*/  CS2R R102, SRZ ;  /* 0x0000000000667805 */ /* 0x000fe2000001ff00 */
[----:B------:R2:W-:Y:S01]  /*1460*/  LDGSTS.E.BYPASS.LTC128B.128 [R235+0xb080], [R26.64+0x80], !P6 ;  /* 0x0b0800801aeb7fae */ /* 0x0005e2000f101d4e */
[----:B------:R-:W-:Y:S01]  /*1470*/  ISETP.GE.AND P6, PT, R24, c[0x0][0x19c], PT ;  /* 0x0000670018007a0c */ /* 0x000fe20003fc6270 */
[----:B------:R-:W-:Y:S01]  /*1480*/  IMAD.MOV.U32 R14, RZ, RZ, c[0x0][0x1a8] ;  /* 0x00006a00ff0e7624 */ /* 0x000fe200078e00ff */
[----:B------:R-:W-:Y:S01]  /*1490*/  CS2R R100, SRZ ;  /* 0x0000000000647805 */ /* 0x000fe2000001ff00 */
[----:B------:R2:W-:Y:S01]  /*14a0*/  LDGSTS.E.BYPASS.LTC128B.128 [R235+0xd880], [R26.64+0x100], !P5 ;  /* 0x0d8801001aeb7fae */ /* 0x0005e2000e901d4e */
[----:B------:R-:W-:Y:S01]  /*14b0*/  ISETP.GE.AND P5, PT, R10, c[0x0][0x19c], PT ;  /* 0x000067000a007a0c */ /* 0x000fe20003fa6270 */
[----:B------:R-:W-:Y:S01]  /*14c0*/  IMAD.WIDE.U32 R22, R0, c[0x0][0x180], R22 ;  /* 0x0000600000167a25 */ /* 0x000fe200078e0016 */
[----:B------:R-:W-:Y:S01]  /*14d0*/  CS2R R98, SRZ ;  /* 0x0000000000627805 */ /* 0x000fe2000001ff00 */
[----:B------:R3:W-:Y:S01]  /*14e0*/  @!P0 LDGSTS.E.BYPASS.LTC128B.128 [R235+0x9880], [R32.64], !P4 ;  /* 0x0988000020eb8fae */ /* 0x0007e2000e101d4e */
[C---:B------:R-:W-:Y:S01]  /*14f0*/  ISETP.LT.OR P4, PT, R11.reuse, 0x1, P6 ;  /* 0x000000010b00780c */ /* 0x040fe20003781670 */
[----:B------:R-:W-:Y:S01]  /*1500*/  IMAD.MOV.U32 R15, RZ, RZ, c[0x0][0x1ac] ;  /* 0x00006b00ff0f7624 */ /* 0x000fe200078e00ff */
[----:B------:R-:W-:Y:S01]  /*1510*/  CS2R R96, SRZ ;  /* 0x0000000000607805 */ /* 0x000fe2000001ff00 */
[----:B------:R3:W-:Y:S01]  /*1520*/  @!P0 LDGSTS.E.BYPASS.LTC128B.128 [R235+0xc080], [R32.64+0x80], !P3 ;  /* 0x0c08008020eb8fae */ /* 0x0007e2000d901d4e */
[----:B------:R-:W-:Y:S01]  /*1530*/  IMAD R12, R12, c[0x0][0x208], RZ ;  /* 0x000082000c0c7a24 */ /* 0x000fe200078e02ff */
[----:B------:R-:W-:Y:S01]  /*1540*/  CS2R R94, SRZ ;  /* 0x00000000005e7805 */ /* 0x000fe2000001ff00 */
[C---:B-1----:R-:W-:Y:S01]  /*1550*/  LEA R30, P1, R20.reuse, c[0x0][0x190], 0x1 ;  /* 0x00006400141e7a11 */ /* 0x042fe200078208ff */
[----:B------:R3:W-:Y:S01]  /*1560*/  @!P0 LDGSTS.E.BYPASS.LTC128B.128 [R235+0xe880], [R32.64+0x100], !P2 ;  /* 0x0e88010020eb8fae */ /* 0x0007e2000d101d4e */
[----:B------:R-:W-:Y:S01]  /*1570*/  ISETP.LT.OR P2, PT, R11, 0x1, P5 ;  /* 0x000000010b00780c */ /* 0x000fe20002f41670 */
[----:B------:R-:W-:Y:S01]  /*1580*/  IMAD R12, R7, c[0x0][0x20c], R12 ;  /* 0x00008300070c7a24 */ /* 0x000fe200078e020c */
[----:B------:R-:W-:Y:S01]  /*1590*/  LEA.HI.X R31, R20, c[0x0][0x194], R16, 0x1, P1 ;  /* 0x00006500141f7a11 */ /* 0x000fe200008f0c10 */
[----:B------:R-:W-:Y:S01]  /*15a0*/  IMAD R16, R0, c[0x0][0x184], R17 ;  /* 0x0000610000107a24 */ /* 0x000fe200078e0211 */
[----:B------:R-:W-:Y:S01]  /*15b0*/  LEA R20, P3, R14, R30, 0x6 ;  /* 0x0000001e0e147211 */ /* 0x000fe200078630ff */
[----:B------:R-:W-:Y:S01]  /*15c0*/  IMAD R17, R6, c[0x0][0x188], RZ ;  /* 0x0000620006117a24 */ /* 0x000fe200078e02ff */
[----:B------:R-:W-:Y:S01]  /*15d0*/  ISETP.GE.AND P1, PT, R9, c[0x0][0x19c], PT ;  /* 0x0000670009007a0c */ /* 0x000fe20003f26270 */
[----:B------:R-:W-:Y:S01]  /*15e0*/  IMAD.IADD R23, R23, 0x1, R16 ;  /* 0x0000000117177824 */ /* 0x000fe200078e0210 */
[----:B------:R-:W-:Y:S01]  /*15f0*/  LEA.HI.X R21, R14, R31, R15, 0x6, P3 ;  /* 0x0000001f0e157211 */ /* 0x000fe200018f340f */
[C---:B------:R-:W-:Y:S01]  /*1600*/  IMAD R14, R242.reuse, c[0x0][0x18c], R17 ;  /* 0x00006300f20e7a24 */ /* 0x040fe200078e0211 */
[C---:B------:R-:W-:Y:S01]  /*1610*/  ISETP.LT.OR P3, PT, R11.reuse, 0x1, P1 ;  /* 0x000000010b00780c */ /* 0x040fe20000f61670 */
[----:B------:R-:W-:Y:S01]  /*1620*/  IMAD.WIDE.U32 R16, R242, c[0x0][0x188], R22 ;  /* 0x00006200f2107a25 */ /* 0x000fe200078e0016 */
[----:B------:R3:W-:Y:S01]  /*1630*/  LDGSTS.E.BYPASS.LTC128B.128 [R235+0x80], [R30.64], !P4 ;  /* 0x000800001eeb7fae */ /* 0x0007e2000e101d4e */
[----:B------:R-:W-:Y:S01]  /*1640*/  ISETP.LT.OR P4, PT, R11, 0x21, P6 ;  /* 0x000000210b00780c */ /* 0x000fe20003781670 */
[----:B------:R-:W-:Y:S01]  /*1650*/  CS2R R92, SRZ ;  /* 0x00000000005c7805 */ /* 0x000fe2000001ff00 */
[----:B------:R-:W-:Y:S01]  /*1660*/  IMAD.IADD R14, R17, 0x1, R14 ;  /* 0x00000001110e7824 */ /* 0x000fe200078e020e */
[----:B------:R3:W-:Y:S01]  /*1670*/  LDGSTS.E.BYPASS.LTC128B.128 [R235+0x2880], [R30.64+0x80], !P2 ;  /* 0x028800801eeb7fae */ /* 0x0007e2000d101d4e */
[C---:B------:R-:W-:Y:S01]  /*1680*/  LEA R250, P2, R16.reuse, c[0x0][0x160], 0x1 ;  /* 0x0000580010fa7a11 */ /* 0x040fe200078408ff */
[----:B------:R-:W-:Y:S01]  /*1690*/  IMAD.WIDE.U32 R22, R7, c[0x0][0x208], R24 ;  /* 0x0000820007167a25 */ /* 0x000fe200078e0018 */
[----:B------:R-:W-:Y:S01]  /*16a0*/  @!P0 ISETP.LT.OR P6, PT, R11, 0x41, P6 ;  /* 0x000000410b00880c */ /* 0x000fe200037c1670 */
[----:B------:R-:W-:Y:S01]  /*16b0*/  CS2R R90, SRZ ;  /* 0x00000000005a7805 */ /* 0x000fe2000001ff00 */
[----:B------:R-:W-:Y:S01]  /*16c0*/  LEA.HI.X R251, R16, c[0x0][0x164], R14, 0x1, P2 ;  /* 0x0000590010fb7a11 */ /* 0x000fe200010f0c0e */
[----:B------:R-:W-:Y:S01]  /*16d0*/  IMAD.IADD R23, R23, 0x1, R12 ;  /* 0x0000000117177824 */ /* 0x000fe200078e020c */
[----:B------:R-:W-:Y:S01]  /*16e0*/  ISETP.GE.AND P2, PT, R10, c[0x0][0x16c], PT ;  /* 0x00005b000a007a0c */ /* 0x000fe20003f46270 */
[----:B------:R3:W-:Y:S01]  /*16f0*/  LDGSTS.E.BYPASS.LTC128B.128 [R235+0x5080], [R30.64+0x100], !P3 ;  /* 0x050801001eeb7fae */ /* 0x0007e2000d901d4e */
[----:B------:R-:W-:Y:S01]  /*1700*/  ISETP.GE.AND P3, PT, R24, c[0x0][0x16c], PT ;  /* 0x00005b0018007a0c */ /* 0x000fe20003f66270 */
[----:B------:R-:W-:Y:S01]  /*1710*/  IMAD R15, R13, c[0x0][0x210], RZ ;  /* 0x000084000d0f7a24 */ /* 0x000fe200078e02ff */
[----:B------:R-:W-:Y:S01]  /*1720*/  SEL R7, RZ, 0xffffffff, P2 ;  /* 0xffffffffff077807 */ /* 0x000fe20001000000 */
[----:B------:R1:W-:Y:S01]  /*1730*/  LDGSTS.E.BYPASS.LTC128B.128 [R235+0x1080], [R20.64], !P4 ;  /* 0x0108000014eb7fae */ /* 0x0003e2000e101d4e */
[----:B------:R-:W-:Y:S01]  /*1740*/  SEL R17, RZ, 0x1, P3 ;  /* 0x00000001ff117807 */ /* 0x000fe20001800000 */
[C---:B------:R-:W-:Y:S01]  /*1750*/  IMAD R15, R0.reuse, c[0x0][0x214], R15 ;  /* 0x00008500000f7a24 */ /* 0x040fe200078e020f */
[----:B------:R-:W-:Y:S01]  /*1760*/  ISETP.LT.OR P4, PT, R11, 0x21, P5 ;  /* 0x000000210b00780c */ /* 0x000fe20002f81670 */
[----:B------:R-:W-:Y:S01]  /*1770*/  IMAD.SHL.U32 R12, R7, 0x2, RZ ;  /* 0x00000002070c7824 */ /* 0x000fe200078e00ff */
[C---:B------:R-:W-:Y:S01]  /*1780*/  ISETP.LT.OR P3, PT, R11.reuse, 0x21, P1 ;  /* 0x000000210b00780c */ /* 0x040fe20000f61670 */
[----:B------:R-:W-:Y:S01]  /*1790*/  IMAD.U32 R7, RZ, RZ, UR5 ;  /* 0x00000005ff077e24 */ /* 0x000fe2000f8e00ff */
[C---:B------:R-:W-:Y:S01]  /*17a0*/  @!P0 ISETP.LT.OR P5, PT, R11.reuse, 0x41, P5 ;  /* 0x000000410b00880c */ /* 0x040fe20002fa1670 */
[----:B------:R-:W-:Y:S01]  /*17b0*/  IMAD.WIDE.U32 R22, R0, c[0x0][0x210], R22 ;  /* 0x0000840000167a25 */ /* 0x000fe200078e0016 */
[----:B------:R-:W-:Y:S01]  /*17c0*/  @!P0 ISETP.LT.OR P1, PT, R11, 0x41, P1 ;  /* 0x000000410b00880c */ /* 0x000fe20000f21670 */
[----:B------:R-:W-:Y:S01]  /*17d0*/  ULDC.64 UR4, c[0x0][0x208] ;  /* 0x0000820000047ab9 */ /* 0x000fe20000000a00 */
[----:B------:R-:W-:Y:S01]  /*17e0*/  ISETP.GE.AND P2, PT, R9, c[0x0][0x16c], PT ;  /* 0x00005b0009007a0c */ /* 0x000fe20003f46270 */
[----:B------:R-:W-:Y:S01]  /*17f0*/  IMAD.U32 R11, RZ, RZ, UR7 ;  /* 0x00000007ff0b7e24 */ /* 0x000fe2000f8e00ff */
[----:B------:R-:W-:Y:S01]  /*1800*/  LOP3.LUT R17, R12, 0x2, R17, 0xe2, !PT ;  /* 0x000000020c117812 */ /* 0x000fe200078ee211 */
[----:B------:R-:W-:Y:S01]  /*1810*/  IMAD.IADD R23, R23, 0x1, R15 ;  /* 0x0000000117177824 */ /* 0x000fe200078e020f */
[----:B------:R-:W-:Y:S01]  /*1820*/  SEL R12, RZ, 0x4, P2 ;  /* 0x00000004ff0c7807 */ /* 0x000fe20001000000 */
[----:B------:R1:W-:Y:S01]  /*1830*/  LDGSTS.E.BYPASS.LTC128B.128 [R235+0x3880], [R20.64+0x80], !P4 ;  /* 0x0388008014eb7fae */ /* 0x0003e2000e101d4e */
[----:B------:R-:W-:Y:S01]  /*1840*/  @!P0 LEA R16, P2, R11, R20, 0x1 ;  /* 0x000000140b108211 */ /* 0x000fe200078408ff */
[----:B------:R-:W-:Y:S01]  /*1850*/  IMAD.WIDE.U32 R22, R242, c[0x0][0x218], R22 ;  /* 0x00008600f2167a25 */ /* 0x000fe200078e0016 */
[----:B------:R-:W-:Y:S01]  /*1860*/  LOP3.LUT R12, R17, R12, RZ, 0xfc, !PT ;  /* 0x0000000c110c7212 */ /* 0x000fe200078efcff */
[----:B------:R1:W-:Y:S01]  /*1870*/  LDGSTS.E.BYPASS.LTC128B.128 [R235+0x6080], [R20.64+0x100], !P3 ;  /* 0x0608010014eb7fae */ /* 0x0003e2000d901d4e */
[----:B------:R-:W-:Y:S01]  /*1880*/  @!P0 LEA.HI.X R17, R11, R21, R7, 0x1, P2 ;  /* 0x000000150b118211 */ /* 0x000fe200010f0c07 */
[----:B------:R-:W-:Y:S01]  /*1890*/  IMAD R11, R6, c[0x0][0x218], RZ ;  /* 0x00008600060b7a24 */ /* 0x000fe200078e02ff */
[C---:B------:R-:W-:Y:S01]  /*18a0*/  LOP3.LUT P4, RZ, R12.reuse, 0x1, RZ, 0xc0, !PT ;  /* 0x000000010cff7812 */ /* 0x040fe2000788c0ff */
[----:B------:R-:W-:Y:S01]  /*18b0*/  USHF.L.U64.HI UR7, UR8, UR6, UR9 ;  /* 0x0000000608077299 */ /* 0x000fe20008010209 */
[----:B------:R-:W-:Y:S01]  /*18c0*/  IADD3 R7, -R239, UR13, RZ ;  /* 0x0000000def077c10 */ /* 0x000fe2000fffe1ff */
[----:B------:R4:W-:Y:S01]  /*18d0*/  @!P0 LDGSTS.E.BYPASS.LTC128B.128 [R235+0x2080], [R16.64], !P6 ;  /* 0x0208000010eb8fae */ /* 0x0009e2000f101d4e */
[----:B------:R-:W-:Y:S01]  /*18e0*/  LOP3.LUT P3, RZ, R12, 0x2, RZ, 0xc0, !PT ;  /* 0x000000020cff7812 */ /* 0x000fe2000786c0ff */
[----:B------:R-:W-:Y:S01]  /*18f0*/  IMAD R11, R242, c[0x0][0x21c], R11 ;  /* 0x00008700f20b7a24 */ /* 0x000fe200078e020b */
[----:B------:R-:W-:Y:S01]  /*1900*/  LOP3.LUT P2, RZ, R12, 0x4, RZ, 0xc0, !PT ;  /* 0x000000040cff7812 */ /* 0x000fe2000784c0ff */
[----:B------:R4:W-:Y:S01]  /*1910*/  @!P0 LDGSTS.E.BYPASS.LTC128B.128 [R235+0x4880], [R16.64+0x80], !P5 ;  /* 0x0488008010eb8fae */ /* 0x0009e2000e901d4e */
[----:B------:R-:W-:Y:S01]  /*1920*/  ISETP.LT.OR P6, PT, R7, 0x1, !P4 ;  /* 0x000000010700780c */ /* 0x000fe200067c1670 */
[----:B------:R-:W-:Y:S01]  /*1930*/  IMAD.IADD R11, R23, 0x1, R11 ;  /* 0x00000001170b7824 */ /* 0x000fe200078e020b */
[C---:B------:R-:W-:Y:S01]  /*1940*/  ISETP.LT.OR P5, PT, R7.reuse, 0x1, !P3 ;  /* 0x000000010700780c */ /* 0x040fe20005fa1670 */
[----:B------:R4:W-:Y:S01]  /*1950*/  @!P0 LDGSTS.E.BYPASS.LTC128B.128 [R235+0x7080], [R16.64+0x100], !P1 ;  /* 0x0708010010eb8fae */ /* 0x0009e2000c901d4e */
[----:B------:R-:W-:Y:S01]  /*1960*/  ISETP.LT.OR P1, PT, R7, 0x1, !P2 ;  /* 0x000000010700780c */ /* 0x000fe20005721670 */
[----:B------:R-:W-:Y:S01]  /*1970*/  USHF.L.U32 UR12, UR4, 0x5, URZ ;  /* 0x00000005040c7899 */ /* 0x000fe2000800063f */
[C---:B------:R-:W-:Y:S01]  /*1980*/  LEA R248, P0, R22.reuse, c[0x0][0x1f0], 0x1 ;  /* 0x00007c0016f87a11 */ /* 0x040fe200078008ff */
[----:B------:R-:W0:Y:S01]  /*1990*/  LDGDEPBAR ;  /* 0x00000000000079af */ /* 0x000e220000000000 */
[----:B------:R-:W-:Y:S01]  /*19a0*/  USHF.L.U64.HI UR7, UR11, 0x1, UR7 ;  /* 0x000000010b077899 */ /* 0x000fe20008010207 */
[----:B------:R-:W-:Y:S01]  /*19b0*/  P2R R14, PR, RZ, 0x10 ;  /* 0x00000010ff0e7803 */ /* 0x000fe20000000000 */
[----:B------:R-:W-:Y:S01]  /*19c0*/  USHF.L.U32 UR11, UR12, 0x1, URZ ;  /* 0x000000010c0b7899 */ /* 0x000fe2000800063f */
[----:B------:R-:W-:Y:S01]  /*19d0*/  LEA.HI.X R249, R22, c[0x0][0x1f4], R11, 0x1, P0 ;  /* 0x00007d0016f97a11 */ /* 0x000fe200000f0c0b */
[----:B------:R-:W-:Y:S01]  /*19e0*/  IMAD.U32 R11, RZ, RZ, UR10 ;  /* 0x0000000aff0b7e24 */ /* 0x000fe2000f8e00ff */
[----:B------:R3:W-:Y:S01]  /*19f0*/  LDGSTS.E.BYPASS.LTC128B.128 [R235+0xf080], [R250.64], !P6 ;  /* 0x0f080000faeb7fae */ /* 0x0007e2000f101d4e */
[----:B------:R-:W-:Y:S01]  /*1a00*/  USHF.L.U64.HI UR5, UR4, UR6, UR5 ;  /* 0x0000000604057299 */ /* 0x000fe20008010205 */
[----:B------:R-:W-:Y:S01]  /*1a10*/  IMAD R3, R2, -0x50, R3 ;  /* 0xffffffb002037824 */ /* 0x000fe200078e0203 */
[-C--:B------:R-:W-:Y:S01]  /*1a20*/  LEA.HI R2, R18, R233.reuse, RZ, 0x5 ;  /* 0x000000e912027211 */ /* 0x080fe200078f28ff */
[----:B------:R3:W-:Y:S01]  /*1a30*/  LDGSTS.E.BYPASS.LTC128B.128 [R235+0x11080], [R250.64+0x80], !P5 ;  /* 0x11080080faeb7fae */ /* 0x0007e2000e901d4e */
[----:B------:R-:W-:Y:S01]  /*1a40*/  IADD3 R22, P6, P0, R11, 0x80, R250 ;  /* 0x000000800b167810 */ /* 0x000fe200078de0fa */
[----:B-1----:R-:W-:Y:S01]  /*1a50*/  IMAD.U32 R21, RZ, RZ, UR11 ;  /* 0x0000000bff157e24 */ /* 0x002fe2000f8e00ff */
[----:B------:R-:W-:Y:S01]  /*1a60*/  USHF.L.U64.HI UR5, UR12, 0x1, UR5 ;  /* 0x000000010c057899 */ /* 0x000fe20008010205 */
[----:B------:R3:W-:Y:S01]  /*1a70*/  LDGSTS.E.BYPASS.LTC128B.128 [R235+0x13080], [R250.64+0x100], !P1 ;  /* 0x13080100faeb7fae */ /* 0x0007e2000c901d4e */
[----:B--2---:R-:W-:Y:S01]  /*1a80*/  IADD3 R26, P1, R250, UR10, RZ ;  /* 0x0000000afa1a7c10 */ /* 0x004fe2000ff3e0ff */
[----:B------:R-:W-:Y:S01]  /*1a90*/  IMAD R13, R13, c[0x0][0x238], RZ ;  /* 0x00008e000d0d7a24 */ /* 0x000fe200078e02ff */
[----:B------:R-:W-:Y:S01]  /*1aa0*/  IADD3.X R23, RZ, UR7, R251, P6, P0 ;  /* 0x00000007ff177c10 */ /* 0x000fe2000b7e04fb */
[C---:B------:R-:W-:Y:S01]  /*1ab0*/  IMAD.WIDE.U32 R28, R0.reuse, c[0x0][0x238], R28 ;  /* 0x00008e00001c7a25 */ /* 0x040fe200078e001c */
[----:B------:R-:W-:Y:S01]  /*1ac0*/  IADD3.X R27, R251, UR7, RZ, P1, !PT ;  /* 0x00000007fb1b7c10 */ /* 0x000fe20008ffe4ff */
[----:B------:R-:W-:Y:S01]  /*1ad0*/  UIADD3 UR6, UR13, 0x3f, URZ ;  /* 0x0000003f0d067890 */ /* 0x000fe2000fffe03f */
[----:B------:R-:W-:Y:S01]  /*1ae0*/  ISETP.LT.OR P6, PT, R7, 0x21, !P4 ;  /* 0x000000210700780c */ /* 0x000fe200067c1670 */
[----:B------:R-:W-:Y:S01]  /*1af0*/  IMAD R13, R0, c[0x0][0x23c], R13 ;  /* 0x00008f00000d7a24 */ /* 0x000fe200078e020d */
[----:B----4-:R-:W-:Y:S01]  /*1b00*/  IADD3 R16, P5, P1, R11, 0x100, R250 ;  /* 0x000001000b107810 */ /* 0x010fe200079be0fa */
[----:B------:R-:W-:Y:S01]  /*1b10*/  IMAD R241, R6, c[0x0][0x240], RZ ;  /* 0x0000900006f17a24 */ /* 0x000fe200078e02ff */
[----:B------:R-:W-:Y:S01]  /*1b20*/  ISETP.LT.OR P0, PT, R7, 0x21, !P3 ;  /* 0x000000210700780c */ /* 0x000fe20005f01670 */
[----:B------:R-:W-:Y:S01]  /*1b30*/  IMAD.IADD R29, R29, 0x1, R13 ;  /* 0x000000011d1d7824 */ /* 0x000fe200078e020d */
[----:B------:R-:W-:Y:S01]  /*1b40*/  IADD3.X R17, RZ, UR7, R251, P5, P1 ;  /* 0x00000007ff117c10 */ /* 0x000fe2000afe24fb */
[----:B------:R-:W-:Y:S01]  /*1b50*/  IMAD.SHL.U32 R6, R5, 0x40, RZ ;  /* 0x0000004005067824 */ /* 0x000fe200078e00ff */
[----:B------:R-:W-:Y:S01]  /*1b60*/  IADD3 R20, P5, P1, R21, 0x100, R248 ;  /* 0x0000010015147810 */ /* 0x000fe200079be0f8 */
[----:B------:R-:W-:Y:S01]  /*1b70*/  IMAD.MOV.U32 R227, RZ, RZ, 0x20 ;  /* 0x00000020ffe37424 */ /* 0x000fe200078e00ff */
[----:B------:R-:W-:Y:S01]  /*1b80*/  ISETP.GE.AND P4, PT, R24, c[0x0][0x1fc], PT ;  /* 0x00007f0018007a0c */ /* 0x000fe20003f86270 */
[----:B------:R-:W-:Y:S01]  /*1b90*/  IMAD.MOV.U32 R229, RZ, RZ, 0x10 ;  /* 0x00000010ffe57424 */ /* 0x000fe200078e00ff */
[----:B------:R-:W-:Y:S01]  /*1ba0*/  IADD3.X R21, RZ, UR5, R249, P5, P1 ;  /* 0x00000005ff157c10 */ /* 0x000fe2000afe24f9 */
[----:B------:R1:W-:Y:S01]  /*1bb0*/  LDGSTS.E.BYPASS.LTC128B.128 [R235+0x10080], [R26.64], !P6 ;  /* 0x100800001aeb7fae */ /* 0x0003e2000f101d4e */
[----:B------:R-:W-:Y:S01]  /*1bc0*/  ISETP.GT.AND P1, PT, R233, 0xf, PT ;  /* 0x0000000fe900780c */ /* 0x000fe20003f24270 */
[----:B------:R-:W-:Y:S01]  /*1bd0*/  IMAD.MOV.U32 R217, RZ, RZ, 0x120 ;  /* 0x00000120ffd97424 */ /* 0x000fe200078e00ff */
[C---:B------:R-:W-:Y:S01]  /*1be0*/  ISETP.LT.OR P5, PT, R7.reuse, 0x21, !P2 ;  /* 0x000000210700780c */ /* 0x040fe200057a1670 */
[----:B------:R2:W-:Y:S01]  /*1bf0*/  LDGSTS.E.BYPASS.LTC128B.128 [R235+0x12080], [R22.64], !P0 ;  /* 0x1208000016eb7fae */ /* 0x0005e2000c101d4e */
[----:B------:R-:W-:Y:S01]  /*1c00*/  ISETP.LT.OR P0, PT, R7, 0x1, P4 ;  /* 0x000000010700780c */ /* 0x000fe20002701670 */
[----:B------:R-:W-:Y:S01]  /*1c10*/  IMAD R241, R242, c[0x0][0x244], R241 ;  /* 0x00009100f2f17a24 */ /* 0x000fe200078e02f1 */
[----:B------:R-:W-:Y:S01]  /*1c20*/  ISETP.GE.AND P6, PT, R10, c[0x0][0x1fc], PT ;  /* 0x00007f000a007a0c */ /* 0x000fe20003fc6270 */
[----:B------:R-:W-:Y:S01]  /*1c30*/  IMAD.WIDE.U32 R242, R242, c[0x0][0x240], R28 ;  /* 0x00009000f2f27a25 */ /* 0x000fe200078e001c */
[----:B------:R-:W-:Y:S01]  /*1c40*/  SHF.R.S32.HI R12, RZ, 0x1f, R2 ;  /* 0x0000001fff0c7819 */ /* 0x000fe20000011402 */
[----:B------:R-:W-:Y:S01]  /*1c50*/  UMOV UR4, 0x6 ;  /* 0x0000000600047882 */ /* 0x000fe20000000000 */
[----:B------:R-:W-:Y:S01]  /*1c60*/  CS2R R88, SRZ ;  /* 0x0000000000587805 */ /* 0x000fe2000001ff00 */
[----:B------:R-:W-:Y:S01]  /*1c70*/  CS2R R86, SRZ ;  /* 0x0000000000567805 */ /* 0x000fe2000001ff00 */
[----:B------:R-:W-:Y:S01]  /*1c80*/  CS2R R84, SRZ ;  /* 0x0000000000547805 */ /* 0x000fe2000001ff00 */
[----:B------:R-:W-:Y:S01]  /*1c90*/  @!P1 IMAD.SHL.U32 R11, R233, 0x10, RZ ;  /* 0x00000010e90b9824 */ /* 0x000fe200078e00ff */
[----:B------:R-:W-:Y:S01]  /*1ca0*/  CS2R R82, SRZ ;  /* 0x0000000000527805 */ /* 0x000fe2000001ff00 */
[----:B------:R4:W-:Y:S01]  /*1cb0*/  LDGSTS.E.BYPASS.LTC128B.128 [R235+0x14080], [R16.64], !P5 ;  /* 0x1408000010eb7fae */ /* 0x0009e2000e901d4e */
[----:B------:R-:W-:Y:S01]  /*1cc0*/  ISETP.GE.AND P5, PT, R9, c[0x0][0x1fc], PT ;  /* 0x00007f0009007a0c */ /* 0x000fe20003fa6270 */
[----:B------:R-:W-:Y:S01]  /*1cd0*/  CS2R R80, SRZ ;  /* 0x0000000000507805 */ /* 0x000fe2000001ff00 */
[----:B------:R-:W-:Y:S01]  /*1ce0*/  CS2R R78, SRZ ;  /* 0x00000000004e7805 */ /* 0x000fe2000001ff00 */
[----:B------:R2:W-:Y:S01]  /*1cf0*/  @!P1 LDGSTS.E.BYPASS.LTC128B.128 [R11+0x21080], [R246.64] ;  /* 0x21080000f60b9fae */ /* 0x0005e2000b901d4e */
[----:B------:R-:W-:Y:S01]  /*1d00*/  CS2R R76, SRZ ;  /* 0x00000000004c7805 */ /* 0x000fe2000001ff00 */
[----:B------:R-:W-:Y:S01]  /*1d10*/  CS2R R74, SRZ ;  /* 0x00000000004a7805 */ /* 0x000fe2000001ff00 */
[----:B------:R-:W-:Y:S01]  /*1d20*/  CS2R R72, SRZ ;  /* 0x0000000000487805 */ /* 0x000fe2000001ff00 */
[----:B------:R-:W0:Y:S01]  /*1d30*/  LDGDEPBAR ;  /* 0x00000000000079af */ /* 0x000e220000000000 */
[----:B------:R-:W-:Y:S01]  /*1d40*/  CS2R R70, SRZ ;  /* 0x0000000000467805 */ /* 0x000fe2000001ff00 */
[----:B------:R-:W-:Y:S01]  /*1d50*/  CS2R R68, SRZ ;  /* 0x0000000000447805 */ /* 0x000fe2000001ff00 */
[CC--:B-1----:R-:W-:Y:S01]  /*1d60*/  LEA.HI R26, R18.reuse, R233.reuse, RZ, 0x2 ;  /* 0x000000e9121a7211 */ /* 0x0c2fe200078f10ff */
[----:B------:R3:W-:Y:S01]  /*1d70*/  LDGSTS.E.BYPASS.LTC128B.128 [R235+0x1b080], [R248.64], !P0 ;  /* 0x1b080000f8eb7fae */ /* 0x0007e2000c101d4e */
[C---:B------:R-:W-:Y:S01]  /*1d80*/  ISETP.LT.OR P0, PT, R7.reuse, 0x1, P6 ;  /* 0x000000010700780c */ /* 0x040fe20003701670 */
[----:B------:R-:W-:Y:S01]  /*1d90*/  CS2R R66, SRZ ;  /* 0x0000000000427805 */ /* 0x000fe2000001ff00 */
[----:B------:R-:W-:Y:S01]  /*1da0*/  LEA.HI R18, R18, R233, RZ, 0x4 ;  /* 0x000000e912127211 */ /* 0x000fe200078f20ff */
[----:B------:R-:W-:Y:S01]  /*1db0*/  CS2R R64, SRZ ;  /* 0x0000000000407805 */ /* 0x000fe2000001ff00 */
[C---:B------:R-:W-:Y:S01]  /*1dc0*/  ISETP.LT.OR P6, PT, R7.reuse, 0x21, P6 ;  /* 0x000000210700780c */ /* 0x040fe200037c1670 */
[----:B------:R-:W-:Y:S01]  /*1dd0*/  CS2R R62, SRZ ;  /* 0x00000000003e7805 */ /* 0x000fe2000001ff00 */
[----:B------:R-:W-:Y:S01]  /*1de0*/  SHF.R.S32.HI R19, RZ, 0x4, R18 ;  /* 0x00000004ff137819 */ /* 0x000fe20000011412 */
[----:B------:R-:W-:Y:S01]  /*1df0*/  CS2R R60, SRZ ;  /* 0x00000000003c7805 */ /* 0x000fe2000001ff00 */
[----:B------:R-:W-:Y:S01]  /*1e00*/  CS2R R58, SRZ ;  /* 0x00000000003a7805 */ /* 0x000fe2000001ff00 */
[----:B------:R-:W-:Y:S01]  /*1e10*/  CS2R R56, SRZ ;  /* 0x0000000000387805 */ /* 0x000fe2000001ff00 */
[----:B------:R-:W-:Y:S01]  /*1e20*/  CS2R R54, SRZ ;  /* 0x0000000000367805 */ /* 0x000fe2000001ff00 */
[----:B------:R-:W-:Y:S01]  /*1e30*/  CS2R R52, SRZ ;  /* 0x0000000000347805 */ /* 0x000fe2000001ff00 */
[----:B------:R-:W-:Y:S01]  /*1e40*/  CS2R R50, SRZ ;  /* 0x0000000000327805 */ /* 0x000fe2000001ff00 */
[----:B------:R3:W-:Y:S01]  /*1e50*/  LDGSTS.E.BYPASS.LTC128B.128 [R235+0x1d080], [R248.64+0x80], !P0 ;  /* 0x1d080080f8eb7fae */ /* 0x0007e2000c101d4e */
[----:B------:R-:W-:Y:S01]  /*1e60*/  ISETP.LT.OR P0, PT, R7, 0x1, P5 ;  /* 0x000000010700780c */ /* 0x000fe20002f01670 */
[----:B------:R-:W-:Y:S01]  /*1e70*/  CS2R R48, SRZ ;  /* 0x0000000000307805 */ /* 0x000fe2000001ff00 */
[--C-:B----4-:R-:W-:Y:S01]  /*1e80*/  SHF.R.S32.HI R16, RZ, 0x2, R26.reuse ;  /* 0x00000002ff107819 */ /* 0x110fe2000001141a */
[----:B------:R-:W-:Y:S01]  /*1e90*/  CS2R R46, SRZ ;  /* 0x00000000002e7805 */ /* 0x000fe2000001ff00 */
[----:B------:R-:W-:Y:S01]  /*1ea0*/  SHF.R.S32.HI R17, RZ, 0x1f, R26 ;  /* 0x0000001fff117819 */ /* 0x000fe2000001141a */
[----:B------:R-:W-:Y:S01]  /*1eb0*/  CS2R R44, SRZ ;  /* 0x00000000002c7805 */ /* 0x000fe2000001ff00 */
[----:B--2---:R-:W-:Y:S01]  /*1ec0*/  SHF.R.S32.HI R11, RZ, 0x5, R2 ;  /* 0x00000005ff0b7819 */ /* 0x004fe20000011402 */
[----:B------:R-:W-:Y:S01]  /*1ed0*/  IMAD.IADD R241, R243, 0x1, R241 ;  /* 0x00000001f3f17824 */ /* 0x000fe200078e02f1 */
[----:B------:R-:W-:Y:S01]  /*1ee0*/  LEA.HI R17, R17, R16, RZ, 0x3 ;  /* 0x0000001011117211 */ /* 0x000fe200078f18ff */
[----:B------:R-:W-:Y:S01]  /*1ef0*/  USHF.L.U64.HI UR9, UR8, UR4, UR9 ;  /* 0x0000000408097299 */ /* 0x000fe20008010209 */
[----:B------:R-:W-:Y:S01]  /*1f00*/  LEA.HI R15, R12, R11, RZ, 0x2 ;  /* 0x0000000b0c0f7211 */ /* 0x000fe200078f10ff */
[----:B------:R-:W-:Y:S01]  /*1f10*/  IMAD.SHL.U32 R12, R228, 0x8, RZ ;  /* 0x00000008e40c7824 */ /* 0x000fe200078e00ff */
[----:B------:R-:W-:Y:S01]  /*1f20*/  LOP3.LUT R17, R17, 0xfffffff8, RZ, 0xc0, !PT ;  /* 0xfffffff811117812 */ /* 0x000fe200078ec0ff */
[----:B------:R3:W-:Y:S01]  /*1f30*/  LDGSTS.E.BYPASS.LTC128B.128 [R235+0x1f080], [R248.64+0x100], !P0 ;  /* 0x1f080100f8eb7fae */ /* 0x0007e2000c101d4e */
[----:B------:R-:W-:Y:S01]  /*1f40*/  LOP3.LUT R0, R15, 0xfffffffc, RZ, 0xc0, !PT ;  /* 0xfffffffc0f007812 */ /* 0x000fe200078ec0ff */
[C---:B------:R-:W-:Y:S01]  /*1f50*/  IMAD.SHL.U32 R223, R11.reuse, 0x100, RZ ;  /* 0x000001000bdf7824 */ /* 0x040fe200078e00ff */
[----:B------:R-:W-:Y:S01]  /*1f60*/  IADD3 R22, P0, R248, UR11, RZ ;  /* 0x0000000bf8167c10 */ /* 0x000fe2000ff1e0ff */
[----:B------:R-:W-:Y:S01]  /*1f70*/  IMAD.IADD R17, R16, 0x1, -R17 ;  /* 0x0000000110117824 */ /* 0x000fe200078e0a11 */
[----:B------:R-:W-:Y:S01]  /*1f80*/  LOP3.LUT R12, R12, 0x8, RZ, 0xc0, !PT ;  /* 0x000000080c0c7812 */ /* 0x000fe200078ec0ff */
[----:B------:R-:W-:Y:S01]  /*1f90*/  IMAD.IADD R0, R11, 0x1, -R0 ;  /* 0x000000010b007824 */ /* 0x000fe200078e0a00 */
[----:B------:R-:W-:Y:S01]  /*1fa0*/  IADD3.X R23, R249, UR5, RZ, P0, !PT ;  /* 0x00000005f9177c10 */ /* 0x000fe200087fe4ff */
[----:B------:R-:W-:Y:S01]  /*1fb0*/  IMAD.SHL.U32 R25, R17, 0x10, RZ ;  /* 0x0000001011197824 */ /* 0x000fe200078e00ff */
[C---:B------:R-:W-:Y:S01]  /*1fc0*/  ISETP.LT.OR P0, PT, R7.reuse, 0x21, P4 ;  /* 0x000000210700780c */ /* 0x040fe20002701670 */
[----:B------:R-:W-:Y:S01]  /*1fd0*/  IMAD.SHL.U32 R15, R0, 0x100, RZ ;  /* 0x00000100000f7824 */ /* 0x000fe200078e00ff */
[----:B------:R-:W-:Y:S01]  /*1fe0*/  ISETP.NE.AND P4, PT, R14, RZ, PT ;  /* 0x000000ff0e00720c */ /* 0x000fe20003f85270 */
[C---:B------:R-:W-:Y:S01]  /*1ff0*/  IMAD.SHL.U32 R238, R0.reuse, 0x10, RZ ;  /* 0x0000001000ee7824 */ /* 0x040fe200078e00ff */
[----:B------:R-:W-:Y:S01]  /*2000*/  LEA.HI R14, R0, R0, RZ, 0x1 ;  /* 0x00000000000e7211 */ /* 0x000fe200078f08ff */
[----:B------:R-:W-:Y:S01]  /*2010*/  USHF.R.S32.HI UR5, URZ, 0x1f, UR6 ;  /* 0x0000001f3f057899 */ /* 0x000fe20008011406 */
[----:B------:R-:W-:Y:S01]  /*2020*/  LOP3.LUT R16, R12, 0x70, R25, 0xf8, !PT ;  /* 0x000000700c107812 */ /* 0x000fe200078ef819 */
[----:B------:R-:W-:Y:S01]  /*2030*/  USHF.L.U32 UR10, UR8, 0x6, URZ ;  /* 0x00000006080a7899 */ /* 0x000fe2000800063f */
[----:B------:R-:W-:Y:S01]  /*2040*/  LOP3.LUT R26, R26, 0x3ffffffc, RZ, 0xc0, !PT ;  /* 0x3ffffffc1a1a7812 */ /* 0x000fe200078ec0ff */
[----:B------:R-:W-:Y:S01]  /*2050*/  IMAD.SHL.U32 R14, R14, 0x100, RZ ;  /* 0x000001000e0e7824 */ /* 0x000fe200078e00ff */
[----:B------:R-:W-:Y:S01]  /*2060*/  LOP3.LUT R16, R16, 0x100, R15, 0xf8, !PT ;  /* 0x0000010010107812 */ /* 0x000fe200078ef80f */
[----:B------:R-:W-:Y:S01]  /*2070*/  ULEA.HI UR5, UR5, UR6, URZ, 0x6 ;  /* 0x0000000605057291 */ /* 0x000fe2000f8f303f */
[----:B------:R-:W-:Y:S01]  /*2080*/  ISETP.LT.OR P5, PT, R7, 0x21, P5 ;  /* 0x000000210700780c */ /* 0x000fe20002fa1670 */
[----:B------:R-:W-:Y:S01]  /*2090*/  IMAD.IADD R15, R233, 0x1, -R26 ;  /* 0x00000001e90f7824 */ /* 0x000fe200078e0a1a */
[----:B------:R-:W-:Y:S01]  /*20a0*/  LOP3.LUT R14, R14, 0x7ffffe00, RZ, 0xc0, !PT ;  /* 0x7ffffe000e0e7812 */ /* 0x000fe200078ec0ff */
[----:B------:R3:W-:Y:S01]  /*20b0*/  LDGSTS.E.BYPASS.LTC128B.128 [R235+0x1c080], [R22.64], !P0 ;  /* 0x1c08000016eb7fae */ /* 0x0007e2000c101d4e */
[----:B------:R-:W-:Y:S01]  /*20c0*/  SHF.R.U32.HI R13, RZ, 0x3, R16 ;  /* 0x00000003ff0d7819 */ /* 0x000fe20000011610 */
[----:B------:R-:W-:Y:S01]  /*20d0*/  USHF.R.S32.HI UR8, URZ, 0x6, UR5 ;  /* 0x000000063f087899 */ /* 0x000fe20008011405 */
[----:B------:R-:W-:Y:S01]  /*20e0*/  LEA.HI R7, R18, R19, RZ, 0x1 ;  /* 0x0000001312077211 */ /* 0x000fe200078f08ff */
[----:B------:R-:W-:Y:S01]  /*20f0*/  IMAD R14, R15, 0x2, R14 ;  /* 0x000000020f0e7824 */ /* 0x000fe200078e020e */
[----:B------:R-:W-:Y:S01]  /*2100*/  LOP3.LUT R13, R16, 0x28, R13, 0x78, !PT ;  /* 0x00000028100d7812 */ /* 0x000fe200078e780d */
[----:B------:R3:W-:Y:S01]  /*2110*/  LDGSTS.E.BYPASS.LTC128B.128 [R235+0x1e080], [R22.64+0x80], !P6 ;  /* 0x1e08008016eb7fae */ /* 0x0007e2000f101d4e */
[----:B------:R-:W-:Y:S01]  /*2120*/  LOP3.LUT R18, R18, 0xfffffff0, RZ, 0xc0, !PT ;  /* 0xfffffff012127812 */ /* 0x000fe200078ec0ff */
[----:B------:R-:W-:Y:S01]  /*2130*/  UMOV UR4, URZ ;  /* 0x0000003f00047c82 */ /* 0x000fe20008000000 */
[----:B------:R-:W-:Y:S01]  /*2140*/  LEA.HI R15, R228, R228, RZ, 0x1 ;  /* 0x000000e4e40f7211 */ /* 0x000fe200078f08ff */
[----:B------:R-:W-:Y:S01]  /*2150*/  IMAD.IADD R14, R14, 0x1, R13 ;  /* 0x000000010e0e7824 */ /* 0x000fe200078e020d */
[----:B------:R1:W-:Y:S01]  /*2160*/  LDGSTS.E.BYPASS.LTC128B.128 [R235+0x20080], [R20.64], !P5 ;  /* 0x2008000014eb7fae */ /* 0x0003e2000e901d4e */
[----:B------:R-:W-:Y:S01]  /*2170*/  ISETP.GE.AND P0, PT, R24, c[0x0][0x1fc], PT ;  /* 0x00007f0018007a0c */ /* 0x000fe20003f06270 */
[----:B------:R-:W-:Y:S01]  /*2180*/  UMOV UR12, 0x1 ;  /* 0x00000001000c7882 */ /* 0x000fe20000000000 */
[----:B------:R-:W-:Y:S01]  /*2190*/  IMAD.SHL.U32 R237, R14, 0x2, RZ ;  /* 0x000000020eed7824 */ /* 0x000fe200078e00ff */
[----:B------:R-:W-:Y:S01]  /*21a0*/  ISETP.GE.AND P5, PT, R10, c[0x0][0x1fc], PT ;  /* 0x00007f000a007a0c */ /* 0x000fe20003fa6270 */
[----:B------:R-:W-:Y:S01]  /*21b0*/  IMAD.IADD R14, R233, 0x1, -R18 ;  /* 0x00000001e90e7824 */ /* 0x000fe200078e0a12 */
[----:B------:R-:W-:Y:S01]  /*21c0*/  LOP3.LUT R15, R15, 0xfffffffe, RZ, 0xc0, !PT ;  /* 0xfffffffe0f0f7812 */ /* 0x000fe200078ec0ff */
[----:B------:R-:W-:Y:S01]  /*21d0*/  UMOV UR5, URZ ;  /* 0x0000003f00057c82 */ /* 0x000fe20008000000 */
[----:B------:R-:W-:Y:S01]  /*21e0*/  SEL R13, RZ, 0x1, P0 ;  /* 0x00000001ff0d7807 */ /* 0x000fe20000000000 */
[----:B------:R-:W-:Y:S01]  /*21f0*/  IMAD.SHL.U32 R10, R14, 0x10, RZ ;  /* 0x000000100e0a7824 */ /* 0x000fe200078e00ff */
[----:B------:R-:W-:-:S02]  /*2200*/  ISETP.GE.AND P0, PT, R233, 0x10, PT ;  /* 0x00000010e900780c */ /* 0x000fc40003f06270 */
[----:B------:R-:W-:Y:S02]  /*2210*/  LOP3.LUT R7, R7, 0xfffffffe, RZ, 0xc0, !PT ;  /* 0xfffffffe07077812 */ /* 0x000fe400078ec0ff */
[----:B------:R-:W-:Y:S01]  /*2220*/  LOP3.LUT R11, R10, 0xf0, RZ, 0xc0, !PT ;  /* 0x000000f00a0b7812 */ /* 0x000fe200078ec0ff */
[----:B------:R-:W-:Y:S01]  /*2230*/  IMAD.IADD R10, R228, 0x1, -R15 ;  /* 0x00000001e40a7824 */ /* 0x000fe200078e0a0f */
[----:B------:R-:W-:Y:S01]  /*2240*/  LOP3.LUT P6, RZ, R17, 0x1, RZ, 0xc0, !PT ;  /* 0x0000000111ff7812 */ /* 0x000fe200078cc0ff */
[----:B------:R-:W-:Y:S01]  /*2250*/  IMAD.IADD R7, R19, 0x1, -R7 ;  /* 0x0000000113077824 */ /* 0x000fe200078e0a07 */
[C---:B------:R-:W-:Y:S01]  /*2260*/  LOP3.LUT R224, R11.reuse, R12, RZ, 0xfc, !PT ;  /* 0x0000000c0be07212 */ /* 0x040fe200078efcff */
[----:B------:R-:W-:Y:S01]  /*2270*/  IMAD R3, R10, -0x8, R3 ;  /* 0xfffffff80a037824 */ /* 0x000fe200078e0203 */
[----:B------:R-:W-:Y:S01]  /*2280*/  LOP3.LUT R10, R2, 0xffffffe0, RZ, 0xc0, !PT ;  /* 0xffffffe0020a7812 */ /* 0x000fe200078ec0ff */
[----:B------:R-:W-:Y:S01]  /*2290*/  IMAD.SHL.U32 R2, R4, 0x8, RZ ;  /* 0x0000000804027824 */ /* 0x000fe200078e00ff */
[----:B------:R-:W-:Y:S01]  /*22a0*/  LOP3.LUT R223, R11, 0x100, R223, 0xf8, !PT ;  /* 0x000001000bdf7812 */ /* 0x000fe200078ef8df */
[C---:B------:R-:W-:Y:S01]  /*22b0*/  @!P0 IMAD.SHL.U32 R11, R233.reuse, 0x10, RZ ;  /* 0x00000010e90b8824 */ /* 0x040fe200078e00ff */
[----:B------:R-:W-:Y:S01]  /*22c0*/  SHF.R.S32.HI R15, RZ, 0x1f, R14 ;  /* 0x0000001fff0f7819 */ /* 0x000fe2000001140e */
[----:B------:R-:W-:Y:S01]  /*22d0*/  IMAD.IADD R10, R233, 0x1, -R10 ;  /* 0x00000001e90a7824 */ /* 0x000fe200078e0a0a */
[----:B------:R-:W-:Y:S01]  /*22e0*/  IADD3 R16, R237, 0x21480, RZ ;  /* 0x00021480ed107810 */ /* 0x000fe20007ffe0ff */
[----:B------:R-:W-:Y:S01]  /*22f0*/  IMAD.SHL.U32 R232, R7, 0x8, RZ ;  /* 0x0000000807e87824 */ /* 0x000fe200078e00ff */
[----:B------:R2:W-:Y:S01]  /*2300*/  @!P0 LDGSTS.E.BYPASS.LTC128B.128 [R11+0x21280], [R244.64] ;  /* 0x21280000f40b8fae */ /* 0x0005e2000b901d4e */
[----:B------:R-:W-:Y:S01]  /*2310*/  LEA.HI R4, R15, R14, RZ, 0x3 ;  /* 0x0000000e0f047211 */ /* 0x000fe200078f18ff */
[----:B------:R-:W-:Y:S01]  /*2320*/  IMAD.SHL.U32 R15, R7, 0x20, RZ ;  /* 0x00000020070f7824 */ /* 0x000fe200078e00ff */
[----:B------:R-:W-:Y:S01]  /*2330*/  SHF.R.S32.HI R19, RZ, 0x1f, R10 ;  /* 0x0000001fff137819 */ /* 0x000fe2000001140a */
[----:B------:R-:W0:Y:S01]  /*2340*/  LDGDEPBAR ;  /* 0x00000000000079af */ /* 0x000e220000000000 */
[----:B-1----:R-:W-:-:S02]  /*2350*/  LOP3.LUT R21, R4, 0xfffffff8, RZ, 0xc0, !PT ;  /* 0xfffffff804157812 */ /* 0x002fc400078ec0ff */
[----:B------:R-:W-:Y:S01]  /*2360*/  LEA.HI R19, R19, R10, RZ, 0x2 ;  /* 0x0000000a13137211 */ /* 0x000fe200078f10ff */
[----:B------:R-:W0:Y:S01]  /*2370*/  LDGDEPBAR ;  /* 0x00000000000079af */ /* 0x000e220000000000 */
[----:B------:R-:W-:Y:S02]  /*2380*/  IADD3 R234, R237, 0x215a0, RZ ;  /* 0x000215a0edea7810 */ /* 0x000fe40007ffe0ff */
[----:B------:R-:W-:Y:S02]  /*2390*/  @P6 IADD3 R234, R16, 0xe0, RZ ;  /* 0x000000e010ea6810 */ /* 0x000fe40007ffe0ff */
[----:B------:R-:W-:Y:S02]  /*23a0*/  ISETP.GE.AND P6, PT, R9, c[0x0][0x1fc], PT ;  /* 0x00007f0009007a0c */ /* 0x000fe40003fc6270 */
[----:B------:R-:W-:Y:S02]  /*23b0*/  SEL R9, RZ, 0xffffffff, P5 ;  /* 0xffffffffff097807 */ /* 0x000fe40002800000 */
[----:B------:R-:W-:-:S02]  /*23c0*/  LOP3.LUT P0, RZ, R5, 0x4, RZ, 0xc0, !PT ;  /* 0x0000000405ff7812 */ /* 0x000fc4000780c0ff */
[----:B------:R-:W-:Y:S02]  /*23d0*/  SEL R236, RZ, 0x4, P6 ;  /* 0x00000004ffec7807 */ /* 0x000fe40003000000 */
[----:B------:R-:W-:Y:S02]  /*23e0*/  LOP3.LUT R232, R232, 0x8, RZ, 0xc0, !PT ;  /* 0x00000008e8e87812 */ /* 0x000fe400078ec0ff */
[----:B------:R-:W-:Y:S02]  /*23f0*/  LOP3.LUT R15, R15, 0x20, RZ, 0xc0, !PT ;  /* 0x000000200f0f7812 */ /* 0x000fe400078ec0ff */
[----:B------:R-:W-:Y:S02]  /*2400*/  LOP3.LUT P5, RZ, R5, 0x2, RZ, 0xc0, !PT ;  /* 0x0000000205ff7812 */ /* 0x000fe400078ac0ff */
[----:B--2---:R-:W-:Y:S01]  /*2410*/  LOP3.LUT R11, R6, 0x1c0, RZ, 0xc0, !PT ;  /* 0x000001c0060b7812 */ /* 0x004fe200078ec0ff */
[C---:B------:R-:W-:Y:S01]  /*2420*/  IMAD.IADD R6, R14.reuse, 0x1, -R21 ;  /* 0x000000010e067824 */ /* 0x040fe200078e0a15 */
[----:B------:R-:W-:Y:S01]  /*2430*/  LOP3.LUT R2, R15, 0x18, R2, 0xf8, !PT ;  /* 0x000000180f027812 */ /* 0x000fe200078ef802 */
[----:B------:R-:W-:Y:S01]  /*2440*/  IMAD.SHL.U32 R21, R14, 0x2, RZ ;  /* 0x000000020e157824 */ /* 0x000fe200078e00ff */
[----:B------:R-:W-:-:S02]  /*2450*/  LOP3.LUT R17, R11, 0x8, R8, 0xf8, !PT ;  /* 0x000000080b117812 */ /* 0x000fc400078ef808 */
[----:B------:R-:W-:Y:S02]  /*2460*/  SHF.R.U32.HI R230, RZ, 0x3, R11 ;  /* 0x00000003ffe67819 */ /* 0x000fe4000001160b */
[----:B------:R-:W-:Y:S02]  /*2470*/  LOP3.LUT R11, R11, 0x30, R238, 0xf8, !PT ;  /* 0x000000300b0b7812 */ /* 0x000fe400078ef8ee */
[C---:B------:R-:W-:Y:S02]  /*2480*/  LEA.HI.SX32 R238, R19.reuse, R238, 0x1e ;  /* 0x000000ee13ee7211 */ /* 0x040fe400078ff2ff */
[----:B------:R-:W-:Y:S02]  /*2490*/  LOP3.LUT R19, R19, 0xfffffffc, RZ, 0xc0, !PT ;  /* 0xfffffffc13137812 */ /* 0x000fe400078ec0ff */
[----:B------:R-:W-:Y:S01]  /*24a0*/  LOP3.LUT R11, R11, 0x8, R8, 0xf8, !PT ;  /* 0x000000080b0b7812 */ /* 0x000fe200078ef808 */
[----:B------:R-:W-:Y:S01]  /*24b0*/  IMAD.SHL.U32 R8, R9, 0x2, RZ ;  /* 0x0000000209087824 */ /* 0x000fe200078e00ff */
[----:B------:R-:W-:Y:S01]  /*24c0*/  LOP3.LUT P6, RZ, R6, 0x4, RZ, 0xc0, !PT ;  /* 0x0000000406ff7812 */ /* 0x000fe200078cc0ff */
[----:B------:R-:W-:Y:S01]  /*24d0*/  IMAD.IADD R10, R10, 0x1, -R19 ;  /* 0x000000010a0a7824 */ /* 0x000fe200078e0a13 */
[----:B------:R-:W-:-:S02]  /*24e0*/  LOP3.LUT R17, R17, R230, RZ, 0x3c, !PT ;  /* 0x000000e611117212 */ /* 0x000fc400078e3cff */
[----:B------:R-:W-:Y:S01]  /*24f0*/  LOP3.LUT R13, R8, 0x2, R13, 0xe2, !PT ;  /* 0x00000002080d7812 */ /* 0x000fe200078ee20d */
[----:B------:R-:W-:Y:S01]  /*2500*/  IMAD R231, R10, -0x2, R3 ;  /* 0xfffffffe0ae77824 */ /* 0x000fe200078e0203 */
[----:B------:R-:W-:Y:S01]  /*2510*/  SEL R3, R227, 0xffffffe0, !P0 ;  /* 0xffffffe0e3037807 */ /* 0x000fe20004000000 */
[----:B------:R-:W-:Y:S01]  /*2520*/  IMAD R228, R228, 0x200, R17 ;  /* 0x00000200e4e47824 */ /* 0x000fe200078e0211 */
[C---:B------:R-:W-:Y:S01]  /*2530*/  LOP3.LUT P0, RZ, R6.reuse, 0x2, RZ, 0xc0, !PT ;  /* 0x0000000206ff7812 */ /* 0x040fe2000780c0ff */
[----:B------:R-:W-:Y:S01]  /*2540*/  IMAD.SHL.U32 R6, R6, 0x40, RZ ;  /* 0x0000004006067824 */ /* 0x000fe200078e00ff */
[----:B------:R-:W-:Y:S01]  /*2550*/  LOP3.LUT R230, R11, R230, RZ, 0x3c, !PT ;  /* 0x000000e60be67212 */ /* 0x000fe200078e3cff */
[----:B------:R-:W-:Y:S01]  /*2560*/  IMAD.SHL.U32 R11, R4, 0x40, RZ ;  /* 0x00000040040b7824 */ /* 0x000fe200078e00ff */
[----:B------:R-:W-:Y:S01]  /*2570*/  SHF.R.U32.HI R8, RZ, 0x3, R223 ;  /* 0x00000003ff087819 */ /* 0x000fe200000116df */
[----:B------:R-:W-:Y:S01]  /*2580*/  IMAD.SHL.U32 R228, R228, 0x2, RZ ;  /* 0x00000002e4e47824 */ /* 0x000fe200078e00ff */
[----:B------:R-:W-:Y:S01]  /*2590*/  LOP3.LUT R9, R6, 0x1c0, RZ, 0xc0, !PT ;  /* 0x000001c006097812 */ /* 0x000fe200078ec0ff */
[----:B------:R-:W-:Y:S01]  /*25a0*/  IMAD R230, R7, 0x200, R230 ;  /* 0x0000020007e67824 */ /* 0x000fe200078e02e6 */
[----:B------:R-:W-:Y:S01]  /*25b0*/  LOP3.LUT R8, R8, 0x38, RZ, 0xc0, !PT ;  /* 0x0000003808087812 */ /* 0x000fe200078ec0ff */
[----:B------:R-:W-:Y:S01]  /*25c0*/  IMAD R219, R3, 0x2, R228 ;  /* 0x0000000203db7824 */ /* 0x000fe200078e02e4 */
[----:B------:R-:W-:-:S02]  /*25d0*/  LOP3.LUT R11, R11, 0xfffffe00, RZ, 0xc0, !PT ;  /* 0xfffffe000b0b7812 */ /* 0x000fc400078ec0ff */
[----:B------:R-:W-:Y:S02]  /*25e0*/  SHF.R.U32.HI R4, RZ, 0x3, R9 ;  /* 0x00000003ff047819 */ /* 0x000fe40000011609 */
[--C-:B------:R-:W-:Y:S01]  /*25f0*/  LOP3.LUT R223, R8, R223, R232.reuse, 0x1e, !PT ;  /* 0x000000df08df7212 */ /* 0x100fe200078e1ee8 */
[----:B------:R-:W-:Y:S01]  /*2600*/  IMAD R7, R0, 0x400, R11 ;  /* 0x0000040000077824 */ /* 0x000fe200078e020b */
[----:B------:R-:W-:Y:S02]  /*2610*/  LOP3.LUT R232, R4, R9, R232, 0x1e, !PT ;  /* 0x0000000904e87212 */ /* 0x000fe400078e1ee8 */
[----:B------:R-:W-:Y:S02]  /*2620*/  SEL R5, R229, 0xfffffff0, !P5 ;  /* 0xfffffff0e5057807 */ /* 0x000fe40006800000 */
[----:B------:R-:W-:Y:S01]  /*2630*/  LOP3.LUT P5, RZ, R14, 0x2, RZ, 0xc0, !PT ;  /* 0x000000020eff7812 */ /* 0x000fe200078ac0ff */
[----:B------:R-:W-:Y:S01]  /*2640*/  IMAD.IADD R232, R7, 0x1, R232 ;  /* 0x0000000107e87824 */ /* 0x000fe200078e02e8 */
[----:B------:R-:W-:Y:S01]  /*2650*/  LOP3.LUT R224, R224, 0x18, R21, 0x78, !PT ;  /* 0x00000018e0e07812 */ /* 0x000fe200078e7815 */
[----:B------:R-:W-:Y:S01]  /*2660*/  IMAD R220, R5, 0x2, R228 ;  /* 0x0000000205dc7824 */ /* 0x000fe200078e02e4 */
[----:B------:R-:W-:Y:S01]  /*2670*/  SEL R229, R229, 0xfffffff0, !P0 ;  /* 0xfffffff0e5e57807 */ /* 0x000fe20004000000 */
[----:B------:R-:W-:Y:S01]  /*2680*/  IMAD.SHL.U32 R0, R232, 0x2, RZ ;  /* 0x00000002e8007824 */ /* 0x000fe200078e00ff */
[----:B------:R-:W-:Y:S01]  /*2690*/  LOP3.LUT R2, R4, R2, R9, 0x1e, !PT ;  /* 0x0000000204027212 */ /* 0x000fe200078e1e09 */
[----:B------:R-:W-:Y:S01]  /*26a0*/  IMAD.SHL.U32 R224, R224, 0x2, RZ ;  /* 0x00000002e0e07824 */ /* 0x000fe200078e00ff */
[----:B------:R-:W-:Y:S01]  /*26b0*/  SEL R227, R227, 0xffffffe0, !P6 ;  /* 0xffffffe0e3e37807 */ /* 0x000fe20007000000 */
[----:B------:R-:W-:Y:S01]  /*26c0*/  IMAD.SHL.U32 R226, R229, 0x2, RZ ;  /* 0x00000002e5e27824 */ /* 0x000fe200078e00ff */
[----:B------:R-:W-:Y:S01]  /*26d0*/  IADD3 R0, R0, 0x1b080, RZ ;  /* 0x0001b08000007810 */ /* 0x000fe20007ffe0ff */
[----:B------:R-:W-:Y:S01]  /*26e0*/  IMAD.SHL.U32 R216, R232, 0x2, RZ ;  /* 0x00000002e8d87824 */ /* 0x000fe200078e00ff */
[----:B------:R-:W-:Y:S01]  /*26f0*/  SEL R217, R217, 0xe0, !P5 ;  /* 0x000000e0d9d97807 */ /* 0x000fe20006800000 */
[----:B------:R-:W-:Y:S01]  /*2700*/  IMAD R218, R3, 0x2, R220 ;  /* 0x0000000203da7824 */ /* 0x000fe200078e02dc */
[----:B------:R-:W-:Y:S01]  /*2710*/  LOP3.LUT R222, R2, R11, RZ, 0xfc, !PT ;  /* 0x0000000b02de7212 */ /* 0x000fe200078efcff */
[----:B------:R-:W-:Y:S01]  /*2720*/  IMAD R225, R227, 0x2, R0 ;  /* 0x00000002e3e17824 */ /* 0x000fe200078e0200 */
[----:B------:R-:W-:Y:S01]  /*2730*/  LOP3.LUT R236, R13, R236, RZ, 0xfc, !PT ;  /* 0x000000ec0dec7212 */ /* 0x000fe200078efcff */
[----:B------:R-:W-:Y:S01]  /*2740*/  IMAD R217, R217, 0x2, R224 ;  /* 0x00000002d9d97824 */ /* 0x000fe200078e02e0 */
[----:B------:R-:W-:Y:S01]  /*2750*/  LEA R223, R223, 0x23c80, 0x1 ;  /* 0x00023c80dfdf7811 */ /* 0x000fe200078e08ff */
[----:B------:R-:W-:Y:S01]  /*2760*/  IMAD.IADD R227, R232, 0x1, R227 ;  /* 0x00000001e8e37824 */ /* 0x000fe200078e02e3 */
[----:B------:R-:W-:Y:S01]  /*2770*/  LEA R222, R222, 0x80, 0x1 ;  /* 0x00000080dede7811 */ /* 0x000fe200078e08ff */
[----:B------:R-:W-:-:S02]  /*2780*/  IMAD.IADD R221, R232, 0x1, R229 ;  /* 0x00000001e8dd7824 */ /* 0x000fc400078e02e5 */
[----:B---3--:R-:W-:Y:S02]  /*2790*/  IMAD.IADD R0, R216, 0x1, R226 ;  /* 0x00000001d8007824 */ /* 0x008fe400078e02e2 */
.L_x_722:
        /* <DEDUP_REMOVED lines=171> */
[----:B--2-4-:R-:W-:Y:S01]  /*3250*/  IADD3 R26, R235, 0xf080, RZ ;  /* 0x0000f080eb1a7810 */ /* 0x014fe20007ffe0ff */
[----:B------:R-:W-:Y:S01]  /*3260*/  USHF.R.S32.HI UR16, URZ, 0x1f, UR11 ;  /* 0x0000001f3f107899 */ /* 0x000fe2000801140b */
[----:B------:R-:W-:Y:S01]  /*3270*/  IMAD.U32 R28, RZ, RZ, UR10 ;  /* 0x0000000aff1c7e24 */ /* 0x000fe2000f8e00ff */
[----:B------:R-:W-:Y:S02]  /*3280*/  ULDC.64 UR6, c[0x0][0x178] ;  /* 0x00005e0000067ab9 */ /* 0x000fe40000000a00 */
[----:B------:R-:W-:Y:S02]  /*3290*/  UIMAD UR16, UR16, UR6, URZ ;  /* 0x00000006101072a4 */ /* 0x000fe4000f8e023f */
[----:B------:R-:W-:Y:S02]  /*32a0*/  UIMAD.WIDE.U32 UR18, UR11, UR6, URZ ;  /* 0x000000060b1272a5 */ /* 0x000fe4000f8e003f */
[----:B------:R-:W-:Y:S02]  /*32b0*/  UIMAD UR16, UR11, UR7, UR16 ;  /* 0x000000070b1072a4 */ /* 0x000fe4000f8e0210 */
[----:B------:R-:W-:Y:S02]  /*32c0*/  UIMAD UR6, UR11, -0x40, UR13 ;  /* 0xffffffc00b0678a4 */ /* 0x000fe4000f8e020d */
[----:B------:R-:W-:Y:S01]  /*32d0*/  UIADD3 UR16, UR19, UR16, URZ ;  /* 0x0000001013107290 */ /* 0x000fe2000fffe03f */
[----:B------:R-:W-:Y:S02]  /*32e0*/  IMAD.U32 R31, RZ, RZ, UR18 ;  /* 0x00000012ff1f7e24 */ /* 0x000fe4000f8e00ff */
[----:B------:R-:W-:Y:S01]  /*32f0*/  IMAD.U32 R24, RZ, RZ, UR18 ;  /* 0x00000012ff187e24 */ /* 0x000fe2000f8e00ff */
[----:B------:R-:W-:Y:S02]  /*3300*/  IADD3 R25, -R239, UR6, RZ ;  /* 0x00000006ef197c10 */ /* 0x000fe4000fffe1ff */
[----:B------:R-:W-:Y:S01]  /*3310*/  LEA R30, P0, R31, R250, 0x7 ;  /* 0x000000fa1f1e7211 */ /* 0x000fe200078038ff */
[----:B------:R-:W-:Y:S03]  /*3320*/  IMAD.U32 R27, RZ, RZ, UR16 ;  /* 0x00000010ff1b7e24 */ /* 0x000fe6000f8e00ff */
[----:B------:R-:W-:Y:S02]  /*3330*/  IADD3 R28, P6, P5, R28, 0x80, R30 ;  /* 0x000000801c1c7810 */ /* 0x000fe40007dde01e */
[----:B------:R-:W-:Y:S01]  /*3340*/  LEA.HI.X R31, R24, R251, R27, 0x7, P0 ;  /* 0x000000fb181f7211 */ /* 0x000fe200000f3c1b */
[----:B------:R-:W-:Y:S01]  /*3350*/  IMAD.U32 R27, RZ, RZ, UR12 ;  /* 0x0000000cff1b7e24 */ /* 0x000fe2000f8e00ff */
[----:B------:R-:W-:Y:S01]  /*3360*/  ISETP.LT.OR P0, PT, R25, 0x1, !P4 ;  /* 0x000000011900780c */ /* 0x000fe20006701670 */
[----:B------:R-:W-:Y:S01]  /*3370*/  IMAD.U32 R24, RZ, RZ, UR10 ;  /* 0x0000000aff187e24 */ /* 0x000fe2000f8e00ff */
[--C-:B------:R-:W-:Y:S01]  /*3380*/  IADD3.X R29, RZ, UR9, R31.reuse, P6, P5 ;  /* 0x00000009ff1d7c10 */ /* 0x100fe2000b7ea41f */
[----:B------:R-:W-:Y:S01]  /*3390*/  IMAD R26, R27, 0x6000, R26 ;  /* 0x000060001b1a7824 */ /* 0x000fe200078e021a */
[----:B------:R-:W-:Y:S01]  /*33a0*/  ISETP.LT.OR P5, PT, R25, 0x1, !P3 ;  /* 0x000000011900780c */ /* 0x000fe20005fa1670 */
[----:B------:R-:W-:Y:S01]  /*33b0*/  IMAD.SHL.U32 R27, R233, 0x4, RZ ;  /* 0x00000004e91b7824 */ /* 0x000fe200078e00ff */
[C---:B------:R-:W-:Y:S07]  /*33c0*/  ISETP.LT.OR P6, PT, R25.reuse, 0x1, !P2 ;  /* 0x000000011900780c */ /* 0x040fee00057c1670 */
[----:B------:R-:W-:Y:S01]  /*33d0*/  @!PT LDS RZ, [RZ] ;  /* 0x00000000fffff984 */ /* 0x000fe20000000800 */
[----:B------:R-:W-:Y:S01]  /*33e0*/  @!PT LDS RZ, [RZ] ;  /* 0x00000000fffff984 */ /* 0x000fe20000000800 */
[----:B------:R-:W-:Y:S01]  /*33f0*/  @!PT LDS RZ, [RZ] ;  /* 0x00000000fffff984 */ /* 0x000fe20000000800 */
[----:B------:R2:W-:Y:S04]  /*3400*/  LDGSTS.E.BYPASS.LTC128B.128 [R26], [R30.64], !P0 ;  /* 0x000000001e1a7fae */ /* 0x0005e8000c101d4e */
[----:B------:R2:W-:Y:S01]  /*3410*/  LDGSTS.E.BYPASS.LTC128B.128 [R26+0x2000], [R30.64+0x80], !P5 ;  /* 0x020000801e1a7fae */ /* 0x0005e2000e901d4e */
[----:B------:R-:W-:Y:S01]  /*3420*/  IADD3 R34, P5, P0, R24, 0x100, R30 ;  /* 0x0000010018227810 */ /* 0x000fe200078be01e */
[----:B------:R-:W-:Y:S02]  /*3430*/  IMAD.U32 R24, RZ, RZ, UR12 ;  /* 0x0000000cff187e24 */ /* 0x000fe4000f8e00ff */
[----:B------:R2:W-:Y:S01]  /*3440*/  LDGSTS.E.BYPASS.LTC128B.128 [R26+0x4000], [R30.64+0x100], !P6 ;  /* 0x040001001e1a7fae */ /* 0x0005e2000f101d4e */
[----:B------:R-:W-:Y:S01]  /*3450*/  IADD3.X R35, RZ, UR9, R31, P5, P0 ;  /* 0x00000009ff237c10 */ /* 0x000fe2000afe041f */
[----:B------:R-:W-:Y:S01]  /*3460*/  @!P1 IMAD R24, R24, 0x40, R27 ;  /* 0x0000004018189824 */ /* 0x000fe200078e021b */
[C---:B------:R-:W-:Y:S02]  /*3470*/  ISETP.LT.OR P5, PT, R25.reuse, 0x21, !P4 ;  /* 0x000000211900780c */ /* 0x040fe400067a1670 */
[----:B------:R-:W-:Y:S02]  /*3480*/  IADD3 R36, P6, R30, UR10, RZ ;  /* 0x0000000a1e247c10 */ /* 0x000fe4000ffde0ff */
[----:B------:R-:W-:Y:S02]  /*3490*/  ISETP.LT.OR P0, PT, R25, 0x21, !P3 ;  /* 0x000000211900780c */ /* 0x000fe40005f01670 */
[----:B------:R-:W-:Y:S02]  /*34a0*/  IADD3.X R37, R31, UR9, RZ, P6, !PT ;  /* 0x000000091f257c10 */ /* 0x000fe4000b7fe4ff */
[----:B------:R-:W-:Y:S01]  /*34b0*/  ISETP.LT.OR P6, PT, R25, 0x21, !P2 ;  /* 0x000000211900780c */ /* 0x000fe200057c1670 */
[----:B------:R-:W-:Y:S04]  /*34c0*/  IMAD.U32 R25, RZ, RZ, UR5 ;  /* 0x00000005ff197e24 */ /* 0x000fe8000f8e00ff */
[----:B------:R4:W-:Y:S01]  /*34d0*/  LDGSTS.E.BYPASS.LTC128B.128 [R26+0x1000], [R36.64], !P5 ;  /* 0x01000000241a7fae */ /* 0x0009e2000e901d4e */
[----:B------:R-:W-:Y:S03]  /*34e0*/  @!P1 LEA R25, R25, 0x40, 0x6 ;  /* 0x0000004019199811 */ /* 0x000fe600078e30ff */
[----:B------:R4:W-:Y:S02]  /*34f0*/  LDGSTS.E.BYPASS.LTC128B.128 [R26+0x3000], [R28.64], !P0 ;  /* 0x030000001c1a7fae */ /* 0x0009e4000c101d4e */
[----:B------:R-:W-:Y:S02]  /*3500*/  @!P1 IMAD.WIDE R38, R25, 0x4, R246 ;  /* 0x0000000419269825 */ /* 0x000fe400078e02f6 */
[----:B------:R4:W-:Y:S02]  /*3510*/  LDGSTS.E.BYPASS.LTC128B.128 [R26+0x5000], [R34.64], !P6 ;  /* 0x05000000221a7fae */ /* 0x0009e4000f101d4e */
[----:B--2---:R-:W-:Y:S05]  /*3520*/  @!P1 IMAD.SHL.U32 R30, R24, 0x4, RZ ;  /* 0x00000004181e9824 */ /* 0x004fea00078e00ff */
[----:B------:R4:W-:Y:S02]  /*3530*/  @!P1 LDGSTS.E.BYPASS.LTC128B.128 [R30+0x21080], [R38.64] ;  /* 0x21080000261e9fae */ /* 0x0009e4000b901d4e */
.L_x_720:
[C---:B-12-4-:R-:W-:Y:S01]  /*3540*/  HMMA.16816.F32 R24, R104.reuse, R2, RZ ;  /* 0x000000026818723c */ /* 0x056fe200000018ff */
[----:B------:R-:W-:Y:S02]  /*3550*/  LDSM.16.M88.2 R2, [R219+0x7880] ;  /* 0x00788000db02783b */ /* 0x000fe40000000100 */
[C---:B------:R-:W-:Y:S02]  /*3560*/  ISETP.GT.AND P0, PT, R231.reuse, 0x1, PT ;  /* 0x00000001e700780c */ /* 0x040fe40003f04270 */
[----:B------:R-:W0:Y:S01]  /*3570*/  LDGDEPBAR ;  /* 0x00000000000079af */ /* 0x000e220000000000 */
[----:B------:R-:W-:Y:S02]  /*3580*/  IADD3 R188, R226, R225, RZ ;  /* 0x000000e1e2bc7210 */ /* 0x000fe40007ffe0ff */
[C---:B------:R-:W-:Y:S01]  /*3590*/  HMMA.16816.F32 R28, R104.reuse, R108, RZ ;  /* 0x0000006c681c723c */ /* 0x040fe200000018ff */
[----:B------:R-:W-:Y:S01]  /*35a0*/  LDSM.16.M88.2 R108, [R219+0x8080] ;  /* 0x00808000db6c783b */ /* 0x000fe20000000100 */
[----:B------:R-:W-:Y:S02]  /*35b0*/  ISETP.GT.AND P6, PT, R231, RZ, PT ;  /* 0x000000ffe700720c */ /* 0x000fe40003fc4270 */
[----:B------:R-:W-:Y:S02]  /*35c0*/  FSEL R5, R5, -INF , P0 ;  /* 0xff80000005057808 */ /* 0x000fe40000000000 */
[----:B------:R-:W-:Y:S02]  /*35d0*/  ISETP.GT.AND P5, PT, R231, 0x10, PT ;  /* 0x00000010e700780c */ /* 0x000fe40003fa4270 */
[C---:B------:R-:W-:Y:S08]  /*35e0*/  HMMA.16816.F32 R32, R104.reuse, R32, RZ ;  /* 0x000000206820723c */ /* 0x040ff000000018ff */
[C---:B------:R-:W-:Y:S01]  /*35f0*/  HMMA.16816.F32 R36, R104.reuse, R110, RZ ;  /* 0x0000006e6824723c */ /* 0x040fe200000018ff */
[----:B------:R-:W-:Y:S07]  /*3600*/  LDSM.16.M88.2 R110, [R219+0x8880] ;  /* 0x00888000db6e783b */ /* 0x000fee0000000100 */
[----:B------:R-:W-:Y:S01]  /*3610*/  HMMA.16816.F32 R40, R104, R172, RZ ;  /* 0x000000ac6828723c */ /* 0x000fe200000018ff */
[----:B------:R-:W1:Y:S04]  /*3620*/  LDSM.16.M88.4 R104, [R225] ;  /* 0x00000000e168783b */ /* 0x000e680000000200 */
[----:B------:R-:W2:Y:S03]  /*3630*/  LDSM.16.M88.2 R172, [R219+0x9080] ;  /* 0x00908000dbac783b */ /* 0x000ea60000000100 */
        /* <DEDUP_REMOVED lines=13> */
[----:B------:R-:W3:Y:S07]  /*3710*/  LDSM.16.M88.2 R108, [R218+0x9080] ;  /* 0x00908000da6c783b */ /* 0x000eee0000000100 */
[C---:B------:R-:W-:Y:S01]  /*3720*/  HMMA.16816.F32 R32, R104.reuse, R110, R32 ;  /* 0x0000006e6820723c */ /* 0x040fe20000001820 */
[----:B------:R-:W3:Y:S07]  /*3730*/  LDSM.16.M88.2 R110, [R218+0x9880] ;  /* 0x00988000da6e783b */ /* 0x000eee0000000100 */
[C---:B--2---:R-:W-:Y:S01]  /*3740*/  HMMA.16816.F32 R36, R104.reuse, R172, R36 ;  /* 0x000000ac6824723c */ /* 0x044fe20000001824 */
[----:B------:R-:W-:Y:S07]  /*3750*/  LDSM.16.M88.2 R172, [R228+0xa080] ;  /* 0x00a08000e4ac783b */ /* 0x000fee0000000100 */
[----:B----4-:R-:W-:Y:S01]  /*3760*/  HMMA.16816.F32 R40, R104, R174, R40 ;  /* 0x000000ae6828723c */ /* 0x010fe20000001828 */
[----:B------:R-:W2:Y:S04]  /*3770*/  LDSM.16.M88.4 R104, [R216+0x1d080] ;  /* 0x01d08000d868783b */ /* 0x000ea80000000200 */
[----:B------:R-:W4:Y:S03]  /*3780*/  LDSM.16.M88.2 R174, [R228+0xa880] ;  /* 0x00a88000e4ae783b */ /* 0x000f260000000100 */
[C---:B-----5:R-:W-:Y:S01]  /*3790*/  HMMA.16816.F32 R24, R176.reuse, R180, R24 ;  /* 0x000000b4b018723c */ /* 0x060fe20000001818 */
[----:B------:R-:W-:Y:S07]  /*37a0*/  LDSM.16.M88.2 R180, [R220+0xa080] ;  /* 0x00a08000dcb4783b */ /* 0x000fee0000000100 */
[C---:B------:R-:W-:Y:S01]  /*37b0*/  HMMA.16816.F32 R28, R176.reuse, R182, R28 ;  /* 0x000000b6b01c723c */ /* 0x040fe2000000181c */
[----:B------:R-:W-:Y:S07]  /*37c0*/  LDSM.16.M88.2 R182, [R220+0xb080] ;  /* 0x00b08000dcb6783b */ /* 0x000fee0000000100 */
[C---:B-1----:R-:W-:Y:S01]  /*37d0*/  HMMA.16816.F32 R32, R176.reuse, R2, R32 ;  /* 0x00000002b020723c */ /* 0x042fe20000001820 */
[----:B------:R-:W1:Y:S07]  /*37e0*/  LDSM.16.M88.2 R2, [R228+0xb080] ;  /* 0x00b08000e402783b */ /* 0x000e6e0000000100 */
[C---:B---3--:R-:W-:Y:S01]  /*37f0*/  HMMA.16816.F32 R36, R176.reuse, R108, R36 ;  /* 0x0000006cb024723c */ /* 0x048fe20000001824 */
[----:B------:R-:W3:Y:S07]  /*3800*/  LDSM.16.M88.2 R108, [R228+0xb880] ;  /* 0x00b88000e46c783b */ /* 0x000eee0000000100 */
[----:B------:R-:W-:Y:S01]  /*3810*/  HMMA.16816.F32 R40, R176, R110, R40 ;  /* 0x0000006eb028723c */ /* 0x000fe20000001828 */
[----:B------:R-:W5:Y:S04]  /*3820*/  LDSM.16.M88.2 R110, [R228+0xc080] ;  /* 0x00c08000e46e783b */ /* 0x000f680000000100 */
[----:B------:R-:W5:Y:S03]  /*3830*/  LDSM.16.M88.4 R176, [R0+0x1d080] ;  /* 0x01d0800000b0783b */ /* 0x000f660000000200 */
[C---:B--2---:R-:W-:Y:S01]  /*3840*/  HMMA.16816.F32 R24, R104.reuse, R172, R24 ;  /* 0x000000ac6818723c */ /* 0x044fe20000001818 */
[----:B------:R-:W2:Y:S07]  /*3850*/  LDSM.16.M88.2 R172, [R220+0xa880] ;  /* 0x00a88000dcac783b */ /* 0x000eae0000000100 */
[C---:B----4-:R-:W-:Y:S01]  /*3860*/  HMMA.16816.F32 R28, R104.reuse, R174, R28 ;  /* 0x000000ae681c723c */ /* 0x050fe2000000181c */
[----:B------:R-:W4:Y:S07]  /*3870*/  LDSM.16.M88.2 R174, [R220+0xb880] ;  /* 0x00b88000dcae783b */ /* 0x000f2e0000000100 */
[C---:B-1----:R-:W-:Y:S01]  /*3880*/  HMMA.16816.F32 R32, R104.reuse, R2, R32 ;  /* 0x000000026820723c */ /* 0x042fe20000001820 */
[----:B------:R-:W1:Y:S07]  /*3890*/  LDSM.16.M88.2 R2, [R220+0xc080] ;  /* 0x00c08000dc02783b */ /* 0x000e6e0000000100 */
[C---:B---3--:R-:W-:Y:S01]  /*38a0*/  HMMA.16816.F32 R36, R104.reuse, R108, R36 ;  /* 0x0000006c6824723c */ /* 0x048fe20000001824 */
[----:B------:R-:W3:Y:S07]  /*38b0*/  LDSM.16.M88.2 R108, [R219+0xa080] ;  /* 0x00a08000db6c783b */ /* 0x000eee0000000100 */
[----:B-----5:R-:W-:Y:S01]  /*38c0*/  HMMA.16816.F32 R40, R104, R110, R40 ;  /* 0x0000006e6828723c */ /* 0x020fe20000001828 */
[----:B------:R-:W5:Y:S04]  /*38d0*/  LDSM.16.M88.2 R104, [R219+0xa880] ;  /* 0x00a88000db68783b */ /* 0x000f680000000100 */
[----:B------:R-:W3:Y:S03]  /*38e0*/  LDSM.16.M88.2 R106, [R219+0xb080] ;  /* 0x00b08000db6a783b */ /* 0x000ee60000000100 */
[C---:B------:R-:W-:Y:S01]  /*38f0*/  HMMA.16816.F32 R24, R176.reuse, R180, R24 ;  /* 0x000000b4b018723c */ /* 0x040fe20000001818 */
[----:B------:R-:W5:Y:S07]  /*3900*/  LDSM.16.M88.2 R110, [R219+0xb880] ;  /* 0x00b88000db6e783b */ /* 0x000f6e0000000100 */
[C---:B--2---:R-:W-:Y:S08]  /*3910*/  HMMA.16816.F32 R28, R176.reuse, R172, R28 ;  /* 0x000000acb01c723c */ /* 0x044ff0000000181c */
[C---:B------:R-:W-:Y:S01]  /*3920*/  HMMA.16816.F32 R32, R176.reuse, R182, R32 ;  /* 0x000000b6b020723c */ /* 0x040fe20000001820 */
[----:B------:R-:W-:Y:S07]  /*3930*/  LDSM.16.M88.4 R180, [R216+0x1f080] ;  /* 0x01f08000d8b4783b */ /* 0x000fee0000000200 */
[C---:B----4-:R-:W-:Y:S01]  /*3940*/  HMMA.16816.F32 R36, R176.reuse, R174, R36 ;  /* 0x000000aeb024723c */ /* 0x050fe20000001824 */
[----:B------:R-:W-:Y:S07]  /*3950*/  LDSM.16.M88.4 R172, [R188+0x2000] ;  /* 0x00200000bcac783b */ /* 0x000fee0000000200 */
[----:B-1----:R-:W-:Y:S01]  /*3960*/  HMMA.16816.F32 R40, R176, R2, R40 ;  /* 0x00000002b028723c */ /* 0x002fe20000001828 */
[----:B------:R-:W1:Y:S04]  /*3970*/  LDSM.16.M88.2 R2, [R219+0xc080] ;  /* 0x00c08000db02783b */ /* 0x000e680000000100 */
[----:B------:R-:W-:Y:S03]  /*3980*/  LDSM.16.M88.2 R176, [R218+0xb080] ;  /* 0x00b08000dab0783b */ /* 0x000fe60000000100 */
[C---:B---3--:R-:W-:Y:S01]  /*3990*/  HMMA.16816.F32 R24, R184.reuse, R108, R24 ;  /* 0x0000006cb818723c */ /* 0x048fe20000001818 */
        /* <DEDUP_REMOVED lines=9> */
[----:B------:R-:W1:Y:S06]  /*3a30*/  LDSM.16.M88.2 R2, [R228+0xd080] ;  /* 0x00d08000e402783b */ /* 0x000e6c0000000100 */
[----:B------:R-:W-:Y:S01]  /*3a40*/  FSEL R184, R7, -INF , P0 ;  /* 0xff80000007b87808 */ /* 0x000fe20000000000 */
[C---:B--2---:R-:W-:Y:S01]  /*3a50*/  HMMA.16816.F32 R24, R172.reuse, R108, R24 ;  /* 0x0000006cac18723c */ /* 0x044fe20000001818 */
[----:B------:R-:W2:Y:S04]  /*3a60*/  LDSM.16.M88.2 R108, [R228+0xd880] ;  /* 0x00d88000e46c783b */ /* 0x000ea80000000100 */
[----:B------:R-:W-:Y:S02]  /*3a70*/  FSEL R186, R10, -INF , P5 ;  /* 0xff8000000aba7808 */ /* 0x000fe40002800000 */
[----:B------:R-:W-:Y:S01]  /*3a80*/  ISETP.GT.AND P0, PT, R231, 0x11, PT ;  /* 0x00000011e700780c */ /* 0x000fe20003f04270 */
[C---:B---3--:R-:W-:Y:S01]  /*3a90*/  HMMA.16816.F32 R28, R172.reuse, R104, R28 ;  /* 0x00000068ac1c723c */ /* 0x048fe2000000181c */
[----:B------:R-:W3:Y:S03]  /*3aa0*/  LDSM.16.M88.2 R104, [R228+0xe080] ;  /* 0x00e08000e468783b */ /* 0x000ee60000000100 */
[----:B------:R-:W-:Y:S02]  /*3ab0*/  FSEL R192, R11, -INF , P0 ;  /* 0xff8000000bc07808 */ /* 0x000fe40000000000 */
[----:B------:R-:W-:Y:S02]  /*3ac0*/  FSEL R9, R9, -INF , P0 ;  /* 0xff80000009097808 */ /* 0x000fe40000000000 */
[C---:B------:R-:W-:Y:S03]  /*3ad0*/  HMMA.16816.F32 R32, R172.reuse, R176, R32 ;  /* 0x000000b0ac20723c */ /* 0x040fe60000001820 */
[----:B------:R-:W-:Y:S04]  /*3ae0*/  ISETP.GT.AND P0, PT, R231, 0x30, PT ;  /* 0x00000030e700780c */ /* 0x000fe80003f04270 */
[----:B------:R-:W-:Y:S01]  /*3af0*/  FSEL R11, R16, -INF , P0 ;  /* 0xff800000100b7808 */ /* 0x000fe20000000000 */
[C---:B----4-:R-:W-:Y:S01]  /*3b00*/  HMMA.16816.F32 R36, R172.reuse, R106, R36 ;  /* 0x0000006aac24723c */ /* 0x050fe20000001824 */
[----:B------:R-:W4:Y:S03]  /*3b10*/  LDSM.16.M88.2 R106, [R228+0xe880] ;  /* 0x00e88000e46a783b */ /* 0x000f260000000100 */
[--C-:B------:R-:W-:Y:S01]  /*3b20*/  FFMA.FTZ R176, R5, c[0x0][0x29c], -R190.reuse ;  /* 0x0000a70005b07a23 */ /* 0x100fe200000108be */
[----:B------:R-:W-:Y:S02]  /*3b30*/  FSEL R5, R4, -INF , P6 ;  /* 0xff80000004057808 */ /* 0x000fe40003000000 */
[----:B------:R-:W-:Y:S01]  /*3b40*/  FSEL R18, R18, -INF , P0 ;  /* 0xff80000012127808 */ /* 0x000fe20000000000 */
[----:B------:R-:W-:Y:S01]  /*3b50*/  HMMA.16816.F32 R40, R172, R178, R40 ;  /* 0x000000b2ac28723c */ /* 0x000fe20000001828 */
[----:B------:R-:W-:Y:S01]  /*3b60*/  LDSM.16.M88.4 R172, [R0+0x1f080] ;  /* 0x01f0800000ac783b */ /* 0x000fe20000000200 */
[----:B------:R-:W-:Y:S01]  /*3b70*/  MUFU.EX2 R176, R176 ;  /* 0x000000b000b07308 */ /* 0x000fe20000000800 */
[----:B------:R-:W-:Y:S01]  /*3b80*/  ISETP.GT.AND P0, PT, R231, 0x41, PT ;  /* 0x00000041e700780c */ /* 0x000fe20003f04270 */
[--C-:B------:R-:W-:Y:S02]  /*3b90*/  FFMA.FTZ R177, R5, c[0x0][0x29c], -R190.reuse ;  /* 0x0000a70005b17a23 */ /* 0x100fe400000108be */
[----:B------:R-:W-:Y:S01]  /*3ba0*/  LDSM.16.M88.2 R4, [R220+0xd880] ;  /* 0x00d88000dc04783b */ /* 0x000fe20000000100 */
[----:B------:R-:W-:Y:S01]  /*3bb0*/  FSEL R21, R21, -INF , P0 ;  /* 0xff80000015157808 */ /* 0x000fe20000000000 */
[C---:B-----5:R-:W-:Y:S02]  /*3bc0*/  HMMA.16816.F32 R24, R180.reuse, R110, R24 ;  /* 0x0000006eb418723c */ /* 0x060fe40000001818 */
[----:B------:R-:W5:Y:S02]  /*3bd0*/  LDSM.16.M88.2 R110, [R220+0xc880] ;  /* 0x00c88000dc6e783b */ /* 0x000f640000000100 */
[----:B------:R-:W-:Y:S01]  /*3be0*/  MUFU.EX2 R177, R177 ;  /* 0x000000b100b17308 */ /* 0x000fe20000000800 */
[--C-:B------:R-:W-:Y:S02]  /*3bf0*/  FFMA.FTZ R179, R9, c[0x0][0x29c], -R190.reuse ;  /* 0x0000a70009b37a23 */ /* 0x100fe400000108be */
[--C-:B------:R-:W-:Y:S01]  /*3c00*/  FFMA.FTZ R18, R18, c[0x0][0x29c], -R189.reuse ;  /* 0x0000a70012127a23 */ /* 0x100fe200000108bd */
[C---:B-1----:R-:W-:Y:S01]  /*3c10*/  HMMA.16816.F32 R28, R180.reuse, R2, R28 ;  /* 0x00000002b41c723c */ /* 0x042fe2000000181c */
[----:B------:R-:W1:Y:S05]  /*3c20*/  LDSM.16.M88.2 R2, [R220+0xd080] ;  /* 0x00d08000dc02783b */ /* 0x000e6a0000000100 */
[----:B------:R-:W-:Y:S02]  /*3c30*/  MUFU.EX2 R179, R179 ;  /* 0x000000b300b37308 */ /* 0x000fe40000000800 */
[C---:B--2---:R-:W-:Y:S07]  /*3c40*/  HMMA.16816.F32 R32, R180.reuse, R108, R32 ;  /* 0x0000006cb420723c */ /* 0x044fee0000001820 */
[----:B------:R-:W-:Y:S01]  /*3c50*/  FSEL R109, R8, -INF , P5 ;  /* 0xff800000086d7808 */ /* 0x000fe20002800000 */
[C---:B---3--:R-:W-:Y:S01]  /*3c60*/  HMMA.16816.F32 R36, R180.reuse, R104, R36 ;  /* 0x00000068b424723c */ /* 0x048fe20000001824 */
[----:B------:R-:W2:Y:S01]  /*3c70*/  LDSM.16.M88.2 R104, [R220+0xe080] ;  /* 0x00e08000dc68783b */ /* 0x000ea20000000100 */
[----:B------:R-:W-:Y:S01]  /*3c80*/  MUFU.EX2 R18, R18 ;  /* 0x0000001200127308 */ /* 0x000fe20000000800 */
[----:B------:R-:W-:Y:S01]  /*3c90*/  ISETP.GT.AND P5, PT, R231, 0x21, PT ;  /* 0x00000021e700780c */ /* 0x000fe20003fa4270 */
[--C-:B------:R-:W-:Y:S03]  /*3ca0*/  FFMA.FTZ R178, R109, c[0x0][0x29c], -R190.reuse ;  /* 0x0000a7006db27a23 */ /* 0x100fe600000108be */
[----:B------:R-:W-:Y:S01]  /*3cb0*/  FSEL R13, R13, -INF , P5 ;  /* 0xff8000000d0d7808 */ /* 0x000fe20002800000 */
[----:B----4-:R-:W-:Y:S04]  /*3cc0*/  HMMA.16816.F32 R40, R180, R106, R40 ;  /* 0x0000006ab428723c */ /* 0x010fe80000001828 */
[----:B------:R-:W-:Y:S01]  /*3cd0*/  FSEL R196, R15, -INF , P5 ;  /* 0xff8000000fc47808 */ /* 0x000fe20002800000 */
[----:B------:R-:W-:Y:S01]  /*3ce0*/  MUFU.EX2 R178, R178 ;  /* 0x000000b200b27308 */ /* 0x000fe20000000800 */
[----:B------:R-:W-:Y:S01]  /*3cf0*/  ISETP.GT.AND P5, PT, R231, 0x40, PT ;  /* 0x00000040e700780c */ /* 0x000fe20003fa4270 */
[--C-:B------:R-:W-:Y:S01]  /*3d00*/  FFMA.FTZ R183, R11, c[0x0][0x29c], -R190.reuse ;  /* 0x0000a7000bb77a23 */ /* 0x100fe200000108be */
[----:B------:R-:W-:Y:S01]  /*3d10*/  FSEL R182, R6, -INF , P6 ;  /* 0xff80000006b67808 */ /* 0x000fe20003000000 */
[----:B------:R-:W-:Y:S01]  /*3d20*/  LDSM.16.M88.2 R10, [R219+0xe080] ;  /* 0x00e08000db0a783b */ /* 0x000fe20000000100 */
[C---:B-----5:R-:W-:Y:S03]  /*3d30*/  HMMA.16816.F32 R24, R172.reuse, R110, R24 ;  /* 0x0000006eac18723c */ /* 0x060fe60000001818 */
[----:B------:R-:W3:Y:S02]  /*3d40*/  LDSM.16.M88.2 R6, [R220+0xe880] ;  /* 0x00e88000dc06783b */ /* 0x000ee40000000100 */
[----:B------:R-:W-:Y:S01]  /*3d50*/  ISETP.GT.AND P6, PT, R231, 0x20, PT ;  /* 0x00000020e700780c */ /* 0x000fe20003fc4270 */
[--C-:B------:R-:W-:Y:S01]  /*3d60*/  FFMA.FTZ R181, R13, c[0x0][0x29c], -R190.reuse ;  /* 0x0000a7000db57a23 */ /* 0x100fe200000108be */
[----:B------:R-:W-:Y:S01]  /*3d70*/  LDSM.16.M88.4 R108, [R225+0x4000] ;  /* 0x00400000e16c783b */ /* 0x000fe20000000200 */
[C---:B-1----:R-:W-:Y:S01]  /*3d80*/  HMMA.16816.F32 R28, R172.reuse, R2, R28 ;  /* 0x00000002ac1c723c */ /* 0x042fe2000000181c */
[----:B------:R-:W-:Y:S02]  /*3d90*/  MUFU.EX2 R183, R183 ;  /* 0x000000b700b77308 */ /* 0x000fe40000000800 */
[----:B------:R-:W-:Y:S01]  /*3da0*/  LDSM.16.M88.2 R2, [R219+0xd080] ;  /* 0x00d08000db02783b */ /* 0x000fe20000000100 */
[----:B------:R-:W-:Y:S01]  /*3db0*/  FSEL R9, R12, -INF , P6 ;  /* 0xff8000000c097808 */ /* 0x000fe20003000000 */
[--C-:B------:R-:W-:Y:S01]  /*3dc0*/  FFMA.FTZ R196, R196, c[0x0][0x29c], -R189.reuse ;  /* 0x0000a700c4c47a23 */ /* 0x100fe200000108bd */
[----:B------:R-:W-:Y:S02]  /*3dd0*/  FSEL R194, R14, -INF , P6 ;  /* 0xff8000000ec27808 */ /* 0x000fe40003000000 */
[C---:B------:R-:W-:Y:S01]  /*3de0*/  HMMA.16816.F32 R32, R172.reuse, R4, R32 ;  /* 0x00000004ac20723c */ /* 0x040fe20000001820 */
[----:B------:R-:W-:Y:S02]  /*3df0*/  LDSM.16.M88.2 R4, [R219+0xd880] ;  /* 0x00d88000db04783b */ /* 0x000fe40000000100 */
[----:B------:R-:W-:Y:S01]  /*3e00*/  MUFU.EX2 R181, R181 ;  /* 0x000000b500b57308 */ /* 0x000fe20000000800 */
[--C-:B------:R-:W-:Y:S01]  /*3e10*/  FFMA.FTZ R180, R9, c[0x0][0x29c], -R190.reuse ;  /* 0x0000a70009b47a23 */ /* 0x100fe200000108be */
[----:B------:R-:W-:Y:S01]  /*3e20*/  LDSM.16.M88.4 R12, [R188+0x4000] ;  /* 0x00400000bc0c783b */ /* 0x000fe20000000200 */
[----:B------:R-:W-:Y:S02]  /*3e30*/  ISETP.GT.AND P6, PT, R231, 0x31, PT ;  /* 0x00000031e700780c */ /* 0x000fe40003fc4270 */
[C---:B--2---:R-:W-:Y:S01]  /*3e40*/  HMMA.16816.F32 R36, R172.reuse, R104, R36 ;  /* 0x00000068ac24723c */ /* 0x044fe20000001824 */
[----:B------:R-:W1:Y:S03]  /*3e50*/  LDSM.16.M88.2 R8, [R219+0xc880] ;  /* 0x00c88000db08783b */ /* 0x000e660000000100 */
[----:B------:R-:W-:Y:S01]  /*3e60*/  FSEL R17, R17, -INF , P6 ;  /* 0xff80000011117808 */ /* 0x000fe20003000000 */
[----:B------:R-:W-:Y:S01]  /*3e70*/  MUFU.EX2 R180, R180 ;  /* 0x000000b400b47308 */ /* 0x000fe20000000800 */
[----:B------:R-:W-:Y:S03]  /*3e80*/  FSEL R22, R22, -INF , P5 ;  /* 0xff80000016167808 */ /* 0x000fe60002800000 */
[--C-:B------:R-:W-:Y:S02]  /*3e90*/  FFMA.FTZ R185, R17, c[0x0][0x29c], -R190.reuse ;  /* 0x0000a70011b97a23 */ /* 0x100fe400000108be */
[----:B------:R-:W-:Y:S01]  /*3ea0*/  LDSM.16.M88.2 R16, [R218+0xc880] ;  /* 0x00c88000da10783b */ /* 0x000fe20000000100 */
[--C-:B------:R-:W-:Y:S06]  /*3eb0*/  FFMA.FTZ R22, R22, c[0x0][0x29c], -R189.reuse ;  /* 0x0000a70016167a23 */ /* 0x100fec00000108bd */
[----:B------:R-:W-:Y:S01]  /*3ec0*/  MUFU.EX2 R22, R22 ;  /* 0x0000001600167308 */ /* 0x000fe20000000800 */
[----:B---3--:R-:W-:Y:S01]  /*3ed0*/  HMMA.16816.F32 R40, R172, R6, R40 ;  /* 0x00000006ac28723c */ /* 0x008fe20000001828 */
[----:B------:R-:W2:Y:S04]  /*3ee0*/  LDSM.16.M88.2 R6, [R219+0xe880] ;  /* 0x00e88000db06783b */ /* 0x000ea80000000100 */
[----:B------:R-:W-:Y:S02]  /*3ef0*/  LDS R174, [R238.X4+0x21280] ;  /* 0x02128000eeae7984 */ /* 0x000fe40000004800 */
[----:B------:R-:W-:Y:S02]  /*3f00*/  FSEL R175, R20, -INF , P5 ;  /* 0xff80000014af7808 */ /* 0x000fe40002800000 */
[----:B------:R-:W-:Y:S03]  /*3f10*/  MUFU.EX2 R172, R185 ;  /* 0x000000b900ac7308 */ /* 0x000fe60000000800 */
[--C-:B------:R-:W-:Y:S02]  /*3f20*/  FFMA.FTZ R173, R175, c[0x0][0x29c], -R190.reuse ;  /* 0x0000a700afad7a23 */ /* 0x100fe400000108be */
[----:B------:R-:W-:Y:S02]  /*3f30*/  FFMA.FTZ R190, R21, c[0x0][0x29c], -R190 ;  /* 0x0000a70015be7a23 */ /* 0x000fe400000108be */
[----:B------:R-:W-:Y:S01]  /*3f40*/  LDSM.16.M88.2 R20, [R218+0xe080] ;  /* 0x00e08000da14783b */ /* 0x000fe20000000100 */
[--C-:B------:R-:W-:Y:S02]  /*3f50*/  FFMA.FTZ R175, R184, c[0x0][0x29c], -R189.reuse ;  /* 0x0000a700b8af7a23 */ /* 0x100fe400000108bd */
[----:B------:R-:W-:Y:S01]  /*3f60*/  MUFU.EX2 R173, R173 ;  /* 0x000000ad00ad7308 */ /* 0x000fe20000000800 */
[C---:B-1----:R-:W-:Y:S01]  /*3f70*/  HMMA.16816.F32 R24, R108.reuse, R8, R24 ;  /* 0x000000086c18723c */ /* 0x042fe20000001818 */
[----:B------:R-:W1:Y:S08]  /*3f80*/  LDSM.16.M88.2 R8, [R218+0xd080] ;  /* 0x00d08000da08783b */ /* 0x000e700000000100 */
[----:B------:R-:W-:Y:S01]  /*3f90*/  MUFU.EX2 R175, R175 ;  /* 0x000000af00af7308 */ /* 0x000fe20000000800 */
[C---:B------:R-:W-:Y:S01]  /*3fa0*/  HMMA.16816.F32 R28, R108.reuse, R2, R28 ;  /* 0x000000026c1c723c */ /* 0x040fe2000000181c */
[----:B------:R-:W3:Y:S07]  /*3fb0*/  LDSM.16.M88.2 R2, [R218+0xd880] ;  /* 0x00d88000da02783b */ /* 0x000eee0000000100 */
[C---:B------:R-:W-:Y:S01]  /*3fc0*/  HMMA.16816.F32 R32, R108.reuse, R4, R32 ;  /* 0x000000046c20723c */ /* 0x040fe20000001820 */
[----:B------:R-:W4:Y:S01]  /*3fd0*/  LDSM.16.M88.2 R4, [R218+0xe880] ;  /* 0x00e88000da04783b */ /* 0x000f220000000100 */
[----:B------:R-:W5:Y:S06]  /*3fe0*/  MUFU.EX2 R190, R190 ;  /* 0x000000be00be7308 */ /* 0x000f6c0000000800 */
[C---:B------:R-:W-:Y:S01]  /*3ff0*/  HMMA.16816.F32 R36, R108.reuse, R10, R36 ;  /* 0x0000000a6c24723c */ /* 0x040fe20000001824 */
[----:B------:R-:W4:Y:S06]  /*4000*/  LDS R11, [R238.X4+0x212a0] ;  /* 0x0212a000ee0b7984 */ /* 0x000f2c0000004800 */
[--C-:B------:R-:W-:Y:S01]  /*4010*/  FFMA.FTZ R10, R182, c[0x0][0x29c], -R189.reuse ;  /* 0x0000a700b60a7a23 */ /* 0x100fe200000108bd */
[----:B--2---:R-:W-:Y:S05]  /*4020*/  HMMA.16816.F32 R40, R108, R6, R40 ;  /* 0x000000066c28723c */ /* 0x004fea0000001828 */
[----:B------:R-:W2:Y:S02]  /*4030*/  MUFU.EX2 R10, R10 ;  /* 0x0000000a000a7308 */ /* 0x000ea40000000800 */
[--C-:B------:R-:W-:Y:S01]  /*4040*/  FFMA.FTZ R6, R186, c[0x0][0x29c], -R189.reuse ;  /* 0x0000a700ba067a23 */ /* 0x100fe200000108bd */
[C---:B------:R-:W-:Y:S05]  /*4050*/  HMMA.16816.F32 R24, R12.reuse, R16, R24 ;  /* 0x000000100c18723c */ /* 0x040fea0000001818 */
[--C-:B------:R-:W-:Y:S01]  /*4060*/  FFMA.FTZ R7, R192, c[0x0][0x29c], -R189.reuse ;  /* 0x0000a700c0077a23 */ /* 0x100fe200000108bd */
[----:B------:R-:W-:Y:S01]  /*4070*/  SHF.L.U32 R110, R230, 0x1, RZ ;  /* 0x00000001e66e7819 */ /* 0x000fe200000006ff */
[----:B------:R-:W-:Y:S01]  /*4080*/  MUFU.EX2 R6, R6 ;  /* 0x0000000600067308 */ /* 0x000fe20000000800 */
[C---:B-1----:R-:W-:Y:S04]  /*4090*/  HMMA.16816.F32 R28, R12.reuse, R8, R28 ;  /* 0x000000080c1c723c */ /* 0x042fe8000000181c */
[----:B------:R-:W-:Y:S03]  /*40a0*/  FSEL R16, R19, -INF , P6 ;  /* 0xff80000013107808 */ /* 0x000fe60003000000 */
[--C-:B------:R-:W-:Y:S01]  /*40b0*/  FFMA.FTZ R8, R194, c[0x0][0x29c], -R189.reuse ;  /* 0x0000a700c2087a23 */ /* 0x100fe200000108bd */
[C---:B---3--:R-:W-:Y:S01]  /*40c0*/  HMMA.16816.F32 R32, R12.reuse, R2, R32 ;  /* 0x000000020c20723c */ /* 0x048fe20000001820 */
[----:B------:R-:W-:Y:S03]  /*40d0*/  MUFU.EX2 R9, R196 ;  /* 0x000000c400097308 */ /* 0x000fe60000000800 */
[--C-:B------:R-:W-:Y:S04]  /*40e0*/  FFMA.FTZ R16, R16, c[0x0][0x29c], -R189.reuse ;  /* 0x0000a70010107a23 */ /* 0x100fe800000108bd */
[C---:B------:R-:W-:Y:S03]  /*40f0*/  HMMA.16816.F32 R36, R12.reuse, R20, R36 ;  /* 0x000000140c24723c */ /* 0x040fe60000001824 */
[----:B------:R-:W1:Y:S04]  /*4100*/  MUFU.EX2 R7, R7 ;  /* 0x0000000700077308 */ /* 0x000e680000000800 */
[----:B------:R-:W-:Y:S01]  /*4110*/  FSEL R20, R23, -INF , P0 ;  /* 0xff80000017147808 */ /* 0x000fe20000000000 */
[----:B----4-:R-:W-:Y:S01]  /*4120*/  HMMA.16816.F32 R40, R12, R4, R40 ;  /* 0x000000040c28723c */ /* 0x010fe20000001828 */
[----:B------:R-:W-:Y:S03]  /*4130*/  PLOP3.LUT P0, PT, PT, PT, UP0, 0x80, 0x0 ;  /* 0x000000000000781c */ /* 0x000fe60003f0f008 */
[----:B------:R-:W-:Y:S01]  /*4140*/  FFMA.FTZ R189, R20, c[0x0][0x29c], -R189 ;  /* 0x0000a70014bd7a23 */ /* 0x000fe200000108bd */
[----:B------:R-:W-:Y:S01]  /*4150*/  MUFU.EX2 R8, R8 ;  /* 0x0000000800087308 */ /* 0x000fe20000000800 */
[----:B-----5:R-:W-:Y:S01]  /*4160*/  F2FP.PACK_AB R20, R190, R173 ;  /* 0x000000adbe14723e */ /* 0x020fe200000000ff */
[--C-:B------:R-:W-:Y:S02]  /*4170*/  FADD.FTZ R5, R25, -R174.reuse ;  /* 0x800000ae19057221 */ /* 0x100fe40000010000 */
[--C-:B------:R-:W-:Y:S03]  /*4180*/  FADD.FTZ R4, R24, -R174.reuse ;  /* 0x800000ae18047221 */ /* 0x100fe60000010000 */
[C---:B------:R-:W-:Y:S01]  /*4190*/  FMUL.FTZ R5, R176.reuse, R5 ;  /* 0x00000005b0057220 */ /* 0x040fe20000410000 */
[----:B------:R-:W-:Y:S01]  /*41a0*/  F2FP.PACK_AB R176, R176, R177 ;  /* 0x000000b1b0b0723e */ /* 0x000fe200000000ff */
[----:B------:R-:W-:Y:S01]  /*41b0*/  FMUL.FTZ R4, R177, R4 ;  /* 0x00000004b1047220 */ /* 0x000fe20000410000 */
[----:B------:R3:W4:Y:S01]  /*41c0*/  MUFU.EX2 R15, R16 ;  /* 0x00000010000f7308 */ /* 0x0007220000000800 */
[--C-:B------:R-:W-:Y:S02]  /*41d0*/  FADD.FTZ R13, R28, -R174.reuse ;  /* 0x800000ae1c0d7221 */ /* 0x100fe40000010000 */
[--C-:B------:R-:W-:Y:S01]  /*41e0*/  FADD.FTZ R12, R29, -R174.reuse ;  /* 0x800000ae1d0c7221 */ /* 0x100fe20000010000 */
[----:B------:R-:W-:Y:S01]  /*41f0*/  F2FP.PACK_AB R4, R5, R4 ;  /* 0x000000040504723e */ /* 0x000fe200000000ff */
[----:B------:R-:W-:Y:S01]  /*4200*/  STS [R237+0x21480], R176 ;  /* 0x021480b0ed007388 */ /* 0x000fe20000000800 */
[----:B--2---:R-:W-:Y:S01]  /*4210*/  F2FP.PACK_AB R5, R175, R10 ;  /* 0x0000000aaf05723e */ /* 0x004fe200000000ff */
[C---:B------:R-:W-:Y:S02]  /*4220*/  FMUL.FTZ R12, R179.reuse, R12 ;  /* 0x0000000cb30c7220 */ /* 0x040fe40000410000 */
[----:B------:R-:W-:Y:S01]  /*4230*/  FMUL.FTZ R13, R178, R13 ;  /* 0x0000000db20d7220 */ /* 0x000fe20000410000 */
[----:B------:R-:W-:Y:S01]  /*4240*/  F2FP.PACK_AB R178, R179, R178 ;  /* 0x000000b2b3b2723e */ /* 0x000fe200000000ff */
[----:B------:R2:W-:Y:S01]  /*4250*/  STS [R234], R5 ;  /* 0x00000005ea007388 */ /* 0x0005e20000000800 */
[--C-:B------:R-:W-:Y:S01]  /*4260*/  FADD.FTZ R17, R32, -R174.reuse ;  /* 0x800000ae20117221 */ /* 0x100fe20000010000 */
[----:B------:R-:W5:Y:S01]  /*4270*/  MUFU.EX2 R189, R189 ;  /* 0x000000bd00bd7308 */ /* 0x000f620000000800 */
[----:B------:R-:W-:Y:S01]  /*4280*/  F2FP.PACK_AB R12, R12, R13 ;  /* 0x0000000d0c0c723e */ /* 0x000fe200000000ff */
[----:B------:R-:W-:Y:S01]  /*4290*/  STS [R237+0x21c80], R178 ;  /* 0x021c80b2ed007388 */ /* 0x000fe20000000800 */
[----:B-1----:R-:W-:Y:S01]  /*42a0*/  F2FP.PACK_AB R13, R7, R6 ;  /* 0x00000006070d723e */ /* 0x002fe200000000ff */
[--C-:B------:R-:W-:Y:S02]  /*42b0*/  FADD.FTZ R14, R33, -R174.reuse ;  /* 0x800000ae210e7221 */ /* 0x100fe40000010000 */
[----:B------:R-:W-:Y:S01]  /*42c0*/  FMUL.FTZ R17, R180, R17 ;  /* 0x00000011b4117220 */ /* 0x000fe20000410000 */
[C---:B------:R-:W-:Y:S01]  /*42d0*/  F2FP.PACK_AB R180, R181.reuse, R180 ;  /* 0x000000b4b5b4723e */ /* 0x040fe200000000ff */
[----:B------:R5:W-:Y:S01]  /*42e0*/  STS [R234+0x800], R13 ;  /* 0x0008000dea007388 */ /* 0x000be20000000800 */
[----:B------:R-:W-:Y:S01]  /*42f0*/  FMUL.FTZ R14, R181, R14 ;  /* 0x0000000eb50e7220 */ /* 0x000fe20000410000 */
[----:B---3--:R-:W-:Y:S02]  /*4300*/  F2FP.PACK_AB R16, R172, R183 ;  /* 0x000000b7ac10723e */ /* 0x008fe400000000ff */
[----:B------:R-:W-:Y:S01]  /*4310*/  STS [R237+0x22480], R180 ;  /* 0x022480b4ed007388 */ /* 0x000fe20000000800 */
[----:B----4-:R-:W-:Y:S01]  /*4320*/  F2FP.PACK_AB R19, R15, R18 ;  /* 0x000000120f13723e */ /* 0x010fe200000000ff */
[--C-:B------:R-:W-:Y:S01]  /*4330*/  FADD.FTZ R21, R30, -R11.reuse ;  /* 0x8000000b1e157221 */ /* 0x100fe20000010000 */
[----:B------:R-:W-:Y:S01]  /*4340*/  F2FP.PACK_AB R28, R14, R17 ;  /* 0x000000110e1c723e */ /* 0x000fe200000000ff */
[--C-:B------:R-:W-:Y:S01]  /*4350*/  FADD.FTZ R14, R27, -R11.reuse ;  /* 0x8000000b1b0e7221 */ /* 0x100fe20000010000 */
[----:B------:R-:W-:Y:S01]  /*4360*/  F2FP.PACK_AB R17, R9, R8 ;  /* 0x000000080911723e */ /* 0x000fe200000000ff */
[--C-:B------:R-:W-:Y:S02]  /*4370*/  FADD.FTZ R30, R31, -R11.reuse ;  /* 0x8000000b1f1e7221 */ /* 0x100fe40000010000 */
[----:B------:R-:W-:Y:S02]  /*4380*/  FMUL.FTZ R14, R175, R14 ;  /* 0x0000000eaf0e7220 */ /* 0x000fe40000410000 */
[----:B------:R-:W-:Y:S01]  /*4390*/  STS [R234+0x1000], R17 ;  /* 0x00100011ea007388 */ /* 0x000fe20000000800 */
[--C-:B--2---:R-:W-:Y:S02]  /*43a0*/  FADD.FTZ R5, R26, -R11.reuse ;  /* 0x8000000b1a057221 */ /* 0x104fe40000010000 */
[----:B------:R-:W-:Y:S01]  /*43b0*/  FMUL.FTZ R30, R7, R30 ;  /* 0x0000001e071e7220 */ /* 0x000fe20000410000 */
[----:B------:R-:W-:Y:S01]  /*43c0*/  STS [R237+0x22c80], R16 ;  /* 0x022c8010ed007388 */ /* 0x000fe20000000800 */
[----:B------:R-:W-:Y:S02]  /*43d0*/  FMUL.FTZ R5, R10, R5 ;  /* 0x000000050a057220 */ /* 0x000fe40000410000 */
[----:B------:R-:W-:Y:S01]  /*43e0*/  FMUL.FTZ R21, R6, R21 ;  /* 0x0000001506157220 */ /* 0x000fe20000410000 */
[----:B------:R1:W-:Y:S01]  /*43f0*/  STS [R234+0x1800], R19 ;  /* 0x00180013ea007388 */ /* 0x0003e20000000800 */
[--C-:B------:R-:W-:Y:S01]  /*4400*/  FADD.FTZ R7, R34, -R11.reuse ;  /* 0x8000000b22077221 */ /* 0x100fe20000010000 */
[----:B------:R-:W-:Y:S01]  /*4410*/  F2FP.PACK_AB R5, R14, R5 ;  /* 0x000000050e05723e */ /* 0x000fe200000000ff */
[--C-:B------:R-:W-:Y:S01]  /*4420*/  FADD.FTZ R6, R35, -R11.reuse ;  /* 0x8000000b23067221 */ /* 0x100fe20000010000 */
[----:B-----5:R-:W-:Y:S01]  /*4430*/  F2FP.PACK_AB R13, R189, R22 ;  /* 0x00000016bd0d723e */ /* 0x020fe200000000ff */
[----:B------:R-:W-:Y:S01]  /*4440*/  STS [R237+0x23480], R20 ;  /* 0x02348014ed007388 */ /* 0x000fe20000000800 */
[----:B------:R-:W-:Y:S01]  /*4450*/  F2FP.PACK_AB R21, R30, R21 ;  /* 0x000000151e15723e */ /* 0x000fe200000000ff */
[--C-:B------:R-:W-:Y:S02]  /*4460*/  FADD.FTZ R36, R36, -R174.reuse ;  /* 0x800000ae24247221 */ /* 0x100fe40000010000 */
[----:B------:R-:W-:Y:S01]  /*4470*/  STS [R234+0x2000], R13 ;  /* 0x0020000dea007388 */ /* 0x000fe20000000800 */
[--C-:B------:R-:W-:Y:S02]  /*4480*/  FADD.FTZ R37, R37, -R174.reuse ;  /* 0x800000ae25257221 */ /* 0x100fe40000010000 */
[----:B------:R-:W-:Y:S01]  /*4490*/  FMUL.FTZ R7, R8, R7 ;  /* 0x0000000708077220 */ /* 0x000fe20000410000 */
[----:B------:R-:W-:Y:S01]  /*44a0*/  BAR.SYNC.DEFER_BLOCKING 0x0 ;  /* 0x0000000000007b1d */ /* 0x000fe20000010000 */
[----:B------:R-:W-:Y:S02]  /*44b0*/  FMUL.FTZ R6, R9, R6 ;  /* 0x0000000609067220 */ /* 0x000fe40000410000 */
[----:B------:R-:W-:Y:S02]  /*44c0*/  FMUL.FTZ R36, R183, R36 ;  /* 0x00000024b7247220 */ /* 0x000fe40000410000 */
[----:B------:R-:W-:Y:S02]  /*44d0*/  FMUL.FTZ R37, R172, R37 ;  /* 0x00000025ac257220 */ /* 0x000fe40000410000 */
[--C-:B------:R-:W-:Y:S02]  /*44e0*/  FADD.FTZ R9, R38, -R11.reuse ;  /* 0x8000000b26097221 */ /* 0x100fe40000010000 */
[--C-:B------:R-:W-:Y:S01]  /*44f0*/  FADD.FTZ R8, R39, -R11.reuse ;  /* 0x8000000b27087221 */ /* 0x100fe20000010000 */
[----:B------:R-:W-:Y:S01]  /*4500*/  F2FP.PACK_AB R36, R37, R36 ;  /* 0x000000242524723e */ /* 0x000fe200000000ff */
[--C-:B------:R-:W-:Y:S01]  /*4510*/  FADD.FTZ R40, R40, -R174.reuse ;  /* 0x800000ae28287221 */ /* 0x100fe20000010000 */
[----:B-1----:R-:W-:Y:S01]  /*4520*/  F2FP.PACK_AB R19, R6, R7 ;  /* 0x000000070613723e */ /* 0x002fe200000000ff */
[----:B------:R-:W-:Y:S02]  /*4530*/  FADD.FTZ R41, R41, -R174 ;  /* 0x800000ae29297221 */ /* 0x000fe40000010000 */
[----:B------:R-:W-:Y:S02]  /*4540*/  FMUL.FTZ R9, R18, R9 ;  /* 0x0000000912097220 */ /* 0x000fe40000410000 */
[----:B------:R-:W-:Y:S02]  /*4550*/  FMUL.FTZ R8, R15, R8 ;  /* 0x000000080f087220 */ /* 0x000fe40000410000 */
[----:B------:R-:W-:Y:S02]  /*4560*/  FMUL.FTZ R40, R173, R40 ;  /* 0x00000028ad287220 */ /* 0x000fe40000410000 */
[----:B------:R-:W-:Y:S01]  /*4570*/  FMUL.FTZ R41, R190, R41 ;  /* 0x00000029be297220 */ /* 0x000fe20000410000 */
[----:B------:R-:W-:Y:S01]  /*4580*/  F2FP.PACK_AB R29, R8, R9 ;  /* 0x00000009081d723e */ /* 0x000fe200000000ff */
[--C-:B------:R-:W-:Y:S01]  /*4590*/  FADD.FTZ R17, R42, -R11.reuse ;  /* 0x8000000b2a117221 */ /* 0x100fe20000010000 */
[----:B------:R-:W-:Y:S01]  /*45a0*/  STS [R237+0x23c80], R4 ;  /* 0x023c8004ed007388 */ /* 0x000fe20000000800 */
[----:B------:R-:W-:Y:S01]  /*45b0*/  FADD.FTZ R10, R43, -R11 ;  /* 0x8000000b2b0a7221 */ /* 0x000fe20000010000 */
[----:B------:R-:W-:Y:S01]  /*45c0*/  F2FP.PACK_AB R40, R41, R40 ;  /* 0x000000282928723e */ /* 0x000fe200000000ff */
[----:B------:R-:W-:Y:S01]  /*45d0*/  FMUL.FTZ R17, R22, R17 ;  /* 0x0000001116117220 */ /* 0x000fe20000410000 */
[----:B------:R-:W-:Y:S01]  /*45e0*/  STS [R234+0x2800], R5 ;  /* 0x00280005ea007388 */ /* 0x000fe20000000800 */
[----:B------:R-:W-:Y:S03]  /*45f0*/  FMUL.FTZ R10, R189, R10 ;  /* 0x0000000abd0a7220 */ /* 0x000fe60000410000 */
[----:B------:R-:W-:Y:S02]  /*4600*/  STS [R237+0x24480], R12 ;  /* 0x0244800ced007388 */ /* 0x000fe40000000800 */
[----:B------:R-:W-:Y:S02]  /*4610*/  F2FP.PACK_AB R35, R10, R17 ;  /* 0x000000110a23723e */ /* 0x000fe400000000ff */
        /* <DEDUP_REMOVED lines=111> */
[----:B--234-:R-:W-:Y:S01]  /*4d10*/  LOP3.LUT P6, RZ, R236, 0x1, RZ, 0xc0, !PT ;  /* 0x00000001ecff7812 */ /* 0x01cfe200078cc0ff */
[----:B------:R-:W-:Y:S01]  /*4d20*/  USHF.R.S32.HI UR16, URZ, 0x1f, UR11 ;  /* 0x0000001f3f107899 */ /* 0x000fe2000801140b */
[----:B------:R-:W-:Y:S01]  /*4d30*/  P2R R7, PR, RZ, 0x4 ;  /* 0x00000004ff077803 */ /* 0x000fe20000000000 */
[----:B------:R-:W-:Y:S01]  /*4d40*/  ULDC.64 UR6, c[0x0][0x208] ;  /* 0x0000820000067ab9 */ /* 0x000fe20000000a00 */
[----:B------:R-:W-:Y:S01]  /*4d50*/  IMAD.MOV.U32 R5, RZ, RZ, c[0x0][0x208] ;  /* 0x00008200ff057624 */ /* 0x000fe200078e00ff */
[----:B------:R-:W-:Y:S01]  /*4d60*/  UIMAD UR16, UR16, UR6, URZ ;  /* 0x00000006101072a4 */ /* 0x000fe2000f8e023f */
[----:B------:R-:W-:Y:S01]  /*4d70*/  IMAD.MOV.U32 R4, RZ, RZ, 0x6 ;  /* 0x00000006ff047424 */ /* 0x000fe200078e00ff */
[----:B------:R-:W-:Y:S01]  /*4d80*/  UIMAD.WIDE.U32 UR18, UR11, UR6, URZ ;  /* 0x000000060b1272a5 */ /* 0x000fe2000f8e003f */
[C---:B------:R-:W-:Y:S01]  /*4d90*/  IMAD.SHL.U32 R6, R5.reuse, 0x40, RZ ;  /* 0x0000004005067824 */ /* 0x040fe200078e00ff */
[----:B------:R-:W-:Y:S02]  /*4da0*/  UIMAD UR16, UR11, UR7, UR16 ;  /* 0x000000070b1072a4 */ /* 0x000fe4000f8e0210 */
[----:B------:R-:W-:Y:S01]  /*4db0*/  SHF.L.U64.HI R4, R5, R4, c[0x0][0x20c] ;  /* 0x0000830005047619 */ /* 0x000fe20000010204 */
[----:B------:R-:W-:Y:S01]  /*4dc0*/  USHF.L.U32 UR6, UR11, 0x6, URZ ;  /* 0x000000060b067899 */ /* 0x000fe2000800063f */
[----:B------:R-:W-:Y:S01]  /*4dd0*/  IMAD.U32 R3, RZ, RZ, UR18 ;  /* 0x00000012ff037e24 */ /* 0x000fe2000f8e00ff */
[----:B------:R-:W-:Y:S01]  /*4de0*/  UIADD3 UR16, UR19, UR16, URZ ;  /* 0x0000001013107290 */ /* 0x000fe2000fffe03f */
[----:B------:R-:W-:Y:S03]  /*4df0*/  IMAD.U32 R2, RZ, RZ, UR18 ;  /* 0x00000012ff027e24 */ /* 0x000fe6000f8e00ff */
[----:B------:R-:W-:Y:S02]  /*4e00*/  LEA R8, P0, R3, R248, 0x7 ;  /* 0x000000f803087211 */ /* 0x000fe400078038ff */
[----:B------:R-:W-:Y:S05]  /*4e10*/  IMAD.U32 R3, RZ, RZ, UR16 ;  /* 0x00000010ff037e24 */ /* 0x000fea000f8e00ff */
[----:B------:R-:W-:Y:S01]  /*4e20*/  LEA.HI.X R9, R2, R249, R3, 0x7, P0 ;  /* 0x000000f902097211 */ /* 0x000fe200000f3c03 */
[----:B------:R-:W-:Y:S01]  /*4e30*/  IMAD.U32 R2, RZ, RZ, UR6 ;  /* 0x00000006ff027e24 */ /* 0x000fe2000f8e00ff */
[--C-:B------:R-:W-:Y:S01]  /*4e40*/  IADD3 R12, P5, P0, R6, 0x80, R8.reuse ;  /* 0x00000080060c7810 */ /* 0x100fe200078be008 */
[----:B------:R-:W-:Y:S03]  /*4e50*/  IMAD.U32 R3, RZ, RZ, UR6 ;  /* 0x00000006ff037e24 */ /* 0x000fe6000f8e00ff */
[--C-:B------:R-:W-:Y:S02]  /*4e60*/  IADD3.X R13, R4, RZ, R9.reuse, P5, P0 ;  /* 0x000000ff040d7210 */ /* 0x100fe40002fe0409 */
[----:B------:R-:W-:Y:S02]  /*4e70*/  IADD3 R10, P5, P0, R6, 0x100, R8 ;  /* 0x00000100060a7810 */ /* 0x000fe400078be008 */
[----:B------:R-:W-:Y:S02]  /*4e80*/  IADD3 R2, -R239, UR13, -R2 ;  /* 0x0000000def027c10 */ /* 0x000fe4000fffe902 */
[--C-:B------:R-:W-:Y:S02]  /*4e90*/  IADD3.X R11, R4, RZ, R9.reuse, P5, P0 ;  /* 0x000000ff040b7210 */ /* 0x100fe40002fe0409 */
[----:B------:R-:W-:Y:S02]  /*4ea0*/  ISETP.LT.OR P0, PT, R2, 0x1, !P6 ;  /* 0x000000010200780c */ /* 0x000fe40007701670 */
[----:B------:R-:W-:Y:S02]  /*4eb0*/  IADD3 R14, P5, R6, R8, RZ ;  /* 0x00000008060e7210 */ /* 0x000fe40007fbe0ff */
[----:B------:R-:W-:Y:S03]  /*4ec0*/  ISETP.LT.OR P6, PT, R2, 0x21, !P6 ;  /* 0x000000210200780c */ /* 0x000fe600077c1670 */
[----:B------:R-:W-:Y:S01]  /*4ed0*/  IMAD.X R15, R4, 0x1, R9, P5 ;  /* 0x00000001040f7824 */ /* 0x000fe200028e0609 */
[----:B------:R-:W-:Y:S01]  /*4ee0*/  LOP3.LUT P5, RZ, R236, 0x2, RZ, 0xc0, !PT ;  /* 0x00000002ecff7812 */ /* 0x000fe200078ac0ff */
[----:B------:R-:W-:Y:S04]  /*4ef0*/  @!P1 IMAD.WIDE R4, R3, 0x4, R244 ;  /* 0x0000000403049825 */ /* 0x000fe800078e02f4 */
[----:B------:R-:W-:Y:S01]  /*4f00*/  @!PT LDS RZ, [RZ] ;  /* 0x00000000fffff984 */ /* 0x000fe20000000800 */
[----:B------:R-:W-:Y:S01]  /*4f10*/  @!PT LDS RZ, [RZ] ;  /* 0x00000000fffff984 */ /* 0x000fe20000000800 */
[----:B------:R-:W-:Y:S01]  /*4f20*/  @!PT LDS RZ, [RZ] ;  /* 0x00000000fffff984 */ /* 0x000fe20000000800 */
[----:B------:R1:W-:Y:S01]  /*4f30*/  LDGSTS.E.BYPASS.LTC128B.128 [R235+0x1b080], [R8.64], !P0 ;  /* 0x1b08000008eb7fae */ /* 0x0003e2000c101d4e */
[C---:B------:R-:W-:Y:S02]  /*4f40*/  ISETP.LT.OR P0, PT, R2.reuse, 0x1, !P5 ;  /* 0x000000010200780c */ /* 0x040fe40006f01670 */
[----:B------:R-:W-:Y:S11]  /*4f50*/  ISETP.LT.OR P5, PT, R2, 0x21, !P5 ;  /* 0x000000210200780c */ /* 0x000ff60006fa1670 */
[----:B------:R1:W-:Y:S01]  /*4f60*/  LDGSTS.E.BYPASS.LTC128B.128 [R235+0x1d080], [R8.64+0x80], !P0 ;  /* 0x1d08008008eb7fae */ /* 0x0003e2000c101d4e */
[----:B------:R-:W-:Y:S04]  /*4f70*/  LOP3.LUT P0, RZ, R236, 0x4, RZ, 0xc0, !PT ;  /* 0x00000004ecff7812 */ /* 0x000fe8000780c0ff */
[C---:B------:R-:W-:Y:S02]  /*4f80*/  ISETP.LT.OR P2, PT, R2.reuse, 0x1, !P0 ;  /* 0x000000010200780c */ /* 0x040fe40004741670 */
[----:B------:R-:W-:Y:S01]  /*4f90*/  ISETP.LT.OR P0, PT, R2, 0x21, !P0 ;  /* 0x000000210200780c */ /* 0x000fe20004701670 */
[----:B------:R-:W-:Y:S10]  /*4fa0*/  @!P1 IMAD.SHL.U32 R2, R233, 0x10, RZ ;  /* 0x00000010e9029824 */ /* 0x000ff400078e00ff */
[----:B------:R1:W-:Y:S01]  /*4fb0*/  LDGSTS.E.BYPASS.LTC128B.128 [R235+0x1f080], [R8.64+0x100], !P2 ;  /* 0x1f08010008eb7fae */ /* 0x0003e2000d101d4e */
[----:B------:R-:W-:Y:S03]  /*4fc0*/  ISETP.NE.AND P2, PT, R7, RZ, PT ;  /* 0x000000ff0700720c */ /* 0x000fe60003f45270 */
[----:B------:R1:W-:Y:S04]  /*4fd0*/  LDGSTS.E.BYPASS.LTC128B.128 [R235+0x1c080], [R14.64], !P6 ;  /* 0x1c0800000eeb7fae */ /* 0x0003e8000f101d4e */
[----:B------:R1:W-:Y:S04]  /*4fe0*/  LDGSTS.E.BYPASS.LTC128B.128 [R235+0x1e080], [R12.64], !P5 ;  /* 0x1e0800000ceb7fae */ /* 0x0003e8000e901d4e */
[----:B------:R1:W-:Y:S04]  /*4ff0*/  LDGSTS.E.BYPASS.LTC128B.128 [R235+0x20080], [R10.64], !P0 ;  /* 0x200800000aeb7fae */ /* 0x0003e8000c101d4e */
[----:B------:R1:W-:Y:S02]  /*5000*/  @!P1 LDGSTS.E.BYPASS.LTC128B.128 [R2+0x21280], [R4.64] ;  /* 0x2128000004029fae */ /* 0x0003e4000b901d4e */
.L_x_721:
[-C--:B-1234-:R-:W-:Y:S01]  /*5010*/  HMMA.16816.F32 R4, R172, R176.reuse, RZ ;  /* 0x000000b0ac04723c */ /* 0x09efe200000018ff */
[----:B------:R-:W-:Y:S01]  /*5020*/  LDSM.16.MT88.4 R204, [R222+0x1000] ;  /* 0x00100000decc783b */ /* 0x000fe20000004200 */
[----:B------:R-:W-:Y:S02]  /*5030*/  UIMAD UR5, UR5, 0x3000, URZ ;  /* 0x00003000050578a4 */ /* 0x000fe4000f8e023f */
[----:B------:R-:W-:Y:S01]  /*5040*/  UISETP.GE.AND UP0, UPT, UR11, UR8, UPT ;  /* 0x000000080b00728c */ /* 0x000fe2000bf06270 */
[----:B------:R-:W-:Y:S01]  /*5050*/  LDSM.16.M88.4 R208, [R223+0x1400] ;  /* 0x00140000dfd0783b */ /* 0x000fe20000000200 */
[----:B------:R-:W-:Y:S02]  /*5060*/  UISETP.GE.AND UP1, UPT, UR12, 0x1, UPT ;  /* 0x000000010c00788c */ /* 0x000fe4000bf26270 */
[C---:B------:R-:W-:Y:S01]  /*5070*/  HMMA.16816.F32 R8, R180.reuse, R176, RZ ;  /* 0x000000b0b408723c */ /* 0x040fe200000018ff */
[----:B------:R-:W-:Y:S01]  /*5080*/  LDSM.16.M88.4 R212, [R223+0x2400] ;  /* 0x00240000dfd4783b */ /* 0x000fe20000000200 */
[----:B------:R-:W-:Y:S02]  /*5090*/  UIADD3 UR6, UR4, 0x1, URZ ;  /* 0x0000000104067890 */ /* 0x000fe4000fffe03f */
[----:B------:R-:W-:Y:S01]  /*50a0*/  IADD3 R2, P0, R242, UR5, RZ ;  /* 0x00000005f2027c10 */ /* 0x000fe2000ff1e0ff */
[----:B------:R-:W0:Y:S01]  /*50b0*/  LDGDEPBAR ;  /* 0x00000000000079af */ /* 0x000e220000000000 */
[----:B------:R-:W-:Y:S02]  /*50c0*/  UISETP.GE.AND UP2, UPT, UR4, 0x1, UPT ;  /* 0x000000010400788c */ /* 0x000fe4000bf46270 */
[-C--:B------:R-:W-:Y:S08]  /*50d0*/  HMMA.16816.F32 R12, R180, R178.reuse, RZ ;  /* 0x000000b2b40c723c */ /* 0x080ff000000018ff */
        /* <DEDUP_REMOVED lines=11> */
[----:B------:R-:W2:Y:S07]  /*5190*/  LDSM.16.MT88.4 R172, [R222+0x3800] ;  /* 0x00380000deac783b */ /* 0x000eae0000004200 */
        /* <DEDUP_REMOVED lines=15> */
[----:B------:R-:W3:Y:S04]  /*5290*/  LDSM.16.M88.4 R184, [R223+0x1800] ;  /* 0x00180000dfb8783b */ /* 0x000ee80000000200 */
[----:B------:R-:W-:Y:S03]  /*52a0*/  LDSM.16.M88.4 R200, [R223+0x2000] ;  /* 0x00200000dfc8783b */ /* 0x000fe60000000200 */
[-C--:B-1----:R-:W-:Y:S08]  /*52b0*/  HMMA.16816.F32 R4, R176, R204.reuse, R4 ;  /* 0x000000ccb004723c */ /* 0x082ff00000001804 */
[C---:B------:R-:W-:Y:S08]  /*52c0*/  HMMA.16816.F32 R8, R208.reuse, R204, R8 ;  /* 0x000000ccd008723c */ /* 0x040ff00000001808 */
[-C--:B------:R-:W-:Y:S08]  /*52d0*/  HMMA.16816.F32 R12, R208, R206.reuse, R12 ;  /* 0x000000ced00c723c */ /* 0x080ff0000000180c */
[C---:B------:R-:W-:Y:S01]  /*52e0*/  HMMA.16816.F32 R16, R176.reuse, R206, R16 ;  /* 0x000000ceb010723c */ /* 0x040fe20000001810 */
[----:B------:R-:W-:Y:S07]  /*52f0*/  LDSM.16.MT88.4 R204, [R222+0x2000] ;  /* 0x00200000decc783b */ /* 0x000fee0000004200 */
[-C--:B--2---:R-:W-:Y:S08]  /*5300*/  HMMA.16816.F32 R20, R176, R172.reuse, R20 ;  /* 0x000000acb014723c */ /* 0x084ff00000001814 */
[C---:B------:R-:W-:Y:S08]  /*5310*/  HMMA.16816.F32 R24, R208.reuse, R172, R24 ;  /* 0x000000acd018723c */ /* 0x040ff00000001818 */
[-C--:B------:R-:W-:Y:S08]  /*5320*/  HMMA.16816.F32 R28, R208, R174.reuse, R28 ;  /* 0x000000aed01c723c */ /* 0x080ff0000000181c */
[C---:B------:R-:W-:Y:S01]  /*5330*/  HMMA.16816.F32 R32, R176.reuse, R174, R32 ;  /* 0x000000aeb020723c */ /* 0x040fe20000001820 */
[----:B------:R-:W1:Y:S07]  /*5340*/  LDSM.16.MT88.4 R172, [R222+0x6800] ;  /* 0x00680000deac783b */ /* 0x000e6e0000004200 */
[-C--:B------:R-:W-:Y:S08]  /*5350*/  HMMA.16816.F32 R36, R176, R180.reuse, R36 ;  /* 0x000000b4b024723c */ /* 0x080ff00000001824 */
[C---:B------:R-:W-:Y:S08]  /*5360*/  HMMA.16816.F32 R40, R208.reuse, R180, R40 ;  /* 0x000000b4d028723c */ /* 0x040ff00000001828 */
[-C--:B------:R-:W-:Y:S01]  /*5370*/  HMMA.16816.F32 R104, R208, R182.reuse, R104 ;  /* 0x000000b6d068723c */ /* 0x080fe20000001868 */
[----:B------:R-:W2:Y:S07]  /*5380*/  LDSM.16.MT88.4 R208, [R222+0x4800] ;  /* 0x00480000ded0783b */ /* 0x000eae0000004200 */
[----:B------:R-:W-:Y:S01]  /*5390*/  HMMA.16816.F32 R108, R176, R182, R108 ;  /* 0x000000b6b06c723c */ /* 0x000fe2000000186c */
[----:B------:R-:W4:Y:S06]  /*53a0*/  LDSM.16.MT88.4 R176, [R222+0x7000] ;  /* 0x00700000deb0783b */ /* 0x000f2c0000004200 */
[----:B------:R-:W-:Y:S01]  /*53b0*/  IMAD.U32 R182, RZ, RZ, UR5 ;  /* 0x00000005ffb67e24 */ /* 0x000fe2000f8e00ff */
[-C--:B---3--:R-:W-:Y:S01]  /*53c0*/  HMMA.16816.F32 R4, R184, R188.reuse, R4 ;  /* 0x000000bcb804723c */ /* 0x088fe20000001804 */
[----:B------:R-:W-:Y:S04]  /*53d0*/  UIADD3 UR5, UR12, 0x1, URZ ;  /* 0x000000010c057890 */ /* 0x000fe8000fffe03f */
[----:B------:R-:W-:Y:S01]  /*53e0*/  LEA.HI.X.SX32 R3, R182, R241, 0x1, P0 ;  /* 0x000000f1b6037211 */ /* 0x000fe200000f0eff */
[----:B------:R-:W-:Y:S01]  /*53f0*/  USEL UR12, UR5, URZ, !UP1 ;  /* 0x0000003f050c7287 */ /* 0x000fe2000c800000 */
[C---:B------:R-:W-:Y:S01]  /*5400*/  LEA R180, P0, R2.reuse, c[0x0][0x220], 0x2 ;  /* 0x0000880002b47a11 */ /* 0x040fe200078010ff */
[C---:B------:R-:W-:Y:S01]  /*5410*/  HMMA.16816.F32 R8, R192.reuse, R188, R8 ;  /* 0x000000bcc008723c */ /* 0x040fe20000001808 */
[----:B------:R-:W-:Y:S03]  /*5420*/  UMOV UR5, UR11 ;  /* 0x0000000b00057c82 */ /* 0x000fe60008000000 */
[----:B------:R-:W-:Y:S01]  /*5430*/  LEA.HI.X R181, R2, c[0x0][0x224], R3, 0x2, P0 ;  /* 0x0000890002b57a11 */ /* 0x000fe200000f1403 */
[----:B------:R-:W-:Y:S01]  /*5440*/  IMAD.U32 R3, RZ, RZ, UR4 ;  /* 0x00000004ff037e24 */ /* 0x000fe2000f8e00ff */
[----:B------:R-:W-:Y:S01]  /*5450*/  PLOP3.LUT P0, PT, PT, PT, UP0, 0x80, 0x0 ;  /* 0x000000000000781c */ /* 0x000fe20003f0f008 */
[----:B------:R-:W-:Y:S01]  /*5460*/  USEL UR4, UR6, URZ, !UP2 ;  /* 0x0000003f06047287 */ /* 0x000fe2000d000000 */
[-C--:B------:R-:W-:Y:S04]  /*5470*/  HMMA.16816.F32 R12, R192, R190.reuse, R12 ;  /* 0x000000bec00c723c */ /* 0x080fe8000000180c */
[----:B------:R-:W-:Y:S04]  /*5480*/  IMAD R3, R3, 0x3000, R230 ;  /* 0x0000300003037824 */ /* 0x000fe800078e02e6 */
[C---:B------:R-:W-:Y:S08]  /*5490*/  HMMA.16816.F32 R16, R184.reuse, R190, R16 ;  /* 0x000000beb810723c */ /* 0x040ff00000001810 */
[-C--:B------:R-:W-:Y:S08]  /*54a0*/  HMMA.16816.F32 R20, R184, R196.reuse, R20 ;  /* 0x000000c4b814723c */ /* 0x080ff00000001814 */
[C---:B------:R-:W-:Y:S08]  /*54b0*/  HMMA.16816.F32 R24, R192.reuse, R196, R24 ;  /* 0x000000c4c018723c */ /* 0x040ff00000001818 */
[-C--:B------:R-:W-:Y:S08]  /*54c0*/  HMMA.16816.F32 R28, R192, R198.reuse, R28 ;  /* 0x000000c6c01c723c */ /* 0x080ff0000000181c */
[C---:B------:R-:W-:Y:S08]  /*54d0*/  HMMA.16816.F32 R32, R184.reuse, R198, R32 ;  /* 0x000000c6b820723c */ /* 0x040ff00000001820 */
[-C--:B-1----:R-:W-:Y:S08]  /*54e0*/  HMMA.16816.F32 R36, R184, R172.reuse, R36 ;  /* 0x000000acb824723c */ /* 0x082ff00000001824 */
[C---:B------:R-:W-:Y:S07]  /*54f0*/  HMMA.16816.F32 R40, R192.reuse, R172, R40 ;  /* 0x000000acc028723c */ /* 0x040fee0000001828 */
[----:B------:R-:W-:Y:S01]  /*5500*/  IMAD.SHL.U32 R172, R3, 0x2, RZ ;  /* 0x0000000203ac7824 */ /* 0x000fe200078e00ff */
[-C--:B------:R-:W-:Y:S01]  /*5510*/  HMMA.16816.F32 R104, R192, R174.reuse, R104 ;  /* 0x000000aec068723c */ /* 0x080fe20000001868 */
[----:B------:R-:W-:Y:S07]  /*5520*/  LDSM.16.MT88.2 R2, [R224+0x23c80] ;  /* 0x023c8000e002783b */ /* 0x000fee0000004100 */
[----:B------:R-:W-:Y:S08]  /*5530*/  HMMA.16816.F32 R108, R184, R174, R108 ;  /* 0x000000aeb86c723c */ /* 0x000ff0000000186c */
[-C--:B------:R-:W-:Y:S08]  /*5540*/  HMMA.16816.F32 R4, R200, R204.reuse, R4 ;  /* 0x000000ccc804723c */ /* 0x080ff00000001804 */
[C---:B------:R-:W-:Y:S08]  /*5550*/  HMMA.16816.F32 R8, R212.reuse, R204, R8 ;  /* 0x000000ccd408723c */ /* 0x040ff00000001808 */
[-C--:B------:R-:W-:Y:S07]  /*5560*/  HMMA.16816.F32 R12, R212, R206.reuse, R12 ;  /* 0x000000ced40c723c */ /* 0x080fee000000180c */
[----:B------:R-:W-:Y:S01]  /*5570*/  RED.E.ADD.F32.FTZ.RN.STRONG.GPU [R180.64], R4 ;  /* 0x00000004b400798e */ /* 0x000fe2000c10e78e */
[C---:B------:R-:W-:Y:S03]  /*5580*/  HMMA.16816.F32 R16, R200.reuse, R206, R16 ;  /* 0x000000cec810723c */ /* 0x040fe60000001810 */
[----:B------:R-:W-:Y:S04]  /*5590*/  RED.E.ADD.F32.FTZ.RN.STRONG.GPU [R180.64+0x400], R5 ;  /* 0x00040005b400798e */ /* 0x000fe8000c10e78e */
[----:B------:R-:W-:Y:S01]  /*55a0*/  RED.E.ADD.F32.FTZ.RN.STRONG.GPU [R180.64+0x800], R6 ;  /* 0x00080006b400798e */ /* 0x000fe2000c10e78e */
[-C--:B--2---:R-:W-:Y:S03]  /*55b0*/  HMMA.16816.F32 R20, R200, R208.reuse, R20 ;  /* 0x000000d0c814723c */ /* 0x084fe60000001814 */
        /* <DEDUP_REMOVED lines=12> */
[----:B------:R-:W-:Y:S04]  /*5680*/  RED.E.ADD.F32.FTZ.RN.STRONG.GPU [R180.64+0x2c00], R19 ;  /* 0x002c0013b400798e */ /* 0x000fe8000c10e78e */
[----:B------:R-:W-:Y:S01]  /*5690*/  RED.E.ADD.F32.FTZ.RN.STRONG.GPU [R180.64+0x3000], R12 ;  /* 0x0030000cb400798e */ /* 0x000fe2000c10e78e */
[C---:B------:R-:W-:Y:S03]  /*56a0*/  HMMA.16816.F32 R40, R212.reuse, R176, R40 ;  /* 0x000000b0d428723c */ /* 0x040fe60000001828 */
[----:B------:R-:W1:Y:S04]  /*56b0*/  LDSM.16.MT88.4 R8, [R172+0xf080] ;  /* 0x00f08000ac08783b */ /* 0x000e680000004200 */
[----:B------:R-:W-:Y:S01]  /*56c0*/  RED.E.ADD.F32.FTZ.RN.STRONG.GPU [R180.64+0x3400], R13 ;  /* 0x0034000db400798e */ /* 0x000fe2000c10e78e */
[-C--:B------:R-:W-:Y:S03]  /*56d0*/  HMMA.16816.F32 R104, R212, R178.reuse, R104 ;  /* 0x000000b2d468723c */ /* 0x080fe60000001868 */
[----:B------:R-:W-:Y:S04]  /*56e0*/  RED.E.ADD.F32.FTZ.RN.STRONG.GPU [R180.64+0x3800], R14 ;  /* 0x0038000eb400798e */ /* 0x000fe8000c10e78e */
[----:B------:R-:W-:Y:S01]  /*56f0*/  RED.E.ADD.F32.FTZ.RN.STRONG.GPU [R180.64+0x3c00], R15 ;  /* 0x003c000fb400798e */ /* 0x000fe2000c10e78e */
[----:B------:R-:W-:Y:S03]  /*5700*/  HMMA.16816.F32 R108, R200, R178, R108 ;  /* 0x000000b2c86c723c */ /* 0x000fe6000000186c */
        /* <DEDUP_REMOVED lines=184> */
.L_x_719:
[----:B------:R-:W-:Y:S05]  /*6290*/  @P1 BRA `(.L_x_723) ;  /* 0x000034f000001947 */ /* 0x000fea0003800000 */
[----:B------:R-:W-:Y:S01]  /*62a0*/  SHF.R.S32.HI R0, RZ, 0x1f, R233 ;  /* 0x0000001fff007819 */ /* 0x000fe200000114e9 */
[----:B-----5:R-:W-:Y:S01]  /*62b0*/  IMAD.SHL.U32 R3, R233, 0x80, RZ ;  /* 0x00000080e9037824 */ /* 0x020fe200078e00ff */
[----:B------:R-:W-:Y:S01]  /*62c0*/  BAR.SYNC.DEFER_BLOCKING 0x1, 0x100 ;  /* 0x0044000000007b1d */ /* 0x000fe20000010000 */
[----:B------:R-:W-:Y:S02]  /*62d0*/  F2FP.PACK_AB R44, R45, R44 ;  /* 0x0000002c2d2c723e */ /* 0x000fe400000000ff */
[----:B------:R-:W-:-:S02]  /*62e0*/  LEA.HI R5, R0, R233, RZ, 0x2 ;  /* 0x000000e900057211 */ /* 0x000fc400078f10ff */
[CC--:B------:R-:W-:Y:S02]  /*62f0*/  LEA.HI R2, R0.reuse, R233.reuse, RZ, 0x5 ;  /* 0x000000e900027211 */ /* 0x0c0fe400078f28ff */
[----:B------:R-:W-:Y:S02]  /*6300*/  LEA.HI R4, R0, R233, RZ, 0x7 ;  /* 0x000000e900047211 */ /* 0x000fe400078f38ff */
[--C-:B------:R-:W-:Y:S02]  /*6310*/  SHF.R.S32.HI R6, RZ, 0x2, R5.reuse ;  /* 0x00000002ff067819 */ /* 0x100fe40000011405 */
[----:B------:R-:W-:Y:S01]  /*6320*/  LOP3.LUT R3, R3, 0x180, RZ, 0xc0, !PT ;  /* 0x0000018003037812 */ /* 0x000fe200078ec0ff */
[----:B------:R-:W-:Y:S01]  /*6330*/  IMAD.SHL.U32 R4, R4, 0x4, RZ ;  /* 0x0000000404047824 */ /* 0x000fe200078e00ff */
[----:B------:R-:W-:Y:S02]  /*6340*/  SHF.R.U32.HI R2, RZ, 0x1, R2 ;  /* 0x00000001ff027819 */ /* 0x000fe40000011602 */
[----:B------:R-:W-:-:S02]  /*6350*/  SHF.R.S32.HI R5, RZ, 0x1f, R5 ;  /* 0x0000001fff057819 */ /* 0x000fc40000011405 */
[----:B------:R-:W-:Y:S02]  /*6360*/  LOP3.LUT R2, R3, 0x30, R2, 0xf8, !PT ;  /* 0x0000003003027812 */ /* 0x000fe400078ef802 */
[----:B------:R-:W-:Y:S02]  /*6370*/  LEA.HI R5, R5, R6, RZ, 0x3 ;  /* 0x0000000605057211 */ /* 0x000fe400078f18ff */
[----:B------:R-:W-:Y:S02]  /*6380*/  LOP3.LUT R179, R2, 0x40, RZ, 0xfc, !PT ;  /* 0x0000004002b37812 */ /* 0x000fe400078efcff */
[----:B------:R-:W-:Y:S02]  /*6390*/  LOP3.LUT R4, R4, 0xfffffe00, RZ, 0xc0, !PT ;  /* 0xfffffe0004047812 */ /* 0x000fe400078ec0ff */
[----:B------:R-:W-:Y:S02]  /*63a0*/  LOP3.LUT R5, R5, 0xfffffff8, RZ, 0xc0, !PT ;  /* 0xfffffff805057812 */ /* 0x000fe400078ec0ff */
[----:B------:R-:W-:-:S02]  /*63b0*/  LOP3.LUT R177, R2, 0x8, RZ, 0xfc, !PT ;  /* 0x0000000802b17812 */ /* 0x000fc400078efcff */
[----:B------:R-:W-:Y:S02]  /*63c0*/  SHF.R.U32.HI R3, RZ, 0x3, R3 ;  /* 0x00000003ff037819 */ /* 0x000fe40000011603 */
[C---:B------:R-:W-:Y:S02]  /*63d0*/  LOP3.LUT R175, R2.reuse, 0x48, RZ, 0xfc, !PT ;  /* 0x0000004802af7812 */ /* 0x040fe400078efcff */
[C---:B------:R-:W-:Y:S02]  /*63e0*/  LOP3.LUT R173, R2.reuse, 0x1400, RZ, 0xfc, !PT ;  /* 0x0000140002ad7812 */ /* 0x040fe400078efcff */
[----:B------:R-:W-:Y:S02]  /*63f0*/  LOP3.LUT R111, R2, 0x1440, RZ, 0xfc, !PT ;  /* 0x00001440026f7812 */ /* 0x000fe400078efcff */
[----:B------:R-:W-:Y:S02]  /*6400*/  LOP3.LUT R179, R179, 0x1c0, RZ, 0xc0, !PT ;  /* 0x000001c0b3b37812 */ /* 0x000fe400078ec0ff */
[----:B------:R-:W-:-:S02]  /*6410*/  IADD3 R6, R4, R6, -R5 ;  /* 0x0000000604067210 */ /* 0x000fc40007ffe805 */
[----:B------:R-:W-:Y:S02]  /*6420*/  LOP3.LUT R109, R2, 0x1408, RZ, 0xfc, !PT ;  /* 0x00001408026d7812 */ /* 0x000fe400078efcff */
[----:B------:R-:W-:Y:S02]  /*6430*/  LOP3.LUT R177, R177, 0x180, RZ, 0xc0, !PT ;  /* 0x00000180b1b17812 */ /* 0x000fe400078ec0ff */
        /* <DEDUP_REMOVED lines=29> */
[----:B------:R-:W-:Y:S02]  /*6610*/  LOP3.LUT R4, R3, R2, RZ, 0x3c, !PT ;  /* 0x0000000203047212 */ /* 0x000fe400078e3cff */
[----:B------:R-:W-:Y:S02]  /*6620*/  LOP3.LUT R107, R2, 0x1448, RZ, 0xfc, !PT ;  /* 0x00001448026b7812 */ /* 0x000fe400078efcff */
[----:B------:R-:W-:Y:S01]  /*6630*/  LOP3.LUT R175, R175, 0x1c0, RZ, 0xc0, !PT ;  /* 0x000001c0afaf7812 */ /* 0x000fe200078ec0ff */
[----:B------:R-:W-:Y:S01]  /*6640*/  IMAD.IADD R4, R6, 0x1, R4 ;  /* 0x0000000106047824 */ /* 0x000fe200078e0204 */
[C---:B------:R-:W-:Y:S02]  /*6650*/  LOP3.LUT R3, R2.reuse, 0x3848, RZ, 0xfc, !PT ;  /* 0x0000384802037812 */ /* 0x040fe400078efcff */
[----:B------:R-:W-:Y:S01]  /*6660*/  LOP3.LUT R105, R2, 0x2800, RZ, 0xfc, !PT ;  /* 0x0000280002697812 */ /* 0x000fe200078efcff */
[----:B------:R-:W-:Y:S01]  /*6670*/  IMAD.SHL.U32 R181, R4, 0x2, RZ ;  /* 0x0000000204b57824 */ /* 0x000fe200078e00ff */
[----:B------:R-:W-:-:S02]  /*6680*/  LOP3.LUT R103, R2, 0x2840, RZ, 0xfc, !PT ;  /* 0x0000284002677812 */ /* 0x000fc400078efcff */
[C---:B------:R-:W-:Y:S02]  /*6690*/  LOP3.LUT R101, R2.reuse, 0x2808, RZ, 0xfc, !PT ;  /* 0x0000280802657812 */ /* 0x040fe400078efcff */
[C---:B------:R-:W-:Y:S01]  /*66a0*/  LOP3.LUT R99, R2.reuse, 0x2848, RZ, 0xfc, !PT ;  /* 0x0000284802637812 */ /* 0x040fe200078efcff */
[----:B------:R-:W-:Y:S01]  /*66b0*/  STS.U16 [R181+0x7880], R44 ;  /* 0x0078802cb5007388 */ /* 0x000fe20000000400 */
        /* <DEDUP_REMOVED lines=44> */
[C---:B-1----:R-:W-:Y:S02]  /*6980*/  LOP3.LUT R9, R2.reuse, 0x3800, RZ, 0xfc, !PT ;  /* 0x0000380002097812 */ /* 0x042fe400078efcff */
[----:B------:R-:W-:-:S02]  /*6990*/  LOP3.LUT R7, R2, 0x3840, RZ, 0xfc, !PT ;  /* 0x0000384002077812 */ /* 0x000fc400078efcff */
[----:B------:R-:W-:Y:S02]  /*69a0*/  LOP3.LUT R5, R2, 0x3808, RZ, 0xfc, !PT ;  /* 0x0000380802057812 */ /* 0x000fe400078efcff */
[----:B------:R-:W-:Y:S02]  /*69b0*/  LOP3.LUT R173, R173, 0x180, RZ, 0xc0, !PT ;  /* 0x00000180adad7812 */ /* 0x000fe400078ec0ff */
[----:B------:R-:W-:Y:S02]  /*69c0*/  LOP3.LUT R111, R111, 0x1c0, RZ, 0xc0, !PT ;  /* 0x000001c06f6f7812 */ /* 0x000fe400078ec0ff */
[----:B------:R-:W-:Y:S02]  /*69d0*/  SHF.R.U32.HI R179, RZ, 0x3, R179 ;  /* 0x00000003ffb37819 */ /* 0x000fe400000116b3 */
[----:B------:R-:W-:Y:S02]  /*69e0*/  LOP3.LUT R109, R109, 0x180, RZ, 0xc0, !PT ;  /* 0x000001806d6d7812 */ /* 0x000fe400078ec0ff */
[----:B------:R-:W-:-:S02]  /*69f0*/  SHF.R.U32.HI R177, RZ, 0x3, R177 ;  /* 0x00000003ffb17819 */ /* 0x000fc400000116b1 */
[----:B------:R-:W-:Y:S02]  /*6a00*/  LOP3.LUT R107, R107, 0x1c0, RZ, 0xc0, !PT ;  /* 0x000001c06b6b7812 */ /* 0x000fe400078ec0ff */
[----:B------:R-:W-:Y:S02]  /*6a10*/  SHF.R.U32.HI R175, RZ, 0x3, R175 ;  /* 0x00000003ffaf7819 */ /* 0x000fe400000116af */
        /* <DEDUP_REMOVED lines=53> */
[----:B------:R-:W-:Y:S02]  /*6d70*/  SHF.R.U32.HI R111, RZ, 0x3, R111 ;  /* 0x00000003ff6f7819 */ /* 0x000fe4000001166f */
[--C-:B------:R-:W-:Y:S02]  /*6d80*/  LOP3.LUT R179, R179, 0x40, R2.reuse, 0x1e, !PT ;  /* 0x00000040b3b37812 */ /* 0x100fe400078e1e02 */
[----:B------:R-:W-:Y:S02]  /*6d90*/  SHF.R.U32.HI R109, RZ, 0x3, R109 ;  /* 0x00000003ff6d7819 */ /* 0x000fe4000001166d */
[----:B------:R-:W-:Y:S01]  /*6da0*/  LOP3.LUT R177, R177, 0x8, R2, 0x1e, !PT ;  /* 0x00000008b1b17812 */ /* 0x000fe200078e1e02 */
[----:B------:R-:W-:Y:S01]  /*6db0*/  IMAD.IADD R179, R6, 0x1, R179 ;  /* 0x0000000106b37824 */ /* 0x000fe200078e02b3 */
[----:B------:R-:W-:-:S02]  /*6dc0*/  SHF.R.U32.HI R107, RZ, 0x3, R107 ;  /* 0x00000003ff6b7819 */ /* 0x000fc4000001166b */
[----:B------:R-:W-:Y:S01]  /*6dd0*/  LOP3.LUT R175, R175, 0x48, R2, 0x1e, !PT ;  /* 0x00000048afaf7812 */ /* 0x000fe200078e1e02 */
[C---:B------:R-:W-:Y:S01]  /*6de0*/  IMAD.IADD R177, R6.reuse, 0x1, R177 ;  /* 0x0000000106b17824 */ /* 0x040fe200078e02b1 */
[----:B------:R-:W-:Y:S01]  /*6df0*/  SHF.R.U32.HI R3, RZ, 0x3, R3 ;  /* 0x00000003ff037819 */ /* 0x000fe20000011603 */
[----:B------:R-:W-:Y:S01]  /*6e00*/  IMAD.SHL.U32 R179, R179, 0x2, RZ ;  /* 0x00000002b3b37824 */ /* 0x000fe200078e00ff */
[----:B------:R-:W-:Y:S01]  /*6e10*/  SHF.R.U32.HI R105, RZ, 0x3, R105 ;  /* 0x00000003ff697819 */ /* 0x000fe20000011669 */
[----:B------:R-:W-:Y:S01]  /*6e20*/  IMAD.IADD R175, R6, 0x1, R175 ;  /* 0x0000000106af7824 */ /* 0x000fe200078e02af */
[----:B------:R-:W-:Y:S01]  /*6e30*/  SHF.R.U32.HI R103, RZ, 0x3, R103 ;  /* 0x00000003ff677819 */ /* 0x000fe20000011667 */
[----:B------:R-:W-:Y:S01]  /*6e40*/  IMAD.SHL.U32 R177, R177, 0x2, RZ ;  /* 0x00000002b1b17824 */ /* 0x000fe200078e00ff */
[----:B------:R-:W-:Y:S01]  /*6e50*/  SHF.R.U32.HI R101, RZ, 0x3, R101 ;  /* 0x00000003ff657819 */ /* 0x000fe20000011665 */
[----:B------:R-:W-:Y:S01]  /*6e60*/  IMAD.SHL.U32 R175, R175, 0x2, RZ ;  /* 0x00000002afaf7824 */ /* 0x000fe200078e00ff */
        /* <DEDUP_REMOVED lines=48> */
[----:B------:R-:W-:-:S02]  /*7170*/  LOP3.LUT R173, R173, 0x1400, R2, 0x1e, !PT ;  /* 0x00001400adad7812 */ /* 0x000fc400078e1e02 */
[--C-:B------:R-:W-:Y:S02]  /*7180*/  LOP3.LUT R111, R111, 0x1440, R2.reuse, 0x1e, !PT ;  /* 0x000014406f6f7812 */ /* 0x100fe400078e1e02 */
[--C-:B------:R-:W-:Y:S01]  /*7190*/  LOP3.LUT R109, R109, 0x1408, R2.reuse, 0x1e, !PT ;  /* 0x000014086d6d7812 */ /* 0x100fe200078e1e02 */
[C---:B------:R-:W-:Y:S01]  /*71a0*/  IMAD.IADD R173, R6.reuse, 0x1, R173 ;  /* 0x0000000106ad7824 */ /* 0x040fe200078e02ad */
        /* <DEDUP_REMOVED lines=105> */
[----:B------:R-:W-:Y:S01]  /*7840*/  IMAD.IADD R9, R6, 0x1, R9 ;  /* 0x0000000106097824 */ /* 0x000fe200078e0209 */
[----:B------:R-:W-:Y:S01]  /*7850*/  PRMT R2, R44, 0x7632, R2 ;  /* 0x000076322c027816 */ /* 0x000fe20000000002 */
[----:B------:R-:W-:Y:S01]  /*7860*/  IMAD.IADD R7, R6, 0x1, R7 ;  /* 0x0000000106077824 */ /* 0x000fe200078e0207 */
[----:B------:R-:W-:Y:S01]  /*7870*/  PRMT R4, R46, 0x7632, R4 ;  /* 0x000076322e047816 */ /* 0x000fe20000000004 */
[----:B------:R-:W-:Y:S01]  /*7880*/  IMAD.IADD R5, R6, 0x1, R5 ;  /* 0x0000000106057824 */ /* 0x000fe200078e0205 */
        /* <DEDUP_REMOVED lines=12> */
[----:B------:R-:W-:Y:S01]  /*7950*/  F2FP.PACK_AB R112, R113, R112 ;  /* 0x000000707170723e */ /* 0x000fe200000000ff */
[----:B------:R-:W-:Y:S01]  /*7960*/  IMAD.SHL.U32 R101, R101, 0x2, RZ ;  /* 0x0000000265657824 */ /* 0x000fe200078e00ff */
[----:B------:R-:W-:Y:S01]  /*7970*/  STS.U16 [R173+0x7880], R48 ;  /* 0x00788030ad007388 */ /* 0x000fe20000000400 */
[----:B------:R-:W-:Y:S01]  /*7980*/  IMAD.SHL.U32 R99, R99, 0x2, RZ ;  /* 0x0000000263637824 */ /* 0x000fe200078e00ff */
[----:B------:R-:W-:Y:S01]  /*7990*/  F2FP.PACK_AB R114, R115, R114 ;  /* 0x000000727372723e */ /* 0x000fe200000000ff */
        /* <DEDUP_REMOVED lines=10> */
[----:B-1----:R-:W-:Y:S01]  /*7a40*/  PRMT R2, R52, 0x7632, R2 ;  /* 0x0000763234027816 */ /* 0x002fe20000000002 */
[----:B------:R-:W-:Y:S01]  /*7a50*/  IMAD.SHL.U32 R87, R87, 0x2, RZ ;  /* 0x0000000257577824 */ /* 0x000fe200078e00ff */
[----:B------:R-:W-:Y:S01]  /*7a60*/  F2FP.PACK_AB R120, R121, R120 ;  /* 0x000000787978723e */ /* 0x000fe200000000ff */
[----:B------:R-:W-:Y:S01]  /*7a70*/  STS.U16 [R105+0x7880], R52 ;  /* 0x0078803469007388 */ /* 0x000fe20000000400 */
[----:B------:R-:W-:Y:S01]  /*7a80*/  IMAD.SHL.U32 R85, R85, 0x2, RZ ;  /* 0x0000000255557824 */ /* 0x000fe200078e00ff */
[----:B------:R-:W-:Y:S01]  /*7a90*/  F2FP.PACK_AB R122, R123, R122 ;  /* 0x0000007a7b7a723e */ /* 0x000fe200000000ff */
[----:B------:R-:W-:Y:S01]  /*7aa0*/  IMAD.SHL.U32 R83, R83, 0x2, RZ ;  /* 0x0000000253537824 */ /* 0x000fe200078e00ff */
[----:B------:R1:W-:Y:S01]  /*7ab0*/  STS.U16 [R103+0x7880], R2 ;  /* 0x0078800267007388 */ /* 0x0003e20000000400 */
[----:B--2---:R-:W-:Y:S01]  /*7ac0*/  PRMT R4, R64, 0x7632, R4 ;  /* 0x0000763240047816 */ /* 0x004fe20000000004 */
[----:B------:R-:W-:Y:S01]  /*7ad0*/  IMAD.SHL.U32 R81, R81, 0x2, RZ ;  /* 0x0000000251517824 */ /* 0x000fe200078e00ff */
[----:B------:R-:W-:Y:S01]  /*7ae0*/  F2FP.PACK_AB R132, R133, R132 ;  /* 0x000000848584723e */ /* 0x000fe200000000ff */
[----:B------:R-:W-:Y:S01]  /*7af0*/  STS.U16 [R101+0x7880], R54 ;  /* 0x0078803665007388 */ /* 0x000fe20000000400 */
[----:B------:R-:W-:Y:S01]  /*7b00*/  IMAD.SHL.U32 R79, R79, 0x2, RZ ;  /* 0x000000024f4f7824 */ /* 0x000fe200078e00ff */
[----:B------:R-:W-:Y:S01]  /*7b10*/  F2FP.PACK_AB R134, R135, R134 ;  /* 0x000000868786723e */ /* 0x000fe200000000ff */
[----:B------:R-:W-:Y:S01]  /*7b20*/  IMAD.SHL.U32 R77, R77, 0x2, RZ ;  /* 0x000000024d4d7824 */ /* 0x000fe200078e00ff */
[----:B------:R2:W-:Y:S01]  /*7b30*/  STS.U16 [R99+0x7880], R10 ;  /* 0x0078800a63007388 */ /* 0x0005e20000000400 */
[----:B---3--:R-:W-:Y:S01]  /*7b40*/  PRMT R6, R66, 0x7632, R6 ;  /* 0x0000763242067816 */ /* 0x008fe20000000006 */
[----:B------:R-:W-:Y:S01]  /*7b50*/  IMAD.SHL.U32 R75, R75, 0x2, RZ ;  /* 0x000000024b4b7824 */ /* 0x000fe200078e00ff */
[----:B------:R-:W-:Y:S01]  /*7b60*/  F2FP.PACK_AB R128, R129, R128 ;  /* 0x000000808180723e */ /* 0x000fe200000000ff */
[----:B------:R-:W-:Y:S01]  /*7b70*/  STS.U16 [R97+0x7880], R64 ;  /* 0x0078804061007388 */ /* 0x000fe20000000400 */
[----:B------:R-:W-:Y:S01]  /*7b80*/  IMAD.SHL.U32 R73, R73, 0x2, RZ ;  /* 0x0000000249497824 */ /* 0x000fe200078e00ff */
[----:B------:R-:W-:Y:S01]  /*7b90*/  F2FP.PACK_AB R130, R131, R130 ;  /* 0x000000828382723e */ /* 0x000fe200000000ff */
[----:B------:R-:W-:Y:S01]  /*7ba0*/  IMAD.SHL.U32 R71, R71, 0x2, RZ ;  /* 0x0000000247477824 */ /* 0x000fe200078e00ff */
[----:B------:R3:W-:Y:S01]  /*7bb0*/  STS.U16 [R95+0x7880], R4 ;  /* 0x007880045f007388 */ /* 0x0007e20000000400 */
[----:B----4-:R-:W-:Y:S01]  /*7bc0*/  PRMT R8, R60, 0x7632, R8 ;  /* 0x000076323c087816 */ /* 0x010fe20000000008 */
[----:B------:R-:W-:Y:S01]  /*7bd0*/  IMAD.SHL.U32 R69, R69, 0x2, RZ ;  /* 0x0000000245457824 */ /* 0x000fe200078e00ff */
[----:B------:R-:W-:Y:S01]  /*7be0*/  F2FP.PACK_AB R124, R125, R124 ;  /* 0x0000007c7d7c723e */ /* 0x000fe200000000ff */
        /* <DEDUP_REMOVED lines=79> */
[----:B------:R-:W-:Y:S01]  /*80e0*/  ISETP.NE.U32.AND P0, PT, RZ, c[0x0][0x360], PT ;  /* 0x0000d800ff007a0c */ /* 0x000fe20003f05070 */
[----:B------:R-:W-:Y:S01]  /*80f0*/  STS.U16 [R53+0x7880], R78 ;  /* 0x0078804e35007388 */ /* 0x000fe20000000400 */
[----:B------:R-:W-:Y:S01]  /*8100*/  IMAD.SHL.U32 R7, R7, 0x2, RZ ;  /* 0x0000000207077824 */ /* 0x000fe200078e00ff */
[----:B------:R-:W-:Y:S01]  /*8110*/  ISETP.NE.U32.AND P3, PT, RZ, c[0x0][0x358], PT ;  /* 0x0000d600ff007a0c */ /* 0x000fe20003f65070 */
[----:B------:R-:W-:Y:S01]  /*8120*/  IMAD.SHL.U32 R5, R5, 0x2, RZ ;  /* 0x0000000205057824 */ /* 0x000fe200078e00ff */
[----:B------:R2:W-:Y:S01]  /*8130*/  STS.U16 [R51+0x7880], R6 ;  /* 0x0078800633007388 */ /* 0x0005e20000000400 */
[----:B---3--:R-:W-:Y:S01]  /*8140*/  PRMT R2, R90, 0x7632, R2 ;  /* 0x000076325a027816 */ /* 0x008fe20000000002 */
[----:B------:R-:W-:Y:S01]  /*8150*/  IMAD.SHL.U32 R3, R3, 0x2, RZ ;  /* 0x0000000203037824 */ /* 0x000fe200078e00ff */
[----:B------:R-:W-:Y:S01]  /*8160*/  ISETP.NE.AND.EX P0, PT, RZ, c[0x0][0x364], PT, P0 ;  /* 0x0000d900ff007a0c */ /* 0x000fe20003f05300 */
[----:B------:R-:W-:Y:S01]  /*8170*/  STS.U16 [R49+0x7880], R88 ;  /* 0x0078805831007388 */ /* 0x000fe20000000400 */
[----:B------:R-:W-:-:S03]  /*8180*/  ISETP.NE.AND.EX P3, PT, RZ, c[0x0][0x35c], PT, P3 ;  /* 0x0000d700ff007a0c */ /* 0x000fc60003f65330 */
[----:B------:R3:W-:Y:S01]  /*8190*/  STS.U16 [R47+0x7880], R8 ;  /* 0x007880082f007388 */ /* 0x0007e20000000400 */
[----:B----4-:R-:W-:-:S03]  /*81a0*/  PRMT R10, R84, 0x7632, R10 ;  /* 0x00007632540a7816 */ /* 0x010fc6000000000a */
        /* <DEDUP_REMOVED lines=8> */
[----:B---3--:R-:W-:-:S03]  /*8230*/  PRMT R8, R82, 0x7632, R8 ;  /* 0x0000763252087816 */ /* 0x008fc60000000008 */
[----:B------:R-:W-:Y:S04]  /*8240*/  STS.U16 [R33+0x7880], R80 ;  /* 0x0078805021007388 */ /* 0x000fe80000000400 */
        /* <DEDUP_REMOVED lines=9> */
[----:B------:R-:W-:Y:S01]  /*82e0*/  STS.U16 [R19+0x7880], R10 ;  /* 0x0078800a13007388 */ /* 0x000fe20000000400 */
        /* <DEDUP_REMOVED lines=8> */
[----:B------:R1:W-:Y:S04]  /*8370*/  STS.U16 [R7+0x7880], R2 ;  /* 0x0078800207007388 */ /* 0x0003e80000000400 */
[----:B------:R-:W-:Y:S01]  /*8380*/  STS.U16 [R5+0x7880], R102 ;  /* 0x0078806605007388 */ /* 0x000fe20000000400 */
[----:B--2---:R-:W-:-:S05]  /*8390*/  PRMT R4, R102, 0x7632, R4 ;  /* 0x0000763266047816 */ /* 0x004fca0000000004 */
[----:B------:R2:W-:Y:S01]  /*83a0*/  STS.U16 [R3+0x7880], R4 ;  /* 0x0078800403007388 */ /* 0x0005e20000000400 */
[----:B---3--:R-:W-:-:S03]  /*83b0*/  PRMT R6, R112, 0x7632, R6 ;  /* 0x0000763270067816 */ /* 0x008fc60000000006 */
[----:B------:R-:W-:Y:S04]  /*83c0*/  STS.U16 [R181+0x80], R112 ;  /* 0x00008070b5007388 */ /* 0x000fe80000000400 */
[----:B------:R3:W-:Y:S01]  /*83d0*/  STS.U16 [R179+0x80], R6 ;  /* 0x00008006b3007388 */ /* 0x0007e20000000400 */
[----:B-1----:R-:W-:-:S03]  /*83e0*/  PRMT R2, R114, 0x7632, R2 ;  /* 0x0000763272027816 */ /* 0x002fc60000000002 */
[----:B------:R-:W-:Y:S04]  /*83f0*/  STS.U16 [R177+0x80], R114 ;  /* 0x00008072b1007388 */ /* 0x000fe80000000400 */
[----:B------:R1:W-:Y:S04]  /*8400*/  STS.U16 [R175+0x80], R2 ;  /* 0x00008002af007388 */ /* 0x0003e80000000400 */
        /* <DEDUP_REMOVED lines=11> */
[----:B----4-:R-:W-:-:S03]  /*84c0*/  PRMT R8, R132, 0x7632, R8 ;  /* 0x0000763284087816 */ /* 0x010fc60000000008 */
        /* <DEDUP_REMOVED lines=61> */
[----:B------:R-:W-:Y:S01]  /*88a0*/  STS.U16 [R15+0x80], R8 ;  /* 0x000080080f007388 */ /* 0x000fe20000000400 */
[----:B--2---:R-:W-:-:S03]  /*88b0*/  PRMT R4, R166, 0x7632, R4 ;  /* 0x00007632a6047816 */ /* 0x004fc60000000004 */
[----:B------:R-:W-:Y:S04]  /*88c0*/  STS.U16 [R13+0x80], R166 ;  /* 0x000080a60d007388 */ /* 0x000fe80000000400 */
[----:B------:R2:W-:Y:S01]  /*88d0*/  STS.U16 [R11+0x80], R4 ;  /* 0x000080040b007388 */ /* 0x0005e20000000400 */
[----:B---3--:R-:W-:-:S03]  /*88e0*/  PRMT R6, R170, 0x7632, R6 ;  /* 0x00007632aa067816 */ /* 0x008fc60000000006 */
[----:B------:R3:W-:Y:S01]  /*88f0*/  STS.U16 [R9+0x80], R168 ;  /* 0x000080a809007388 */ /* 0x0007e20000000400 */
[----:B-1----:R-:W-:Y:S01]  /*8900*/  PRMT R2, R168, 0x7632, R2 ;  /* 0x00007632a8027816 */ /* 0x002fe20000000002 */
[----:B------:R-:W-:-:S04]  /*8910*/  IMAD.MOV.U32 R19, RZ, RZ, 0x4 ;  /* 0x00000004ff137424 */ /* 0x000fc800078e00ff */
[----:B------:R3:W-:Y:S04]  /*8920*/  STS.U16 [R7+0x80], R2 ;  /* 0x0000800207007388 */ /* 0x0007e80000000400 */
[----:B------:R3:W-:Y:S04]  /*8930*/  STS.U16 [R5+0x80], R170 ;  /* 0x000080aa05007388 */ /* 0x0007e80000000400 */
[----:B------:R3:W-:Y:S01]  /*8940*/  STS.U16 [R3+0x80], R6 ;  /* 0x0000800603007388 */ /* 0x0007e20000000400 */
[----:B--2---:R-:W-:-:S03]  /*8950*/  IMAD.WIDE R10, R240, R19, c[0x0][0x358] ;  /* 0x0000d600f00a7625 */ /* 0x004fc600078e0213 */
[----:B------:R-:W-:Y:S01]  /*8960*/  BAR.SYNC.DEFER_BLOCKING 0x1, 0x100 ;  /* 0x0044000000007b1d */ /* 0x000fe20000010000 */
[----:B------:R-:W-:Y:S02]  /*8970*/  IMAD.MOV.U32 R76, RZ, RZ, c[0x0][0x2f0] ;  /* 0x0000bc00ff4c7624 */ /* 0x000fe400078e00ff */
[----:B------:R-:W-:-:S03]  /*8980*/  @P0 IMAD.WIDE R14, R240, R19, c[0x0][0x360] ;  /* 0x0000d800f00e0625 */ /* 0x000fc600078e0213 */
[----:B------:R-:W2:Y:S04]  /*8990*/  @P3 LDG.E R13, [R10.64] ;  /* 0x0000000e0a0d3981 */ /* 0x000ea8000c1e1900 */
[----:B------:R3:W5:Y:S01]  /*89a0*/  @P0 LDG.E R76, [R14.64] ;  /* 0x0000000e0e4c0981 */ /* 0x000762000c1e1900 */
[----:B------:R-:W-:Y:S02]  /*89b0*/  CS2R R84, SRZ ;  /* 0x0000000000547805 */ /* 0x000fe4000001ff00 */
[--C-:B--2---:R-:W-:Y:S01]  /*89c0*/  @P3 SHF.R.S32.HI R85, RZ, 0x1f, R13.reuse ;  /* 0x0000001fff553819 */ /* 0x104fe2000001140d */
[----:B------:R-:W-:Y:S01]  /*89d0*/  @P3 IMAD.MOV.U32 R84, RZ, RZ, R13 ;  /* 0x000000ffff543224 */ /* 0x000fe200078e000d */
[----:B------:R-:W-:Y:S05]  /*89e0*/  @P0 BRA `(.L_x_724) ;  /* 0x0000004000000947 */ /* 0x000fea0003800000 */
[----:B---3--:R-:W-:Y:S05]  /*89f0*/  @!P3 BRA `(.L_x_724) ;  /* 0x000000300000b947 */ /* 0x008fea0003800000 */
[----:B-----5:R-:W2:Y:S04]  /*8a00*/  LDG.E R76, [R10.64] ;  /* 0x0000000e0a4c7981 */ /* 0x020ea8000c1e1900 */
[----:B------:R-:W2:Y:S02]  /*8a10*/  LDG.E R3, [R10.64+0x4] ;  /* 0x0000040e0a037981 */ /* 0x000ea4000c1e1900 */
[----:B--2---:R-:W-:-:S02]  /*8a20*/  IADD3 R76, -R76, R3, RZ ;  /* 0x000000034c4c7210 */ /* 0x004fc40007ffe1ff */
.L_x_724:
[CC--:B---3--:R-:W-:Y:S01]  /*8a30*/  LEA.HI R2, R0.reuse, R233.reuse, RZ, 0x3 ;  /* 0x000000e900027211 */ /* 0x0c8fe200078f18ff */
[----:B------:R-:W1:Y:S01]  /*8a40*/  S2R R77, SR_CTAID.Y ;  /* 0x00000000004d7919 */ /* 0x000e620000002600 */
[----:B------:R-:W-:Y:S01]  /*8a50*/  LEA.HI R0, R0, R233, RZ, 0x6 ;  /* 0x000000e900007211 */ /* 0x000fe200078f30ff */
[----:B------:R-:W-:Y:S01]  /*8a60*/  CS2R R42, SRZ ;  /* 0x00000000002a7805 */ /* 0x000fe2000001ff00 */
[----:B------:R-:W-:Y:S01]  /*8a70*/  LOP3.LUT R82, R2, 0x1ffffff8, RZ, 0xc0, !PT ;  /* 0x1ffffff802527812 */ /* 0x000fe200078ec0ff */
[----:B------:R-:W-:Y:S01]  /*8a80*/  CS2R R40, SRZ ;  /* 0x0000000000287805 */ /* 0x000fe2000001ff00 */
[----:B------:R-:W-:Y:S01]  /*8a90*/  SHF.R.S32.HI R2, RZ, 0x3, R2 ;  /* 0x00000003ff027819 */ /* 0x000fe20000011402 */
[----:B------:R-:W-:Y:S01]  /*8aa0*/  IMAD.SHL.U32 R0, R0, 0x8, RZ ;  /* 0x0000000800007824 */ /* 0x000fe200078e00ff */
[C---:B------:R-:W-:Y:S01]  /*8ab0*/  ISETP.GT.AND P0, PT, R233.reuse, 0x7f, PT ;  /* 0x0000007fe900780c */ /* 0x040fe20003f04270 */
[C---:B------:R-:W-:Y:S01]  /*8ac0*/  IMAD.IADD R82, R233.reuse, 0x1, -R82 ;  /* 0x00000001e9527824 */ /* 0x040fe200078e0a52 */
[C---:B------:R-:W-:Y:S01]  /*8ad0*/  ISETP.GT.AND P2, PT, R233.reuse, 0x27f, PT ;  /* 0x0000027fe900780c */ /* 0x040fe20003f44270 */
[----:B------:R-:W-:Y:S01]  /*8ae0*/  IMAD.SHL.U32 R3, R2, 0x40, RZ ;  /* 0x0000004002037824 */ /* 0x000fe200078e00ff */
[----:B------:R-:W-:Y:S01]  /*8af0*/  ISETP.GT.AND P1, PT, R233, 0x17f, PT ;  /* 0x0000017fe900780c */ /* 0x000fe20003f24270 */
[----:B------:R-:W-:Y:S01]  /*8b00*/  IMAD.SHL.U32 R82, R82, 0x8, RZ ;  /* 0x0000000852527824 */ /* 0x000fe200078e00ff */
[----:B------:R-:W-:Y:S01]  /*8b10*/  CS2R R46, SRZ ;  /* 0x00000000002e7805 */ /* 0x000fe2000001ff00 */
[----:B------:R-:W-:Y:S01]  /*8b20*/  CS2R R44, SRZ ;  /* 0x00000000002c7805 */ /* 0x000fe2000001ff00 */
[----:B------:R-:W-:Y:S01]  /*8b30*/  LOP3.LUT R3, R3, 0x1c0, RZ, 0xc0, !PT ;  /* 0x000001c003037812 */ /* 0x000fe200078ec0ff */
[----:B------:R-:W-:Y:S01]  /*8b40*/  CS2R R50, SRZ ;  /* 0x0000000000327805 */ /* 0x000fe2000001ff00 */
[--C-:B------:R-:W-:Y:S01]  /*8b50*/  SHF.R.S32.HI R83, RZ, 0x1f, R82.reuse ;  /* 0x0000001fff537819 */ /* 0x100fe20000011452 */
[----:B------:R-:W-:Y:S01]  /*8b60*/  CS2R R48, SRZ ;  /* 0x0000000000307805 */ /* 0x000fe2000001ff00 */
[--C-:B------:R-:W-:Y:S01]  /*8b70*/  LOP3.LUT R4, R3, 0x38, R82.reuse, 0xf8, !PT ;  /* 0x0000003803047812 */ /* 0x100fe200078ef852 */
[----:B------:R-:W-:Y:S01]  /*8b80*/  CS2R R6, SRZ ;  /* 0x0000000000067805 */ /* 0x000fe2000001ff00 */
[----:B------:R-:W-:Y:S01]  /*8b90*/  SHF.R.U32.HI R3, RZ, 0x3, R3 ;  /* 0x00000003ff037819 */ /* 0x000fe20000011603 */
[----:B------:R-:W-:Y:S01]  /*8ba0*/  CS2R R10, SRZ ;  /* 0x00000000000a7805 */ /* 0x000fe2000001ff00 */
[----:B------:R-:W-:Y:S01]  /*8bb0*/  CS2R R8, SRZ ;  /* 0x0000000000087805 */ /* 0x000fe2000001ff00 */
[----:B-1----:R-:W-:Y:S01]  /*8bc0*/  IMAD.WIDE.U32 R86, R77, c[0x0][0x338], R82 ;  /* 0x0000ce004d567a25 */ /* 0x002fe200078e0052 */
[----:B------:R-:W-:Y:S01]  /*8bd0*/  LOP3.LUT R3, R4, R3, RZ, 0x3c, !PT ;  /* 0x0000000304037212 */ /* 0x000fe200078e3cff */
[----:B------:R-:W-:Y:S01]  /*8be0*/  CS2R R14, SRZ ;  /* 0x00000000000e7805 */ /* 0x000fe2000001ff00 */
[----:B------:R-:W-:Y:S01]  /*8bf0*/  CS2R R4, SRZ ;  /* 0x0000000000047805 */ /* 0x000fe2000001ff00 */
[----:B------:R-:W-:Y:S01]  /*8c00*/  CS2R R12, SRZ ;  /* 0x00000000000c7805 */ /* 0x000fe2000001ff00 */
[----:B------:R-:W-:Y:S01]  /*8c10*/  LOP3.LUT R81, R3, 0x7ffffe00, R0, 0xf8, !PT ;  /* 0x7ffffe0003517812 */ /* 0x000fe200078ef800 */
[----:B------:R-:W-:Y:S01]  /*8c20*/  CS2R R66, SRZ ;  /* 0x0000000000427805 */ /* 0x000fe2000001ff00 */
[----:B------:R-:W1:Y:S01]  /*8c30*/  S2R R3, SR_CTAID.X ;  /* 0x0000000000037919 */ /* 0x000e620000002500 */
[----:B------:R-:W-:Y:S01]  /*8c40*/  SHF.R.S32.HI R0, RZ, 0x1f, R77 ;  /* 0x0000001fff007819 */ /* 0x000fe2000001144d */
[----:B------:R-:W-:Y:S01]  /*8c50*/  CS2R R64, SRZ ;  /* 0x0000000000407805 */ /* 0x000fe2000001ff00 */
[----:B------:R-:W-:Y:S01]  /*8c60*/  SHF.R.S32.HI R78, RZ, 0x1f, R240 ;  /* 0x0000001fff4e7819 */ /* 0x000fe200000114f0 */
[----:B------:R-:W-:Y:S01]  /*8c70*/  IMAD.SHL.U32 R81, R81, 0x2, RZ ;  /* 0x0000000251517824 */ /* 0x000fe200078e00ff */
[----:B------:R-:W-:Y:S01]  /*8c80*/  CS2R R70, SRZ ;  /* 0x0000000000467805 */ /* 0x000fe2000001ff00 */
[----:B------:R-:W-:Y:S01]  /*8c90*/  IMAD R80, R0, c[0x0][0x338], RZ ;  /* 0x0000ce0000507a24 */ /* 0x000fe200078e02ff */
[----:B------:R-:W-:Y:S01]  /*8ca0*/  CS2R R68, SRZ ;  /* 0x0000000000447805 */ /* 0x000fe2000001ff00 */
[----:B------:R-:W-:Y:S01]  /*8cb0*/  CS2R R74, SRZ ;  /* 0x00000000004a7805 */ /* 0x000fe2000001ff00 */
[----:B------:R-:W-:Y:S01]  /*8cc0*/  CS2R R72, SRZ ;  /* 0x0000000000487805 */ /* 0x000fe2000001ff00 */
[----:B------:R-:W-:Y:S01]  /*8cd0*/  IMAD R79, R77, c[0x0][0x33c], R80 ;  /* 0x0000cf004d4f7a24 */ /* 0x000fe200078e0250 */
[----:B------:R-:W-:Y:S01]  /*8ce0*/  CS2R R54, SRZ ;  /* 0x0000000000367805 */ /* 0x000fe2000001ff00 */
[----:B------:R-:W-:Y:S01]  /*8cf0*/  CS2R R52, SRZ ;  /* 0x0000000000347805 */ /* 0x000fe2000001ff00 */
[----:B------:R-:W-:Y:S01]  /*8d00*/  CS2R R58, SRZ ;  /* 0x00000000003a7805 */ /* 0x000fe2000001ff00 */
[----:B------:R-:W-:Y:S01]  /*8d10*/  IMAD.IADD R87, R87, 0x1, R79 ;  /* 0x0000000157577824 */ /* 0x000fe200078e024f */
        /* <DEDUP_REMOVED lines=9> */
[----:B-1---5:R-:W-:Y:S01]  /*8db0*/  IMAD R76, R3, -0x50, R76 ;  /* 0xffffffb0034c7824 */ /* 0x022fe200078e024c */
[----:B------:R-:W-:Y:S01]  /*8dc0*/  CS2R R18, SRZ ;  /* 0x0000000000127805 */ /* 0x000fe2000001ff00 */
[----:B------:R-:W-:Y:S01]  /*8dd0*/  CS2R R16, SRZ ;  /* 0x0000000000107805 */ /* 0x000fe2000001ff00 */
[----:B------:R-:W-:Y:S01]  /*8de0*/  CS2R R22, SRZ ;  /* 0x0000000000167805 */ /* 0x000fe2000001ff00 */
[----:B------:R-:W-:Y:S01]  /*8df0*/  CS2R R20, SRZ ;  /* 0x0000000000147805 */ /* 0x000fe2000001ff00 */
[----:B------:R-:W-:Y:S01]  /*8e00*/  IMNMX R79, R76, 0x50, PT ;  /* 0x000000504c4f7817 */ /* 0x000fe20003800200 */
[----:B------:R-:W-:Y:S01]  /*8e10*/  CS2R R26, SRZ ;  /* 0x00000000001a7805 */ /* 0x000fe2000001ff00 */
[----:B------:R-:W-:Y:S01]  /*8e20*/  CS2R R24, SRZ ;  /* 0x0000000000187805 */ /* 0x000fe2000001ff00 */
[----:B------:R-:W-:Y:S01]  /*8e30*/  SEL R78, R78, RZ, !P3 ;  /* 0x000000ff4e4e7207 */ /* 0x000fe20005800000 */
[----:B------:R-:W1:Y:S01]  /*8e40*/  @!P0 LDS.128 R40, [R81+0x9880] ;  /* 0x0098800051288984 */ /* 0x000e620000000c00 */
[----:B------:R-:W-:Y:S01]  /*8e50*/  ISETP.GE.AND P5, PT, R2, R79, PT ;  /* 0x0000004f0200720c */ /* 0x000fe20003fa6270 */
[----:B------:R-:W-:Y:S01]  /*8e60*/  BSSY B0, `(.L_x_725) ;  /* 0x000002a000007945 */ /* 0x000fe20003800000 */
[----:B------:R-:W-:Y:S01]  /*8e70*/  SEL R240, R240, RZ, !P3 ;  /* 0x000000fff0f07207 */ /* 0x000fe20005800000 */
[----:B------:R-:W2:Y:S01]  /*8e80*/  @!P0 LDS.128 R44, [R81+0xc080] ;  /* 0x00c08000512c8984 */ /* 0x000ea20000000c00 */
[----:B------:R-:W-:-:S03]  /*8e90*/  IADD3 R80, R82, 0x40, RZ ;  /* 0x0000004052507810 */ /* 0x000fc60007ffe0ff */
[----:B------:R-:W3:Y:S04]  /*8ea0*/  @!P0 LDS.128 R48, [R81+0xe880] ;  /* 0x00e8800051308984 */ /* 0x000ee80000000c00 */
[----:B------:R-:W4:Y:S04]  /*8eb0*/  @!P0 LDS.128 R4, [R81+0x2080] ;  /* 0x0020800051048984 */ /* 0x000f280000000c00 */
[----:B------:R-:W1:Y:S04]  /*8ec0*/  @!P0 LDS.128 R8, [R81+0x4880] ;  /* 0x0048800051088984 */ /* 0x000e680000000c00 */
[----:B------:R-:W1:Y:S01]  /*8ed0*/  @!P0 LDS.128 R12, [R81+0x7080] ;  /* 0x00708000510c8984 */ /* 0x000e620000000c00 */
[----:B------:R-:W-:-:S03]  /*8ee0*/  IADD3 R88, P0, R2, R84, RZ ;  /* 0x0000005402587210 */ /* 0x000fc60007f1e0ff */
[----:B------:R-:W1:Y:S01]  /*8ef0*/  @!P2 LDS.128 R64, [R81+0x7880] ;  /* 0x007880005140a984 */ /* 0x000e620000000c00 */
[----:B------:R-:W-:Y:S01]  /*8f00*/  LEA.HI.X.SX32 R89, R2, R85, 0x1, P0 ;  /* 0x0000005502597211 */ /* 0x000fe200000f0eff */
[----:B------:R-:W-:Y:S02]  /*8f10*/  IMAD.WIDE.U32 R84, R240, c[0x0][0x340], R86 ;  /* 0x0000d000f0547a25 */ /* 0x000fe400078e0056 */
[----:B------:R-:W1:Y:S02]  /*8f20*/  @!P2 LDS.128 R68, [R81+0xa080] ;  /* 0x00a080005144a984 */ /* 0x000e640000000c00 */
[----:B------:R-:W-:Y:S01]  /*8f30*/  IMAD.WIDE R86, R3, 0x50, R88 ;  /* 0x0000005003567825 */ /* 0x000fe200078e0258 */
[----:B------:R-:W-:Y:S01]  /*8f40*/  IADD3 R3, R82, 0x80, RZ ;  /* 0x0000008052037810 */ /* 0x000fe20007ffe0ff */
[----:B------:R-:W1:Y:S04]  /*8f50*/  @!P2 LDS.128 R72, [R81+0xc880] ;  /* 0x00c880005148a984 */ /* 0x000e680000000c00 */
        /* <DEDUP_REMOVED lines=8> */
[----:B------:R2:W1:Y:S02]  /*8fe0*/  @!P1 LDS.128 R24, [R81+0x6080] ;  /* 0x0060800051189984 */ /* 0x0004640000000c00 */
[----:B--2---:R-:W-:-:S04]  /*8ff0*/  IMAD R81, R78, c[0x0][0x340], RZ ;  /* 0x0000d0004e517a24 */ /* 0x004fc800078e02ff */
[----:B------:R-:W-:-:S04]  /*9000*/  IMAD R76, R240, c[0x0][0x344], R81 ;  /* 0x0000d100f04c7a24 */ /* 0x000fc800078e0251 */
[----:B------:R-:W-:Y:S01]  /*9010*/  IMAD.IADD R89, R85, 0x1, R76 ;  /* 0x0000000155597824 */ /* 0x000fe200078e024c */
[----:B------:R-:W-:Y:S05]  /*9020*/  @P5 BRA `(.L_x_726) ;  /* 0x000000d000005947 */ /* 0x000fea0003800000 */
[----:B---34-:R-:W-:Y:S01]  /*9030*/  IMAD R76, R87, c[0x0][0x330], RZ ;  /* 0x0000cc00574c7a24 */ /* 0x018fe200078e02ff */
        /* <DEDUP_REMOVED lines=9> */
[----:B-1----:R1:W-:Y:S04]  /*90d0*/  @!P3 STG.E.128 [R92.64], R64 ;  /* 0x000000405c00b986 */ /* 0x0023e8000c101d0e */
[----:B------:R1:W-:Y:S04]  /*90e0*/  @!P2 STG.E.128 [R92.64+0x80], R68 ;  /* 0x000080445c00a986 */ /* 0x0003e8000c101d0e */
[----:B------:R1:W-:Y:S02]  /*90f0*/  @!P1 STG.E.128 [R92.64+0x100], R72 ;  /* 0x000100485c009986 */ /* 0x0003e4000c101d0e */
.L_x_726:
[----:B---34-:R-:W-:Y:S05]  /*9100*/  BSYNC B0 ;  /* 0x0000000000007941 */ /* 0x018fea0003800000 */
.L_x_725:
[----:B-1----:R-:W-:Y:S01]  /*9110*/  IADD3 R64, R2, 0x20, RZ ;  /* 0x0000002002407810 */ /* 0x002fe20007ffe0ff */
        /* <DEDUP_REMOVED lines=19> */
.L_x_728:
[----:B------:R-:W-:Y:S05]  /*9250*/  BSYNC B0 ;  /* 0x0000000000007941 */ /* 0x000fea0003800000 */
.L_x_727:
[----:B------:R-:W-:Y:S01]  /*9260*/  IADD3 R2, R2, 0x40, RZ ;  /* 0x0000004002027810 */ /* 0x000fe20007ffe0ff */
[----:B------:R-:W-:Y:S03]  /*9270*/  BSSY B0, `(.L_x_729) ;  /* 0x0000013000007945 */ /* 0x000fe60003800000 */
[----:B------:R-:W-:-:S13]  /*9280*/  ISETP.GE.AND P3, PT, R2, R79, PT ;  /* 0x0000004f0200720c */ /* 0x000fda0003f66270 */
[----:B------:R-:W-:Y:S05]  /*9290*/  @P3 BRA `(.L_x_730) ;  /* 0x0000010000003947 */ /* 0x000fea0003800000 */
[----:B-1----:R-:W-:Y:S01]  /*92a0*/  IADD3 R53, P0, R86, 0x40, RZ ;  /* 0x0000004056357810 */ /* 0x002fe20007f1e0ff */
        /* <DEDUP_REMOVED lines=15> */
.L_x_730:
[----:B------:R-:W-:Y:S05]  /*93a0*/  BSYNC B0 ;  /* 0x0000000000007941 */ /* 0x000fea0003800000 */
.L_x_729:
        /* <DEDUP_REMOVED lines=23> */
.L_x_732:
[----:B------:R-:W-:Y:S05]  /*9520*/  BSYNC B0 ;  /* 0x0000000000007941 */ /* 0x000fea0003800000 */
.L_x_731:
[----:B------:R-:W-:Y:S01]  /*9530*/  BSSY B0, `(.L_x_733) ;  /* 0x0000012000007945 */ /* 0x000fe20003800000 */
[----:B------:R-:W-:Y:S05]  /*9540*/  @P4 BRA `(.L_x_734) ;  /* 0x0000010000004947 */ /* 0x000fea0003800000 */
[----:B------:R-:W-:Y:S01]  /*9550*/  IADD3 R2, P0, R86, 0x20, RZ ;  /* 0x0000002056027810 */ /* 0x000fe20007f1e0ff */
[----:B-1----:R-:W-:Y:S01]  /*9560*/  IMAD.MOV.U32 R30, RZ, RZ, R240 ;  /* 0x000000ffff1e7224 */ /* 0x002fe200078e00f0 */
[----:B------:R-:W-:-:S02]  /*9570*/  MOV R31, R43 ;  /* 0x0000002b001f7202 */ /* 0x000fc40000000f00 */
        /* <DEDUP_REMOVED lines=13> */
.L_x_734:
[----:B------:R-:W-:Y:S05]  /*9650*/  BSYNC B0 ;  /* 0x0000000000007941 */ /* 0x000fea0003800000 */
.L_x_733:
        /* <DEDUP_REMOVED lines=19> */
.L_x_723:
[----:B------:R-:W-:Y:S01]  /*9790*/  ISETP.NE.U32.AND P0, PT, RZ, c[0x0][0x360], PT ;  /* 0x0000d800ff007a0c */ /* 0x000fe20003f05070 */
[----:B------:R-:W-:Y:S01]  /*97a0*/  IMAD.MOV.U32 R7, RZ, RZ, 0x4 ;  /* 0x00000004ff077424 */ /* 0x000fe200078e00ff */
[----:B------:R-:W-:-:S02]  /*97b0*/  ISETP.NE.U32.AND P1, PT, RZ, c[0x0][0x358], PT ;  /* 0x0000d600ff007a0c */ /* 0x000fc40003f25070 */
[----:B------:R-:W-:Y:S01]  /*97c0*/  ISETP.NE.AND.EX P0, PT, RZ, c[0x0][0x364], PT, P0 ;  /* 0x0000d900ff007a0c */ /* 0x000fe20003f05300 */
[----:B-1----:R-:W-:Y:S01]  /*97d0*/  IMAD.WIDE R8, R240, R7, c[0x0][0x358] ;  /* 0x0000d600f0087625 */ /* 0x002fe200078e0207 */
[----:B------:R-:W-:-:S03]  /*97e0*/  ISETP.NE.AND.EX P1, PT, RZ, c[0x0][0x35c], PT, P1 ;  /* 0x0000d700ff007a0c */ /* 0x000fc60003f25310 */
[----:B------:R-:W-:-:S08]  /*97f0*/  IMAD.MOV.U32 R5, RZ, RZ, c[0x0][0x2f0] ;  /* 0x0000bc00ff057624 */ /* 0x000fd000078e00ff */
[----:B------:R-:W-:Y:S02]  /*9800*/  @P0 IMAD.WIDE R10, R240, R7, c[0x0][0x360] ;  /* 0x0000d800f00a0625 */ /* 0x000fe400078e0207 */
[----:B-----5:R-:W2:Y:S04]  /*9810*/  @P1 LDG.E R3, [R8.64] ;  /* 0x0000000e08031981 */ /* 0x020ea8000c1e1900 */
        /* <DEDUP_REMOVED lines=9> */
.L_x_735:
[----:B-1----:R-:W1:Y:S01]  /*98b0*/  S2R R0, SR_CTAID.Y ;  /* 0x0000000000007919 */ /* 0x002e620000002600 */
[----:B------:R-:W-:Y:S01]  /*98c0*/  SHF.R.S32.HI R2, RZ, 0x1f, R233 ;  /* 0x0000001fff027819 */ /* 0x000fe200000114e9 */
[----:B------:R-:W-:Y:S01]  /*98d0*/  BSSY B0, `(.L_x_736) ;  /* 0x000002a000007945 */ /* 0x000fe20003800000 */
[----:B------:R-:W-:Y:S01]  /*98e0*/  SHF.R.S32.HI R4, RZ, 0x1f, R240 ;  /* 0x0000001fff047819 */ /* 0x000fe200000114f0 */
[----:B------:R-:W2:Y:S01]  /*98f0*/  S2R R14, SR_CTAID.X ;  /* 0x00000000000e7919 */ /* 0x000ea20000002500 */
[----:B------:R-:W-:-:S02]  /*9900*/  LEA.HI R3, R2, R233, RZ, 0x3 ;  /* 0x000000e902037211 */ /* 0x000fc400078f18ff */
[----:B------:R-:W-:Y:S02]  /*9910*/  SEL R4, R4, RZ, !P1 ;  /* 0x000000ff04047207 */ /* 0x000fe40004800000 */
[----:B------:R-:W-:Y:S02]  /*9920*/  LOP3.LUT R8, R3, 0x1ffffff8, RZ, 0xc0, !PT ;  /* 0x1ffffff803087812 */ /* 0x000fe400078ec0ff */
[----:B------:R-:W-:Y:S02]  /*9930*/  SHF.R.S32.HI R3, RZ, 0x3, R3 ;  /* 0x00000003ff037819 */ /* 0x000fe40000011403 */
[----:B------:R-:W-:Y:S01]  /*9940*/  SEL R240, R240, RZ, !P1 ;  /* 0x000000fff0f07207 */ /* 0x000fe20004800000 */
[----:B------:R-:W-:Y:S01]  /*9950*/  IMAD.IADD R8, R233, 0x1, -R8 ;  /* 0x00000001e9087824 */ /* 0x000fe200078e0a08 */
[----:B------:R-:W-:-:S03]  /*9960*/  IADD3 R10, P0, R3, R6, RZ ;  /* 0x00000006030a7210 */ /* 0x000fc60007f1e0ff */
[----:B------:R-:W-:-:S05]  /*9970*/  IMAD.SHL.U32 R8, R8, 0x8, RZ ;  /* 0x0000000808087824 */ /* 0x000fca00078e00ff */
[----:B------:R-:W-:Y:S02]  /*9980*/  SHF.R.S32.HI R9, RZ, 0x1f, R8 ;  /* 0x0000001fff097819 */ /* 0x000fe40000011408 */
[----:B-1----:R-:W-:Y:S01]  /*9990*/  SHF.R.S32.HI R2, RZ, 0x1f, R0 ;  /* 0x0000001fff027819 */ /* 0x002fe20000011400 */
[----:B--2--5:R-:W-:Y:S01]  /*99a0*/  IMAD R6, R14, -0x50, R5 ;  /* 0xffffffb00e067824 */ /* 0x024fe200078e0205 */
[----:B------:R-:W-:-:S03]  /*99b0*/  IADD3 R5, R8, 0x80, RZ ;  /* 0x0000008008057810 */ /* 0x000fc60007ffe0ff */
[----:B------:R-:W-:Y:S02]  /*99c0*/  IMAD R11, R2, c[0x0][0x308], RZ ;  /* 0x0000c200020b7a24 */ /* 0x000fe400078e02ff */
[----:B------:R-:W-:Y:S01]  /*99d0*/  IMAD.WIDE.U32 R16, R0, c[0x0][0x308], R8 ;  /* 0x0000c20000107a25 */ /* 0x000fe200078e0008 */
[----:B------:R-:W-:-:S03]  /*99e0*/  ISETP.GE.AND P5, PT, R3, R6, PT ;  /* 0x000000060300720c */ /* 0x000fc60003fa6270 */
[----:B------:R-:W-:Y:S01]  /*99f0*/  IMAD R12, R0, c[0x0][0x30c], R11 ;  /* 0x0000c300000c7a24 */ /* 0x000fe200078e020b */
[----:B------:R-:W-:Y:S02]  /*9a00*/  LEA.HI.X.SX32 R11, R3, R7, 0x1, P0 ;  /* 0x00000007030b7211 */ /* 0x000fe400000f0eff */
[----:B------:R-:W-:Y:S01]  /*9a10*/  IADD3 R7, R8, 0x40, RZ ;  /* 0x0000004008077810 */ /* 0x000fe20007ffe0ff */
[----:B------:R-:W-:Y:S02]  /*9a20*/  IMAD.IADD R13, R17, 0x1, R12 ;  /* 0x00000001110d7824 */ /* 0x000fe400078e020c */
[----:B------:R-:W-:Y:S02]  /*9a30*/  IMAD R17, R4, c[0x0][0x310], RZ ;  /* 0x0000c40004117a24 */ /* 0x000fe400078e02ff */
[----:B------:R-:W-:Y:S02]  /*9a40*/  IMAD.MOV.U32 R12, RZ, RZ, R16 ;  /* 0x000000ffff0c7224 */ /* 0x000fe400078e0010 */
[----:B------:R-:W-:-:S02]  /*9a50*/  IMAD R17, R240, c[0x0][0x314], R17 ;  /* 0x0000c500f0117a24 */ /* 0x000fc400078e0211 */
        /* <DEDUP_REMOVED lines=17> */
.L_x_737:
[----:B------:R-:W-:Y:S05]  /*9b70*/  BSYNC B0 ;  /* 0x0000000000007941 */ /* 0x000fea0003800000 */
.L_x_736:
        /* <DEDUP_REMOVED lines=13> */
[----:B-1----:R-:W-:-:S03]  /*9c50*/  LEA R20, P3, R18, c[0x0][0x2e8], 0x1 ;  /* 0x0000ba0012147a11 */ /* 0x002fc600078608ff */
[----:B------:R-:W-:-:S04]  /*9c60*/  IMAD R10, R11, c[0x0][0x304], R10 ;  /* 0x0000c1000b0a7a24 */ /* 0x000fc800078e020a */
[----:B------:R-:W-:-:S05]  /*9c70*/  IMAD.IADD R10, R19, 0x1, R10 ;  /* 0x00000001130a7824 */ /* 0x000fca00078e020a */
[----:B------:R-:W-:-:S05]  /*9c80*/  LEA.HI.X R21, R18, c[0x0][0x2ec], R10, 0x1, P3 ;  /* 0x0000bb0012157a11 */ /* 0x000fca00018f0c0a */
[----:B------:R1:W-:Y:S04]  /*9c90*/  @!P2 STG.E.128 [R20.64], RZ ;  /* 0x000000ff1400a986 */ /* 0x0003e8000c101d0e */
[----:B------:R1:W-:Y:S04]  /*9ca0*/  @!P1 STG.E.128 [R20.64+0x80], RZ ;  /* 0x000080ff14009986 */ /* 0x0003e8000c101d0e */
[----:B------:R1:W-:Y:S02]  /*9cb0*/  @!P0 STG.E.128 [R20.64+0x100], RZ ;  /* 0x000100ff14008986 */ /* 0x0003e4000c101d0e */
.L_x_739:
[----:B------:R-:W-:Y:S05]  /*9cc0*/  BSYNC B0 ;  /* 0x0000000000007941 */ /* 0x000fea0003800000 */
.L_x_738:
        /* <DEDUP_REMOVED lines=20> */
.L_x_741:
[----:B------:R-:W-:Y:S05]  /*9e10*/  BSYNC B0 ;  /* 0x0000000000007941 */ /* 0x000fea0003800000 */
.L_x_740:
        /* <DEDUP_REMOVED lines=23> */
.L_x_743:
[----:B------:R-:W-:Y:S05]  /*9f90*/  BSYNC B0 ;  /* 0x0000000000007941 */ /* 0x000fea0003800000 */
.L_x_742:
[----:B------:R-:W-:Y:S01]  /*9fa0*/  BSSY B0, `(.L_x_744) ;  /* 0x0000012000007945 */ /* 0x000fe20003800000 */
[----:B------:R-:W-:Y:S05]  /*9fb0*/  @P4 BRA `(.L_x_745) ;  /* 0x0000010000004947 */ /* 0x000fea0003800000 */
[----:B--2---:R-:W-:Y:S01]  /*9fc0*/  IADD3 R2, P0, R14, 0x20, RZ ;  /* 0x000000200e027810 */ /* 0x004fe20007f1e0ff */
        /* <DEDUP_REMOVED lines=12> */
[----:B------:R2:W-:Y:S04]  /*a090*/  @!P2 STG.E.128 [R2.64], RZ ;  /* 0x000000ff0200a986 */ /* 0x0005e8000c101d0e */
[----:B------:R2:W-:Y:S04]  /*a0a0*/  @!P1 STG.E.128 [R2.64+0x80], RZ ;  /* 0x000080ff02009986 */ /* 0x0005e8000c101d0e */
[----:B------:R2:W-:Y:S02]  /*a0b0*/  @!P0 STG.E.128 [R2.64+0x100], RZ ;  /* 0x000100ff02008986 */ /* 0x0005e4000c101d0e */
.L_x_745:
[----:B------:R-:W-:Y:S05]  /*a0c0*/  BSYNC B0 ;  /* 0x0000000000007941 */ /* 0x000fea0003800000 */
.L_x_744:
        /* <DEDUP_REMOVED lines=18> */
.L_x_746:
        /* <DEDUP_REMOVED lines=9> */
.L_x_1406:


//--------------------- .text._ZN7cutlass13device_kernelIN5flash19enable_sm80_to_sm89INS1_16FlashAttnBwdSm80INS1_25CollectiveMainloopBwdSm80ILi2ELi1EN4cute5tupleIJNS5_1CILi64EEENS7_ILi80EEENS7_ILi192EEEEEENS_6half_tEfNS_4arch4Sm80ELb0ELb0ELb0ELb1ELb1ELb0ELb1ELb0ELi2ELi4ELi2ELi2ELb0EEENS1_21CollectiveEpilogueBwdISB_SC_SE_Li256ELb1ELb1ELi4EEENS1_19SingleTileSchedulerILb1ELb0ELb0ELi80EEEEEEEEEvNT_6ParamsE --------------------------
	.section	.text._ZN7cutlass13device_kernelIN5flash19enable_sm80_to_sm89INS1_16FlashAttnBwdSm80INS1_25CollectiveMainloopBwdSm80ILi2ELi1EN4cute5tupleIJNS5_1CILi64EEENS7_ILi80EEENS7_ILi192EEEEEENS_6half_tEfNS_4arch4Sm80ELb0ELb0ELb0ELb1ELb1ELb0ELb1ELb0ELi2ELi4ELi2ELi2ELb0EEENS1_21CollectiveEpilogueBwdISB_SC_SE_Li256ELb1ELb1ELi4EEENS1_19SingleTileSchedulerILb1ELb0ELb0ELi80EEEEEEEEEvNT_6ParamsE,"ax",@progbits
	.sectioninfo	@"SHI_REGISTERS=254"
	.align	128
.text._ZN7cutlass13device_kernelIN5flash19enable_sm80_to_sm89INS1_16FlashAttnBwdSm80INS1_25CollectiveMainloopBwdSm80ILi2ELi1EN4cute5tupleIJNS5_1CILi64EEENS7_ILi80EEENS7_ILi192EEEEEENS_6half_tEfNS_4arch4Sm80ELb0ELb0ELb0ELb1ELb1ELb0ELb1ELb0ELi2ELi4ELi2ELi2ELb0EEENS1_21CollectiveEpilogueBwdISB_SC_SE_Li256ELb1ELb1ELi4EEENS1_19SingleTileSchedulerILb1ELb0ELb0ELi80EEEEEEEEEvNT_6ParamsE:
        .type           _ZN7cutlass13device_kernelIN5flash19enable_sm80_to_sm89INS1_16FlashAttnBwdSm80INS1_25CollectiveMainloopBwdSm80ILi2ELi1EN4cute5tupleIJNS5_1CILi64EEENS7_ILi80EEENS7_ILi192EEEEEENS_6half_tEfNS_4arch4Sm80ELb0ELb0ELb0ELb1ELb1ELb0ELb1ELb0ELi2ELi4ELi2ELi2ELb0EEENS1_21CollectiveEpilogueBwdISB_SC_SE_Li256ELb1ELb1ELi4EEENS1_19SingleTileSchedulerILb1ELb0ELb0ELi80EEEEEEEEEvNT_6ParamsE,@function
        .size           _ZN7cutlass13device_kernelIN5flash19enable_sm80_to_sm89INS1_16FlashAttnBwdSm80INS1_25CollectiveMainloopBwdSm80ILi2ELi1EN4cute5tupleIJNS5_1CILi64EEENS7_ILi80EEENS7_ILi192EEEEEENS_6half_tEfNS_4arch4Sm80ELb0ELb0ELb0ELb1ELb1ELb0ELb1ELb0ELi2ELi4ELi2ELi2ELb0EEENS1_21CollectiveEpilogueBwdISB_SC_SE_Li256ELb1ELb1ELi4EEENS1_19SingleTileSchedulerILb1ELb0ELb0ELi80EEEEEEEEEvNT_6ParamsE,(.L_x_1407 - _ZN7cutlass13device_kernelIN5flash19enable_sm80_to_sm89INS1_16FlashAttnBwdSm80INS1_25CollectiveMainloopBwdSm80ILi2ELi1EN4cute5tupleIJNS5_1CILi64EEENS7_ILi80EEENS7_ILi192EEEEEENS_6half_tEfNS_4arch4Sm80ELb0ELb0ELb0ELb1ELb1ELb0ELb1ELb0ELi2ELi4ELi2ELi2ELb0EEENS1_21CollectiveEpilogueBwdISB_SC_SE_Li256ELb1ELb1ELi4EEENS1_19SingleTileSchedulerILb1ELb0ELb0ELi80EEEEEEEEEvNT_6ParamsE)
        .other          _ZN7cutlass13device_kernelIN5flash19enable_sm80_to_sm89INS1_16FlashAttnBwdSm80INS1_25CollectiveMainloopBwdSm80ILi2ELi1EN4cute5tupleIJNS5_1CILi64EEENS7_ILi80EEENS7_ILi192EEEEEENS_6half_tEfNS_4arch4Sm80ELb0ELb0ELb0ELb1ELb1ELb0ELb1ELb0ELi2ELi4ELi2ELi2ELb0EEENS1_21CollectiveEpilogueBwdISB_SC_SE_Li256ELb1ELb1ELi4EEENS1_19SingleTileSchedulerILb1ELb0ELb0ELi80EEEEEEEEEvNT_6ParamsE,@"STO_CUDA_ENTRY STV_DEFAULT"
_ZN7cutlass13device_kernelIN5flash19enable_sm80_to_sm89INS1_16FlashAttnBwdSm80INS1_25CollectiveMainloopBwdSm80ILi2ELi1EN4cute5tupleIJNS5_1CILi64EEENS7_ILi80EEENS7_ILi192EEEEEENS_6half_tEfNS_4arch4Sm80ELb0ELb0ELb0ELb1ELb1ELb0ELb1ELb0ELi2ELi4ELi2ELi2ELb0EEENS1_21CollectiveEpilogueBwdISB_SC_SE_Li256ELb1ELb1ELi4EEENS1_19SingleTileSchedulerILb1ELb0ELb0ELi80EEEEEEEEEvNT_6ParamsE:
        /* <DEDUP_REMOVED lines=17> */
.L_x_748:
        /* <DEDUP_REMOVED lines=8> */
.L_x_750:
[----:B------:R-:W-:Y:S02]  /*0190*/  MOV R4, c[0x0][0x3a4] ;  /* 0x0000e90000047a02 */ /* 0x000fe40000000f00 */
.L_x_749:
[----:B------:R-:W-:-:S05]  /*01a0*/  IMAD R3, R2, 0x50, RZ ;  /* 0x0000005002037824 */ /* 0x000fca00078e02ff */
[----:B-----5:R-:W-:-:S04]  /*01b0*/  ISETP.GE.AND P0, PT, R3, R4, PT ;  /* 0x000000040300720c */ /* 0x020fc80003f06270 */
[----:B------:R-:W-:Y:S01]  /*01c0*/  SEL R240, R240, 0xffffffff, !P0 ;  /* 0xfffffffff0f07807 */ /* 0x000fe20004000000 */
[----:B------:R-:W-:Y:S05]  /*01d0*/  BRA `(.L_x_751) ;  /* 0x0000011000007947 */ /* 0x000fea0003800000 */
.L_x_747:
[----:B---34-:R-:W-:-:S04]  /*01e0*/  ISETP.NE.U32.AND P0, PT, RZ, c[0x0][0x3c0], PT ;  /* 0x0000f000ff007a0c */ /* 0x018fc80003f05070 */
[----:B------:R-:W-:-:S13]  /*01f0*/  ISETP.NE.AND.EX P0, PT, RZ, c[0x0][0x3c4], PT, P0 ;  /* 0x0000f100ff007a0c */ /* 0x000fda0003f05300 */
[----:B------:R-:W-:Y:S05]  /*0200*/  @!P0 BRA `(.L_x_752) ;  /* 0x0000002000008947 */ /* 0x000fea0003800000 */
[----:B------:R1:W5:Y:S01]  /*0210*/  LDG.E R4, [R4.64] ;  /* 0x0000000e04047981 */ /* 0x000362000c1e1900 */
[----:B------:R-:W-:Y:S05]  /*0220*/  BRA `(.L_x_753) ;  /* 0x0000009000007947 */ /* 0x000fea0003800000 */
.L_x_752:
        /* <DEDUP_REMOVED lines=8> */
.L_x_754:
[----:B------:R-:W-:Y:S02]  /*02b0*/  MOV R4, c[0x0][0x3a4] ;  /* 0x0000e90000047a02 */ /* 0x000fe40000000f00 */
.L_x_753:
[----:B------:R-:W-:-:S05]  /*02c0*/  IMAD R3, R2, 0x50, RZ ;  /* 0x0000005002037824 */ /* 0x000fca00078e02ff */
[----:B-----5:R-:W-:-:S04]  /*02d0*/  ISETP.GE.AND P0, PT, R3, R4, PT ;  /* 0x000000040300720c */ /* 0x020fc80003f06270 */
[----:B------:R-:W-:-:S04]  /*02e0*/  SEL R240, R240, 0xffffffff, !P0 ;  /* 0xfffffffff0f07807 */ /* 0x000fc80004000000 */
.L_x_751:
        /* <DEDUP_REMOVED lines=31> */
.L_x_755:
[----:B------:R-:W-:-:S04]  /*04e0*/  ISETP.NE.U32.AND P0, PT, RZ, c[0x0][0x2e0], PT ;  /* 0x0000b800ff007a0c */ /* 0x000fc80003f05070 */
[----:B------:R-:W-:-:S13]  /*04f0*/  ISETP.NE.AND.EX P0, PT, RZ, c[0x0][0x2e4], PT, P0 ;  /* 0x0000b900ff007a0c */ /* 0x000fda0003f05300 */
[----:B------:R-:W-:Y:S05]  /*0500*/  @!P0 BRA `(.L_x_756) ;  /* 0x0000003000008947 */ /* 0x000fea0003800000 */
[----:B------:R-:W-:-:S05]  /*0510*/  IMAD.WIDE R8, R240, R9, c[0x0][0x2e0] ;  /* 0x0000b800f0087625 */ /* 0x000fca00078e0209 */
[----:B------:R1:W5:Y:S01]  /*0520*/  LDG.E R3, [R8.64] ;  /* 0x0000000e08037981 */ /* 0x000362000c1e1900 */
[----:B------:R-:W-:Y:S05]  /*0530*/  BRA `(.L_x_757) ;  /* 0x0000004000007947 */ /* 0x000fea0003800000 */
.L_x_756:
[----:B------:R-:W-:Y:S05]  /*0540*/  @!P2 BRA `(.L_x_757) ;  /* 0x000000300000a947 */ /* 0x000fea0003800000 */
[----:B------:R-:W2:Y:S04]  /*0550*/  LDG.E R3, [R10.64] ;  /* 0x0000000e0a037981 */ /* 0x000ea8000c1e1900 */
[----:B------:R-:W2:Y:S02]  /*0560*/  LDG.E R8, [R10.64+0x4] ;  /* 0x0000040e0a087981 */ /* 0x000ea4000c1e1900 */
[----:B--2---:R-:W-:Y:S02]  /*0570*/  IADD3 R3, -R3, R8, RZ ;  /* 0x0000000803037210 */ /* 0x004fe40007ffe1ff */
.L_x_757:
        /* <DEDUP_REMOVED lines=546> */
.L_x_761:
        /* <DEDUP_REMOVED lines=218> */
.L_x_759:
        /* <DEDUP_REMOVED lines=429> */
.L_x_760:
        /* <DEDUP_REMOVED lines=296> */
.L_x_758:
        /* <DEDUP_REMOVED lines=634> */
.L_x_763:
        /* <DEDUP_REMOVED lines=109> */
.L_x_765:
[----:B---34-:R-:W-:Y:S05]  /*9100*/  BSYNC B0 ;  /* 0x0000000000007941 */ /* 0x018fea0003800000 */
.L_x_764:
        /* <DEDUP_REMOVED lines=20> */
.L_x_767:
[----:B------:R-:W-:Y:S05]  /*9250*/  BSYNC B0 ;  /* 0x0000000000007941 */ /* 0x000fea0003800000 */
.L_x_766:
        /* <DEDUP_REMOVED lines=20> */
.L_x_769:
[----:B------:R-:W-:Y:S05]  /*93a0*/  BSYNC B0 ;  /* 0x0000000000007941 */ /* 0x000fea0003800000 */
.L_x_768:
        /* <DEDUP_REMOVED lines=23> */
.L_x_771:
[----:B------:R-:W-:Y:S05]  /*9520*/  BSYNC B0 ;  /* 0x0000000000007941 */ /* 0x000fea0003800000 */
.L_x_770:
        /* <DEDUP_REMOVED lines=18> */
.L_x_773:
[----:B------:R-:W-:Y:S05]  /*9650*/  BSYNC B0 ;  /* 0x0000000000007941 */ /* 0x000fea0003800000 */
.L_x_772:
        /* <DEDUP_REMOVED lines=19> */
.L_x_762:
        /* <DEDUP_REMOVED lines=18> */
.L_x_774:
        /* <DEDUP_REMOVED lines=44> */
.L_x_776:
[----:B------:R-:W-:Y:S05]  /*9b70*/  BSYNC B0 ;  /* 0x0000000000007941 */ /* 0x000fea0003800000 */
.L_x_775:
        /* <DEDUP_REMOVED lines=20> */
.L_x_778:
[----:B------:R-:W-:Y:S05]  /*9cc0*/  BSYNC B0 ;  /* 0x0000000000007941 */ /* 0x000fea0003800000 */
.L_x_777:
        /* <DEDUP_REMOVED lines=20> */
.L_x_780:
[----:B------:R-:W-:Y:S05]  /*9e10*/  BSYNC B0 ;  /* 0x0000000000007941 */ /* 0x000fea0003800000 */
.L_x_779:
        /* <DEDUP_REMOVED lines=23> */
.L_x_782:
[----:B------:R-:W-:Y:S05]  /*9f90*/  BSYNC B0 ;  /* 0x0000000000007941 */ /* 0x000fea0003800000 */
.L_x_781:
        /* <DEDUP_REMOVED lines=18> */
.L_x_784:
[----:B------:R-:W-:Y:S05]  /*a0c0*/  BSYNC B0 ;  /* 0x0000000000007941 */ /* 0x000fea0003800000 */
.L_x_783:
        /* <DEDUP_REMOVED lines=18> */
.L_x_785:
        /* <DEDUP_REMOVED lines=9> */
.L_x_1407:


//--------------------- .text._ZN7cutlass13device_kernelIN5flash19enable_sm80_to_sm89INS1_16FlashAttnBwdSm80INS1_25CollectiveMainloopBwdSm80ILi2ELi1EN4cute5tupleIJNS5_1CILi64EEENS7_ILi80EEENS7_ILi192EEEEEENS_6half_tEfNS_4arch4Sm80ELb0ELb0ELb0ELb1ELb0ELb0ELb1ELb0ELi2ELi4ELi2ELi2ELb0EEENS1_24CollectiveEpilogueBwdGQAISB_fSE_Li256ELb1ELb0EEENS1_19SingleTileSchedulerILb1ELb0ELb0ELi80EEEEEEEEEvNT_6ParamsE --------------------------
	.section	.text._ZN7cutlass13device_kernelIN5flash19enable_sm80_to_sm89INS1_16FlashAttnBwdSm80INS1_25CollectiveMainloopBwdSm80ILi2ELi1EN4cute5tupleIJNS5_1CILi64EEENS7_ILi80EEENS7_ILi192EEEEEENS_6half_tEfNS_4arch4Sm80ELb0ELb0ELb0ELb1ELb0ELb0ELb1ELb0ELi2ELi4ELi2ELi2ELb0EEENS1_24CollectiveEpilogueBwdGQAISB_fSE_Li256ELb1ELb0EEENS1_19SingleTileSchedulerILb1ELb0ELb0ELi80EEEEEEEEEvNT_6ParamsE,"ax",@progbits
	.sectioninfo	@"SHI_REGISTERS=255"
	.align	128
.text._ZN7cutlass13device_kernelIN5flash19enable_sm80_to_sm89INS1_16FlashAttnBwdSm80INS1_25CollectiveMainloopBwdSm80ILi2ELi1EN4cute5tupleIJNS5_1CILi64EEENS7_ILi80EEENS7_ILi192EEEEEENS_6half_tEfNS_4arch4Sm80ELb0ELb0ELb0ELb1ELb0ELb0ELb1ELb0ELi2ELi4ELi2ELi2ELb0EEENS1_24CollectiveEpilogueBwdGQAISB_fSE_Li256ELb1ELb0EEENS1_19SingleTileSchedulerILb1ELb0ELb0ELi80EEEEEEEEEvNT_6ParamsE:
        .type           _ZN7cutlass13device_kernelIN5flash19enable_sm80_to_sm89INS1_16FlashAttnBwdSm80INS1_25CollectiveMainloopBwdSm80ILi2ELi1EN4cute5tupleIJNS5_1CILi64EEENS7_ILi80EEENS7_ILi192EEEEEENS_6half_tEfNS_4arch4Sm80ELb0ELb0ELb0ELb1ELb0ELb0ELb1ELb0ELi2ELi4ELi2ELi2ELb0EEENS1_24CollectiveEpilogueBwdGQAISB_fSE_Li256ELb1ELb0EEENS1_19SingleTileSchedulerILb1ELb0ELb0ELi80EEEEEEEEEvNT_6ParamsE,@function
        .size           _ZN7cutlass13device_kernelIN5flash19enable_sm80_to_sm89INS1_16FlashAttnBwdSm80INS1_25CollectiveMainloopBwdSm80ILi2ELi1EN4cute5tupleIJNS5_1CILi64EEENS7_ILi80EEENS7_ILi192EEEEEENS_6half_tEfNS_4arch4Sm80ELb0ELb0ELb0ELb1ELb0ELb0ELb1ELb0ELi2ELi4ELi2ELi2ELb0EEENS1_24CollectiveEpilogueBwdGQAISB_fSE_Li256ELb1ELb0EEENS1_19SingleTileSchedulerILb1ELb0ELb0ELi80EEEEEEEEEvNT_6ParamsE,(.L_x_1408 - _ZN7cutlass13device_kernelIN5flash19enable_sm80_to_sm89INS1_16FlashAttnBwdSm80INS1_25CollectiveMainloopBwdSm80ILi2ELi1EN4cute5tupleIJNS5_1CILi64EEENS7_ILi80EEENS7_ILi192EEEEEENS_6half_tEfNS_4arch4Sm80ELb0ELb0ELb0ELb1ELb0ELb0ELb1ELb0ELi2ELi4ELi2ELi2ELb0EEENS1_24CollectiveEpilogueBwdGQAISB_fSE_Li256ELb1ELb0EEENS1_19SingleTileSchedulerILb1ELb0ELb0ELi80EEEEEEEEEvNT_6ParamsE)
        .other          _ZN7cutlass13device_kernelIN5flash19enable_sm80_to_sm89INS1_16FlashAttnBwdSm80INS1_25CollectiveMainloopBwdSm80ILi2ELi1EN4cute5tupleIJNS5_1CILi64EEENS7_ILi80EEENS7_ILi192EEEEEENS_6half_tEfNS_4arch4Sm80ELb0ELb0ELb0ELb1ELb0ELb0ELb1ELb0ELi2ELi4ELi2ELi2ELb0EEENS1_24CollectiveEpilogueBwdGQAISB_fSE_Li256ELb1ELb0EEENS1_19SingleTileSchedulerILb1ELb0ELb0ELi80EEEEEEEEEvNT_6ParamsE,@"STO_CUDA_ENTRY STV_DEFAULT"
_ZN7cutlass13device_kernelIN5flash19enable_sm80_to_sm89INS1_16FlashAttnBwdSm80INS1_25CollectiveMainloopBwdSm80ILi2ELi1EN4cute5tupleIJNS5_1CILi64EEENS7_ILi80EEENS7_ILi192EEEEEENS_6half_tEfNS_4arch4Sm80ELb0ELb0ELb0ELb1ELb0ELb0ELb1ELb0ELi2ELi4ELi2ELi2ELb0EEENS1_24CollectiveEpilogueBwdGQAISB_fSE_Li256ELb1ELb0EEENS1_19SingleTileSchedulerILb1ELb0ELb0ELi80EEEEEEEEEvNT_6ParamsE:
        /* <DEDUP_REMOVED lines=17> */
.L_x_787:
        /* <DEDUP_REMOVED lines=8> */
.L_x_789:
[----:B------:R-:W-:Y:S02]  /*0190*/  MOV R0, c[0x0][0x3ac] ;  /* 0x0000eb0000007a02 */ /* 0x000fe40000000f00 */
.L_x_788:
[----:B-1----:R-:W-:-:S05]  /*01a0*/  IMAD R2, R37, 0x50, RZ ;  /* 0x0000005025027824 */ /* 0x002fca00078e02ff */
[----:B-----5:R-:W-:-:S04]  /*01b0*/  ISETP.GE.AND P0, PT, R2, R0, PT ;  /* 0x000000000200720c */ /* 0x020fc80003f06270 */
[----:B------:R-:W-:Y:S01]  /*01c0*/  SEL R252, R5, 0xffffffff, !P0 ;  /* 0xffffffff05fc7807 */ /* 0x000fe20004000000 */
[----:B------:R-:W-:Y:S05]  /*01d0*/  BRA `(.L_x_790) ;  /* 0x0000011000007947 */ /* 0x000fea0003800000 */
.L_x_786:
[----:B---34-:R-:W-:-:S04]  /*01e0*/  ISETP.NE.U32.AND P0, PT, RZ, c[0x0][0x3c8], PT ;  /* 0x0000f200ff007a0c */ /* 0x018fc80003f05070 */
[----:B------:R-:W-:-:S13]  /*01f0*/  ISETP.NE.AND.EX P0, PT, RZ, c[0x0][0x3cc], PT, P0 ;  /* 0x0000f300ff007a0c */ /* 0x000fda0003f05300 */
[----:B------:R-:W-:Y:S05]  /*0200*/  @!P0 BRA `(.L_x_791) ;  /* 0x0000002000008947 */ /* 0x000fea0003800000 */
[----:B------:R1:W5:Y:S01]  /*0210*/  LDG.E R0, [R2.64] ;  /* 0x0000000e02007981 */ /* 0x000362000c1e1900 */
[----:B------:R-:W-:Y:S05]  /*0220*/  BRA `(.L_x_792) ;  /* 0x0000009000007947 */ /* 0x000fea0003800000 */
.L_x_791:
        /* <DEDUP_REMOVED lines=8> */
.L_x_793:
[----:B------:R-:W-:Y:S02]  /*02b0*/  MOV R0, c[0x0][0x3ac] ;  /* 0x0000eb0000007a02 */ /* 0x000fe40000000f00 */
.L_x_792:
[----:B-1----:R-:W-:-:S05]  /*02c0*/  IMAD R2, R37, 0x50, RZ ;  /* 0x0000005025027824 */ /* 0x002fca00078e02ff */
[----:B-----5:R-:W-:-:S04]  /*02d0*/  ISETP.GE.AND P0, PT, R2, R0, PT ;  /* 0x000000000200720c */ /* 0x020fc80003f06270 */
[----:B------:R-:W-:-:S04]  /*02e0*/  SEL R252, R5, 0xffffffff, !P0 ;  /* 0xffffffff05fc7807 */ /* 0x000fc80004000000 */
.L_x_790:
        /* <DEDUP_REMOVED lines=36> */
.L_x_794:
[----:B------:R-:W-:-:S04]  /*0530*/  ISETP.NE.U32.AND P0, PT, RZ, c[0x0][0x2e0], PT ;  /* 0x0000b800ff007a0c */ /* 0x000fc80003f05070 */
[----:B------:R-:W-:-:S13]  /*0540*/  ISETP.NE.AND.EX P0, PT, RZ, c[0x0][0x2e4], PT, P0 ;  /* 0x0000b900ff007a0c */ /* 0x000fda0003f05300 */
[----:B------:R-:W-:Y:S05]  /*0550*/  @!P0 BRA `(.L_x_795) ;  /* 0x0000003000008947 */ /* 0x000fea0003800000 */
[----:B------:R-:W-:-:S05]  /*0560*/  IMAD.WIDE R2, R252, R12, c[0x0][0x2e0] ;  /* 0x0000b800fc027625 */ /* 0x000fca00078e020c */
[----:B------:R1:W5:Y:S01]  /*0570*/  LDG.E R233, [R2.64] ;  /* 0x0000000e02e97981 */ /* 0x000362000c1e1900 */
[----:B------:R-:W-:Y:S05]  /*0580*/  BRA `(.L_x_796) ;  /* 0x0000004000007947 */ /* 0x000fea0003800000 */
.L_x_795:
[----:B------:R-:W-:Y:S05]  /*0590*/  @!P2 BRA `(.L_x_796) ;  /* 0x000000300000a947 */ /* 0x000fea0003800000 */
[----:B------:R1:W2:Y:S04]  /*05a0*/  LDG.E R0, [R2.64] ;  /* 0x0000000e02007981 */ /* 0x0002a8000c1e1900 */
[----:B-1----:R-:W2:Y:S02]  /*05b0*/  LDG.E R2, [R2.64+0x4] ;  /* 0x0000040e02027981 */ /* 0x002ea4000c1e1900 */
[----:B--2---:R-:W-:Y:S02]  /*05c0*/  IADD3 R233, -R0, R2, RZ ;  /* 0x0000000200e97210 */ /* 0x004fe40007ffe1ff */
.L_x_796:
        /* <DEDUP_REMOVED lines=67> */
[----:B-1----:R-:W-:Y:S01]  /*0a00*/  SHF.R.S32.HI R3, RZ, 0x1f, R38 ;  /* 0x0000001fff037819 */ /* 0x002fe20000011426 */
[----:B------:R-:W-:Y:S01]  /*0a10*/  IMAD.SHL.U32 R7, R38, 0x4, RZ ;  /* 0x0000000426077824 */ /* 0x000fe200078e00ff */
[----:B------:R-:W-:Y:S01]  /*0a20*/  ISETP.NE.AND P1, PT, R0, 0x1, PT ;  /* 0x000000010000780c */ /* 0x000fe20003f25270 */
[----:B------:R-:W-:Y:S01]  /*0a30*/  IMAD R0, R13, 0xc0, RZ ;  /* 0x000000c00d007824 */ /* 0x000fe200078e02ff */
[-C--:B------:R-:W-:Y:S01]  /*0a40*/  LEA.HI R33, R34, R38.reuse, RZ, 0x3 ;  /* 0x0000002622217211 */ /* 0x080fe200078f18ff */
[----:B------:R-:W-:Y:S01]  /*0a50*/  ULDC.64 UR4, c[0x0][0x1d8] ;  /* 0x0000760000047ab9 */ /* 0x000fe20000000a00 */
[----:B------:R-:W-:Y:S01]  /*0a60*/  SHF.R.S32.HI R35, RZ, 0x1f, R36 ;  /* 0x0000001fff237819 */ /* 0x000fe20000011424 */
[----:B------:R-:W-:Y:S01]  /*0a70*/  USHF.L.U32 UR7, UR4, 0x5, URZ ;  /* 0x0000000504077899 */ /* 0x000fe2000800063f */
[C---:B------:R-:W-:Y:S01]  /*0a80*/  IADD3 R28, P0, R0.reuse, R38, RZ ;  /* 0x00000026001c7210 */ /* 0x040fe20007f1e0ff */
[----:B------:R-:W-:Y:S01]  /*0a90*/  UMOV UR6, 0x5 ;  /* 0x0000000500067882 */ /* 0x000fe20000000000 */
[----:B------:R-:W-:Y:S01]  /*0aa0*/  SHF.R.S32.HI R239, RZ, 0x3, R33 ;  /* 0x00000003ffef7819 */ /* 0x000fe20000011421 */
[----:B------:R-:W-:Y:S01]  /*0ab0*/  IMAD R6, R35, c[0x0][0x270], RZ ;  /* 0x00009c0023067a24 */ /* 0x000fe200078e02ff */
[----:B------:R-:W-:Y:S01]  /*0ac0*/  LEA.HI.X.SX32 R29, R0, R3, 0x1, P0 ;  /* 0x00000003001d7211 */ /* 0x000fe200000f0eff */
[----:B------:R-:W-:Y:S01]  /*0ad0*/  USHF.L.U64.HI UR5, UR4, UR6, UR5 ;  /* 0x0000000604057299 */ /* 0x000fe20008010205 */
[----:B------:R-:W-:Y:S01]  /*0ae0*/  SHF.R.S32.HI R0, RZ, 0x1f, R13 ;  /* 0x0000001fff007819 */ /* 0x000fe2000001140d */
[C---:B------:R-:W-:Y:S01]  /*0af0*/  @P1 IMAD.HI.U32 R2, R36.reuse, c[0x0][0x24c], RZ ;  /* 0x0000930024021a27 */ /* 0x040fe200078e00ff */
[----:B------:R-:W-:Y:S01]  /*0b00*/  IADD3 R4, P0, R7, R13, RZ ;  /* 0x0000000d07047210 */ /* 0x000fe20007f1e0ff */
[----:B------:R-:W-:Y:S01]  /*0b10*/  ULDC.64 UR8, c[0x0][0x178] ;  /* 0x00005e0000087ab9 */ /* 0x000fe20000000a00 */
[----:B------:R-:W-:Y:S01]  /*0b20*/  SHF.R.S32.HI R3, RZ, 0x1f, R239 ;  /* 0x0000001fff037819 */ /* 0x000fe200000114ef */
[----:B------:R-:W-:Y:S01]  /*0b30*/  IMAD R13, R35, c[0x0][0x288], RZ ;  /* 0x0000a200230d7a24 */ /* 0x000fe200078e02ff */
[----:B------:R-:W-:Y:S01]  /*0b40*/  @P1 SHF.R.U32.HI R12, RZ, c[0x0][0x250], R2 ;  /* 0x00009400ff0c1a19 */ /* 0x000fe20000011602 */
[----:B------:R-:W-:Y:S01]  /*0b50*/  IMAD.SHL.U32 R17, R239, 0x40, RZ ;  /* 0x00000040ef117824 */ /* 0x000fe200078e00ff */
[----:B------:R-:W-:Y:S01]  /*0b60*/  LOP3.LUT R2, R33, 0xfffffff8, RZ, 0xc0, !PT ;  /* 0xfffffff821027812 */ /* 0x000fe200078ec0ff */
[C---:B------:R-:W-:Y:S01]  /*0b70*/  IMAD R13, R36.reuse, c[0x0][0x28c], R13 ;  /* 0x0000a300240d7a24 */ /* 0x040fe200078e020d */
[----:B------:R-:W-:Y:S01]  /*0b80*/  LEA.HI.X.SX32 R5, R7, R0, 0x1, P0 ;  /* 0x0000000007057211 */ /* 0x000fe200000f0eff */
[----:B------:R-:W-:Y:S01]  /*0b90*/  IMAD R0, R36, c[0x0][0x274], R6 ;  /* 0x00009d0024007a24 */ /* 0x000fe200078e0206 */
[----:B------:R-:W-:Y:S01]  /*0ba0*/  SHF.R.S32.HI R16, RZ, 0x1f, R12 ;  /* 0x0000001fff107819 */ /* 0x000fe2000001140c */
[----:B------:R-:W-:Y:S01]  /*0bb0*/  IMAD.IADD R27, R38, 0x1, -R2 ;  /* 0x00000001261b7824 */ /* 0x000fe200078e0a02 */
[C---:B------:R-:W-:Y:S01]  /*0bc0*/  IADD3 R23, P1, R239.reuse, R8, RZ ;  /* 0x00000008ef177210 */ /* 0x040fe20007f3e0ff */
[----:B------:R-:W-:Y:S01]  /*0bd0*/  IMAD.WIDE.U32 R6, R36, c[0x0][0x270], R4 ;  /* 0x00009c0024067a25 */ /* 0x000fe200078e0004 */
[----:B------:R-:W-:Y:S01]  /*0be0*/  IADD3 R10, P0, R239, R10, RZ ;  /* 0x0000000aef0a7210 */ /* 0x000fe20007f1e0ff */
[----:B------:R-:W-:Y:S01]  /*0bf0*/  USHF.L.U32 UR11, UR8, 0x5, URZ ;  /* 0x00000005080b7899 */ /* 0x000fe2000800063f */
[----:B------:R-:W-:Y:S01]  /*0c00*/  SHF.R.S32.HI R8, RZ, 0x1f, R252 ;  /* 0x0000001fff087819 */ /* 0x000fe200000114fc */
[----:B------:R-:W-:Y:S01]  /*0c10*/  IMAD.SHL.U32 R14, R27, 0x8, RZ ;  /* 0x000000081b0e7824 */ /* 0x000fe200078e00ff */
[----:B------:R-:W-:Y:S01]  /*0c20*/  SEL R21, R252, RZ, !P2 ;  /* 0x000000fffc157207 */ /* 0x000fe20005000000 */
[----:B------:R-:W-:Y:S01]  /*0c30*/  IMAD R2, R16, c[0x0][0x1e0], RZ ;  /* 0x0000780010027a24 */ /* 0x000fe200078e02ff */
[C---:B------:R-:W-:Y:S01]  /*0c40*/  SEL R22, R8.reuse, RZ, !P2 ;  /* 0x000000ff08167207 */ /* 0x040fe20005000000 */
[----:B------:R-:W-:Y:S01]  /*0c50*/  IMAD.IADD R7, R7, 0x1, R0 ;  /* 0x0000000107077824 */ /* 0x000fe200078e0200 */
[----:B------:R-:W-:Y:S01]  /*0c60*/  SHF.R.S32.HI R15, RZ, 0x1f, R14 ;  /* 0x0000001fff0f7819 */ /* 0x000fe2000001140e */
[C---:B------:R-:W-:Y:S01]  /*0c70*/  IMAD.X R26, R3.reuse, 0x1, R9, P1 ;  /* 0x00000001031a7824 */ /* 0x040fe200008e0609 */
[----:B------:R-:W-:Y:S01]  /*0c80*/  SEL R24, R8, RZ, !P3 ;  /* 0x000000ff08187207 */ /* 0x000fe20005800000 */
[----:B------:R-:W-:Y:S01]  /*0c90*/  IMAD.X R11, R3, 0x1, R11, P0 ;  /* 0x00000001030b7824 */ /* 0x000fe200000e060b */
[----:B------:R-:W-:Y:S01]  /*0ca0*/  SEL R30, R252, RZ, !P3 ;  /* 0x000000fffc1e7207 */ /* 0x000fe20005800000 */
[----:B------:R-:W-:Y:S01]  /*0cb0*/  IMAD R0, R12, c[0x0][0x1e4], R2 ;  /* 0x000079000c007a24 */ /* 0x000fe200078e0202 */
[----:B------:R-:W-:Y:S01]  /*0cc0*/  IADD3 R32, R14, 0x40, RZ ;  /* 0x000000400e207810 */ /* 0x000fe20007ffe0ff */
[----:B------:R-:W-:Y:S01]  /*0cd0*/  IMAD.WIDE.U32 R2, R12, c[0x0][0x1e0], R14 ;  /* 0x000078000c027a25 */ /* 0x000fe200078e000e */
[C---:B------:R-:W-:Y:S01]  /*0ce0*/  IADD3 R31, R14.reuse, 0x80, RZ ;  /* 0x000000800e1f7810 */ /* 0x040fe20007ffe0ff */
[----:B------:R-:W-:Y:S01]  /*0cf0*/  USHF.L.U32 UR10, UR11, 0x1, URZ ;  /* 0x000000010b0a7899 */ /* 0x000fe2000800063f */
[----:B------:R-:W-:Y:S01]  /*0d00*/  ISETP.GE.AND P4, PT, R14, c[0x0][0x1cc], PT ;  /* 0x000073000e007a0c */ /* 0x000fe20003f86270 */
[----:B------:R-:W-:Y:S01]  /*0d10*/  IMAD.IADD R3, R3, 0x1, R0 ;  /* 0x0000000103037824 */ /* 0x000fe200078e0200 */
[----:B------:R-:W-:Y:S01]  /*0d20*/  ISETP.GE.AND P2, PT, R32, c[0x0][0x1cc], PT ;  /* 0x0000730020007a0c */ /* 0x000fe20003f46270 */
[----:B------:R-:W-:Y:S01]  /*0d30*/  IMAD R0, R22, c[0x0][0x1e8], RZ ;  /* 0x00007a0016007a24 */ /* 0x000fe200078e02ff */
[----:B------:R-:W-:Y:S01]  /*0d40*/  ISETP.GE.AND P5, PT, R31, c[0x0][0x1cc], PT ;  /* 0x000073001f007a0c */ /* 0x000fe20003fa6270 */
[----:B------:R-:W-:Y:S01]  /*0d50*/  IMAD.WIDE.U32 R4, R36, c[0x0][0x288], R4 ;  /* 0x0000a20024047a25 */ /* 0x000fe200078e0004 */
[----:B------:R-:W-:Y:S01]  /*0d60*/  CS2R R170, SRZ ;  /* 0x0000000000aa7805 */ /* 0x000fe2000001ff00 */
[----:B------:R-:W-:Y:S01]  /*0d70*/  CS2R R168, SRZ ;  /* 0x0000000000a87805 */ /* 0x000fe2000001ff00 */
[----:B------:R-:W-:Y:S01]  /*0d80*/  CS2R R166, SRZ ;  /* 0x0000000000a67805 */ /* 0x000fe2000001ff00 */
[----:B------:R-:W-:Y:S01]  /*0d90*/  IMAD R9, R21, c[0x0][0x1ec], R0 ;  /* 0x00007b0015097a24 */ /* 0x000fe200078e0200 */
[----:B------:R-:W-:Y:S01]  /*0da0*/  LOP3.LUT R0, R17, 0x1c0, RZ, 0xc0, !PT ;  /* 0x000001c011007812 */ /* 0x000fe200078ec0ff */
[----:B------:R-:W-:Y:S01]  /*0db0*/  IMAD.IADD R5, R5, 0x1, R13 ;  /* 0x0000000105057824 */ /* 0x000fe200078e020d */
[----:B------:R-:W-:Y:S01]  /*0dc0*/  CS2R R164, SRZ ;  /* 0x0000000000a47805 */ /* 0x000fe2000001ff00 */
[----:B------:R-:W-:Y:S01]  /*0dd0*/  IMAD.WIDE.U32 R2, R21, c[0x0][0x1e8], R2 ;  /* 0x00007a0015027a25 */ /* 0x000fe200078e0002 */
[----:B------:R-:W-:Y:S01]  /*0de0*/  LOP3.LUT R13, R0, 0x38, R14, 0xf8, !PT ;  /* 0x00000038000d7812 */ /* 0x000fe200078ef80e */
[----:B------:R-:W-:Y:S01]  /*0df0*/  CS2R R162, SRZ ;  /* 0x0000000000a27805 */ /* 0x000fe2000001ff00 */
[----:B------:R-:W-:Y:S01]  /*0e00*/  SHF.R.U32.HI R8, RZ, 0x3, R0 ;  /* 0x00000003ff087819 */ /* 0x000fe20000011600 */
[C---:B------:R-:W-:Y:S01]  /*0e10*/  IMAD R0, R24.reuse, c[0x0][0x278], RZ ;  /* 0x00009e0018007a24 */ /* 0x040fe200078e02ff */
[----:B------:R-:W-:Y:S01]  /*0e20*/  CS2R R160, SRZ ;  /* 0x0000000000a07805 */ /* 0x000fe2000001ff00 */
[----:B------:R-:W-:Y:S01]  /*0e30*/  IMAD.IADD R3, R3, 0x1, R9 ;  /* 0x0000000103037824 */ /* 0x000fe200078e0209 */
[----:B------:R-:W-:Y:S01]  /*0e40*/  LOP3.LUT R25, R13, R8, RZ, 0x3c, !PT ;  /* 0x000000080d197212 */ /* 0x000fe200078e3cff */
[----:B------:R-:W-:Y:S01]  /*0e50*/  IMAD R8, R24, c[0x0][0x290], RZ ;  /* 0x0000a40018087a24 */ /* 0x000fe200078e02ff */
[----:B------:R-:W-:Y:S01]  /*0e60*/  CS2R R158, SRZ ;  /* 0x00000000009e7805 */ /* 0x000fe2000001ff00 */
[----:B------:R-:W-:Y:S01]  /*0e70*/  IMAD R9, R26, c[0x0][0x178], RZ ;  /* 0x00005e001a097a24 */ /* 0x000fe200078e02ff */
[----:B------:R-:W-:Y:S01]  /*0e80*/  CS2R R156, SRZ ;  /* 0x00000000009c7805 */ /* 0x000fe2000001ff00 */
[----:B------:R-:W-:Y:S01]  /*0e90*/  IMAD R18, R30, c[0x0][0x27c], R0 ;  /* 0x00009f001e127a24 */ /* 0x000fe200078e0200 */
[----:B------:R-:W-:Y:S01]  /*0ea0*/  CS2R R154, SRZ ;  /* 0x00000000009a7805 */ /* 0x000fe2000001ff00 */
[----:B------:R-:W-:Y:S01]  /*0eb0*/  IMAD R0, R16, c[0x0][0x1b0], RZ ;  /* 0x00006c0010007a24 */ /* 0x000fe200078e02ff */
[----:B------:R-:W-:Y:S01]  /*0ec0*/  CS2R R152, SRZ ;  /* 0x0000000000987805 */ /* 0x000fe2000001ff00 */
[C---:B------:R-:W-:Y:S01]  /*0ed0*/  IMAD R16, R30.reuse, c[0x0][0x294], R8 ;  /* 0x0000a5001e107a24 */ /* 0x040fe200078e0208 */
[----:B------:R-:W-:Y:S01]  /*0ee0*/  CS2R R150, SRZ ;  /* 0x0000000000967805 */ /* 0x000fe2000001ff00 */
[----:B------:R-:W-:Y:S01]  /*0ef0*/  IMAD R17, R23, c[0x0][0x17c], R9 ;  /* 0x00005f0017117a24 */ /* 0x000fe200078e0209 */
[----:B------:R-:W-:Y:S01]  /*0f00*/  CS2R R148, SRZ ;  /* 0x0000000000947805 */ /* 0x000fe2000001ff00 */
[----:B------:R-:W-:Y:S01]  /*0f10*/  IMAD.WIDE.U32 R8, R30, c[0x0][0x278], R6 ;  /* 0x00009e001e087a25 */ /* 0x000fe200078e0006 */
[----:B------:R-:W-:Y:S01]  /*0f20*/  CS2R R146, SRZ ;  /* 0x0000000000927805 */ /* 0x000fe2000001ff00 */
[----:B------:R-:W-:Y:S01]  /*0f30*/  CS2R R144, SRZ ;  /* 0x0000000000907805 */ /* 0x000fe2000001ff00 */
[----:B------:R-:W-:Y:S01]  /*0f40*/  CS2R R142, SRZ ;  /* 0x00000000008e7805 */ /* 0x000fe2000001ff00 */
[----:B------:R-:W-:Y:S01]  /*0f50*/  IMAD R19, R12, c[0x0][0x1b4], R0 ;  /* 0x00006d000c137a24 */ /* 0x000fe200078e0200 */
[C---:B------:R-:W-:Y:S01]  /*0f60*/  LEA R248, P1, R8.reuse, c[0x0][0x258], 0x2 ;  /* 0x0000960008f87a11 */ /* 0x040fe200078210ff */
[----:B------:R-:W-:Y:S01]  /*0f70*/  IMAD.IADD R0, R9, 0x1, R18 ;  /* 0x0000000109007824 */ /* 0x000fe200078e0212 */
[----:B------:R-:W-:Y:S01]  /*0f80*/  CS2R R140, SRZ ;  /* 0x00000000008c7805 */ /* 0x000fe2000001ff00 */
[----:B------:R-:W-:Y:S01]  /*0f90*/  IMAD.WIDE R10, R37, 0x50, R10 ;  /* 0x00000050250a7825 */ /* 0x000fe200078e020a */
[----:B------:R-:W-:Y:S01]  /*0fa0*/  CS2R R138, SRZ ;  /* 0x00000000008a7805 */ /* 0x000fe2000001ff00 */
[----:B------:R-:W-:Y:S01]  /*0fb0*/  CS2R R136, SRZ ;  /* 0x0000000000887805 */ /* 0x000fe2000001ff00 */
[----:B------:R-:W-:Y:S01]  /*0fc0*/  LEA.HI.X R249, R8, c[0x0][0x25c], R0, 0x2, P1 ;  /* 0x0000970008f97a11 */ /* 0x000fe200008f1400 */
[----:B------:R-:W-:Y:S01]  /*0fd0*/  IMAD.WIDE.U32 R4, R30, c[0x0][0x290], R4 ;  /* 0x0000a4001e047a25 */ /* 0x000fe200078e0004 */
[----:B------:R-:W-:Y:S01]  /*0fe0*/  CS2R R134, SRZ ;  /* 0x0000000000867805 */ /* 0x000fe2000001ff00 */
[----:B------:R-:W-:Y:S01]  /*0ff0*/  CS2R R132, SRZ ;  /* 0x0000000000847805 */ /* 0x000fe2000001ff00 */
[----:B------:R-:W-:Y:S01]  /*1000*/  CS2R R130, SRZ ;  /* 0x0000000000827805 */ /* 0x000fe2000001ff00 */
[--C-:B------:R-:W-:Y:S01]  /*1010*/  IMAD.WIDE.U32 R6, R23, c[0x0][0x178], R14.reuse ;  /* 0x00005e0017067a25 */ /* 0x100fe200078e000e */
[----:B------:R-:W-:Y:S01]  /*1020*/  LEA R246, P0, R4, c[0x0][0x280], 0x2 ;  /* 0x0000a00004f67a11 */ /* 0x000fe200078010ff */
[----:B------:R-:W-:Y:S01]  /*1030*/  CS2R R128, SRZ ;  /* 0x0000000000807805 */ /* 0x000fe2000001ff00 */
[----:B------:R-:W-:Y:S01]  /*1040*/  CS2R R126, SRZ ;  /* 0x00000000007e7805 */ /* 0x000fe2000001ff00 */
[----:B------:R-:W-:Y:S01]  /*1050*/  IMAD R20, R11, c[0x0][0x1d8], RZ ;  /* 0x000076000b147a24 */ /* 0x000fe200078e02ff */
[----:B------:R-:W-:Y:S01]  /*1060*/  CS2R R124, SRZ ;  /* 0x00000000007c7805 */ /* 0x000fe2000001ff00 */
[----:B------:R-:W-:Y:S01]  /*1070*/  IMAD.WIDE.U32 R12, R12, c[0x0][0x1b0], R14 ;  /* 0x00006c000c0c7a25 */ /* 0x000fe200078e000e */
[----:B------:R-:W-:Y:S01]  /*1080*/  CS2R R122, SRZ ;  /* 0x00000000007a7805 */ /* 0x000fe2000001ff00 */
[----:B------:R-:W-:Y:S01]  /*1090*/  CS2R R120, SRZ ;  /* 0x0000000000787805 */ /* 0x000fe2000001ff00 */
[----:B------:R-:W-:Y:S01]  /*10a0*/  CS2R R118, SRZ ;  /* 0x0000000000767805 */ /* 0x000fe2000001ff00 */
        /* <DEDUP_REMOVED lines=9> */
[----:B------:R-:W-:Y:S01]  /*1140*/  CS2R R102, SRZ ;  /* 0x0000000000667805 */ /* 0x000fe2000001ff00 */
[----:B------:R-:W-:Y:S01]  /*1150*/  CS2R R100, SRZ ;  /* 0x0000000000647805 */ /* 0x000fe2000001ff00 */
[----:B------:R-:W-:Y:S01]  /*1160*/  CS2R R98, SRZ ;  /* 0x0000000000627805 */ /* 0x000fe2000001ff00 */
[----:B------:R-:W-:Y:S01]  /*1170*/  IMAD.MOV.U32 R8, RZ, RZ, R6 ;  /* 0x000000ffff087224 */ /* 0x000fe200078e0006 */
[----:B------:R-:W-:Y:S01]  /*1180*/  LEA R4, P0, R2, c[0x0][0x1c0], 0x1 ;  /* 0x0000700002047a11 */ /* 0x000fe200078008ff */
[----:B------:R-:W-:Y:S01]  /*1190*/  IMAD.IADD R7, R13, 0x1, R19 ;  /* 0x000000010d077824 */ /* 0x000fe200078e0213 */
[CC--:B------:R-:W-:Y:S01]  /*11a0*/  LEA.HI R19, R34.reuse, R38.reuse, RZ, 0x4 ;  /* 0x0000002622137211 */ /* 0x0c0fe200078f20ff */
[----:B------:R-:W-:Y:S01]  /*11b0*/  IMAD.MOV.U32 R6, RZ, RZ, R12 ;  /* 0x000000ffff067224 */ /* 0x000fe200078e000c */
[----:B------:R-:W-:Y:S01]  /*11c0*/  CS2R R96, SRZ ;  /* 0x0000000000607805 */ /* 0x000fe2000001ff00 */
[----:B------:R-:W-:Y:S01]  /*11d0*/  IMAD R18, R21, c[0x0][0x1bc], R0 ;  /* 0x00006f0015127a24 */ /* 0x000fe200078e0200 */
[----:B------:R-:W-:Y:S01]  /*11e0*/  SHF.R.S32.HI R20, RZ, 0x4, R19 ;  /* 0x00000004ff147819 */ /* 0x000fe20000011413 */
[----:B-----5:R-:W-:Y:S01]  /*11f0*/  IMAD.IADD R0, R233, 0x1, -R239 ;  /* 0x00000001e9007824 */ /* 0x020fe200078e0aef */
[----:B------:R-:W-:Y:S01]  /*1200*/  CS2R R94, SRZ ;  /* 0x00000000005e7805 */ /* 0x000fe2000001ff00 */
[----:B------:R-:W-:Y:S01]  /*1210*/  IMAD.IADD R3, R3, 0x1, R16 ;  /* 0x0000000103037824 */ /* 0x000fe200078e0210 */
[----:B------:R-:W-:Y:S01]  /*1220*/  CS2R R92, SRZ ;  /* 0x00000000005c7805 */ /* 0x000fe2000001ff00 */
[----:B------:R-:W-:Y:S01]  /*1230*/  IMAD.WIDE.U32 R12, R21, c[0x0][0x1b8], R6 ;  /* 0x00006e00150c7a25 */ /* 0x000fe200078e0006 */
[-C--:B------:R-:W-:Y:S01]  /*1240*/  LEA.HI R7, R34, R38.reuse, RZ, 0x6 ;  /* 0x0000002622077211 */ /* 0x080fe200078f30ff */
[----:B------:R-:W-:Y:S01]  /*1250*/  CS2R R90, SRZ ;  /* 0x00000000005a7805 */ /* 0x000fe2000001ff00 */
[----:B------:R-:W-:Y:S01]  /*1260*/  LEA.HI.X R5, R2, c[0x0][0x1c4], R3, 0x1, P0 ;  /* 0x0000710002057a11 */ /* 0x000fe200000f0c03 */
[----:B------:R-:W-:Y:S01]  /*1270*/  IMAD.MOV.U32 R16, RZ, RZ, c[0x0][0x1d8] ;  /* 0x00007600ff107624 */ /* 0x000fe200078e00ff */
[----:B------:R-:W-:Y:S01]  /*1280*/  SHF.R.S32.HI R22, RZ, 0x6, R7 ;  /* 0x00000006ff167819 */ /* 0x000fe20000011407 */
[----:B------:R-:W-:Y:S01]  /*1290*/  IMAD R6, R35, c[0x0][0x180], RZ ;  /* 0x0000600023067a24 */ /* 0x000fe200078e02ff */
[----:B------:R-:W-:Y:S01]  /*12a0*/  LEA.HI R21, R34, R38, RZ, 0x5 ;  /* 0x0000002622157211 */ /* 0x000fe200078f28ff */
[----:B------:R-:W-:Y:S01]  /*12b0*/  IMAD R0, R37, -0x50, R0 ;  /* 0xffffffb025007824 */ /* 0x000fe200078e0200 */
[----:B------:R-:W-:Y:S01]  /*12c0*/  LEA R2, P0, R16, R4, 0x6 ;  /* 0x0000000410027211 */ /* 0x000fe200078030ff */
[----:B------:R-:W-:Y:S01]  /*12d0*/  IMAD.MOV.U32 R3, RZ, RZ, c[0x0][0x1dc] ;  /* 0x00007700ff037624 */ /* 0x000fe200078e00ff */
[----:B------:R-:W-:Y:S01]  /*12e0*/  CS2R R88, SRZ ;  /* 0x0000000000587805 */ /* 0x000fe2000001ff00 */
[----:B------:R-:W-:Y:S01]  /*12f0*/  IMAD R6, R36, c[0x0][0x184], R6 ;  /* 0x0000610024067a24 */ /* 0x000fe200078e0206 */
[----:B------:R-:W-:Y:S01]  /*1300*/  ISETP.LT.OR P3, PT, R0, 0x1, P4 ;  /* 0x000000010000780c */ /* 0x000fe20002761670 */
[----:B------:R-:W-:Y:S01]  /*1310*/  IMAD.WIDE.U32 R8, R36, c[0x0][0x180], R8 ;  /* 0x0000600024087a25 */ /* 0x000fe200078e0008 */
[C---:B------:R-:W-:Y:S01]  /*1320*/  ISETP.LT.OR P1, PT, R0.reuse, 0x1, P2 ;  /* 0x000000010000780c */ /* 0x040fe20001721670 */
[----:B------:R-:W-:Y:S01]  /*1330*/  CS2R R86, SRZ ;  /* 0x0000000000567805 */ /* 0x000fe2000001ff00 */
[----:B------:R-:W-:Y:S01]  /*1340*/  ISETP.LT.OR P6, PT, R0, 0x1, P5 ;  /* 0x000000010000780c */ /* 0x000fe20002fc1670 */
[----:B------:R-:W-:Y:S01]  /*1350*/  IMAD.IADD R9, R9, 0x1, R6 ;  /* 0x0000000109097824 */ /* 0x000fe200078e0206 */
[----:B------:R-:W-:Y:S01]  /*1360*/  LEA.HI.X R3, R16, R5, R3, 0x6, P0 ;  /* 0x0000000510037211 */ /* 0x000fe200000f3403 */
[----:B------:R-:W-:Y:S01]  /*1370*/  IMAD R6, R22, 0x200, R25 ;  /* 0x0000020016067824 */ /* 0x000fe200078e0219 */
[----:B------:R-:W-:Y:S01]  /*1380*/  ISETP.GT.AND P0, PT, R38, 0x7f, PT ;  /* 0x0000007f2600780c */ /* 0x000fe20003f04270 */
[----:B------:R-:W-:Y:S01]  /*1390*/  IMAD.U32 R7, RZ, RZ, UR7 ;  /* 0x00000007ff077e24 */ /* 0x000fe2000f8e00ff */
[----:B------:R-:W-:Y:S01]  /*13a0*/  ISETP.LT.OR P4, PT, R0, 0x21, P4 ;  /* 0x000000210000780c */ /* 0x000fe20002781670 */
[----:B------:R-:W-:Y:S01]  /*13b0*/  IMAD.SHL.U32 R236, R6, 0x2, RZ ;  /* 0x0000000206ec7824 */ /* 0x000fe200078e00ff */
[----:B------:R-:W-:Y:S01]  /*13c0*/  ISETP.LT.OR P5, PT, R0, 0x21, P5 ;  /* 0x000000210000780c */ /* 0x000fe20002fa1670 */
[----:B------:R-:W-:Y:S01]  /*13d0*/  IMAD.U32 R16, RZ, RZ, UR5 ;  /* 0x00000005ff107e24 */ /* 0x000fe2000f8e00ff */
[----:B------:R-:W-:Y:S01]  /*13e0*/  ULDC.64 UR4, c[0x0][0x1a8] ;  /* 0x00006a0000047ab9 */ /* 0x000fe20000000a00 */
[----:B------:R-:W-:Y:S01]  /*13f0*/  IMAD R17, R24, c[0x0][0x188], RZ ;  /* 0x0000620018117a24 */ /* 0x000fe200078e02ff */
[----:B------:R-:W-:Y:S01]  /*1400*/  @!PT LDS RZ, [RZ] ;  /* 0x00000000fffff984 */ /* 0x000fe20000000800 */
[----:B------:R-:W-:Y:S01]  /*1410*/  @!PT LDS RZ, [RZ] ;  /* 0x00000000fffff984 */ /* 0x000fe20000000800 */
[----:B------:R-:W-:Y:S01]  /*1420*/  @!PT LDS RZ, [RZ] ;  /* 0x00000000fffff984 */ /* 0x000fe20000000800 */
[----:B------:R1:W-:Y:S01]  /*1430*/  LDGSTS.E.BYPASS.LTC128B.128 [R236+0x7880], [R4.64], !P3 ;  /* 0x0788000004ec7fae */ /* 0x0003e2000d901d4e */
[----:B------:R-:W-:Y:S01]  /*1440*/  IMAD.WIDE.U32 R8, R30, c[0x0][0x188], R8 ;  /* 0x000062001e087a25 */ /* 0x000fe200078e0008 */
[----:B------:R-:W-:Y:S01]  /*1450*/  USHF.L.U32 UR7, UR4, 0x5, URZ ;  /* 0x0000000504077899 */ /* 0x000fe2000800063f */
[----:B------:R-:W-:Y:S01]  /*1460*/  CS2R R84, SRZ ;  /* 0x0000000000547805 */ /* 0x000fe2000001ff00 */
[----:B------:R1:W-:Y:S01]  /*1470*/  LDGSTS.E.BYPASS.LTC128B.128 [R236+0xa080], [R4.64+0x80], !P1 ;  /* 0x0a08008004ec7fae */ /* 0x0003e2000c901d4e */
[----:B------:R-:W-:Y:S01]  /*1480*/  @!P0 LEA R6, P3, R7, R2, 0x1 ;  /* 0x0000000207068211 */ /* 0x000fe200078608ff */
[----:B------:R-:W-:Y:S01]  /*1490*/  IMAD R11, R11, c[0x0][0x1a8], RZ ;  /* 0x00006a000b0b7a24 */ /* 0x000fe200078e02ff */
[C---:B------:R-:W-:Y:S01]  /*14a0*/  @!P0 ISETP.GE.AND P1, PT, R0.reuse, 0x41, PT ;  /* 0x000000410000880c */ /* 0x040fe20003f26270 */
[----:B------:R1:W-:Y:S01]  /*14b0*/  LDGSTS.E.BYPASS.LTC128B.128 [R236+0xc880], [R4.64+0x100], !P6 ;  /* 0x0c88010004ec7fae */ /* 0x0003e2000f101d4e */
[----:B------:R-:W-:Y:S01]  /*14c0*/  ISETP.LT.OR P6, PT, R0, 0x21, P2 ;  /* 0x000000210000780c */ /* 0x000fe200017c1670 */
[----:B------:R-:W-:Y:S01]  /*14d0*/  IMAD R11, R10, c[0x0][0x1ac], R11 ;  /* 0x00006b000a0b7a24 */ /* 0x000fe200078e020b */
[----:B------:R-:W-:Y:S01]  /*14e0*/  @!P0 LEA.HI.X R7, R7, R3, R16, 0x1, P3 ;  /* 0x0000000307078211 */ /* 0x000fe200018f0c10 */
[----:B------:R2:W-:Y:S01]  /*14f0*/  LDGSTS.E.BYPASS.LTC128B.128 [R236+0x8880], [R2.64], !P4 ;  /* 0x0888000002ec7fae */ /* 0x0005e2000e101d4e */
[----:B------:R-:W-:Y:S01]  /*1500*/  @!P0 ISETP.GE.OR P3, PT, R14, c[0x0][0x1cc], !P1 ;  /* 0x000073000e008a0c */ /* 0x000fe20004f66670 */
[----:B------:R-:W-:Y:S01]  /*1510*/  USHF.L.U64.HI UR5, UR4, UR6, UR5 ;  /* 0x0000000604057299 */ /* 0x000fe20008010205 */
[----:B------:R-:W-:Y:S01]  /*1520*/  @!P0 ISETP.LT.OR P2, PT, R0, 0x41, P2 ;  /* 0x000000410000880c */ /* 0x000fe20001741670 */
[----:B------:R-:W-:Y:S01]  /*1530*/  IMAD R233, R37, -0x50, R233 ;  /* 0xffffffb025e97824 */ /* 0x000fe200078e02e9 */
[----:B------:R-:W-:Y:S01]  /*1540*/  @!P0 ISETP.GE.OR P1, PT, R31, c[0x0][0x1cc], !P1 ;  /* 0x000073001f008a0c */ /* 0x000fe20004f26670 */
[----:B------:R-:W-:Y:S01]  /*1550*/  IMAD.MOV.U32 R230, RZ, RZ, 0x10 ;  /* 0x00000010ffe67424 */ /* 0x000fe200078e00ff */
[----:B------:R-:W-:Y:S01]  /*1560*/  LEA R240, P4, R8, c[0x0][0x160], 0x1 ;  /* 0x0000580008f07a11 */ /* 0x000fe200078808ff */
[----:B------:R-:W-:Y:S01]  /*1570*/  IMAD.MOV.U32 R221, RZ, RZ, 0x120 ;  /* 0x00000120ffdd7424 */ /* 0x000fe200078e00ff */
        /* <DEDUP_REMOVED lines=8> */
[----:B------:R-:W-:Y:S01]  /*1600*/  CS2R R74, SRZ ;  /* 0x00000000004a7805 */ /* 0x000fe2000001ff00 */
[----:B------:R3:W-:Y:S01]  /*1610*/  @!P0 LDGSTS.E.BYPASS.LTC128B.128 [R236+0x9880], [R6.64], !P3 ;  /* 0x0988000006ec8fae */ /* 0x0007e2000d901d4e */
[----:B------:R-:W-:Y:S01]  /*1620*/  CS2R R72, SRZ ;  /* 0x0000000000487805 */ /* 0x000fe2000001ff00 */
[----:B------:R-:W-:Y:S01]  /*1630*/  CS2R R70, SRZ ;  /* 0x0000000000467805 */ /* 0x000fe2000001ff00 */
[----:B------:R-:W-:Y:S01]  /*1640*/  CS2R R68, SRZ ;  /* 0x0000000000447805 */ /* 0x000fe2000001ff00 */
[----:B------:R3:W-:Y:S01]  /*1650*/  @!P0 LDGSTS.E.BYPASS.LTC128B.128 [R236+0xc080], [R6.64+0x80], !P2 ;  /* 0x0c08008006ec8fae */ /* 0x0007e2000d101d4e */
[----:B-1----:R-:W-:Y:S01]  /*1660*/  IMAD R4, R30, c[0x0][0x18c], R17 ;  /* 0x000063001e047a24 */ /* 0x002fe200078e0211 */
[----:B------:R-:W-:Y:S01]  /*1670*/  ISETP.LT.OR P2, PT, R0, 0x1, P5 ;  /* 0x000000010000780c */ /* 0x000fe20002f41670 */
[----:B------:R-:W-:Y:S01]  /*1680*/  IMAD.IADD R5, R13, 0x1, R18 ;  /* 0x000000010d057824 */ /* 0x000fe200078e0212 */
[----:B------:R3:W-:Y:S01]  /*1690*/  @!P0 LDGSTS.E.BYPASS.LTC128B.128 [R236+0xe880], [R6.64+0x100], !P1 ;  /* 0x0e88010006ec8fae */ /* 0x0007e2000c901d4e */
[----:B------:R-:W-:Y:S01]  /*16a0*/  IMAD.IADD R9, R9, 0x1, R4 ;  /* 0x0000000109097824 */ /* 0x000fe200078e0204 */
[----:B------:R-:W-:Y:S01]  /*16b0*/  ISETP.GE.AND P1, PT, R31, c[0x0][0x19c], PT ;  /* 0x000067001f007a0c */ /* 0x000fe20003f26270 */
[----:B------:R-:W-:Y:S01]  /*16c0*/  IMAD.MOV.U32 R4, RZ, RZ, R12 ;  /* 0x000000ffff047224 */ /* 0x000fe200078e000c */
[----:B------:R-:W-:Y:S01]  /*16d0*/  CS2R R66, SRZ ;  /* 0x0000000000427805 */ /* 0x000fe2000001ff00 */
[----:B------:R-:W-:Y:S01]  /*16e0*/  CS2R R64, SRZ ;  /* 0x0000000000407805 */ /* 0x000fe2000001ff00 */
[----:B------:R-:W-:Y:S01]  /*16f0*/  LEA.HI.X R241, R8, c[0x0][0x164], R9, 0x1, P4 ;  /* 0x0000590008f17a11 */ /* 0x000fe200020f0c09 */
[----:B------:R-:W-:Y:S01]  /*1700*/  IMAD.WIDE.U32 R4, R10, c[0x0][0x1a8], R4 ;  /* 0x00006a000a047a25 */ /* 0x000fe200078e0004 */
[----:B------:R-:W-:Y:S01]  /*1710*/  ISETP.LT.OR P4, PT, R0, 0x1, P6 ;  /* 0x000000010000780c */ /* 0x000fe20003781670 */
[----:B------:R-:W-:Y:S01]  /*1720*/  CS2R R62, SRZ ;  /* 0x00000000003e7805 */ /* 0x000fe2000001ff00 */
[----:B------:R-:W-:Y:S01]  /*1730*/  CS2R R60, SRZ ;  /* 0x00000000003c7805 */ /* 0x000fe2000001ff00 */
[----:B------:R-:W-:Y:S01]  /*1740*/  IMAD R10, R35, c[0x0][0x210], RZ ;  /* 0x00008400230a7a24 */ /* 0x000fe200078e02ff */
[----:B------:R-:W-:Y:S01]  /*1750*/  CS2R R58, SRZ ;  /* 0x00000000003a7805 */ /* 0x000fe2000001ff00 */
[----:B------:R-:W-:Y:S01]  /*1760*/  IMAD.U32 R9, RZ, RZ, UR5 ;  /* 0x00000005ff097e24 */ /* 0x000fe2000f8e00ff */
[----:B------:R-:W-:Y:S01]  /*1770*/  ULDC.64 UR4, c[0x0][0x208] ;  /* 0x0000820000047ab9 */ /* 0x000fe20000000a00 */
[----:B--2---:R-:W-:Y:S01]  /*1780*/  IMAD.IADD R3, R5, 0x1, R11 ;  /* 0x0000000105037824 */ /* 0x004fe200078e020b */
[C---:B------:R-:W-:Y:S01]  /*1790*/  LEA R2, P3, R4.reuse, c[0x0][0x190], 0x1 ;  /* 0x0000640004027a11 */ /* 0x040fe200078608ff */
[----:B------:R-:W-:Y:S01]  /*17a0*/  IMAD.MOV.U32 R5, RZ, RZ, c[0x0][0x1a8] ;  /* 0x00006a00ff057624 */ /* 0x000fe200078e00ff */
[----:B------:R-:W-:Y:S01]  /*17b0*/  USHF.L.U32 UR12, UR4, 0x5, URZ ;  /* 0x00000005040c7899 */ /* 0x000fe2000800063f */
[----:B------:R-:W-:Y:S01]  /*17c0*/  CS2R R56, SRZ ;  /* 0x0000000000387805 */ /* 0x000fe2000001ff00 */
[----:B------:R-:W-:Y:S01]  /*17d0*/  LEA.HI.X R3, R4, c[0x0][0x194], R3, 0x1, P3 ;  /* 0x0000650004037a11 */ /* 0x000fe200018f0c03 */
[----:B------:R-:W-:Y:S01]  /*17e0*/  IMAD R4, R26, c[0x0][0x208], RZ ;  /* 0x000082001a047a24 */ /* 0x000fe200078e02ff */
[C---:B------:R-:W-:Y:S01]  /*17f0*/  ISETP.LT.OR P3, PT, R0.reuse, 0x1, P1 ;  /* 0x000000010000780c */ /* 0x040fe20000f61670 */
[----:B------:R-:W-:Y:S01]  /*1800*/  USHF.L.U64.HI UR5, UR4, UR6, UR5 ;  /* 0x0000000604057299 */ /* 0x000fe20008010205 */
[----:B------:R-:W-:Y:S01]  /*1810*/  CS2R R54, SRZ ;  /* 0x0000000000367805 */ /* 0x000fe2000001ff00 */
[----:B------:R1:W-:Y:S01]  /*1820*/  LDGSTS.E.BYPASS.LTC128B.128 [R236+0x80], [R2.64], !P4 ;  /* 0x0008000002ec7fae */ /* 0x0003e2000e101d4e */
[C---:B------:R-:W-:Y:S01]  /*1830*/  ISETP.LT.OR P4, PT, R0.reuse, 0x21, P6 ;  /* 0x000000210000780c */ /* 0x040fe20003781670 */
[----:B---3--:R-:W-:Y:S01]  /*1840*/  IMAD.MOV.U32 R7, RZ, RZ, c[0x0][0x1ac] ;  /* 0x00006b00ff077624 */ /* 0x008fe200078e00ff */
[----:B------:R-:W-:Y:S01]  /*1850*/  @!P0 ISETP.LT.OR P6, PT, R0, 0x41, P6 ;  /* 0x000000410000880c */ /* 0x000fe200037c1670 */
[----:B------:R1:W-:Y:S01]  /*1860*/  LDGSTS.E.BYPASS.LTC128B.128 [R236+0x2880], [R2.64+0x80], !P2 ;  /* 0x0288008002ec7fae */ /* 0x0003e2000d101d4e */
[----:B------:R-:W-:Y:S01]  /*1870*/  LEA R6, P2, R5, R2, 0x6 ;  /* 0x0000000205067211 */ /* 0x000fe200078430ff */
[----:B------:R-:W-:Y:S01]  /*1880*/  IMAD R4, R23, c[0x0][0x20c], R4 ;  /* 0x0000830017047a24 */ /* 0x000fe200078e0204 */
[----:B------:R-:W-:Y:S01]  /*1890*/  USHF.L.U64.HI UR5, UR12, 0x1, UR5 ;  /* 0x000000010c057899 */ /* 0x000fe20008010205 */
[----:B------:R-:W-:Y:S01]  /*18a0*/  CS2R R52, SRZ ;  /* 0x0000000000347805 */ /* 0x000fe2000001ff00 */
[----:B------:R-:W-:Y:S01]  /*18b0*/  LEA.HI.X R7, R5, R3, R7, 0x6, P2 ;  /* 0x0000000305077211 */ /* 0x000fe200010f3407 */
[----:B------:R1:W-:Y:S01]  /*18c0*/  LDGSTS.E.BYPASS.LTC128B.128 [R236+0x5080], [R2.64+0x100], !P3 ;  /* 0x0508010002ec7fae */ /* 0x0003e2000d901d4e */
[----:B------:R-:W-:Y:S01]  /*18d0*/  ISETP.GE.AND P3, PT, R14, c[0x0][0x16c], PT ;  /* 0x00005b000e007a0c */ /* 0x000fe20003f66270 */
[----:B------:R-:W-:Y:S01]  /*18e0*/  UMOV UR4, 0x6 ;  /* 0x0000000600047882 */ /* 0x000fe20000000000 */
[----:B------:R-:W-:Y:S01]  /*18f0*/  ISETP.GE.AND P2, PT, R32, c[0x0][0x16c], PT ;  /* 0x00005b0020007a0c */ /* 0x000fe20003f46270 */
[----:B------:R2:W-:Y:S01]  /*1900*/  LDGSTS.E.BYPASS.LTC128B.128 [R236+0x1080], [R6.64], !P4 ;  /* 0x0108000006ec7fae */ /* 0x0005e2000e101d4e */
[----:B------:R-:W-:Y:S01]  /*1910*/  SEL R5, RZ, 0x1, P3 ;  /* 0x00000001ff057807 */ /* 0x000fe20001800000 */
[----:B------:R-:W-:Y:S01]  /*1920*/  CS2R R50, SRZ ;  /* 0x0000000000327805 */ /* 0x000fe2000001ff00 */
[C---:B------:R-:W-:Y:S01]  /*1930*/  ISETP.LT.OR P4, PT, R0.reuse, 0x21, P5 ;  /* 0x000000210000780c */ /* 0x040fe20002f81670 */
[----:B------:R-:W-:Y:S01]  /*1940*/  CS2R R48, SRZ ;  /* 0x0000000000307805 */ /* 0x000fe2000001ff00 */
[C---:B------:R-:W-:Y:S01]  /*1950*/  ISETP.LT.OR P3, PT, R0.reuse, 0x21, P1 ;  /* 0x000000210000780c */ /* 0x040fe20000f61670 */
[----:B------:R-:W-:Y:S01]  /*1960*/  CS2R R46, SRZ ;  /* 0x00000000002e7805 */ /* 0x000fe2000001ff00 */
[C---:B------:R-:W-:Y:S01]  /*1970*/  @!P0 ISETP.LT.OR P5, PT, R0.reuse, 0x41, P5 ;  /* 0x000000410000880c */ /* 0x040fe20002fa1670 */
[----:B------:R-:W-:Y:S01]  /*1980*/  CS2R R44, SRZ ;  /* 0x00000000002c7805 */ /* 0x000fe2000001ff00 */
[----:B------:R-:W-:-:S02]  /*1990*/  @!P0 ISETP.LT.OR P1, PT, R0, 0x41, P1 ;  /* 0x000000410000880c */ /* 0x000fc40000f21670 */
[----:B------:R-:W-:Y:S02]  /*19a0*/  SEL R0, RZ, 0xffffffff, P2 ;  /* 0xffffffffff007807 */ /* 0x000fe40001000000 */
[----:B------:R-:W-:Y:S02]  /*19b0*/  ISETP.GE.AND P2, PT, R31, c[0x0][0x16c], PT ;  /* 0x00005b001f007a0c */ /* 0x000fe40003f46270 */
[----:B------:R-:W-:Y:S01]  /*19c0*/  IADD3 R250, R236, 0xf080, RZ ;  /* 0x0000f080ecfa7810 */ /* 0x000fe20007ffe0ff */
[----:B------:R-:W-:Y:S01]  /*19d0*/  IMAD.SHL.U32 R0, R0, 0x2, RZ ;  /* 0x0000000200007824 */ /* 0x000fe200078e00ff */
[----:B------:R-:W-:Y:S01]  /*19e0*/  SEL R8, RZ, 0x4, P2 ;  /* 0x00000004ff087807 */ /* 0x000fe20001000000 */
[----:B------:R2:W-:Y:S03]  /*19f0*/  LDGSTS.E.BYPASS.LTC128B.128 [R236+0x3880], [R6.64+0x80], !P4 ;  /* 0x0388008006ec7fae */ /* 0x0005e6000e101d4e */
[----:B------:R-:W-:Y:S01]  /*1a00*/  LOP3.LUT R0, R0, 0x2, R5, 0xe2, !PT ;  /* 0x0000000200007812 */ /* 0x000fe200078ee205 */
[----:B------:R-:W-:Y:S01]  /*1a10*/  IMAD.U32 R5, RZ, RZ, UR7 ;  /* 0x00000007ff057e24 */ /* 0x000fe2000f8e00ff */
[----:B------:R2:W-:Y:S01]  /*1a20*/  LDGSTS.E.BYPASS.LTC128B.128 [R236+0x6080], [R6.64+0x100], !P3 ;  /* 0x0608010006ec7fae */ /* 0x0005e2000d901d4e */
[----:B-1----:R-:W-:Y:S01]  /*1a30*/  IMAD.WIDE.U32 R2, R23, c[0x0][0x208], R14 ;  /* 0x0000820017027a25 */ /* 0x002fe200078e000e */
[----:B------:R-:W-:Y:S01]  /*1a40*/  LOP3.LUT R0, R0, R8, RZ, 0xfc, !PT ;  /* 0x0000000800007212 */ /* 0x000fe200078efcff */
[----:B------:R-:W-:Y:S01]  /*1a50*/  USHF.L.U64.HI UR7, UR8, UR6, UR9 ;  /* 0x0000000608077299 */ /* 0x000fe20008010209 */
[----:B------:R-:W-:Y:S01]  /*1a60*/  SHF.R.S32.HI R23, RZ, 0x5, R21 ;  /* 0x00000005ff177819 */ /* 0x000fe20000011415 */
[----:B------:R-:W-:Y:S01]  /*1a70*/  IMAD.IADD R3, R3, 0x1, R4 ;  /* 0x0000000103037824 */ /* 0x000fe200078e0204 */
[C---:B------:R-:W-:Y:S01]  /*1a80*/  @!P0 LEA R4, P2, R5.reuse, R6, 0x1 ;  /* 0x0000000605048211 */ /* 0x040fe200078408ff */
[----:B------:R-:W-:Y:S01]  /*1a90*/  IMAD R8, R36, c[0x0][0x214], R10 ;  /* 0x0000850024087a24 */ /* 0x000fe200078e020a */
[----:B------:R-:W-:Y:S01]  /*1aa0*/  LOP3.LUT P4, RZ, R0, 0x1, RZ, 0xc0, !PT ;  /* 0x0000000100ff7812 */ /* 0x000fe2000788c0ff */
[----:B------:R-:W-:Y:S01]  /*1ab0*/  IMAD.WIDE.U32 R2, R36, c[0x0][0x210], R2 ;  /* 0x0000840024027a25 */ /* 0x000fe200078e0002 */
[----:B------:R-:W-:Y:S01]  /*1ac0*/  @!P0 LEA.HI.X R5, R5, R7, R9, 0x1, P2 ;  /* 0x0000000705058211 */ /* 0x000fe200010f0c09 */
[----:B------:R-:W-:Y:S01]  /*1ad0*/  USHF.L.U64.HI UR7, UR11, 0x1, UR7 ;  /* 0x000000010b077899 */ /* 0x000fe20008010207 */
[C---:B------:R-:W-:Y:S01]  /*1ae0*/  LOP3.LUT P3, RZ, R0.reuse, 0x2, RZ, 0xc0, !PT ;  /* 0x0000000200ff7812 */ /* 0x040fe2000786c0ff */
[----:B------:R-:W-:Y:S01]  /*1af0*/  IMAD.IADD R3, R3, 0x1, R8 ;  /* 0x0000000103037824 */ /* 0x000fe200078e0208 */
[----:B------:R-:W-:Y:S01]  /*1b00*/  IADD3 R8, -R239, UR13, RZ ;  /* 0x0000000def087c10 */ /* 0x000fe2000fffe1ff */
[----:B------:R1:W-:Y:S01]  /*1b10*/  @!P0 LDGSTS.E.BYPASS.LTC128B.128 [R236+0x2080], [R4.64], !P6 ;  /* 0x0208000004ec8fae */ /* 0x0003e2000f101d4e */
[----:B------:R-:W-:Y:S01]  /*1b20*/  LOP3.LUT P2, RZ, R0, 0x4, RZ, 0xc0, !PT ;  /* 0x0000000400ff7812 */ /* 0x000fe2000784c0ff */
[----:B------:R-:W-:Y:S01]  /*1b30*/  IMAD R0, R24, c[0x0][0x218], RZ ;  /* 0x0000860018007a24 */ /* 0x000fe200078e02ff */
[C---:B------:R-:W-:Y:S01]  /*1b40*/  ISETP.LT.OR P6, PT, R8.reuse, 0x1, !P4 ;  /* 0x000000010800780c */ /* 0x040fe200067c1670 */
[----:B------:R1:W-:Y:S01]  /*1b50*/  @!P0 LDGSTS.E.BYPASS.LTC128B.128 [R236+0x4880], [R4.64+0x80], !P5 ;  /* 0x0488008004ec8fae */ /* 0x0003e2000e901d4e */
[----:B------:R-:W-:Y:S01]  /*1b60*/  ISETP.LT.OR P5, PT, R8, 0x1, !P3 ;  /* 0x000000010800780c */ /* 0x000fe20005fa1670 */
[----:B------:R-:W-:Y:S01]  /*1b70*/  IMAD R0, R30, c[0x0][0x21c], R0 ;  /* 0x000087001e007a24 */ /* 0x000fe200078e0200 */
[----:B------:R-:W-:Y:S01]  /*1b80*/  USHF.L.U32 UR11, UR12, 0x1, URZ ;  /* 0x000000010c0b7899 */ /* 0x000fe2000800063f */
[----:B------:R1:W-:Y:S01]  /*1b90*/  @!P0 LDGSTS.E.BYPASS.LTC128B.128 [R236+0x7080], [R4.64+0x100], !P1 ;  /* 0x0708010004ec8fae */ /* 0x0003e2000c901d4e */
[----:B------:R-:W-:Y:S01]  /*1ba0*/  ISETP.LT.OR P1, PT, R8, 0x1, !P2 ;  /* 0x000000010800780c */ /* 0x000fe20005721670 */
[----:B------:R-:W-:Y:S01]  /*1bb0*/  IMAD.WIDE.U32 R2, R30, c[0x0][0x218], R2 ;  /* 0x000086001e027a25 */ /* 0x000fe200078e0002 */
[----:B------:R-:W-:Y:S01]  /*1bc0*/  P2R R9, PR, RZ, 0x10 ;  /* 0x00000010ff097803 */ /* 0x000fe20000000000 */
[----:B------:R-:W0:Y:S01]  /*1bd0*/  LDGDEPBAR ;  /* 0x00000000000079af */ /* 0x000e220000000000 */
[----:B------:R-:W-:Y:S01]  /*1be0*/  UIADD3 UR6, UR13, 0x3f, URZ ;  /* 0x0000003f0d067890 */ /* 0x000fe2000fffe03f */
[----:B------:R-:W-:Y:S01]  /*1bf0*/  IMAD.IADD R0, R3, 0x1, R0 ;  /* 0x0000000103007824 */ /* 0x000fe200078e0200 */
[----:B------:R-:W-:Y:S01]  /*1c00*/  LEA R242, P0, R2, c[0x0][0x1f0], 0x1 ;  /* 0x00007c0002f27a11 */ /* 0x000fe200078008ff */
[----:B------:R3:W-:Y:S01]  /*1c10*/  LDGSTS.E.BYPASS.LTC128B.128 [R236+0xf080], [R240.64], !P6 ;  /* 0x0f080000f0ec7fae */ /* 0x0007e2000f101d4e */
[----:B------:R-:W-:Y:S01]  /*1c20*/  IMAD.WIDE.U32 R10, R36, c[0x0][0x238], R28 ;  /* 0x00008e00240a7a25 */ /* 0x000fe200078e001c */
[----:B------:R-:W-:Y:S01]  /*1c30*/  USHF.L.U64.HI UR9, UR8, UR4, UR9 ;  /* 0x0000000408097299 */ /* 0x000fe20008010209 */
[----:B------:R-:W-:Y:S01]  /*1c40*/  LEA.HI.X R243, R2, c[0x0][0x1f4], R0, 0x1, P0 ;  /* 0x00007d0002f37a11 */ /* 0x000fe200000f0c00 */
[----:B------:R3:W-:Y:S01]  /*1c50*/  LDGSTS.E.BYPASS.LTC128B.128 [R236+0x11080], [R240.64+0x80], !P5 ;  /* 0x11080080f0ec7fae */ /* 0x0007e2000e901d4e */
[----:B------:R-:W-:Y:S01]  /*1c60*/  IMAD.U32 R2, RZ, RZ, UR10 ;  /* 0x0000000aff027e24 */ /* 0x000fe2000f8e00ff */
[----:B------:R-:W-:Y:S01]  /*1c70*/  UMOV UR4, URZ ;  /* 0x0000003f00047c82 */ /* 0x000fe20008000000 */
[----:B------:R-:W-:Y:S01]  /*1c80*/  IMAD.U32 R0, RZ, RZ, UR11 ;  /* 0x0000000bff007e24 */ /* 0x000fe2000f8e00ff */
[----:B------:R3:W-:Y:S01]  /*1c90*/  LDGSTS.E.BYPASS.LTC128B.128 [R236+0x13080], [R240.64+0x100], !P1 ;  /* 0x13080100f0ec7fae */ /* 0x0007e2000c901d4e */
[----:B--2---:R-:W-:Y:S01]  /*1ca0*/  IADD3 R6, P1, R240, UR10, RZ ;  /* 0x0000000af0067c10 */ /* 0x004fe2000ff3e0ff */
[----:B------:R-:W-:-:S02]  /*1cb0*/  USHF.L.U32 UR10, UR8, 0x6, URZ ;  /* 0x00000006080a7899 */ /* 0x000fc4000800063f */
[----:B------:R-:W-:Y:S01]  /*1cc0*/  UMOV UR12, 0x1 ;  /* 0x00000001000c7882 */ /* 0x000fe20000000000 */
[----:B------:R-:W-:Y:S02]  /*1cd0*/  IADD3.X R7, R241, UR7, RZ, P1, !PT ;  /* 0x00000007f1077c10 */ /* 0x000fe40008ffe4ff */
[C-C-:B-1----:R-:W-:Y:S02]  /*1ce0*/  IADD3 R4, P6, P0, R2.reuse, 0x80, R240.reuse ;  /* 0x0000008002047810 */ /* 0x142fe400078de0f0 */
[----:B------:R-:W-:Y:S02]  /*1cf0*/  IADD3 R2, P5, P1, R2, 0x100, R240 ;  /* 0x0000010002027810 */ /* 0x000fe400079be0f0 */
[----:B------:R-:W-:Y:S02]  /*1d00*/  IADD3.X R5, RZ, UR7, R241, P6, P0 ;  /* 0x00000007ff057c10 */ /* 0x000fe4000b7e04f1 */
[C---:B------:R-:W-:Y:S02]  /*1d10*/  ISETP.LT.OR P6, PT, R8.reuse, 0x21, !P4 ;  /* 0x000000210800780c */ /* 0x040fe400067c1670 */
[----:B------:R-:W-:-:S02]  /*1d20*/  ISETP.LT.OR P0, PT, R8, 0x21, !P3 ;  /* 0x000000210800780c */ /* 0x000fc40005f01670 */
[----:B------:R-:W-:Y:S02]  /*1d30*/  IADD3.X R3, RZ, UR7, R241, P5, P1 ;  /* 0x00000007ff037c10 */ /* 0x000fe4000afe24f1 */
[----:B------:R-:W-:Y:S02]  /*1d40*/  IADD3 R16, P5, P1, R0, 0x100, R242 ;  /* 0x0000010000107810 */ /* 0x000fe400079be0f2 */
[----:B------:R-:W-:Y:S02]  /*1d50*/  ISETP.GE.AND P4, PT, R14, c[0x0][0x1fc], PT ;  /* 0x00007f000e007a0c */ /* 0x000fe40003f86270 */
[----:B------:R-:W-:Y:S02]  /*1d60*/  IADD3.X R17, RZ, UR5, R243, P5, P1 ;  /* 0x00000005ff117c10 */ /* 0x000fe4000afe24f3 */
[----:B------:R-:W-:Y:S01]  /*1d70*/  ISETP.GT.AND P1, PT, R38, 0xf, PT ;  /* 0x0000000f2600780c */ /* 0x000fe20003f24270 */
[----:B------:R1:W-:Y:S01]  /*1d80*/  LDGSTS.E.BYPASS.LTC128B.128 [R236+0x10080], [R6.64], !P6 ;  /* 0x1008000006ec7fae */ /* 0x0003e2000f101d4e */
[----:B------:R-:W-:-:S02]  /*1d90*/  ISETP.LT.OR P5, PT, R8, 0x21, !P2 ;  /* 0x000000210800780c */ /* 0x000fc400057a1670 */
[----:B------:R-:W-:Y:S01]  /*1da0*/  ISETP.GE.AND P6, PT, R32, c[0x0][0x1fc], PT ;  /* 0x00007f0020007a0c */ /* 0x000fe20003fc6270 */
[----:B------:R2:W-:Y:S01]  /*1db0*/  LDGSTS.E.BYPASS.LTC128B.128 [R236+0x12080], [R4.64], !P0 ;  /* 0x1208000004ec7fae */ /* 0x0005e2000c101d4e */
[----:B------:R-:W-:-:S07]  /*1dc0*/  ISETP.LT.OR P0, PT, R8, 0x1, P4 ;  /* 0x000000010800780c */ /* 0x000fce0002701670 */
[----:B------:R-:W-:Y:S02]  /*1dd0*/  @!P1 IMAD.SHL.U32 R0, R38, 0x10, RZ ;  /* 0x0000001026009824 */ /* 0x000fe400078e00ff */
[----:B------:R4:W-:Y:S01]  /*1de0*/  LDGSTS.E.BYPASS.LTC128B.128 [R236+0x14080], [R2.64], !P5 ;  /* 0x1408000002ec7fae */ /* 0x0009e2000e901d4e */
[----:B------:R-:W-:-:S03]  /*1df0*/  ISETP.GE.AND P5, PT, R31, c[0x0][0x1fc], PT ;  /* 0x00007f001f007a0c */ /* 0x000fc60003fa6270 */
[----:B------:R1:W-:Y:S04]  /*1e00*/  @!P1 LDGSTS.E.BYPASS.LTC128B.128 [R0+0x21080], [R248.64] ;  /* 0x21080000f8009fae */ /* 0x0003e8000b901d4e */
[----:B------:R-:W0:Y:S04]  /*1e10*/  LDGDEPBAR ;  /* 0x00000000000079af */ /* 0x000e280000000000 */
[----:B------:R3:W-:Y:S01]  /*1e20*/  LDGSTS.E.BYPASS.LTC128B.128 [R236+0x1b080], [R242.64], !P0 ;  /* 0x1b080000f2ec7fae */ /* 0x0007e2000c101d4e */
[C---:B------:R-:W-:Y:S02]  /*1e30*/  ISETP.LT.OR P0, PT, R8.reuse, 0x1, P6 ;  /* 0x000000010800780c */ /* 0x040fe40003701670 */
[----:B------:R-:W-:-:S02]  /*1e40*/  ISETP.LT.OR P6, PT, R8, 0x21, P6 ;  /* 0x000000210800780c */ /* 0x000fc400037c1670 */
[----:B--2---:R-:W-:Y:S01]  /*1e50*/  LEA.HI R4, R34, R38, RZ, 0x2 ;  /* 0x0000002622047211 */ /* 0x004fe200078f10ff */
[----:B------:R-:W-:-:S03]  /*1e60*/  IMAD R5, R35, c[0x0][0x238], RZ ;  /* 0x00008e0023057a24 */ /* 0x000fc600078e02ff */
[----:B------:R-:W-:Y:S01]  /*1e70*/  SHF.R.S32.HI R12, RZ, 0x2, R4 ;  /* 0x00000002ff0c7819 */ /* 0x000fe20000011404 */
[----:B------:R-:W-:-:S04]  /*1e80*/  IMAD R5, R36, c[0x0][0x23c], R5 ;  /* 0x00008f0024057a24 */ /* 0x000fc800078e0205 */
[----:B------:R3:W-:Y:S01]  /*1e90*/  LDGSTS.E.BYPASS.LTC128B.128 [R236+0x1d080], [R242.64+0x80], !P0 ;  /* 0x1d080080f2ec7fae */ /* 0x0007e2000c101d4e */
[----:B----4-:R-:W-:Y:S02]  /*1ea0*/  LEA.HI R2, R34, R38, RZ, 0x7 ;  /* 0x0000002622027211 */ /* 0x010fe400078f38ff */
[----:B------:R-:W-:Y:S02]  /*1eb0*/  SHF.R.S32.HI R3, RZ, 0x1f, R21 ;  /* 0x0000001fff037819 */ /* 0x000fe40000011415 */
[----:B-1----:R-:W-:Y:S02]  /*1ec0*/  SHF.R.S32.HI R0, RZ, 0x1f, R4 ;  /* 0x0000001fff007819 */ /* 0x002fe40000011404 */
[----:B------:R-:W-:Y:S02]  /*1ed0*/  ISETP.LT.OR P0, PT, R8, 0x1, P5 ;  /* 0x000000010800780c */ /* 0x000fe40002f01670 */
[----:B------:R-:W-:Y:S02]  /*1ee0*/  LEA.HI R0, R0, R12, RZ, 0x3 ;  /* 0x0000000c00007211 */ /* 0x000fe400078f18ff */
[----:B------:R-:W-:-:S02]  /*1ef0*/  SHF.R.S32.HI R13, RZ, 0x7, R2 ;  /* 0x00000007ff0d7819 */ /* 0x000fc40000011402 */
[----:B------:R-:W-:Y:S02]  /*1f00*/  LEA.HI R2, R3, R23, RZ, 0x2 ;  /* 0x0000001703027211 */ /* 0x000fe400078f10ff */
[----:B------:R-:W-:Y:S01]  /*1f10*/  LOP3.LUT R0, R0, 0xfffffff8, RZ, 0xc0, !PT ;  /* 0xfffffff800007812 */ /* 0x000fe200078ec0ff */
[----:B------:R-:W-:Y:S01]  /*1f20*/  IMAD.SHL.U32 R15, R13, 0x8, RZ ;  /* 0x000000080d0f7824 */ /* 0x000fe200078e00ff */
[----:B------:R-:W-:Y:S02]  /*1f30*/  LOP3.LUT R2, R2, 0xfffffffc, RZ, 0xc0, !PT ;  /* 0xfffffffc02027812 */ /* 0x000fe400078ec0ff */
[----:B------:R-:W-:Y:S01]  /*1f40*/  LOP3.LUT R4, R4, 0x3ffffffc, RZ, 0xc0, !PT ;  /* 0x3ffffffc04047812 */ /* 0x000fe200078ec0ff */
[----:B------:R-:W-:Y:S01]  /*1f50*/  IMAD.IADD R12, R12, 0x1, -R0 ;  /* 0x000000010c0c7824 */ /* 0x000fe200078e0a00 */
[----:B------:R-:W-:Y:S01]  /*1f60*/  LOP3.LUT R15, R15, 0x8, RZ, 0xc0, !PT ;  /* 0x000000080f0f7812 */ /* 0x000fe200078ec0ff */
[----:B------:R-:W-:Y:S01]  /*1f70*/  IMAD.IADD R18, R23, 0x1, -R2 ;  /* 0x0000000117127824 */ /* 0x000fe200078e0a02 */
[----:B------:R3:W-:Y:S01]  /*1f80*/  LDGSTS.E.BYPASS.LTC128B.128 [R236+0x1f080], [R242.64+0x100], !P0 ;  /* 0x1f080100f2ec7fae */ /* 0x0007e2000c101d4e */
[----:B------:R-:W-:Y:S01]  /*1f90*/  IMAD.SHL.U32 R0, R12, 0x10, RZ ;  /* 0x000000100c007824 */ /* 0x000fe200078e00ff */
[----:B------:R-:W-:Y:S01]  /*1fa0*/  IADD3 R6, P0, R242, UR11, RZ ;  /* 0x0000000bf2067c10 */ /* 0x000fe2000ff1e0ff */
[C---:B------:R-:W-:Y:S01]  /*1fb0*/  IMAD.SHL.U32 R2, R18.reuse, 0x100, RZ ;  /* 0x0000010012027824 */ /* 0x040fe200078e00ff */
[----:B------:R-:W-:-:S02]  /*1fc0*/  LEA.HI R3, R18, R18, RZ, 0x1 ;  /* 0x0000001212037211 */ /* 0x000fc400078f08ff */
[----:B------:R-:W-:Y:S02]  /*1fd0*/  LOP3.LUT R0, R15, 0x70, R0, 0xf8, !PT ;  /* 0x000000700f007812 */ /* 0x000fe400078ef800 */
[----:B------:R-:W-:Y:S01]  /*1fe0*/  IADD3.X R7, R243, UR5, RZ, P0, !PT ;  /* 0x00000005f3077c10 */ /* 0x000fe200087fe4ff */
[----:B------:R-:W-:Y:S01]  /*1ff0*/  USHF.R.S32.HI UR5, URZ, 0x1f, UR6 ;  /* 0x0000001f3f057899 */ /* 0x000fe20008011406 */
[C---:B------:R-:W-:Y:S02]  /*2000*/  ISETP.LT.OR P0, PT, R8.reuse, 0x21, P4 ;  /* 0x000000210800780c */ /* 0x040fe40002701670 */
[----:B------:R-:W-:Y:S01]  /*2010*/  ISETP.LT.OR P5, PT, R8, 0x21, P5 ;  /* 0x000000210800780c */ /* 0x000fe20002fa1670 */
[----:B------:R-:W-:Y:S01]  /*2020*/  ULEA.HI UR5, UR5, UR6, URZ, 0x6 ;  /* 0x0000000605057291 */ /* 0x000fe2000f8f303f */
[----:B------:R-:W-:Y:S02]  /*2030*/  LEA.HI R8, R19, R20, RZ, 0x1 ;  /* 0x0000001413087211 */ /* 0x000fe400078f08ff */
[----:B------:R-:W-:Y:S01]  /*2040*/  LOP3.LUT R2, R0, 0x100, R2, 0xf8, !PT ;  /* 0x0000010000027812 */ /* 0x000fe200078ef802 */
[----:B------:R-:W-:Y:S01]  /*2050*/  IMAD.SHL.U32 R0, R3, 0x100, RZ ;  /* 0x0000010003007824 */ /* 0x000fe200078e00ff */
[----:B------:R-:W-:Y:S01]  /*2060*/  ISETP.NE.AND P4, PT, R9, RZ, PT ;  /* 0x000000ff0900720c */ /* 0x000fe20003f85270 */
[----:B------:R-:W-:Y:S01]  /*2070*/  IMAD.IADD R9, R38, 0x1, -R4 ;  /* 0x0000000126097824 */ /* 0x000fe200078e0a04 */
[----:B------:R-:W-:Y:S01]  /*2080*/  LOP3.LUT R4, R8, 0xfffffffe, RZ, 0xc0, !PT ;  /* 0xfffffffe08047812 */ /* 0x000fe200078ec0ff */
[----:B------:R-:W-:Y:S01]  /*2090*/  IMAD.IADD R3, R11, 0x1, R5 ;  /* 0x000000010b037824 */ /* 0x000fe200078e0205 */
[----:B------:R-:W-:Y:S01]  /*20a0*/  LOP3.LUT R5, R0, 0x7ffffe00, RZ, 0xc0, !PT ;  /* 0x7ffffe0000057812 */ /* 0x000fe200078ec0ff */
[----:B------:R1:W-:Y:S01]  /*20b0*/  LDGSTS.E.BYPASS.LTC128B.128 [R236+0x1c080], [R6.64], !P0 ;  /* 0x1c08000006ec7fae */ /* 0x0003e2000c101d4e */
[----:B------:R-:W-:Y:S01]  /*20c0*/  SHF.R.U32.HI R8, RZ, 0x3, R2 ;  /* 0x00000003ff087819 */ /* 0x000fe20000011602 */
[----:B------:R-:W-:Y:S01]  /*20d0*/  IMAD.IADD R0, R20, 0x1, -R4 ;  /* 0x0000000114007824 */ /* 0x000fe200078e0a04 */
[----:B------:R-:W-:Y:S01]  /*20e0*/  ISETP.GE.AND P0, PT, R14, c[0x0][0x1fc], PT ;  /* 0x00007f000e007a0c */ /* 0x000fe20003f06270 */
[----:B------:R-:W-:Y:S01]  /*20f0*/  IMAD R5, R9, 0x2, R5 ;  /* 0x0000000209057824 */ /* 0x000fe200078e0205 */
[----:B------:R-:W-:Y:S01]  /*2100*/  LOP3.LUT R4, R2, 0x28, R8, 0x78, !PT ;  /* 0x0000002802047812 */ /* 0x000fe200078e7808 */
[----:B------:R1:W-:Y:S01]  /*2110*/  LDGSTS.E.BYPASS.LTC128B.128 [R236+0x1e080], [R6.64+0x80], !P6 ;  /* 0x1e08008006ec7fae */ /* 0x0003e2000f101d4e */
[----:B------:R-:W-:Y:S01]  /*2120*/  LOP3.LUT P6, RZ, R12, 0x1, RZ, 0xc0, !PT ;  /* 0x000000010cff7812 */ /* 0x000fe200078cc0ff */
[----:B------:R-:W-:Y:S01]  /*2130*/  IMAD.MOV.U32 R2, RZ, RZ, R10 ;  /* 0x000000ffff027224 */ /* 0x000fe200078e000a */
[----:B------:R-:W-:Y:S01]  /*2140*/  USHF.R.S32.HI UR8, URZ, 0x6, UR5 ;  /* 0x000000063f087899 */ /* 0x000fe20008011405 */
[----:B------:R-:W-:Y:S01]  /*2150*/  IMAD.IADD R4, R5, 0x1, R4 ;  /* 0x0000000105047824 */ /* 0x000fe200078e0204 */
[----:B------:R-:W-:Y:S01]  /*2160*/  LOP3.LUT R5, R19, 0xfffffff0, RZ, 0xc0, !PT ;  /* 0xfffffff013057812 */ /* 0x000fe200078ec0ff */
[----:B------:R2:W-:Y:S01]  /*2170*/  LDGSTS.E.BYPASS.LTC128B.128 [R236+0x20080], [R16.64], !P5 ;  /* 0x2008000010ec7fae */ /* 0x0005e2000e901d4e */
[----:B------:R-:W-:Y:S01]  /*2180*/  IMAD.SHL.U32 R8, R23, 0x100, RZ ;  /* 0x0000010017087824 */ /* 0x000fe200078e00ff */
[----:B------:R-:W-:Y:S01]  /*2190*/  ISETP.GE.AND P5, PT, R32, c[0x0][0x1fc], PT ;  /* 0x00007f0020007a0c */ /* 0x000fe20003fa6270 */
[----:B------:R-:W-:Y:S01]  /*21a0*/  IMAD.SHL.U32 R234, R4, 0x2, RZ ;  /* 0x0000000204ea7824 */ /* 0x000fe200078e00ff */
[----:B------:R-:W-:Y:S01]  /*21b0*/  UMOV UR5, URZ ;  /* 0x0000003f00057c82 */ /* 0x000fe20008000000 */
[----:B------:R-:W-:Y:S01]  /*21c0*/  IMAD.IADD R4, R38, 0x1, -R5 ;  /* 0x0000000126047824 */ /* 0x000fe200078e0a05 */
[----:B------:R-:W-:Y:S01]  /*21d0*/  SEL R14, RZ, 0xffffffff, P5 ;  /* 0xffffffffff0e7807 */ /* 0x000fe20002800000 */
[----:B------:R-:W-:Y:S01]  /*21e0*/  IMAD.WIDE.U32 R244, R30, c[0x0][0x240], R2 ;  /* 0x000090001ef47a25 */ /* 0x000fe200078e0002 */
[----:B------:R-:W-:-:S02]  /*21f0*/  IADD3 R5, R234, 0x21480, RZ ;  /* 0x00021480ea057810 */ /* 0x000fc40007ffe0ff */
[----:B------:R-:W-:Y:S01]  /*2200*/  IADD3 R235, R234, 0x215a0, RZ ;  /* 0x000215a0eaeb7810 */ /* 0x000fe20007ffe0ff */
[----:B------:R-:W-:Y:S01]  /*2210*/  IMAD.SHL.U32 R3, R27, 0x40, RZ ;  /* 0x000000401b037824 */ /* 0x000fe200078e00ff */
[----:B------:R-:W-:Y:S01]  /*2220*/  @P6 IADD3 R235, R5, 0xe0, RZ ;  /* 0x000000e005eb6810 */ /* 0x000fe20007ffe0ff */
[----:B------:R-:W-:Y:S01]  /*2230*/  IMAD.SHL.U32 R220, R4, 0x2, RZ ;  /* 0x0000000204dc7824 */ /* 0x000fe200078e00ff */
[----:B------:R-:W-:Y:S01]  /*2240*/  LOP3.LUT R2, R21, 0xffffffe0, RZ, 0xc0, !PT ;  /* 0xffffffe015027812 */ /* 0x000fe200078ec0ff */
[----:B------:R-:W-:Y:S01]  /*2250*/  IMAD.SHL.U32 R11, R22, 0x8, RZ ;  /* 0x00000008160b7824 */ /* 0x000fe200078e00ff */
[----:B------:R-:W-:Y:S02]  /*2260*/  LOP3.LUT P5, RZ, R27, 0x2, RZ, 0xc0, !PT ;  /* 0x000000021bff7812 */ /* 0x000fe400078ac0ff */
[----:B------:R-:W-:Y:S01]  /*2270*/  LOP3.LUT R3, R3, 0x1c0, RZ, 0xc0, !PT ;  /* 0x000001c003037812 */ /* 0x000fe200078ec0ff */
[----:B------:R-:W-:Y:S01]  /*2280*/  IMAD.IADD R2, R38, 0x1, -R2 ;  /* 0x0000000126027824 */ /* 0x000fe200078e0a02 */
[----:B------:R-:W-:Y:S01]  /*2290*/  SEL R217, R230, 0xfffffff0, !P5 ;  /* 0xfffffff0e6d97807 */ /* 0x000fe20006800000 */
[----:B-1----:R-:W-:Y:S01]  /*22a0*/  IMAD.SHL.U32 R6, R4, 0x10, RZ ;  /* 0x0000001004067824 */ /* 0x002fe200078e00ff */
[----:B------:R-:W-:-:S02]  /*22b0*/  LEA.HI R7, R13, R13, RZ, 0x1 ;  /* 0x0000000d0d077211 */ /* 0x000fc400078f08ff */
[----:B------:R-:W-:Y:S02]  /*22c0*/  LOP3.LUT R216, R3, 0x8, R33, 0xf8, !PT ;  /* 0x0000000803d87812 */ /* 0x000fe400078ef821 */
[----:B------:R-:W-:Y:S01]  /*22d0*/  LOP3.LUT R5, R6, 0xf0, RZ, 0xc0, !PT ;  /* 0x000000f006057812 */ /* 0x000fe200078ec0ff */
[----:B------:R-:W-:Y:S01]  /*22e0*/  IMAD R6, R24, c[0x0][0x240], RZ ;  /* 0x0000900018067a24 */ /* 0x000fe200078e02ff */
[----:B--2---:R-:W-:Y:S02]  /*22f0*/  SEL R16, RZ, 0x1, P0 ;  /* 0x00000001ff107807 */ /* 0x004fe40000000000 */
[----:B------:R-:W-:Y:S01]  /*2300*/  ISETP.GE.AND P0, PT, R38, 0x10, PT ;  /* 0x000000102600780c */ /* 0x000fe20003f06270 */
[----:B------:R-:W-:Y:S01]  /*2310*/  IMAD R17, R30, c[0x0][0x244], R6 ;  /* 0x000091001e117a24 */ /* 0x000fe200078e0206 */
[C---:B------:R-:W-:Y:S02]  /*2320*/  LOP3.LUT R15, R5.reuse, R15, RZ, 0xfc, !PT ;  /* 0x0000000f050f7212 */ /* 0x040fe400078efcff */
[----:B------:R-:W-:Y:S01]  /*2330*/  LOP3.LUT R12, R5, 0x100, R8, 0xf8, !PT ;  /* 0x00000100050c7812 */ /* 0x000fe200078ef808 */
[----:B------:R-:W-:Y:S01]  /*2340*/  IMAD.SHL.U32 R8, R0, 0x20, RZ ;  /* 0x0000002000087824 */ /* 0x000fe200078e00ff */
[----:B------:R-:W-:Y:S01]  /*2350*/  LOP3.LUT R7, R7, 0xfffffffe, RZ, 0xc0, !PT ;  /* 0xfffffffe07077812 */ /* 0x000fe200078ec0ff */
[----:B------:R-:W-:Y:S01]  /*2360*/  IMAD.IADD R251, R245, 0x1, R17 ;  /* 0x00000001f5fb7824 */ /* 0x000fe200078e0211 */
[----:B------:R-:W-:-:S02]  /*2370*/  SHF.R.S32.HI R6, RZ, 0x1f, R2 ;  /* 0x0000001fff067819 */ /* 0x000fc40000011402 */
[----:B------:R-:W-:Y:S01]  /*2380*/  SHF.R.U32.HI R10, RZ, 0x3, R3 ;  /* 0x00000003ff0a7819 */ /* 0x000fe20000011603 */
[----:B------:R-:W-:Y:S01]  /*2390*/  IMAD.IADD R7, R13, 0x1, -R7 ;  /* 0x000000010d077824 */ /* 0x000fe200078e0a07 */
[----:B------:R-:W-:Y:S01]  /*23a0*/  LOP3.LUT P5, RZ, R4, 0x2, RZ, 0xc0, !PT ;  /* 0x0000000204ff7812 */ /* 0x000fe200078ac0ff */
[----:B------:R-:W-:Y:S01]  /*23b0*/  @!P0 IMAD.SHL.U32 R5, R38, 0x10, RZ ;  /* 0x0000001026058824 */ /* 0x000fe200078e00ff */
[----:B------:R-:W-:Y:S01]  /*23c0*/  ISETP.GE.AND P6, PT, R31, c[0x0][0x1fc], PT ;  /* 0x00007f001f007a0c */ /* 0x000fe20003fc6270 */
[----:B------:R-:W-:Y:S01]  /*23d0*/  IMAD R233, R7, -0x8, R233 ;  /* 0xfffffff807e97824 */ /* 0x000fe200078e02e9 */
[----:B------:R-:W-:Y:S02]  /*23e0*/  LOP3.LUT R216, R216, R10, RZ, 0x3c, !PT ;  /* 0x0000000ad8d87212 */ /* 0x000fe400078e3cff */
[----:B------:R1:W-:Y:S01]  /*23f0*/  @!P0 LDGSTS.E.BYPASS.LTC128B.128 [R5+0x21280], [R246.64] ;  /* 0x21280000f6058fae */ /* 0x0003e2000b901d4e */
[----:B------:R-:W-:Y:S02]  /*2400*/  LOP3.LUT P0, RZ, R27, 0x4, RZ, 0xc0, !PT ;  /* 0x000000041bff7812 */ /* 0x000fe4000780c0ff */
[----:B------:R-:W-:Y:S01]  /*2410*/  IMAD R216, R13, 0x200, R216 ;  /* 0x000002000dd87824 */ /* 0x000fe200078e02d8 */
[----:B------:R-:W0:Y:S01]  /*2420*/  LDGDEPBAR ;  /* 0x00000000000079af */ /* 0x000e220000000000 */
[----:B------:R-:W-:-:S02]  /*2430*/  SHF.R.U32.HI R223, RZ, 0x3, R12 ;  /* 0x00000003ffdf7819 */ /* 0x000fc4000001160c */
[----:B------:R-:W-:Y:S01]  /*2440*/  LOP3.LUT R220, R15, 0x18, R220, 0x78, !PT ;  /* 0x000000180fdc7812 */ /* 0x000fe200078e78dc */
[----:B------:R-:W0:Y:S01]  /*2450*/  LDGDEPBAR ;  /* 0x00000000000079af */ /* 0x000e220000000000 */
[----:B------:R-:W-:Y:S01]  /*2460*/  LOP3.LUT R223, R223, 0x38, RZ, 0xc0, !PT ;  /* 0x00000038dfdf7812 */ /* 0x000fe200078ec0ff */
[----:B------:R-:W-:Y:S01]  /*2470*/  IMAD.SHL.U32 R216, R216, 0x2, RZ ;  /* 0x00000002d8d87824 */ /* 0x000fe200078e00ff */
[----:B------:R-:W-:Y:S01]  /*2480*/  SEL R221, R221, 0xe0, !P5 ;  /* 0x000000e0dddd7807 */ /* 0x000fe20006800000 */
[----:B------:R-:W-:Y:S02]  /*2490*/  IMAD.SHL.U32 R220, R220, 0x2, RZ ;  /* 0x00000002dcdc7824 */ /* 0x000fe400078e00ff */
[----:B------:R-:W-:Y:S02]  /*24a0*/  IMAD R217, R217, 0x2, R216 ;  /* 0x00000002d9d97824 */ /* 0x000fe400078e02d8 */
[----:B------:R-:W-:Y:S01]  /*24b0*/  IMAD R221, R221, 0x2, R220 ;  /* 0x00000002dddd7824 */ /* 0x000fe200078e02dc */
[----:B-1----:R-:W-:-:S04]  /*24c0*/  SHF.R.S32.HI R5, RZ, 0x1f, R4 ;  /* 0x0000001fff057819 */ /* 0x002fc80000011404 */
[----:B------:R-:W-:Y:S02]  /*24d0*/  LEA.HI R222, R5, R4, RZ, 0x3 ;  /* 0x0000000405de7211 */ /* 0x000fe400078f18ff */
[----:B------:R-:W-:Y:S01]  /*24e0*/  LEA.HI R5, R6, R2, RZ, 0x2 ;  /* 0x0000000206057211 */ /* 0x000fe200078f10ff */
[----:B------:R-:W-:Y:S01]  /*24f0*/  IMAD.SHL.U32 R6, R18, 0x10, RZ ;  /* 0x0000001012067824 */ /* 0x000fe200078e00ff */
[C---:B------:R-:W-:Y:S01]  /*2500*/  LOP3.LUT R7, R222.reuse, 0xfffffff8, RZ, 0xc0, !PT ;  /* 0xfffffff8de077812 */ /* 0x040fe200078ec0ff */
[----:B------:R-:W-:-:S03]  /*2510*/  IMAD.SHL.U32 R222, R222, 0x40, RZ ;  /* 0x00000040dede7824 */ /* 0x000fc600078e00ff */
[----:B------:R-:W-:Y:S01]  /*2520*/  LOP3.LUT R9, R3, 0x30, R6, 0xf8, !PT ;  /* 0x0000003003097812 */ /* 0x000fe200078ef806 */
[----:B------:R-:W-:Y:S01]  /*2530*/  IMAD.IADD R3, R4, 0x1, -R7 ;  /* 0x0000000104037824 */ /* 0x000fe200078e0a07 */
[----:B------:R-:W-:Y:S01]  /*2540*/  LOP3.LUT R4, R8, 0x20, RZ, 0xc0, !PT ;  /* 0x0000002008047812 */ /* 0x000fe200078ec0ff */
[----:B------:R-:W-:Y:S01]  /*2550*/  IMAD.MOV.U32 R8, RZ, RZ, 0x20 ;  /* 0x00000020ff087424 */ /* 0x000fe200078e00ff */
[C---:B------:R-:W-:Y:S02]  /*2560*/  LEA.HI.SX32 R238, R5.reuse, R6, 0x1e ;  /* 0x0000000605ee7211 */ /* 0x040fe400078ff2ff */
[----:B------:R-:W-:Y:S02]  /*2570*/  LOP3.LUT R5, R5, 0xfffffffc, RZ, 0xc0, !PT ;  /* 0xfffffffc05057812 */ /* 0x000fe400078ec0ff */
[----:B------:R-:W-:Y:S01]  /*2580*/  LOP3.LUT R11, R4, 0x18, R11, 0xf8, !PT ;  /* 0x00000018040b7812 */ /* 0x000fe200078ef80b */
[----:B------:R-:W-:Y:S01]  /*2590*/  IMAD.SHL.U32 R4, R14, 0x2, RZ ;  /* 0x000000020e047824 */ /* 0x000fe200078e00ff */
[----:B------:R-:W-:Y:S01]  /*25a0*/  SEL R218, R8, 0xffffffe0, !P0 ;  /* 0xffffffe008da7807 */ /* 0x000fe20004000000 */
[----:B------:R-:W-:Y:S01]  /*25b0*/  IMAD.IADD R5, R2, 0x1, -R5 ;  /* 0x0000000102057824 */ /* 0x000fe200078e0a05 */
[----:B------:R-:W-:Y:S01]  /*25c0*/  SEL R7, RZ, 0x4, P6 ;  /* 0x00000004ff077807 */ /* 0x000fe20003000000 */
[----:B------:R-:W-:Y:S01]  /*25d0*/  IMAD.SHL.U32 R2, R0, 0x8, RZ ;  /* 0x0000000800027824 */ /* 0x000fe200078e00ff */
[----:B------:R-:W-:Y:S01]  /*25e0*/  LOP3.LUT P6, RZ, R3, 0x4, RZ, 0xc0, !PT ;  /* 0x0000000403ff7812 */ /* 0x000fe200078cc0ff */
[----:B------:R-:W-:Y:S01]  /*25f0*/  IMAD R233, R5, -0x2, R233 ;  /* 0xfffffffe05e97824 */ /* 0x000fe200078e02e9 */
[C---:B------:R-:W-:Y:S01]  /*2600*/  LOP3.LUT P0, RZ, R3.reuse, 0x2, RZ, 0xc0, !PT ;  /* 0x0000000203ff7812 */ /* 0x040fe2000780c0ff */
[----:B------:R-:W-:Y:S01]  /*2610*/  IMAD.SHL.U32 R3, R3, 0x40, RZ ;  /* 0x0000004003037824 */ /* 0x000fe200078e00ff */
[----:B------:R-:W-:Y:S01]  /*2620*/  LOP3.LUT R6, R9, 0x8, R33, 0xf8, !PT ;  /* 0x0000000809067812 */ /* 0x000fe200078ef821 */
[----:B------:R-:W-:Y:S01]  /*2630*/  IMAD R219, R218, 0x2, R216 ;  /* 0x00000002dadb7824 */ /* 0x000fe200078e02d8 */
[----:B------:R-:W-:Y:S01]  /*2640*/  LOP3.LUT R4, R4, 0x2, R16, 0xe2, !PT ;  /* 0x0000000204047812 */ /* 0x000fe200078ee210 */
[----:B------:R-:W-:Y:S01]  /*2650*/  IMAD R218, R218, 0x2, R217 ;  /* 0x00000002dada7824 */ /* 0x000fe200078e02d9 */
[----:B------:R-:W-:-:S02]  /*2660*/  LOP3.LUT R3, R3, 0x1c0, RZ, 0xc0, !PT ;  /* 0x000001c003037812 */ /* 0x000fc400078ec0ff */
[----:B------:R-:W-:Y:S02]  /*2670*/  LOP3.LUT R5, R2, 0x8, RZ, 0xc0, !PT ;  /* 0x0000000802057812 */ /* 0x000fe400078ec0ff */
[----:B------:R-:W-:Y:S02]  /*2680*/  LOP3.LUT R2, R6, R10, RZ, 0x3c, !PT ;  /* 0x0000000a06027212 */ /* 0x000fe400078e3cff */
[----:B------:R-:W-:Y:S02]  /*2690*/  LOP3.LUT R237, R4, R7, RZ, 0xfc, !PT ;  /* 0x0000000704ed7212 */ /* 0x000fe400078efcff */
[----:B------:R-:W-:Y:S01]  /*26a0*/  LOP3.LUT R222, R222, 0xfffffe00, RZ, 0xc0, !PT ;  /* 0xfffffe00dede7812 */ /* 0x000fe200078ec0ff */
[----:B------:R-:W-:Y:S01]  /*26b0*/  IMAD R229, R0, 0x200, R2 ;  /* 0x0000020000e57824 */ /* 0x000fe200078e0202 */
[----:B------:R-:W-:Y:S02]  /*26c0*/  SHF.R.U32.HI R4, RZ, 0x3, R3 ;  /* 0x00000003ff047819 */ /* 0x000fe40000011603 */
[----:B------:R-:W-:Y:S01]  /*26d0*/  SEL R230, R230, 0xfffffff0, !P0 ;  /* 0xfffffff0e6e67807 */ /* 0x000fe20004000000 */
[----:B------:R-:W-:Y:S01]  /*26e0*/  IMAD R2, R18, 0x400, R222 ;  /* 0x0000040012027824 */ /* 0x000fe200078e02de */
[----:B------:R-:W-:-:S02]  /*26f0*/  LOP3.LUT R0, R4, R3, R5, 0x1e, !PT ;  /* 0x0000000304007212 */ /* 0x000fc400078e1e05 */
[----:B------:R-:W-:Y:S01]  /*2700*/  LOP3.LUT R3, R4, R11, R3, 0x1e, !PT ;  /* 0x0000000b04037212 */ /* 0x000fe200078e1e03 */
[----:B------:R-:W-:Y:S01]  /*2710*/  IMAD.SHL.U32 R231, R230, 0x2, RZ ;  /* 0x00000002e6e77824 */ /* 0x000fe200078e00ff */
[----:B------:R-:W-:Y:S01]  /*2720*/  LOP3.LUT R223, R223, R12, R5, 0x1e, !PT ;  /* 0x0000000cdfdf7212 */ /* 0x000fe200078e1e05 */
[----:B------:R-:W-:Y:S01]  /*2730*/  IMAD.IADD R227, R2, 0x1, R0 ;  /* 0x0000000102e37824 */ /* 0x000fe200078e0200 */
[----:B------:R-:W-:Y:S02]  /*2740*/  SEL R0, R8, 0xffffffe0, !P6 ;  /* 0xffffffe008007807 */ /* 0x000fe40007000000 */
[----:B------:R-:W-:Y:S01]  /*2750*/  LOP3.LUT R222, R3, R222, RZ, 0xfc, !PT ;  /* 0x000000de03de7212 */ /* 0x000fe200078efcff */
[----:B------:R-:W-:Y:S01]  /*2760*/  IMAD.SHL.U32 R225, R227, 0x2, RZ ;  /* 0x00000002e3e17824 */ /* 0x000fe200078e00ff */
[----:B------:R-:W-:Y:S01]  /*2770*/  LEA R223, R223, 0x23c80, 0x1 ;  /* 0x00023c80dfdf7811 */ /* 0x000fe200078e08ff */
[----:B------:R-:W-:Y:S01]  /*2780*/  IMAD.IADD R228, R227, 0x1, R0 ;  /* 0x00000001e3e47824 */ /* 0x000fe200078e0200 */
[----:B------:R-:W-:Y:S01]  /*2790*/  LEA R222, R222, 0x80, 0x1 ;  /* 0x00000080dede7811 */ /* 0x000fe200078e08ff */
[C---:B------:R-:W-:Y:S01]  /*27a0*/  IMAD.IADD R226, R225.reuse, 0x1, R231 ;  /* 0x00000001e1e27824 */ /* 0x040fe200078e02e7 */
[----:B------:R-:W-:Y:S01]  /*27b0*/  IADD3 R224, R225, 0x1b080, RZ ;  /* 0x0001b080e1e07810 */ /* 0x000fe20007ffe0ff */
[----:B------:R-:W-:-:S04]  /*27c0*/  IMAD.IADD R232, R227, 0x1, R230 ;  /* 0x00000001e3e87824 */ /* 0x000fc800078e02e6 */
[----:B---3--:R-:W-:Y:S02]  /*27d0*/  IMAD R224, R0, 0x2, R224 ;  /* 0x0000000200e07824 */ /* 0x008fe400078e02e0 */
.L_x_800:
        /* <DEDUP_REMOVED lines=171> */
[----:B---34-:R-:W3:Y:S01]  /*3290*/  S2R R190, SR_TID.X ;  /* 0x0000000000be7919 */ /* 0x018ee20000002100 */
[----:B------:R-:W-:Y:S01]  /*32a0*/  USHF.R.S32.HI UR16, URZ, 0x1f, UR11 ;  /* 0x0000001f3f107899 */ /* 0x000fe2000801140b */
[----:B------:R-:W-:Y:S01]  /*32b0*/  IMAD.U32 R32, RZ, RZ, UR10 ;  /* 0x0000000aff207e24 */ /* 0x000fe2000f8e00ff */
[----:B------:R-:W-:Y:S01]  /*32c0*/  ULDC.64 UR6, c[0x0][0x178] ;  /* 0x00005e0000067ab9 */ /* 0x000fe20000000a00 */
[----:B------:R-:W-:Y:S01]  /*32d0*/  IMAD.U32 R30, RZ, RZ, UR10 ;  /* 0x0000000aff1e7e24 */ /* 0x000fe2000f8e00ff */
        /* <DEDUP_REMOVED lines=10> */
[----:B------:R-:W-:Y:S01]  /*3380*/  IADD3 R32, P5, P0, R32, 0x80, R24 ;  /* 0x0000008020207810 */ /* 0x000fe200078be018 */
[----:B---3--:R-:W-:Y:S01]  /*3390*/  IMAD.SHL.U32 R190, R190, 0x4, RZ ;  /* 0x00000004bebe7824 */ /* 0x008fe200078e00ff */
[----:B------:R-:W-:Y:S01]  /*33a0*/  LEA.HI.X R25, R25, R241, R0, 0x7, P6 ;  /* 0x000000f119197211 */ /* 0x000fe200030f3c00 */
[----:B------:R-:W-:Y:S01]  /*33b0*/  IMAD.U32 R0, RZ, RZ, UR12 ;  /* 0x0000000cff007e24 */ /* 0x000fe2000f8e00ff */
[----:B------:R-:W-:Y:S02]  /*33c0*/  ISETP.LT.OR P6, PT, R28, 0x1, !P4 ;  /* 0x000000011c00780c */ /* 0x000fe400067c1670 */
[--C-:B------:R-:W-:Y:S01]  /*33d0*/  IADD3.X R33, RZ, UR9, R25.reuse, P5, P0 ;  /* 0x00000009ff217c10 */ /* 0x100fe2000afe0419 */
[----:B------:R-:W-:Y:S01]  /*33e0*/  IMAD R0, R0, 0x6000, R250 ;  /* 0x0000600000007824 */ /* 0x000fe200078e02fa */
[----:B------:R-:W-:Y:S04]  /*33f0*/  IADD3 R30, P5, P0, R30, 0x100, R24 ;  /* 0x000001001e1e7810 */ /* 0x000fe800078be018 */
[----:B------:R-:W-:Y:S02]  /*3400*/  IADD3.X R31, RZ, UR9, R25, P5, P0 ;  /* 0x00000009ff1f7c10 */ /* 0x000fe4000afe0419 */
[C---:B------:R-:W-:Y:S02]  /*3410*/  ISETP.LT.OR P5, PT, R28.reuse, 0x1, !P3 ;  /* 0x000000011c00780c */ /* 0x040fe40005fa1670 */
[----:B------:R-:W-:Y:S01]  /*3420*/  ISETP.LT.OR P0, PT, R28, 0x1, !P2 ;  /* 0x000000011c00780c */ /* 0x000fe20005701670 */
[----:B------:R-:W-:Y:S01]  /*3430*/  @!PT LDS RZ, [RZ] ;  /* 0x00000000fffff984 */ /* 0x000fe20000000800 */
[----:B------:R-:W-:Y:S01]  /*3440*/  @!PT LDS RZ, [RZ] ;  /* 0x00000000fffff984 */ /* 0x000fe20000000800 */
[----:B------:R-:W-:Y:S01]  /*3450*/  @!PT LDS RZ, [RZ] ;  /* 0x00000000fffff984 */ /* 0x000fe20000000800 */
[----:B------:R3:W-:Y:S01]  /*3460*/  LDGSTS.E.BYPASS.LTC128B.128 [R0], [R24.64], !P6 ;  /* 0x0000000018007fae */ /* 0x0007e2000f101d4e */
[----:B------:R-:W-:Y:S04]  /*3470*/  IADD3 R34, P6, R24, UR10, RZ ;  /* 0x0000000a18227c10 */ /* 0x000fe8000ffde0ff */
[----:B------:R-:W-:Y:S02]  /*3480*/  IADD3.X R35, R25, UR9, RZ, P6, !PT ;  /* 0x0000000919237c10 */ /* 0x000fe4000b7fe4ff */
[C---:B------:R-:W-:Y:S03]  /*3490*/  ISETP.LT.OR P6, PT, R28.reuse, 0x21, !P2 ;  /* 0x000000211c00780c */ /* 0x040fe600057c1670 */
[----:B------:R3:W-:Y:S01]  /*34a0*/  LDGSTS.E.BYPASS.LTC128B.128 [R0+0x2000], [R24.64+0x80], !P5 ;  /* 0x0200008018007fae */ /* 0x0007e2000e901d4e */
[C---:B------:R-:W-:Y:S03]  /*34b0*/  ISETP.LT.OR P5, PT, R28.reuse, 0x21, !P4 ;  /* 0x000000211c00780c */ /* 0x040fe600067a1670 */
[----:B------:R3:W-:Y:S01]  /*34c0*/  LDGSTS.E.BYPASS.LTC128B.128 [R0+0x4000], [R24.64+0x100], !P0 ;  /* 0x0400010018007fae */ /* 0x0007e2000c101d4e */
[----:B------:R-:W-:Y:S09]  /*34d0*/  ISETP.LT.OR P0, PT, R28, 0x21, !P3 ;  /* 0x000000211c00780c */ /* 0x000ff20005f01670 */
[----:B------:R4:W-:Y:S04]  /*34e0*/  LDGSTS.E.BYPASS.LTC128B.128 [R0+0x1000], [R34.64], !P5 ;  /* 0x0100000022007fae */ /* 0x0009e8000e901d4e */
[----:B------:R4:W-:Y:S04]  /*34f0*/  LDGSTS.E.BYPASS.LTC128B.128 [R0+0x3000], [R32.64], !P0 ;  /* 0x0300000020007fae */ /* 0x0009e8000c101d4e */
[----:B------:R4:W-:Y:S01]  /*3500*/  LDGSTS.E.BYPASS.LTC128B.128 [R0+0x5000], [R30.64], !P6 ;  /* 0x050000001e007fae */ /* 0x0009e2000f101d4e */
[----:B---3--:R-:W-:Y:S02]  /*3510*/  IMAD.U32 R25, RZ, RZ, UR5 ;  /* 0x00000005ff197e24 */ /* 0x008fe4000f8e00ff */
[----:B------:R-:W-:Y:S03]  /*3520*/  IMAD.U32 R24, RZ, RZ, UR12 ;  /* 0x0000000cff187e24 */ /* 0x000fe6000f8e00ff */
[----:B------:R-:W-:Y:S01]  /*3530*/  @!P1 LEA R25, R25, 0x40, 0x6 ;  /* 0x0000004019199811 */ /* 0x000fe200078e30ff */
[----:B------:R-:W-:Y:S04]  /*3540*/  @!P1 IMAD R24, R24, 0x40, R190 ;  /* 0x0000004018189824 */ /* 0x000fe800078e02be */
[----:B------:R-:W-:Y:S02]  /*3550*/  @!P1 IMAD.SHL.U32 R28, R24, 0x4, RZ ;  /* 0x00000004181c9824 */ /* 0x000fe400078e00ff */
[----:B------:R-:W-:Y:S05]  /*3560*/  @!P1 IMAD.WIDE R24, R25, 0x4, R248 ;  /* 0x0000000419189825 */ /* 0x000fea00078e02f8 */
[----:B------:R4:W-:Y:S02]  /*3570*/  @!P1 LDGSTS.E.BYPASS.LTC128B.128 [R28+0x21080], [R24.64] ;  /* 0x21080000181c9fae */ /* 0x0009e4000b901d4e */
.L_x_798:
        /* <DEDUP_REMOVED lines=9> */
[----:B------:R-:W-:Y:S02]  /*3610*/  ISETP.GT.AND P5, PT, R233, 0x10, PT ;  /* 0x00000010e900780c */ /* 0x000fe40003fa4270 */
[----:B------:R-:W-:Y:S01]  /*3620*/  FSEL R4, R4, -INF , P6 ;  /* 0xff80000004047808 */ /* 0x000fe20003000000 */
[C---:B------:R-:W-:Y:S01]  /*3630*/  HMMA.16816.F32 R32, R104.reuse, R2, RZ ;  /* 0x000000026820723c */ /* 0x040fe200000018ff */
[----:B------:R-:W-:Y:S03]  /*3640*/  LDSM.16.M88.2 R2, [R219+0x7880] ;  /* 0x00788000db02783b */ /* 0x000fe60000000100 */
[----:B------:R-:W-:Y:S04]  /*3650*/  FSEL R8, R8, -INF , P5 ;  /* 0xff80000008087808 */ /* 0x000fe80002800000 */
[C---:B------:R-:W-:Y:S01]  /*3660*/  HMMA.16816.F32 R36, R104.reuse, R110, RZ ;  /* 0x0000006e6824723c */ /* 0x040fe200000018ff */
[----:B------:R-:W-:Y:S03]  /*3670*/  LDSM.16.M88.2 R110, [R219+0x8880] ;  /* 0x00888000db6e783b */ /* 0x000fe60000000100 */
[--C-:B------:R-:W-:Y:S04]  /*3680*/  FFMA.FTZ R8, R8, c[0x0][0x29c], -R188.reuse ;  /* 0x0000a70008087a23 */ /* 0x100fe800000108bc */
[----:B------:R-:W-:Y:S01]  /*3690*/  HMMA.16816.F32 R40, R104, R172, RZ ;  /* 0x000000ac6828723c */ /* 0x000fe200000018ff */
[----:B------:R-:W1:Y:S04]  /*36a0*/  LDSM.16.M88.4 R104, [R224] ;  /* 0x00000000e068783b */ /* 0x000e680000000200 */
        /* <DEDUP_REMOVED lines=73> */
[C---:B------:R-:W-:Y:S04]  /*3b40*/  HMMA.16816.F32 R32, R172.reuse, R176, R32 ;  /* 0x000000b0ac20723c */ /* 0x040fe80000001820 */
[--C-:B------:R-:W-:Y:S04]  /*3b50*/  FFMA.FTZ R9, R9, c[0x0][0x29c], -R188.reuse ;  /* 0x0000a70009097a23 */ /* 0x100fe800000108bc */
[C---:B----4-:R-:W-:Y:S01]  /*3b60*/  HMMA.16816.F32 R36, R172.reuse, R106, R36 ;  /* 0x0000006aac24723c */ /* 0x050fe20000001824 */
[----:B------:R-:W4:Y:S07]  /*3b70*/  LDSM.16.M88.2 R106, [R216+0xe880] ;  /* 0x00e88000d86a783b */ /* 0x000f2e0000000100 */
[----:B------:R-:W-:Y:S01]  /*3b80*/  HMMA.16816.F32 R40, R172, R178, R40 ;  /* 0x000000b2ac28723c */ /* 0x000fe20000001828 */
[----:B------:R-:W-:Y:S01]  /*3b90*/  LDSM.16.M88.4 R172, [R226+0x1f080] ;  /* 0x01f08000e2ac783b */ /* 0x000fe20000000200 */
[----:B------:R-:W-:Y:S06]  /*3ba0*/  MUFU.EX2 R179, R9 ;  /* 0x0000000900b37308 */ /* 0x000fec0000000800 */
[C---:B-----5:R-:W-:Y:S01]  /*3bb0*/  HMMA.16816.F32 R24, R180.reuse, R110, R24 ;  /* 0x0000006eb418723c */ /* 0x060fe20000001818 */
[----:B------:R-:W5:Y:S07]  /*3bc0*/  LDSM.16.M88.2 R110, [R217+0xc880] ;  /* 0x00c88000d96e783b */ /* 0x000f6e0000000100 */
        /* <DEDUP_REMOVED lines=18> */
[C---:B------:R-:W-:Y:S01]  /*3cf0*/  ISETP.GT.AND P6, PT, R233.reuse, 0x20, PT ;  /* 0x00000020e900780c */ /* 0x040fe20003fc4270 */
[----:B------:R-:W-:Y:S01]  /*3d00*/  MUFU.EX2 R107, R107 ;  /* 0x0000006b006b7308 */ /* 0x000fe20000000800 */
[----:B---3--:R-:W-:Y:S01]  /*3d10*/  LDSM.16.M88.4 R108, [R224+0x4000] ;  /* 0x00400000e06c783b */ /* 0x008fe20000000200 */
[C---:B------:R-:W-:Y:S01]  /*3d20*/  ISETP.GT.AND P5, PT, R233.reuse, 0x21, PT ;  /* 0x00000021e900780c */ /* 0x040fe20003fa4270 */
        /* <DEDUP_REMOVED lines=10> */
[----:B------:R-:W-:Y:S01]  /*3dd0*/  ISETP.GT.AND P6, PT, R233, 0x31, PT ;  /* 0x00000031e900780c */ /* 0x000fe20003fc4270 */
[--C-:B------:R-:W-:Y:S01]  /*3de0*/  FFMA.FTZ R12, R12, c[0x0][0x29c], -R188.reuse ;  /* 0x0000a7000c0c7a23 */ /* 0x100fe200000108bc */
[----:B------:R-:W-:Y:S02]  /*3df0*/  FSEL R13, R13, -INF , P5 ;  /* 0xff8000000d0d7808 */ /* 0x000fe40002800000 */
[----:B------:R-:W-:Y:S01]  /*3e00*/  FSEL R16, R16, -INF , P0 ;  /* 0xff80000010107808 */ /* 0x000fe20000000000 */
[C---:B------:R-:W-:Y:S01]  /*3e10*/  HMMA.16816.F32 R36, R172.reuse, R104, R36 ;  /* 0x00000068ac24723c */ /* 0x040fe20000001824 */
[----:B------:R-:W-:Y:S02]  /*3e20*/  MUFU.EX2 R178, R12 ;  /* 0x0000000c00b27308 */ /* 0x000fe40000000800 */
[----:B------:R-:W-:Y:S01]  /*3e30*/  ISETP.GT.AND P5, PT, R233, 0x40, PT ;  /* 0x00000040e900780c */ /* 0x000fe20003fa4270 */
[--C-:B------:R-:W-:Y:S01]  /*3e40*/  FFMA.FTZ R13, R13, c[0x0][0x29c], -R188.reuse ;  /* 0x0000a7000d0d7a23 */ /* 0x100fe200000108bc */
[----:B------:R-:W-:Y:S01]  /*3e50*/  FSEL R17, R17, -INF , P6 ;  /* 0xff80000011117808 */ /* 0x000fe20003000000 */
[--C-:B------:R-:W-:Y:S01]  /*3e60*/  FFMA.FTZ R16, R16, c[0x0][0x29c], -R188.reuse ;  /* 0x0000a70010107a23 */ /* 0x100fe200000108bc */
[----:B------:R-:W-:Y:S01]  /*3e70*/  FSEL R22, R22, -INF , P5 ;  /* 0xff80000016167808 */ /* 0x000fe20002800000 */
[--C-:B------:R-:W-:Y:S01]  /*3e80*/  FFMA.FTZ R105, R183, c[0x0][0x29c], -R189.reuse ;  /* 0x0000a700b7697a23 */ /* 0x100fe200000108bd */
[----:B-----5:R-:W-:Y:S01]  /*3e90*/  HMMA.16816.F32 R40, R172, R6, R40 ;  /* 0x00000006ac28723c */ /* 0x020fe20000001828 */
[----:B------:R-:W3:Y:S01]  /*3ea0*/  LDSM.16.M88.2 R6, [R219+0xe880] ;  /* 0x00e88000db06783b */ /* 0x000ee20000000100 */
[----:B------:R4:W-:Y:S01]  /*3eb0*/  MUFU.EX2 R177, R13 ;  /* 0x0000000d00b17308 */ /* 0x0009e20000000800 */
[--C-:B------:R-:W-:Y:S01]  /*3ec0*/  FFMA.FTZ R17, R17, c[0x0][0x29c], -R188.reuse ;  /* 0x0000a70011117a23 */ /* 0x100fe200000108bc */
[----:B------:R-:W-:Y:S01]  /*3ed0*/  FSEL R20, R20, -INF , P5 ;  /* 0xff80000014147808 */ /* 0x000fe20002800000 */
[--C-:B------:R-:W-:Y:S02]  /*3ee0*/  FFMA.FTZ R104, R182, c[0x0][0x29c], -R189.reuse ;  /* 0x0000a700b6687a23 */ /* 0x100fe400000108bd */
[----:B------:R-:W-:Y:S01]  /*3ef0*/  FSEL R175, R18, -INF , P0 ;  /* 0xff80000012af7808 */ /* 0x000fe20000000000 */
[--C-:B------:R-:W-:Y:S01]  /*3f00*/  FFMA.FTZ R172, R186, c[0x0][0x29c], -R189.reuse ;  /* 0x0000a700baac7a23 */ /* 0x100fe200000108bd */
[----:B------:R-:W-:Y:S01]  /*3f10*/  LDS R18, [R238.X4+0x21280] ;  /* 0x02128000ee127984 */ /* 0x000fe20000004800 */
[----:B------:R-:W-:Y:S02]  /*3f20*/  ISETP.GT.AND P0, PT, R233, 0x41, PT ;  /* 0x00000041e900780c */ /* 0x000fe40003f04270 */
[----:B------:R-:W-:Y:S01]  /*3f30*/  MUFU.EX2 R176, R16 ;  /* 0x0000001000b07308 */ /* 0x000fe20000000800 */
[--C-:B------:R-:W-:Y:S01]  /*3f40*/  FFMA.FTZ R20, R20, c[0x0][0x29c], -R188.reuse ;  /* 0x0000a70014147a23 */ /* 0x100fe200000108bc */
[----:B------:R-:W-:Y:S02]  /*3f50*/  FSEL R21, R21, -INF , P0 ;  /* 0xff80000015157808 */ /* 0x000fe40000000000 */
[----:B------:R-:W-:Y:S02]  /*3f60*/  FSEL R23, R23, -INF , P0 ;  /* 0xff80000017177808 */ /* 0x000fe40000000000 */
[----:B------:R-:W-:Y:S01]  /*3f70*/  PLOP3.LUT P0, PT, PT, PT, UP0, 0x80, 0x0 ;  /* 0x000000000000781c */ /* 0x000fe20003f0f008 */
[----:B------:R-:W-:Y:S01]  /*3f80*/  FFMA.FTZ R188, R21, c[0x0][0x29c], -R188 ;  /* 0x0000a70015bc7a23 */ /* 0x000fe200000108bc */
[C---:B-1----:R-:W-:Y:S01]  /*3f90*/  HMMA.16816.F32 R24, R108.reuse, R8, R24 ;  /* 0x000000086c18723c */ /* 0x042fe20000001818 */
[----:B------:R-:W-:Y:S01]  /*3fa0*/  LDSM.16.M88.2 R8, [R218+0xd080] ;  /* 0x00d08000da08783b */ /* 0x000fe20000000100 */
[----:B------:R1:W5:Y:S03]  /*3fb0*/  MUFU.EX2 R174, R17 ;  /* 0x0000001100ae7308 */ /* 0x0003660000000800 */
[----:B----4-:R4:W-:Y:S03]  /*3fc0*/  LDSM.16.M88.4 R12, [R0+0x4000] ;  /* 0x00400000000c783b */ /* 0x0109e60000000200 */
[C---:B------:R-:W-:Y:S01]  /*3fd0*/  HMMA.16816.F32 R28, R108.reuse, R2, R28 ;  /* 0x000000026c1c723c */ /* 0x040fe2000000181c */
[----:B------:R-:W-:Y:S03]  /*3fe0*/  LDSM.16.M88.2 R2, [R218+0xd880] ;  /* 0x00d88000da02783b */ /* 0x000fe60000000100 */
[----:B------:R5:W-:Y:S04]  /*3ff0*/  MUFU.EX2 R173, R20 ;  /* 0x0000001400ad7308 */ /* 0x000be80000000800 */
[C---:B--2---:R-:W-:Y:S01]  /*4000*/  HMMA.16816.F32 R32, R108.reuse, R4, R32 ;  /* 0x000000046c20723c */ /* 0x044fe20000001820 */
[----:B------:R-:W-:Y:S05]  /*4010*/  LDSM.16.M88.2 R4, [R218+0xe880] ;  /* 0x00e88000da04783b */ /* 0x000fea0000000100 */
[----:B------:R-:W2:Y:S02]  /*4020*/  MUFU.EX2 R172, R172 ;  /* 0x000000ac00ac7308 */ /* 0x000ea40000000800 */
[C---:B------:R-:W-:Y:S01]  /*4030*/  HMMA.16816.F32 R36, R108.reuse, R10, R36 ;  /* 0x0000000a6c24723c */ /* 0x040fe20000001824 */
[----:B-1----:R-:W1:Y:S03]  /*4040*/  LDSM.16.M88.2 R16, [R218+0xc880] ;  /* 0x00c88000da10783b */ /* 0x002e660000000100 */
[--C-:B----4-:R-:W-:Y:S03]  /*4050*/  FFMA.FTZ R0, R181, c[0x0][0x29c], -R189.reuse ;  /* 0x0000a700b5007a23 */ /* 0x110fe600000108bd */
[----:B------:R-:W-:Y:S01]  /*4060*/  F2FP.PACK_AB R11, R179, R180 ;  /* 0x000000b4b30b723e */ /* 0x000fe200000000ff */
[----:B---3--:R-:W-:Y:S01]  /*4070*/  HMMA.16816.F32 R40, R108, R6, R40 ;  /* 0x000000066c28723c */ /* 0x008fe20000001828 */
[----:B------:R-:W3:Y:S01]  /*4080*/  MUFU.EX2 R105, R105 ;  /* 0x0000006900697308 */ /* 0x000ee20000000800 */
[----:B-----5:R-:W4:Y:S05]  /*4090*/  LDSM.16.M88.2 R20, [R218+0xe080] ;  /* 0x00e08000da14783b */ /* 0x020f2a0000000100 */
[----:B------:R-:W-:Y:S04]  /*40a0*/  F2FP.PACK_AB R6, R174, R176 ;  /* 0x000000b0ae06723e */ /* 0x000fe800000000ff */
[----:B------:R-:W-:Y:S10]  /*40b0*/  MUFU.EX2 R104, R104 ;  /* 0x0000006800687308 */ /* 0x000ff40000000800 */
[----:B------:R-:W5:Y:S01]  /*40c0*/  MUFU.EX2 R188, R188 ;  /* 0x000000bc00bc7308 */ /* 0x000f620000000800 */
[C---:B-1----:R-:W-:Y:S07]  /*40d0*/  HMMA.16816.F32 R24, R12.reuse, R16, R24 ;  /* 0x000000100c18723c */ /* 0x042fee0000001818 */
[----:B------:R-:W-:Y:S01]  /*40e0*/  FSEL R16, R19, -INF , P6 ;  /* 0xff80000013107808 */ /* 0x000fe20003000000 */
[C---:B------:R-:W-:Y:S04]  /*40f0*/  HMMA.16816.F32 R28, R12.reuse, R8, R28 ;  /* 0x000000080c1c723c */ /* 0x040fe8000000181c */
[--C-:B------:R-:W-:Y:S02]  /*4100*/  FFMA.FTZ R17, R175, c[0x0][0x29c], -R189.reuse ;  /* 0x0000a700af117a23 */ /* 0x100fe400000108bd */
[--C-:B------:R-:W-:Y:S01]  /*4110*/  FFMA.FTZ R16, R16, c[0x0][0x29c], -R189.reuse ;  /* 0x0000a70010107a23 */ /* 0x100fe200000108bd */
[----:B------:R-:W-:Y:S01]  /*4120*/  F2FP.PACK_AB R8, R177, R178 ;  /* 0x000000b2b108723e */ /* 0x000fe200000000ff */
[C---:B------:R-:W-:Y:S02]  /*4130*/  HMMA.16816.F32 R32, R12.reuse, R2, R32 ;  /* 0x000000020c20723c */ /* 0x040fe40000001820 */
[----:B------:R-:W-:Y:S05]  /*4140*/  MUFU.EX2 R17, R17 ;  /* 0x0000001100117308 */ /* 0x000fea0000000800 */
[----:B------:R-:W-:Y:S01]  /*4150*/  F2FP.PACK_AB R3, R185, R184 ;  /* 0x000000b8b903723e */ /* 0x000fe200000000ff */
[C---:B----4-:R-:W-:Y:S04]  /*4160*/  HMMA.16816.F32 R36, R12.reuse, R20, R36 ;  /* 0x000000140c24723c */ /* 0x050fe80000001824 */
[----:B------:R1:W4:Y:S01]  /*4170*/  MUFU.EX2 R20, R0 ;  /* 0x0000000000147308 */ /* 0x0003220000000800 */
[----:B--2---:R-:W-:Y:S01]  /*4180*/  F2FP.PACK_AB R2, R172, R107 ;  /* 0x0000006bac02723e */ /* 0x004fe200000000ff */
[--C-:B------:R-:W-:Y:S02]  /*4190*/  FADD.FTZ R25, R25, -R18.reuse ;  /* 0x8000001219197221 */ /* 0x100fe40000010000 */
[----:B------:R-:W-:Y:S04]  /*41a0*/  HMMA.16816.F32 R40, R12, R4, R40 ;  /* 0x000000040c28723c */ /* 0x000fe80000001828 */
[--C-:B------:R-:W-:Y:S02]  /*41b0*/  FADD.FTZ R24, R24, -R18.reuse ;  /* 0x8000001218187221 */ /* 0x100fe40000010000 */
[----:B------:R-:W2:Y:S01]  /*41c0*/  MUFU.EX2 R16, R16 ;  /* 0x0000001000107308 */ /* 0x000ea20000000800 */
[----:B---3--:R-:W-:Y:S01]  /*41d0*/  F2FP.PACK_AB R4, R105, R106 ;  /* 0x0000006a6904723e */ /* 0x008fe200000000ff */
[--C-:B------:R-:W-:Y:S01]  /*41e0*/  FFMA.FTZ R14, R22, c[0x0][0x29c], -R189.reuse ;  /* 0x0000a700160e7a23 */ /* 0x100fe200000108bd */
[----:B-----5:R-:W-:Y:S03]  /*41f0*/  F2FP.PACK_AB R5, R188, R173 ;  /* 0x000000adbc05723e */ /* 0x020fe600000000ff */
        /* <DEDUP_REMOVED lines=11> */
[----:B------:R-:W3:Y:S01]  /*42b0*/  MUFU.EX2 R14, R14 ;  /* 0x0000000e000e7308 */ /* 0x000ee20000000800 */
        /* <DEDUP_REMOVED lines=18> */
[----:B----4-:R-:W-:Y:S01]  /*43e0*/  F2FP.PACK_AB R3, R20, R104 ;  /* 0x000000681403723e */ /* 0x010fe200000000ff */
[----:B------:R-:W-:Y:S01]  /*43f0*/  FMUL.FTZ R12, R188, R41 ;  /* 0x00000029bc0c7220 */ /* 0x000fe20000410000 */
[----:B--2---:R-:W-:Y:S03]  /*4400*/  F2FP.PACK_AB R2, R16, R17 ;  /* 0x000000111002723e */ /* 0x004fe600000000ff */
        /* <DEDUP_REMOVED lines=19> */
[----:B---3--:R-:W-:Y:S01]  /*4540*/  F2FP.PACK_AB R2, R7, R14 ;  /* 0x0000000e0702723e */ /* 0x008fe200000000ff */
        /* <DEDUP_REMOVED lines=137> */
[----:B------:R-:W-:Y:S01]  /*4de0*/  UIMAD UR16, UR11, UR7, UR16 ;  /* 0x000000070b1072a4 */ /* 0x000fe2000f8e0210 */
[----:B------:R-:W1:Y:S01]  /*4df0*/  S2R R200, SR_TID.X ;  /* 0x0000000000c87919 */ /* 0x000e620000002100 */
        /* <DEDUP_REMOVED lines=9> */
[C-C-:B------:R-:W-:Y:S04]  /*4e90*/  IADD3 R6, P5, P0, R8.reuse, 0x80, R2.reuse ;  /* 0x0000008008067810 */ /* 0x140fe800078be002 */
[--C-:B------:R-:W-:Y:S02]  /*4ea0*/  IADD3.X R7, R9, RZ, R3.reuse, P5, P0 ;  /* 0x000000ff09077210 */ /* 0x100fe40002fe0403 */
[----:B------:R-:W-:Y:S02]  /*4eb0*/  IADD3 R4, P5, P0, R8, 0x100, R2 ;  /* 0x0000010008047810 */ /* 0x000fe400078be002 */
[----:B------:R-:W-:Y:S02]  /*4ec0*/  IADD3 R0, -R239, UR13, -R0 ;  /* 0x0000000def007c10 */ /* 0x000fe4000fffe900 */
[C-C-:B------:R-:W-:Y:S02]  /*4ed0*/  IADD3.X R5, R9.reuse, RZ, R3.reuse, P5, P0 ;  /* 0x000000ff09057210 */ /* 0x140fe40002fe0403 */
[----:B------:R-:W-:Y:S02]  /*4ee0*/  ISETP.LT.OR P0, PT, R0, 0x1, !P6 ;  /* 0x000000010000780c */ /* 0x000fe40007701670 */
[----:B------:R-:W-:Y:S02]  /*4ef0*/  IADD3 R8, P5, R8, R2, RZ ;  /* 0x0000000208087210 */ /* 0x000fe40007fbe0ff */
[C---:B------:R-:W-:Y:S03]  /*4f00*/  ISETP.LT.OR P6, PT, R0.reuse, 0x21, !P6 ;  /* 0x000000210000780c */ /* 0x040fe600077c1670 */
[----:B------:R-:W-:Y:S01]  /*4f10*/  IMAD.X R9, R9, 0x1, R3, P5 ;  /* 0x0000000109097824 */ /* 0x000fe200028e0603 */
[C---:B------:R-:W-:Y:S05]  /*4f20*/  LOP3.LUT P5, RZ, R237.reuse, 0x2, RZ, 0xc0, !PT ;  /* 0x00000002edff7812 */ /* 0x040fea00078ac0ff */
[----:B------:R-:W-:Y:S01]  /*4f30*/  @!PT LDS RZ, [RZ] ;  /* 0x00000000fffff984 */ /* 0x000fe20000000800 */
[----:B------:R-:W-:Y:S01]  /*4f40*/  @!PT LDS RZ, [RZ] ;  /* 0x00000000fffff984 */ /* 0x000fe20000000800 */
[----:B------:R-:W-:Y:S01]  /*4f50*/  @!PT LDS RZ, [RZ] ;  /* 0x00000000fffff984 */ /* 0x000fe20000000800 */
[----:B------:R2:W-:Y:S01]  /*4f60*/  LDGSTS.E.BYPASS.LTC128B.128 [R236+0x1b080], [R2.64], !P0 ;  /* 0x1b08000002ec7fae */ /* 0x0005e2000c101d4e */
[C---:B------:R-:W-:Y:S02]  /*4f70*/  ISETP.LT.OR P0, PT, R0.reuse, 0x1, !P5 ;  /* 0x000000010000780c */ /* 0x040fe40006f01670 */
[C---:B------:R-:W-:Y:S11]  /*4f80*/  ISETP.LT.OR P5, PT, R0.reuse, 0x21, !P5 ;  /* 0x000000210000780c */ /* 0x040ff60006fa1670 */
[----:B------:R2:W-:Y:S01]  /*4f90*/  LDGSTS.E.BYPASS.LTC128B.128 [R236+0x1d080], [R2.64+0x80], !P0 ;  /* 0x1d08008002ec7fae */ /* 0x0005e2000c101d4e */
[----:B------:R-:W-:Y:S04]  /*4fa0*/  LOP3.LUT P0, RZ, R237, 0x4, RZ, 0xc0, !PT ;  /* 0x00000004edff7812 */ /* 0x000fe8000780c0ff */
[C---:B------:R-:W-:Y:S02]  /*4fb0*/  ISETP.LT.OR P2, PT, R0.reuse, 0x1, !P0 ;  /* 0x000000010000780c */ /* 0x040fe40004741670 */
[----:B------:R-:W-:Y:S01]  /*4fc0*/  ISETP.LT.OR P0, PT, R0, 0x21, !P0 ;  /* 0x000000210000780c */ /* 0x000fe20004701670 */
[----:B-1----:R-:W-:Y:S10]  /*4fd0*/  @!P1 IMAD.SHL.U32 R0, R200, 0x10, RZ ;  /* 0x00000010c8009824 */ /* 0x002ff400078e00ff */
[----:B------:R2:W-:Y:S01]  /*4fe0*/  LDGSTS.E.BYPASS.LTC128B.128 [R236+0x1f080], [R2.64+0x100], !P2 ;  /* 0x1f08010002ec7fae */ /* 0x0005e2000d101d4e */
[----:B------:R-:W-:Y:S03]  /*4ff0*/  ISETP.NE.AND P2, PT, R10, RZ, PT ;  /* 0x000000ff0a00720c */ /* 0x000fe60003f45270 */
[----:B------:R1:W-:Y:S04]  /*5000*/  LDGSTS.E.BYPASS.LTC128B.128 [R236+0x1c080], [R8.64], !P6 ;  /* 0x1c08000008ec7fae */ /* 0x0003e8000f101d4e */
[----:B------:R1:W-:Y:S04]  /*5010*/  LDGSTS.E.BYPASS.LTC128B.128 [R236+0x1e080], [R6.64], !P5 ;  /* 0x1e08000006ec7fae */ /* 0x0003e8000e901d4e */
[----:B------:R1:W-:Y:S01]  /*5020*/  LDGSTS.E.BYPASS.LTC128B.128 [R236+0x20080], [R4.64], !P0 ;  /* 0x2008000004ec7fae */ /* 0x0003e2000c101d4e */
[----:B--2---:R-:W-:Y:S04]  /*5030*/  IMAD.U32 R2, RZ, RZ, UR6 ;  /* 0x00000006ff027e24 */ /* 0x004fe8000f8e00ff */
[----:B------:R-:W-:Y:S05]  /*5040*/  @!P1 IMAD.WIDE R2, R2, 0x4, R246 ;  /* 0x0000000402029825 */ /* 0x000fea00078e02f6 */
[----:B------:R1:W-:Y:S02]  /*5050*/  @!P1 LDGSTS.E.BYPASS.LTC128B.128 [R0+0x21280], [R2.64] ;  /* 0x2128000002009fae */ /* 0x0003e4000b901d4e */
.L_x_799:
[-C--:B-1234-:R-:W-:Y:S01]  /*5060*/  HMMA.16816.F32 R4, R108, R16.reuse, RZ ;  /* 0x000000106c04723c */ /* 0x09efe200000018ff */
[----:B------:R-:W-:Y:S01]  /*5070*/  LDSM.16.M88.4 R200, [R223+0x1000] ;  /* 0x00100000dfc8783b */ /* 0x000fe20000000200 */
[----:B------:R-:W-:Y:S02]  /*5080*/  UIMAD UR5, UR5, 0x3000, URZ ;  /* 0x00003000050578a4 */ /* 0x000fe4000f8e023f */
[----:B------:R-:W-:Y:S01]  /*5090*/  UISETP.GE.AND UP0, UPT, UR11, UR8, UPT ;  /* 0x000000080b00728c */ /* 0x000fe2000bf06270 */
[----:B------:R-:W1:Y:S01]  /*50a0*/  LDSM.16.MT88.4 R204, [R222+0x1000] ;  /* 0x00100000decc783b */ /* 0x000e620000004200 */
[----:B------:R-:W-:Y:S02]  /*50b0*/  UISETP.GE.AND UP1, UPT, UR12, 0x1, UPT ;  /* 0x000000010c00788c */ /* 0x000fe4000bf26270 */
[C---:B------:R-:W-:Y:S01]  /*50c0*/  HMMA.16816.F32 R8, R172.reuse, R16, RZ ;  /* 0x00000010ac08723c */ /* 0x040fe200000018ff */
[----:B------:R-:W2:Y:S01]  /*50d0*/  LDSM.16.M88.4 R208, [R223+0x1400] ;  /* 0x00140000dfd0783b */ /* 0x000ea20000000200 */
[----:B------:R-:W-:Y:S02]  /*50e0*/  UIADD3 UR6, UR4, 0x1, URZ ;  /* 0x0000000104067890 */ /* 0x000fe4000fffe03f */
[----:B------:R-:W-:Y:S01]  /*50f0*/  IMAD.U32 R2, RZ, RZ, UR5 ;  /* 0x00000005ff027e24 */ /* 0x000fe2000f8e00ff */
[----:B------:R-:W-:Y:S01]  /*5100*/  LDSM.16.M88.4 R212, [R223+0x2400] ;  /* 0x00240000dfd4783b */ /* 0x000fe20000000200 */
[----:B------:R-:W-:Y:S01]  /*5110*/  IADD3 R0, P0, R244, UR5, RZ ;  /* 0x00000005f4007c10 */ /* 0x000fe2000ff1e0ff */
[----:B------:R-:W-:Y:S01]  /*5120*/  UIADD3 UR5, UR12, 0x1, URZ ;  /* 0x000000010c057890 */ /* 0x000fe2000fffe03f */
[-C--:B------:R-:W-:Y:S01]  /*5130*/  HMMA.16816.F32 R12, R172, R18.reuse, RZ ;  /* 0x00000012ac0c723c */ /* 0x080fe200000018ff */
[----:B------:R-:W0:Y:S01]  /*5140*/  LDGDEPBAR ;  /* 0x00000000000079af */ /* 0x000e220000000000 */
[----:B------:R-:W-:Y:S02]  /*5150*/  UISETP.GE.AND UP2, UPT, UR4, 0x1, UPT ;  /* 0x000000010400788c */ /* 0x000fe4000bf46270 */
[----:B------:R-:W-:Y:S01]  /*5160*/  LEA.HI.X.SX32 R2, R2, R251, 0x1, P0 ;  /* 0x000000fb02027211 */ /* 0x000fe200000f0eff */
[----:B------:R-:W-:Y:S03]  /*5170*/  USEL UR12, UR5, URZ, !UP1 ;  /* 0x0000003f050c7287 */ /* 0x000fe6000c800000 */
[C---:B------:R-:W-:Y:S01]  /*5180*/  HMMA.16816.F32 R16, R108.reuse, R18, RZ ;  /* 0x000000126c10723c */ /* 0x040fe200000018ff */
[----:B------:R-:W-:Y:S07]  /*5190*/  UMOV UR5, UR11 ;  /* 0x0000000b00057c82 */ /* 0x000fee0008000000 */
[-C--:B------:R-:W-:Y:S08]  /*51a0*/  HMMA.16816.F32 R20, R108, R36.reuse, RZ ;  /* 0x000000246c14723c */ /* 0x080ff000000018ff */
[C---:B------:R-:W-:Y:S08]  /*51b0*/  HMMA.16816.F32 R24, R172.reuse, R36, RZ ;  /* 0x00000024ac18723c */ /* 0x040ff000000018ff */
[-C--:B------:R-:W-:Y:S08]  /*51c0*/  HMMA.16816.F32 R28, R172, R38.reuse, RZ ;  /* 0x00000026ac1c723c */ /* 0x080ff000000018ff */
[C---:B------:R-:W-:Y:S08]  /*51d0*/  HMMA.16816.F32 R32, R108.reuse, R38, RZ ;  /* 0x000000266c20723c */ /* 0x040ff000000018ff */
[-C--:B------:R-:W-:Y:S08]  /*51e0*/  HMMA.16816.F32 R36, R108, R176.reuse, RZ ;  /* 0x000000b06c24723c */ /* 0x080ff000000018ff */
[C---:B------:R-:W-:Y:S08]  /*51f0*/  HMMA.16816.F32 R40, R172.reuse, R176, RZ ;  /* 0x000000b0ac28723c */ /* 0x040ff000000018ff */
[-C--:B------:R-:W-:Y:S01]  /*5200*/  HMMA.16816.F32 R104, R172, R178.reuse, RZ ;  /* 0x000000b2ac68723c */ /* 0x080fe200000018ff */
[----:B------:R-:W3:Y:S07]  /*5210*/  LDSM.16.MT88.4 R172, [R222+0x3800] ;  /* 0x00380000deac783b */ /* 0x000eee0000004200 */
[----:B------:R-:W-:Y:S01]  /*5220*/  HMMA.16816.F32 R108, R108, R178, RZ ;  /* 0x000000b26c6c723c */ /* 0x000fe200000018ff */
[----:B------:R-:W4:Y:S07]  /*5230*/  LDSM.16.MT88.4 R176, [R222+0x6000] ;  /* 0x00600000deb0783b */ /* 0x000f2e0000004200 */
        /* <DEDUP_REMOVED lines=27> */
[-C--:B----4-:R-:W-:Y:S08]  /*53f0*/  HMMA.16816.F32 R36, R200, R176.reuse, R36 ;  /* 0x000000b0c824723c */ /* 0x090ff00000001824 */
[C---:B------:R-:W-:Y:S08]  /*5400*/  HMMA.16816.F32 R40, R208.reuse, R176, R40 ;  /* 0x000000b0d028723c */ /* 0x040ff00000001828 */
[-C--:B------:R-:W-:Y:S01]  /*5410*/  HMMA.16816.F32 R104, R208, R178.reuse, R104 ;  /* 0x000000b2d068723c */ /* 0x080fe20000001868 */
[----:B------:R-:W2:Y:S07]  /*5420*/  LDSM.16.MT88.4 R208, [R222+0x4800] ;  /* 0x00480000ded0783b */ /* 0x000eae0000004200 */
[----:B------:R-:W-:Y:S01]  /*5430*/  HMMA.16816.F32 R108, R200, R178, R108 ;  /* 0x000000b2c86c723c */ /* 0x000fe2000000186c */
[----:B------:R-:W3:Y:S07]  /*5440*/  LDSM.16.MT88.4 R176, [R222+0x7000] ;  /* 0x00700000deb0783b */ /* 0x000eee0000004200 */
[-C--:B-----5:R-:W-:Y:S08]  /*5450*/  HMMA.16816.F32 R4, R180, R184.reuse, R4 ;  /* 0x000000b8b404723c */ /* 0x0a0ff00000001804 */
[C---:B------:R-:W-:Y:S08]  /*5460*/  HMMA.16816.F32 R8, R188.reuse, R184, R8 ;  /* 0x000000b8bc08723c */ /* 0x040ff00000001808 */
[-C--:B------:R-:W-:Y:S08]  /*5470*/  HMMA.16816.F32 R12, R188, R186.reuse, R12 ;  /* 0x000000babc0c723c */ /* 0x080ff0000000180c */
        /* <DEDUP_REMOVED lines=36> */
[-C--:B---3--:R-:W-:Y:S03]  /*56c0*/  HMMA.16816.F32 R36, R196, R176.reuse, R36 ;  /* 0x000000b0c424723c */ /* 0x088fe60000001824 */
        /* <DEDUP_REMOVED lines=193> */
.L_x_797:
[----:B------:R-:W-:Y:S05]  /*62e0*/  @P1 EXIT ;  /* 0x000000000000194d */ /* 0x000fea0003800000 */
[----:B------:R-:W-:-:S04]  /*62f0*/  ISETP.NE.U32.AND P2, PT, RZ, c[0x0][0x360], PT ;  /* 0x0000d800ff007a0c */ /* 0x000fc80003f45070 */
[----:B------:R-:W-:-:S13]  /*6300*/  ISETP.NE.AND.EX P2, PT, RZ, c[0x0][0x364], PT, P2 ;  /* 0x0000d900ff007a0c */ /* 0x000fda0003f45320 */
[----:B-1----:R-:W-:-:S04]  /*6310*/  @P2 IMAD.MOV.U32 R2, RZ, RZ, 0x4 ;  /* 0x00000004ff022424 */ /* 0x002fc800078e00ff */
[----:B------:R-:W-:-:S05]  /*6320*/  @P2 IMAD.WIDE R2, R252, R2, c[0x0][0x360] ;  /* 0x0000d800fc022625 */ /* 0x000fca00078e0202 */
[----:B------:R1:W2:Y:S01]  /*6330*/  @P2 LDG.E R0, [R2.64] ;  /* 0x0000000e02002981 */ /* 0x0002a2000c1e1900 */
[----:B------:R-:W3:Y:S03]  /*6340*/  S2UR UR5, SR_CTAID.X ;  /* 0x00000000000579c3 */ /* 0x000ee60000002500 */
[----:B------:R-:W4:Y:S04]  /*6350*/  S2R R5, SR_TID.X ;  /* 0x0000000000057919 */ /* 0x000f280000002100 */
[----:B-1----:R-:W1:Y:S01]  /*6360*/  S2R R3, SR_CTAID.Y ;  /* 0x0000000000037919 */ /* 0x002e620000002600 */
[----:B------:R-:W-:Y:S01]  /*6370*/  MOV R2, 0x1 ;  /* 0x0000000100027802 */ /* 0x000fe20000000f00 */
[----:B---3--:R-:W-:Y:S01]  /*6380*/  UIMAD UR5, UR5, 0x3c00, URZ ;  /* 0x00003c00050578a4 */ /* 0x008fe2000f8e023f */
[----:B----4-:R-:W-:Y:S01]  /*6390*/  SHF.R.S32.HI R6, RZ, 0x1f, R5 ;  /* 0x0000001fff067819 */ /* 0x010fe20000011405 */
[----:B------:R-:W-:Y:S01]  /*63a0*/  BAR.SYNC.DEFER_BLOCKING 0x1, 0x100 ;  /* 0x0044000000007b1d */ /* 0x000fe20000010000 */
[----:B------:R-:W-:Y:S01]  /*63b0*/  ISETP.NE.AND P0, PT, R2, c[0x0][0x338], PT ;  /* 0x0000ce0002007a0c */ /* 0x000fe20003f05270 */
[----:B------:R-:W-:-:S12]  /*63c0*/  USHF.R.S32.HI UR4, URZ, 0x1f, UR5 ;  /* 0x0000001f3f047899 */ /* 0x000fd80008011405 */
[----:B-1----:R-:W-:-:S04]  /*63d0*/  @P0 IMAD.HI.U32 R4, R3, c[0x0][0x33c], RZ ;  /* 0x0000cf0003040a27 */ /* 0x002fc800078e00ff */
[----:B--2---:R-:W-:-:S04]  /*63e0*/  @P2 IMAD R0, R252, 0x50, R0 ;  /* 0x00000050fc002824 */ /* 0x004fc800078e0200 */
[----:B------:R-:W-:-:S05]  /*63f0*/  @P2 IMAD.HI R0, R0, 0x66666667, RZ ;  /* 0x6666666700002827 */ /* 0x000fca00078e02ff */
[----:B------:R-:W-:-:S04]  /*6400*/  @P2 SHF.R.U32.HI R2, RZ, 0x1f, R0 ;  /* 0x0000001fff022819 */ /* 0x000fc80000011600 */
[----:B------:R-:W-:Y:S01]  /*6410*/  @P2 LEA.HI.SX32 R2, R0, R2, 0x1b ;  /* 0x0000000200022211 */ /* 0x000fe200078fdaff */
[----:B------:R-:W-:Y:S01]  /*6420*/  IMAD.MOV.U32 R0, RZ, RZ, R3 ;  /* 0x000000ffff007224 */ /* 0x000fe200078e0003 */
[----:B------:R-:W-:-:S03]  /*6430*/  @P0 SHF.R.U32.HI R0, RZ, c[0x0][0x340], R4 ;  /* 0x0000d000ff000a19 */ /* 0x000fc60000011604 */
[----:B------:R-:W-:Y:S01]  /*6440*/  @P2 IMAD R2, R2, 0x3c00, RZ ;  /* 0x00003c0002022824 */ /* 0x000fe200078e02ff */
[----:B------:R-:W-:-:S04]  /*6450*/  SHF.R.S32.HI R4, RZ, 0x1f, R0 ;  /* 0x0000001fff047819 */ /* 0x000fc80000011400 */
[----:B------:R-:W-:Y:S02]  /*6460*/  @P2 SHF.R.S32.HI R3, RZ, 0x1f, R2 ;  /* 0x0000001fff032819 */ /* 0x000fe40000011402 */
[----:B------:R-:W-:-:S06]  /*6470*/  @!P2 CS2R R2, SRZ ;  /* 0x000000000002a805 */ /* 0x000fcc000001ff00 */
[----:B------:R-:W-:Y:S01]  /*6480*/  IADD3 R2, P1, P0, R2, UR5, R5 ;  /* 0x0000000502027c10 */ /* 0x000fe2000f83e005 */
[C---:B------:R-:W-:Y:S02]  /*6490*/  IMAD R5, R4.reuse, c[0x0][0x328], RZ ;  /* 0x0000ca0004057a24 */ /* 0x040fe400078e02ff */
[----:B------:R-:W-:Y:S01]  /*64a0*/  IMAD R4, R4, c[0x0][0x300], RZ ;  /* 0x0000c00004047a24 */ /* 0x000fe200078e02ff */
[----:B------:R-:W-:Y:S01]  /*64b0*/  IADD3.X R3, R3, UR4, R6, P1, P0 ;  /* 0x0000000403037c10 */ /* 0x000fe20008fe0406 */
[C---:B------:R-:W-:Y:S01]  /*64c0*/  IMAD R7, R0.reuse, c[0x0][0x32c], R5 ;  /* 0x0000cb0000077a24 */ /* 0x040fe200078e0205 */
[----:B------:R-:W-:Y:S01]  /*64d0*/  SHF.R.S32.HI R6, RZ, 0x1f, R252 ;  /* 0x0000001fff067819 */ /* 0x000fe200000114fc */
[C---:B------:R-:W-:Y:S02]  /*64e0*/  IMAD R8, R0.reuse, c[0x0][0x304], R4 ;  /* 0x0000c10000087a24 */ /* 0x040fe400078e0204 */
[----:B------:R-:W-:-:S04]  /*64f0*/  IMAD.WIDE.U32 R4, R0, c[0x0][0x328], R2 ;  /* 0x0000ca0000047a25 */ /* 0x000fc800078e0002 */
[----:B------:R-:W-:Y:S01]  /*6500*/  IMAD.WIDE.U32 R2, R0, c[0x0][0x300], R2 ;  /* 0x0000c00000027a25 */ /* 0x000fe200078e0002 */
[----:B------:R-:W-:Y:S02]  /*6510*/  SEL R0, R6, RZ, !P2 ;  /* 0x000000ff06007207 */ /* 0x000fe40005000000 */
[----:B------:R-:W-:Y:S01]  /*6520*/  IADD3 R5, R5, R7, RZ ;  /* 0x0000000705057210 */ /* 0x000fe20007ffe0ff */
[----:B------:R-:W-:Y:S01]  /*6530*/  IMAD.IADD R3, R3, 0x1, R8 ;  /* 0x0000000103037824 */ /* 0x000fe200078e0208 */
[----:B------:R-:W-:Y:S01]  /*6540*/  SEL R6, R252, RZ, !P2 ;  /* 0x000000fffc067207 */ /* 0x000fe20005000000 */
[C---:B------:R-:W-:Y:S02]  /*6550*/  IMAD R10, R0.reuse, c[0x0][0x330], RZ ;  /* 0x0000cc00000a7a24 */ /* 0x040fe400078e02ff */
[----:B------:R-:W-:Y:S02]  /*6560*/  IMAD R0, R0, c[0x0][0x308], RZ ;  /* 0x0000c20000007a24 */ /* 0x000fe400078e02ff */
[----:B------:R-:W-:-:S02]  /*6570*/  IMAD R10, R6, c[0x0][0x334], R10 ;  /* 0x0000cd00060a7a24 */ /* 0x000fc400078e020a */
[----:B------:R-:W-:-:S04]  /*6580*/  IMAD.WIDE.U32 R8, R6, c[0x0][0x330], R4 ;  /* 0x0000cc0006087a25 */ /* 0x000fc800078e0004 */
[----:B------:R-:W-:Y:S01]  /*6590*/  IMAD R0, R6, c[0x0][0x30c], R0 ;  /* 0x0000c30006007a24 */ /* 0x000fe200078e0200 */
[----:B------:R-:W-:Y:S01]  /*65a0*/  LEA R4, P1, R8, c[0x0][0x310], 0x2 ;  /* 0x0000c40008047a11 */ /* 0x000fe200078210ff */
[----:B------:R-:W-:Y:S01]  /*65b0*/  IMAD.WIDE.U32 R6, R6, c[0x0][0x308], R2 ;  /* 0x0000c20006067a25 */ /* 0x000fe200078e0002 */
[----:B------:R-:W-:-:S03]  /*65c0*/  IADD3 R3, R9, R10, RZ ;  /* 0x0000000a09037210 */ /* 0x000fc60007ffe0ff */
[----:B------:R-:W-:Y:S01]  /*65d0*/  IMAD.IADD R0, R7, 0x1, R0 ;  /* 0x0000000107007824 */ /* 0x000fe200078e0200 */
[----:B------:R-:W-:Y:S02]  /*65e0*/  LEA.HI.X R5, R8, c[0x0][0x314], R3, 0x2, P1 ;  /* 0x0000c50008057a11 */ /* 0x000fe400008f1403 */
[----:B------:R-:W-:-:S03]  /*65f0*/  LEA R2, P0, R6, c[0x0][0x2e8], 0x2 ;  /* 0x0000ba0006027a11 */ /* 0x000fc600078010ff */
        /* <DEDUP_REMOVED lines=122> */
.L_x_801:
        /* <DEDUP_REMOVED lines=14> */
.L_x_1408:


//--------------------- .text._ZN7cutlass13device_kernelIN5flash19enable_sm80_to_sm89INS1_16FlashAttnBwdSm80INS1_25CollectiveMainloopBwdSm80ILi2ELi1EN4cute5tupleIJNS5_1CILi64EEENS7_ILi80EEENS7_ILi192EEEEEENS_6half_tEfNS_4arch4Sm80ELb0ELb0ELb0ELb1ELb1ELb0ELb1ELb0ELi2ELi4ELi2ELi2ELb0EEENS1_24CollectiveEpilogueBwdGQAISB_fSE_Li256ELb1ELb1EEENS1_19SingleTileSchedulerILb1ELb0ELb0ELi80EEEEEEEEEvNT_6ParamsE --------------------------
	.section	.text._ZN7cutlass13device_kernelIN5flash19enable_sm80_to_sm89INS1_16FlashAttnBwdSm80INS1_25CollectiveMainloopBwdSm80ILi2ELi1EN4cute5tupleIJNS5_1CILi64EEENS7_ILi80EEENS7_ILi192EEEEEENS_6half_tEfNS_4arch4Sm80ELb0ELb0ELb0ELb1ELb1ELb0ELb1ELb0ELi2ELi4ELi2ELi2ELb0EEENS1_24CollectiveEpilogueBwdGQAISB_fSE_Li256ELb1ELb1EEENS1_19SingleTileSchedulerILb1ELb0ELb0ELi80EEEEEEEEEvNT_6ParamsE,"ax",@progbits
	.sectioninfo	@"SHI_REGISTERS=254"
	.align	128
.text._ZN7cutlass13device_kernelIN5flash19enable_sm80_to_sm89INS1_16FlashAttnBwdSm80INS1_25CollectiveMainloopBwdSm80ILi2ELi1EN4cute5tupleIJNS5_1CILi64EEENS7_ILi80EEENS7_ILi192EEEEEENS_6half_tEfNS_4arch4Sm80ELb0ELb0ELb0ELb1ELb1ELb0ELb1ELb0ELi2ELi4ELi2ELi2ELb0EEENS1_24CollectiveEpilogueBwdGQAISB_fSE_Li256ELb1ELb1EEENS1_19SingleTileSchedulerILb1ELb0ELb0ELi80EEEEEEEEEvNT_6ParamsE:
        .type           _ZN7cutlass13device_kernelIN5flash19enable_sm80_to_sm89INS1_16FlashAttnBwdSm80INS1_25CollectiveMainloopBwdSm80ILi2ELi1EN4cute5tupleIJNS5_1CILi64EEENS7_ILi80EEENS7_ILi192EEEEEENS_6half_tEfNS_4arch4Sm80ELb0ELb0ELb0ELb1ELb1ELb0ELb1ELb0ELi2ELi4ELi2ELi2ELb0EEENS1_24CollectiveEpilogueBwdGQAISB_fSE_Li256ELb1ELb1EEENS1_19SingleTileSchedulerILb1ELb0ELb0ELi80EEEEEEEEEvNT_6ParamsE,@function
        .size           _ZN7cutlass13device_kernelIN5flash19enable_sm80_to_sm89INS1_16FlashAttnBwdSm80INS1_25CollectiveMainloopBwdSm80ILi2ELi1EN4cute5tupleIJNS5_1CILi64EEENS7_ILi80EEENS7_ILi192EEEEEENS_6half_tEfNS_4arch4Sm80ELb0ELb0ELb0ELb1ELb1ELb0ELb1ELb0ELi2ELi4ELi2ELi2ELb0EEENS1_24CollectiveEpilogueBwdGQAISB_fSE_Li256ELb1ELb1EEENS1_19SingleTileSchedulerILb1ELb0ELb0ELi80EEEEEEEEEvNT_6ParamsE,(.L_x_1409 - _ZN7cutlass13device_kernelIN5flash19enable_sm80_to_sm89INS1_16FlashAttnBwdSm80INS1_25CollectiveMainloopBwdSm80ILi2ELi1EN4cute5tupleIJNS5_1CILi64EEENS7_ILi80EEENS7_ILi192EEEEEENS_6half_tEfNS_4arch4Sm80ELb0ELb0ELb0ELb1ELb1ELb0ELb1ELb0ELi2ELi4ELi2ELi2ELb0EEENS1_24CollectiveEpilogueBwdGQAISB_fSE_Li256ELb1ELb1EEENS1_19SingleTileSchedulerILb1ELb0ELb0ELi80EEEEEEEEEvNT_6ParamsE)
        .other          _ZN7cutlass13device_kernelIN5flash19enable_sm80_to_sm89INS1_16FlashAttnBwdSm80INS1_25CollectiveMainloopBwdSm80ILi2ELi1EN4cute5tupleIJNS5_1CILi64EEENS7_ILi80EEENS7_ILi192EEEEEENS_6half_tEfNS_4arch4Sm80ELb0ELb0ELb0ELb1ELb1ELb0ELb1ELb0ELi2ELi4ELi2ELi2ELb0EEENS1_24CollectiveEpilogueBwdGQAISB_fSE_Li256ELb1ELb1EEENS1_19SingleTileSchedulerILb1ELb0ELb0ELi80EEEEEEEEEvNT_6ParamsE,@"STO_CUDA_ENTRY STV_DEFAULT"
_ZN7cutlass13device_kernelIN5flash19enable_sm80_to_sm89INS1_16FlashAttnBwdSm80INS1_25CollectiveMainloopBwdSm80ILi2ELi1EN4cute5tupleIJNS5_1CILi64EEENS7_ILi80EEENS7_ILi192EEEEEENS_6half_tEfNS_4arch4Sm80ELb0ELb0ELb0ELb1ELb1ELb0ELb1ELb0ELi2ELi4ELi2ELi2ELb0EEENS1_24CollectiveEpilogueBwdGQAISB_fSE_Li256ELb1ELb1EEENS1_19SingleTileSchedulerILb1ELb0ELb0ELi80EEEEEEEEEvNT_6ParamsE:
        /* <DEDUP_REMOVED lines=17> */
.L_x_803:
        /* <DEDUP_REMOVED lines=8> */
.L_x_805:
[----:B------:R-:W-:Y:S02]  /*0190*/  MOV R4, c[0x0][0x3ac] ;  /* 0x0000eb0000047a02 */ /* 0x000fe40000000f00 */
.L_x_804:
[----:B------:R-:W-:-:S05]  /*01a0*/  IMAD R3, R2, 0x50, RZ ;  /* 0x0000005002037824 */ /* 0x000fca00078e02ff */
[----:B-----5:R-:W-:-:S04]  /*01b0*/  ISETP.GE.AND P0, PT, R3, R4, PT ;  /* 0x000000040300720c */ /* 0x020fc80003f06270 */
[----:B------:R-:W-:Y:S01]  /*01c0*/  SEL R240, R240, 0xffffffff, !P0 ;  /* 0xfffffffff0f07807 */ /* 0x000fe20004000000 */
[----:B------:R-:W-:Y:S05]  /*01d0*/  BRA `(.L_x_806) ;  /* 0x0000011000007947 */ /* 0x000fea0003800000 */
.L_x_802:
[----:B---34-:R-:W-:-:S04]  /*01e0*/  ISETP.NE.U32.AND P0, PT, RZ, c[0x0][0x3c8], PT ;  /* 0x0000f200ff007a0c */ /* 0x018fc80003f05070 */
[----:B------:R-:W-:-:S13]  /*01f0*/  ISETP.NE.AND.EX P0, PT, RZ, c[0x0][0x3cc], PT, P0 ;  /* 0x0000f300ff007a0c */ /* 0x000fda0003f05300 */
[----:B------:R-:W-:Y:S05]  /*0200*/  @!P0 BRA `(.L_x_807) ;  /* 0x0000002000008947 */ /* 0x000fea0003800000 */
[----:B------:R1:W5:Y:S01]  /*0210*/  LDG.E R4, [R4.64] ;  /* 0x0000000e04047981 */ /* 0x000362000c1e1900 */
[----:B------:R-:W-:Y:S05]  /*0220*/  BRA `(.L_x_808) ;  /* 0x0000009000007947 */ /* 0x000fea0003800000 */
.L_x_807:
        /* <DEDUP_REMOVED lines=8> */
.L_x_809:
[----:B------:R-:W-:Y:S02]  /*02b0*/  MOV R4, c[0x0][0x3ac] ;  /* 0x0000eb0000047a02 */ /* 0x000fe40000000f00 */
.L_x_808:
[----:B------:R-:W-:-:S05]  /*02c0*/  IMAD R3, R2, 0x50, RZ ;  /* 0x0000005002037824 */ /* 0x000fca00078e02ff */
[----:B-----5:R-:W-:-:S04]  /*02d0*/  ISETP.GE.AND P0, PT, R3, R4, PT ;  /* 0x000000040300720c */ /* 0x020fc80003f06270 */
[----:B------:R-:W-:-:S04]  /*02e0*/  SEL R240, R240, 0xffffffff, !P0 ;  /* 0xfffffffff0f07807 */ /* 0x000fc80004000000 */
.L_x_806:
        /* <DEDUP_REMOVED lines=10> */
[CC--:B------:R-:W-:Y:S02]  /*0390*/  @P0 IMAD.WIDE R6, R240.reuse, R11.reuse, c[0x0][0x2d8] ;  /* 0x0000b600f0060625 */ /* 0x0c0fe400078e020b */
[----:B------:R-:W3:Y:S02]  /*03a0*/  @P4 LDG.E R13, [R16.64] ;  /* 0x0000000e100d4981 */ /* 0x000ee4000c1e1900 */
[C---:B------:R-:W-:Y:S02]  /*03b0*/  IMAD.WIDE R14, R240.reuse, R11, c[0x0][0x2d0] ;  /* 0x0000b400f00e7625 */ /* 0x040fe400078e020b */
[----:B------:R4:W5:Y:S04]  /*03c0*/  @P0 LDG.E R10, [R6.64] ;  /* 0x0000000e060a0981 */ /* 0x000968000c1e1900 */
[----:B-1----:R-:W3:Y:S01]  /*03d0*/  @P3 LDG.E R5, [R14.64] ;  /* 0x0000000e0e053981 */ /* 0x002ee2000c1e1900 */
[----:B------:R-:W-:Y:S01]  /*03e0*/  ULDC UR13, c[0x0][0x168] ;  /* 0x00005a00000d7ab9 */ /* 0x000fe20000000800 */
[----:B------:R-:W-:Y:S01]  /*03f0*/  CS2R R8, SRZ ;  /* 0x0000000000087805 */ /* 0x000fe2000001ff00 */
[----:B----4-:R-:W-:Y:S01]  /*0400*/  CS2R R6, SRZ ;  /* 0x0000000000067805 */ /* 0x010fe2000001ff00 */
[----:B--2---:R-:W-:-:S05]  /*0410*/  @P4 IMAD R4, R240, 0x40, R3 ;  /* 0x00000040f0044824 */ /* 0x004fca00078e0203 */
[----:B------:R-:W-:-:S04]  /*0420*/  @P4 SHF.R.S32.HI R3, RZ, 0x1f, R4 ;  /* 0x0000001fff034819 */ /* 0x000fc80000011404 */
[----:B------:R-:W-:Y:S01]  /*0430*/  @P4 LEA.HI R3, R3, R4, RZ, 0x6 ;  /* 0x0000000403034211 */ /* 0x000fe200078f30ff */
[----:B-----5:R1:W2:Y:S01]  /*0440*/  @P0 R2UR UR13, R10 ;  /* 0x000000000a0d03c2 */ /* 0x0202a200000e0000 */
[----:B------:R-:W-:Y:S01]  /*0450*/  IMAD.MOV.U32 R4, RZ, RZ, RZ ;  /* 0x000000ffff047224 */ /* 0x000fe200078e00ff */
[--C-:B---3--:R-:W-:Y:S01]  /*0460*/  @P4 SHF.R.S32.HI R7, RZ, 0x1f, R13.reuse ;  /* 0x0000001fff074819 */ /* 0x108fe2000001140d */
[----:B------:R-:W-:Y:S01]  /*0470*/  @P4 IMAD.MOV.U32 R6, RZ, RZ, R13 ;  /* 0x000000ffff064224 */ /* 0x000fe200078e000d */
[----:B------:R-:W-:Y:S01]  /*0480*/  @P4 LOP3.LUT R4, R3, 0xffffffc0, RZ, 0xc0, !PT ;  /* 0xffffffc003044812 */ /* 0x000fe200078ec0ff */
[----:B------:R-:W-:Y:S01]  /*0490*/  IMAD.MOV.U32 R3, RZ, RZ, c[0x0][0x198] ;  /* 0x00006600ff037624 */ /* 0x000fe200078e00ff */
[--C-:B------:R-:W-:Y:S01]  /*04a0*/  @P3 SHF.R.S32.HI R9, RZ, 0x1f, R5.reuse ;  /* 0x0000001fff093819 */ /* 0x100fe20000011405 */
[----:B------:R-:W-:Y:S01]  /*04b0*/  @P3 IMAD.MOV.U32 R8, RZ, RZ, R5 ;  /* 0x000000ffff083224 */ /* 0x000fe200078e0005 */
[----:B-12---:R-:W-:Y:S05]  /*04c0*/  @P0 BRA `(.L_x_810) ;  /* 0x0000006000000947 */ /* 0x006fea0003800000 */
[----:B------:R-:W-:Y:S05]  /*04d0*/  @!P4 BRA `(.L_x_810) ;  /* 0x000000500000c947 */ /* 0x000fea0003800000 */
[----:B------:R-:W2:Y:S04]  /*04e0*/  LDG.E R10, [R16.64] ;  /* 0x0000000e100a7981 */ /* 0x000ea8000c1e1900 */
[----:B------:R-:W3:Y:S01]  /*04f0*/  LDG.E R5, [R16.64+0x4] ;  /* 0x0000040e10057981 */ /* 0x000ee2000c1e1900 */
[----:B--2---:R-:W1:Y:S08]  /*0500*/  R2UR UR13, R10 ;  /* 0x000000000a0d73c2 */ /* 0x004e7000000e0000 */
[----:B---3--:R-:W1:Y:S02]  /*0510*/  R2UR UR4, R5 ;  /* 0x00000000050473c2 */ /* 0x008e6400000e0000 */
[----:B-1----:R-:W-:-:S06]  /*0520*/  UIADD3 UR13, -UR13, UR4, URZ ;  /* 0x000000040d0d7290 */ /* 0x002fcc000fffe13f */
.L_x_810:
[----:B------:R-:W-:-:S04]  /*0530*/  ISETP.NE.U32.AND P0, PT, RZ, c[0x0][0x2e0], PT ;  /* 0x0000b800ff007a0c */ /* 0x000fc80003f05070 */
[----:B------:R-:W-:-:S13]  /*0540*/  ISETP.NE.AND.EX P0, PT, RZ, c[0x0][0x2e4], PT, P0 ;  /* 0x0000b900ff007a0c */ /* 0x000fda0003f05300 */
[----:B------:R-:W-:Y:S05]  /*0550*/  @!P0 BRA `(.L_x_811) ;  /* 0x0000003000008947 */ /* 0x000fea0003800000 */
[----:B------:R-:W-:-:S05]  /*0560*/  IMAD.WIDE R10, R240, R11, c[0x0][0x2e0] ;  /* 0x0000b800f00a7625 */ /* 0x000fca00078e020b */
[----:B------:R1:W5:Y:S01]  /*0570*/  LDG.E R3, [R10.64] ;  /* 0x0000000e0a037981 */ /* 0x000362000c1e1900 */
[----:B------:R-:W-:Y:S05]  /*0580*/  BRA `(.L_x_812) ;  /* 0x0000004000007947 */ /* 0x000fea0003800000 */
.L_x_811:
[----:B------:R-:W-:Y:S05]  /*0590*/  @!P3 BRA `(.L_x_812) ;  /* 0x000000300000b947 */ /* 0x000fea0003800000 */
[----:B------:R-:W2:Y:S04]  /*05a0*/  LDG.E R3, [R14.64] ;  /* 0x0000000e0e037981 */ /* 0x000ea8000c1e1900 */
[----:B------:R-:W2:Y:S02]  /*05b0*/  LDG.E R10, [R14.64+0x4] ;  /* 0x0000040e0e0a7981 */ /* 0x000ea4000c1e1900 */
[----:B--2---:R-:W-:Y:S02]  /*05c0*/  IADD3 R3, -R3, R10, RZ ;  /* 0x0000000a03037210 */ /* 0x004fe40007ffe1ff */
.L_x_812:
        /* <DEDUP_REMOVED lines=65> */
[--C-:B-1----:R-:W-:Y:S01]  /*09e0*/  SHF.R.S32.HI R10, RZ, 0x1f, R233.reuse ;  /* 0x0000001fff0a7819 */ /* 0x102fe200000114e9 */
[----:B------:R-:W-:Y:S01]  /*09f0*/  IMAD.SHL.U32 R12, R233, 0x4, RZ ;  /* 0x00000004e90c7824 */ /* 0x000fe200078e00ff */
[----:B------:R-:W-:Y:S01]  /*0a00*/  SHF.R.S32.HI R11, RZ, 0x1f, R4 ;  /* 0x0000001fff0b7819 */ /* 0x000fe20000011404 */
[----:B------:R-:W-:Y:S01]  /*0a10*/  IMAD R14, R4, 0xc0, RZ ;  /* 0x000000c0040e7824 */ /* 0x000fe200078e02ff */
[----:B------:R-:W-:Y:S01]  /*0a20*/  ISETP.NE.AND P2, PT, R5, 0x1, PT ;  /* 0x000000010500780c */ /* 0x000fe20003f45270 */
[----:B------:R-:W-:Y:S01]  /*0a30*/  ULDC.64 UR4, c[0x0][0x1d8] ;  /* 0x0000760000047ab9 */ /* 0x000fe20000000a00 */
[----:B------:R-:W-:Y:S01]  /*0a40*/  IADD3 R24, P1, R12, R4, RZ ;  /* 0x000000040c187210 */ /* 0x000fe20007f3e0ff */
[----:B------:R-:W-:Y:S01]  /*0a50*/  USHF.L.U32 UR7, UR4, 0x5, URZ ;  /* 0x0000000504077899 */ /* 0x000fe2000800063f */
[----:B------:R-:W-:Y:S01]  /*0a60*/  SHF.R.S32.HI R5, RZ, 0x1f, R233 ;  /* 0x0000001fff057819 */ /* 0x000fe200000114e9 */
[----:B------:R-:W-:Y:S01]  /*0a70*/  UMOV UR6, 0x5 ;  /* 0x0000000500067882 */ /* 0x000fe20000000000 */
[-C--:B------:R-:W-:Y:S01]  /*0a80*/  IADD3 R28, P0, R14, R233.reuse, RZ ;  /* 0x000000e90e1c7210 */ /* 0x080fe20007f1e0ff */
[----:B------:R-:W-:Y:S01]  /*0a90*/  USHF.L.U64.HI UR5, UR4, UR6, UR5 ;  /* 0x0000000604057299 */ /* 0x000fe20008010205 */
[----:B------:R-:W-:Y:S01]  /*0aa0*/  LEA.HI R4, R10, R233, RZ, 0x3 ;  /* 0x000000e90a047211 */ /* 0x000fe200078f18ff */
[----:B------:R-:W-:Y:S01]  /*0ab0*/  ULDC.64 UR8, c[0x0][0x178] ;  /* 0x00005e0000087ab9 */ /* 0x000fe20000000a00 */
[----:B------:R-:W-:Y:S01]  /*0ac0*/  LEA.HI.X.SX32 R25, R12, R11, 0x1, P1 ;  /* 0x0000000b0c197211 */ /* 0x000fe200008f0eff */
[--C-:B------:R-:W-:Y:S01]  /*0ad0*/  IMAD.MOV.U32 R11, RZ, RZ, R0.reuse ;  /* 0x000000ffff0b7224 */ /* 0x100fe200078e0000 */
[----:B------:R-:W-:Y:S01]  /*0ae0*/  LEA.HI.X.SX32 R29, R14, R5, 0x1, P0 ;  /* 0x000000050e1d7211 */ /* 0x000fe200000f0eff */
[----:B------:R-:W-:Y:S01]  /*0af0*/  @P2 IMAD.HI.U32 R14, R0, c[0x0][0x24c], RZ ;  /* 0x00009300000e2a27 */ /* 0x000fe200078e00ff */
[----:B------:R-:W-:Y:S01]  /*0b00*/  SHF.R.S32.HI R12, RZ, 0x1f, R0 ;  /* 0x0000001fff0c7819 */ /* 0x000fe20000011400 */
[----:B------:R-:W-:Y:S01]  /*0b10*/  USHF.L.U32 UR11, UR8, 0x5, URZ ;  /* 0x00000005080b7899 */ /* 0x000fe2000800063f */
[----:B------:R-:W-:Y:S01]  /*0b20*/  LOP3.LUT R16, R4, 0xfffffff8, RZ, 0xc0, !PT ;  /* 0xfffffff804107812 */ /* 0x000fe200078ec0ff */
[----:B------:R-:W-:Y:S01]  /*0b30*/  IMAD.WIDE.U32 R26, R0, c[0x0][0x270], R24 ;  /* 0x00009c00001a7a25 */ /* 0x000fe200078e0018 */
[----:B------:R-:W-:Y:S01]  /*0b40*/  SHF.R.S32.HI R239, RZ, 0x3, R4 ;  /* 0x00000003ffef7819 */ /* 0x000fe20000011404 */
[----:B------:R-:W-:Y:S01]  /*0b50*/  USHF.L.U32 UR10, UR11, 0x1, URZ ;  /* 0x000000010b0a7899 */ /* 0x000fe2000800063f */
[----:B------:R-:W-:Y:S01]  /*0b60*/  @P2 SHF.R.U32.HI R11, RZ, c[0x0][0x250], R14 ;  /* 0x00009400ff0b2a19 */ /* 0x000fe2000001160e */
[----:B------:R-:W-:Y:S01]  /*0b70*/  IMAD R15, R12, c[0x0][0x270], RZ ;  /* 0x00009c000c0f7a24 */ /* 0x000fe200078e02ff */
[----:B------:R-:W-:Y:S01]  /*0b80*/  SHF.R.S32.HI R17, RZ, 0x1f, R239 ;  /* 0x0000001fff117819 */ /* 0x000fe200000114ef */
[----:B------:R-:W-:Y:S01]  /*0b90*/  IMAD.IADD R5, R233, 0x1, -R16 ;  /* 0x00000001e9057824 */ /* 0x000fe200078e0a10 */
[----:B------:R-:W-:Y:S01]  /*0ba0*/  IADD3 R13, P0, R239, R6, RZ ;  /* 0x00000006ef0d7210 */ /* 0x000fe20007f1e0ff */
[----:B------:R-:W-:Y:S01]  /*0bb0*/  IMAD R34, R0, c[0x0][0x274], R15 ;  /* 0x00009d0000227a24 */ /* 0x000fe200078e020f */
[----:B------:R-:W-:Y:S01]  /*0bc0*/  SHF.R.S32.HI R15, RZ, 0x1f, R11 ;  /* 0x0000001fff0f7819 */ /* 0x000fe2000001140b */
[----:B------:R-:W-:Y:S01]  /*0bd0*/  IMAD.SHL.U32 R20, R5, 0x8, RZ ;  /* 0x0000000805147824 */ /* 0x000fe200078e00ff */
[C---:B------:R-:W-:Y:S01]  /*0be0*/  SEL R30, R240.reuse, RZ, !P3 ;  /* 0x000000fff01e7207 */ /* 0x040fe20005800000 */
[----:B------:R-:W-:Y:S01]  /*0bf0*/  IMAD.X R7, R17, 0x1, R7, P0 ;  /* 0x0000000111077824 */ /* 0x000fe200000e0607 */
[----:B------:R-:W-:Y:S01]  /*0c00*/  IADD3 R22, P0, R239, R8, RZ ;  /* 0x00000008ef167210 */ /* 0x000fe20007f1e0ff */
[----:B------:R-:W-:Y:S01]  /*0c10*/  IMAD R16, R15, c[0x0][0x1e0], RZ ;  /* 0x000078000f107a24 */ /* 0x000fe200078e02ff */
[----:B------:R-:W-:Y:S01]  /*0c20*/  SHF.R.S32.HI R21, RZ, 0x1f, R20 ;  /* 0x0000001fff157819 */ /* 0x000fe20000011414 */
[----:B------:R-:W-:Y:S01]  /*0c30*/  IMAD.IADD R35, R27, 0x1, R34 ;  /* 0x000000011b237824 */ /* 0x000fe200078e0222 */
[----:B------:R-:W-:Y:S01]  /*0c40*/  SHF.R.S32.HI R8, RZ, 0x1f, R240 ;  /* 0x0000001fff087819 */ /* 0x000fe200000114f0 */
[----:B------:R-:W-:Y:S01]  /*0c50*/  IMAD.X R23, R17, 0x1, R9, P0 ;  /* 0x0000000111177824 */ /* 0x000fe200000e0609 */
[----:B------:R-:W-:Y:S01]  /*0c60*/  SEL R242, R240, RZ, !P4 ;  /* 0x000000fff0f27207 */ /* 0x000fe20006000000 */
[C---:B------:R-:W-:Y:S01]  /*0c70*/  IMAD R16, R11.reuse, c[0x0][0x1e4], R16 ;  /* 0x000079000b107a24 */ /* 0x040fe200078e0210 */
[C---:B------:R-:W-:Y:S01]  /*0c80*/  SEL R6, R8.reuse, RZ, !P3 ;  /* 0x000000ff08067207 */ /* 0x040fe20005800000 */
[----:B------:R-:W-:Y:S01]  /*0c90*/  IMAD.WIDE.U32 R18, R11, c[0x0][0x1e0], R20 ;  /* 0x000078000b127a25 */ /* 0x000fe200078e0014 */
[----:B------:R-:W-:Y:S01]  /*0ca0*/  SEL R8, R8, RZ, !P4 ;  /* 0x000000ff08087207 */ /* 0x000fe20006000000 */
[----:B------:R-:W-:Y:S01]  /*0cb0*/  CS2R R170, SRZ ;  /* 0x0000000000aa7805 */ /* 0x000fe2000001ff00 */
[----:B------:R-:W-:Y:S01]  /*0cc0*/  ISETP.GE.AND P4, PT, R20, c[0x0][0x1cc], PT ;  /* 0x0000730014007a0c */ /* 0x000fe20003f86270 */
[----:B------:R-:W-:Y:S01]  /*0cd0*/  IMAD R9, R12, c[0x0][0x288], RZ ;  /* 0x0000a2000c097a24 */ /* 0x000fe200078e02ff */
[----:B------:R-:W-:Y:S01]  /*0ce0*/  LEA.HI R228, R10, R233, RZ, 0x7 ;  /* 0x000000e90ae47211 */ /* 0x000fe200078f38ff */
[----:B------:R-:W-:Y:S01]  /*0cf0*/  IMAD.IADD R17, R19, 0x1, R16 ;  /* 0x0000000113117824 */ /* 0x000fe200078e0210 */
[----:B------:R-:W-:Y:S01]  /*0d00*/  CS2R R168, SRZ ;  /* 0x0000000000a87805 */ /* 0x000fe2000001ff00 */
[----:B------:R-:W-:Y:S01]  /*0d10*/  IMAD R32, R0, c[0x0][0x28c], R9 ;  /* 0x0000a30000207a24 */ /* 0x000fe200078e0209 */
[----:B------:R-:W-:Y:S01]  /*0d20*/  SHF.R.S32.HI R228, RZ, 0x7, R228 ;  /* 0x00000007ffe47819 */ /* 0x000fe200000114e4 */
[----:B------:R-:W-:Y:S01]  /*0d30*/  IMAD.SHL.U32 R19, R239, 0x40, RZ ;  /* 0x00000040ef137824 */ /* 0x000fe200078e00ff */
[----:B------:R-:W-:Y:S01]  /*0d40*/  CS2R R166, SRZ ;  /* 0x0000000000a67805 */ /* 0x000fe2000001ff00 */
[----:B------:R-:W-:Y:S01]  /*0d50*/  IMAD R9, R6, c[0x0][0x1e8], RZ ;  /* 0x00007a0006097a24 */ /* 0x000fe200078e02ff */
[----:B------:R-:W-:Y:S01]  /*0d60*/  CS2R R164, SRZ ;  /* 0x0000000000a47805 */ /* 0x000fe2000001ff00 */
[----:B------:R-:W-:Y:S01]  /*0d70*/  IMAD.MOV.U32 R16, RZ, RZ, R18 ;  /* 0x000000ffff107224 */ /* 0x000fe200078e0012 */
[----:B------:R-:W-:Y:S01]  /*0d80*/  LOP3.LUT R19, R19, 0x1c0, RZ, 0xc0, !PT ;  /* 0x000001c013137812 */ /* 0x000fe200078ec0ff */
[----:B------:R-:W-:Y:S01]  /*0d90*/  IMAD.MOV.U32 R34, RZ, RZ, R26 ;  /* 0x000000ffff227224 */ /* 0x000fe200078e001a */
[----:B------:R-:W-:Y:S01]  /*0da0*/  CS2R R162, SRZ ;  /* 0x0000000000a27805 */ /* 0x000fe2000001ff00 */
[C---:B------:R-:W-:Y:S01]  /*0db0*/  IMAD R26, R30.reuse, c[0x0][0x1ec], R9 ;  /* 0x00007b001e1a7a24 */ /* 0x040fe200078e0209 */
[----:B------:R-:W-:Y:S01]  /*0dc0*/  LOP3.LUT R14, R19, 0x38, R20, 0xf8, !PT ;  /* 0x00000038130e7812 */ /* 0x000fe200078ef814 */
[----:B------:R-:W-:Y:S01]  /*0dd0*/  IMAD.WIDE.U32 R16, R30, c[0x0][0x1e8], R16 ;  /* 0x00007a001e107a25 */ /* 0x000fe200078e0010 */
[----:B------:R-:W-:Y:S01]  /*0de0*/  SHF.R.U32.HI R19, RZ, 0x3, R19 ;  /* 0x00000003ff137819 */ /* 0x000fe20000011613 */
[----:B------:R-:W-:Y:S01]  /*0df0*/  CS2R R160, SRZ ;  /* 0x0000000000a07805 */ /* 0x000fe2000001ff00 */
[----:B------:R-:W-:Y:S01]  /*0e00*/  CS2R R158, SRZ ;  /* 0x00000000009e7805 */ /* 0x000fe2000001ff00 */
[----:B------:R-:W-:Y:S01]  /*0e10*/  IMAD.WIDE.U32 R24, R0, c[0x0][0x288], R24 ;  /* 0x0000a20000187a25 */ /* 0x000fe200078e0018 */
[----:B------:R-:W-:Y:S01]  /*0e20*/  LOP3.LUT R19, R14, R19, RZ, 0x3c, !PT ;  /* 0x000000130e137212 */ /* 0x000fe200078e3cff */
[----:B------:R-:W-:Y:S01]  /*0e30*/  CS2R R156, SRZ ;  /* 0x00000000009c7805 */ /* 0x000fe2000001ff00 */
[----:B------:R-:W-:Y:S01]  /*0e40*/  CS2R R154, SRZ ;  /* 0x00000000009a7805 */ /* 0x000fe2000001ff00 */
[----:B------:R-:W-:Y:S01]  /*0e50*/  IMAD.IADD R27, R17, 0x1, R26 ;  /* 0x00000001111b7824 */ /* 0x000fe200078e021a */
[----:B------:R-:W-:Y:S01]  /*0e60*/  CS2R R152, SRZ ;  /* 0x0000000000987805 */ /* 0x000fe2000001ff00 */
[----:B------:R-:W-:Y:S01]  /*0e70*/  IMAD.MOV.U32 R26, RZ, RZ, R16 ;  /* 0x000000ffff1a7224 */ /* 0x000fe200078e0010 */
[----:B------:R-:W-:Y:S01]  /*0e80*/  CS2R R150, SRZ ;  /* 0x0000000000967805 */ /* 0x000fe2000001ff00 */
[C---:B------:R-:W-:Y:S01]  /*0e90*/  IMAD R9, R8.reuse, c[0x0][0x290], RZ ;  /* 0x0000a40008097a24 */ /* 0x040fe200078e02ff */
[----:B------:R-:W-:Y:S01]  /*0ea0*/  CS2R R148, SRZ ;  /* 0x0000000000947805 */ /* 0x000fe2000001ff00 */
[----:B------:R-:W-:Y:S01]  /*0eb0*/  IMAD.IADD R33, R25, 0x1, R32 ;  /* 0x0000000119217824 */ /* 0x000fe200078e0220 */
[----:B------:R-:W-:Y:S01]  /*0ec0*/  CS2R R146, SRZ ;  /* 0x0000000000927805 */ /* 0x000fe2000001ff00 */
[----:B------:R-:W-:Y:S01]  /*0ed0*/  IMAD R17, R8, c[0x0][0x278], RZ ;  /* 0x00009e0008117a24 */ /* 0x000fe200078e02ff */
[----:B------:R-:W-:Y:S01]  /*0ee0*/  CS2R R144, SRZ ;  /* 0x0000000000907805 */ /* 0x000fe2000001ff00 */
[----:B------:R-:W-:Y:S01]  /*0ef0*/  IMAD R16, R15, c[0x0][0x1b0], RZ ;  /* 0x00006c000f107a24 */ /* 0x000fe200078e02ff */
[----:B------:R-:W-:Y:S01]  /*0f00*/  CS2R R142, SRZ ;  /* 0x00000000008e7805 */ /* 0x000fe2000001ff00 */
[----:B------:R-:W-:Y:S01]  /*0f10*/  IMAD.MOV.U32 R32, RZ, RZ, R24 ;  /* 0x000000ffff207224 */ /* 0x000fe200078e0018 */
[----:B------:R-:W-:Y:S01]  /*0f20*/  CS2R R140, SRZ ;  /* 0x00000000008c7805 */ /* 0x000fe2000001ff00 */
[----:B------:R-:W-:Y:S01]  /*0f30*/  IMAD.WIDE R22, R2, 0x50, R22 ;  /* 0x0000005002167825 */ /* 0x000fe200078e0216 */
[----:B------:R-:W-:Y:S01]  /*0f40*/  CS2R R138, SRZ ;  /* 0x00000000008a7805 */ /* 0x000fe2000001ff00 */
[----:B------:R-:W-:Y:S01]  /*0f50*/  CS2R R136, SRZ ;  /* 0x0000000000887805 */ /* 0x000fe2000001ff00 */
[----:B------:R-:W-:Y:S01]  /*0f60*/  CS2R R134, SRZ ;  /* 0x0000000000867805 */ /* 0x000fe2000001ff00 */
[C---:B------:R-:W-:Y:S01]  /*0f70*/  IMAD R15, R242.reuse, c[0x0][0x294], R9 ;  /* 0x0000a500f20f7a24 */ /* 0x040fe200078e0209 */
[----:B------:R-:W-:Y:S01]  /*0f80*/  CS2R R132, SRZ ;  /* 0x0000000000847805 */ /* 0x000fe2000001ff00 */
[C---:B------:R-:W-:Y:S01]  /*0f90*/  IMAD R14, R242.reuse, c[0x0][0x27c], R17 ;  /* 0x00009f00f20e7a24 */ /* 0x040fe200078e0211 */
[----:B------:R-:W-:Y:S01]  /*0fa0*/  CS2R R130, SRZ ;  /* 0x0000000000827805 */ /* 0x000fe2000001ff00 */
[C---:B------:R-:W-:Y:S01]  /*0fb0*/  IMAD R9, R11.reuse, c[0x0][0x1b4], R16 ;  /* 0x00006d000b097a24 */ /* 0x040fe200078e0210 */
[----:B------:R-:W-:Y:S01]  /*0fc0*/  CS2R R128, SRZ ;  /* 0x0000000000807805 */ /* 0x000fe2000001ff00 */
[----:B------:R-:W-:Y:S01]  /*0fd0*/  IMAD.WIDE.U32 R32, R242, c[0x0][0x290], R32 ;  /* 0x0000a400f2207a25 */ /* 0x000fe200078e0020 */
[----:B------:R-:W-:Y:S01]  /*0fe0*/  CS2R R126, SRZ ;  /* 0x00000000007e7805 */ /* 0x000fe2000001ff00 */
[----:B------:R-:W-:Y:S01]  /*0ff0*/  CS2R R124, SRZ ;  /* 0x00000000007c7805 */ /* 0x000fe2000001ff00 */
[----:B------:R-:W-:Y:S01]  /*1000*/  CS2R R122, SRZ ;  /* 0x00000000007a7805 */ /* 0x000fe2000001ff00 */
[----:B------:R-:W-:Y:S01]  /*1010*/  IMAD.WIDE.U32 R16, R11, c[0x0][0x1b0], R20 ;  /* 0x00006c000b107a25 */ /* 0x000fe200078e0014 */
        /* <DEDUP_REMOVED lines=9> */
[----:B------:R-:W-:Y:S01]  /*10b0*/  IMAD.IADD R15, R33, 0x1, R15 ;  /* 0x00000001210f7824 */ /* 0x000fe200078e020f */
[----:B------:R-:W-:Y:S01]  /*10c0*/  LEA R246, P1, R34, c[0x0][0x258], 0x2 ;  /* 0x0000960022f67a11 */ /* 0x000fe200078210ff */
[C---:B------:R-:W-:Y:S01]  /*10d0*/  IMAD R11, R22.reuse, c[0x0][0x1dc], R11 ;  /* 0x00007700160b7a24 */ /* 0x040fe200078e020b */
[----:B------:R-:W-:Y:S01]  /*10e0*/  CS2R R100, SRZ ;  /* 0x0000000000647805 */ /* 0x000fe2000001ff00 */
[----:B------:R-:W-:Y:S01]  /*10f0*/  IMAD.WIDE.U32 R26, R22, c[0x0][0x1d8], R26 ;  /* 0x00007600161a7a25 */ /* 0x000fe200078e001a */
[----:B------:R-:W-:Y:S01]  /*1100*/  LEA.HI.X R245, R32, c[0x0][0x284], R15, 0x2, P0 ;  /* 0x0000a10020f57a11 */ /* 0x000fe200000f140f */
[----:B------:R-:W-:Y:S01]  /*1110*/  CS2R R98, SRZ ;  /* 0x0000000000627805 */ /* 0x000fe2000001ff00 */
[----:B------:R-:W-:Y:S01]  /*1120*/  CS2R R96, SRZ ;  /* 0x0000000000607805 */ /* 0x000fe2000001ff00 */
[----:B------:R-:W-:Y:S01]  /*1130*/  IMAD.IADD R14, R35, 0x1, R14 ;  /* 0x00000001230e7824 */ /* 0x000fe200078e020e */
[----:B------:R-:W-:Y:S01]  /*1140*/  LEA R32, P0, R26, c[0x0][0x1c0], 0x1 ;  /* 0x000070001a207a11 */ /* 0x000fe200078008ff */
[----:B------:R-:W-:Y:S01]  /*1150*/  IMAD.IADD R35, R17, 0x1, R9 ;  /* 0x0000000111237824 */ /* 0x000fe200078e0209 */
[----:B------:R-:W-:Y:S01]  /*1160*/  CS2R R94, SRZ ;  /* 0x00000000005e7805 */ /* 0x000fe2000001ff00 */
[----:B------:R-:W-:Y:S01]  /*1170*/  IMAD.IADD R11, R27, 0x1, R11 ;  /* 0x000000011b0b7824 */ /* 0x000fe200078e020b */
[----:B------:R-:W-:Y:S01]  /*1180*/  LEA.HI.X R247, R34, c[0x0][0x25c], R14, 0x2, P1 ;  /* 0x0000970022f77a11 */ /* 0x000fe200008f140e */
[----:B------:R-:W-:Y:S01]  /*1190*/  IMAD.MOV.U32 R9, RZ, RZ, c[0x0][0x1d8] ;  /* 0x00007600ff097624 */ /* 0x000fe200078e00ff */
[----:B------:R-:W-:Y:S01]  /*11a0*/  CS2R R92, SRZ ;  /* 0x00000000005c7805 */ /* 0x000fe2000001ff00 */
[----:B------:R-:W-:Y:S01]  /*11b0*/  IMAD R17, R6, c[0x0][0x1b8], RZ ;  /* 0x00006e0006117a24 */ /* 0x000fe200078e02ff */
[----:B------:R-:W-:Y:S01]  /*11c0*/  LEA.HI.X R33, R26, c[0x0][0x1c4], R11, 0x1, P0 ;  /* 0x000071001a217a11 */ /* 0x000fe200000f0c0b */
[----:B------:R-:W-:Y:S01]  /*11d0*/  IMAD.MOV.U32 R6, RZ, RZ, c[0x0][0x1dc] ;  /* 0x00007700ff067624 */ /* 0x000fe200078e00ff */
[----:B------:R-:W-:Y:S01]  /*11e0*/  LEA R26, P0, R9, R32, 0x6 ;  /* 0x00000020091a7211 */ /* 0x000fe200078030ff */
[----:B------:R-:W-:Y:S01]  /*11f0*/  IMAD R24, R7, c[0x0][0x178], RZ ;  /* 0x00005e0007187a24 */ /* 0x000fe200078e02ff */
[----:B------:R-:W-:Y:S01]  /*1200*/  IADD3 R11, R20, 0x40, RZ ;  /* 0x00000040140b7810 */ /* 0x000fe20007ffe0ff */
[----:B------:R-:W-:Y:S01]  /*1210*/  IMAD.WIDE.U32 R36, R13, c[0x0][0x178], R20 ;  /* 0x00005e000d247a25 */ /* 0x000fe200078e0014 */
[----:B------:R-:W-:Y:S01]  /*1220*/  LEA.HI.X R27, R9, R33, R6, 0x6, P0 ;  /* 0x00000021091b7211 */ /* 0x000fe200000f3406 */
[----:B------:R-:W-:Y:S01]  /*1230*/  CS2R R90, SRZ ;  /* 0x00000000005a7805 */ /* 0x000fe2000001ff00 */
[----:B------:R-:W-:Y:S01]  /*1240*/  LEA.HI R6, R10, R233, RZ, 0x6 ;  /* 0x000000e90a067211 */ /* 0x000fe200078f30ff */
[----:B-----5:R-:W-:Y:S01]  /*1250*/  IMAD.IADD R9, R3, 0x1, -R239 ;  /* 0x0000000103097824 */ /* 0x020fe200078e0aef */
[----:B------:R-:W-:Y:S01]  /*1260*/  ISETP.GE.AND P2, PT, R11, c[0x0][0x1cc], PT ;  /* 0x000073000b007a0c */ /* 0x000fe20003f46270 */
[----:B------:R-:W-:Y:S01]  /*1270*/  IMAD R24, R13, c[0x0][0x17c], R24 ;  /* 0x00005f000d187a24 */ /* 0x000fe200078e0218 */
[----:B------:R-:W-:Y:S01]  /*1280*/  SHF.R.S32.HI R6, RZ, 0x6, R6 ;  /* 0x00000006ff067819 */ /* 0x000fe20000011406 */
[----:B------:R-:W-:Y:S01]  /*1290*/  IMAD R14, R2, -0x50, R9 ;  /* 0xffffffb0020e7824 */ /* 0x000fe200078e0209 */
[----:B------:R-:W-:Y:S01]  /*12a0*/  IADD3 R9, R20, 0x80, RZ ;  /* 0x0000008014097810 */ /* 0x000fe20007ffe0ff */
[----:B------:R-:W-:Y:S01]  /*12b0*/  IMAD.IADD R25, R37, 0x1, R24 ;  /* 0x0000000125197824 */ /* 0x000fe200078e0218 */
[----:B------:R-:W-:Y:S01]  /*12c0*/  ISETP.GT.AND P0, PT, R233, 0x7f, PT ;  /* 0x0000007fe900780c */ /* 0x000fe20003f04270 */
[----:B------:R-:W-:Y:S01]  /*12d0*/  IMAD.MOV.U32 R34, RZ, RZ, R16 ;  /* 0x000000ffff227224 */ /* 0x000fe200078e0010 */
[----:B------:R-:W-:Y:S01]  /*12e0*/  ISETP.GE.AND P5, PT, R9, c[0x0][0x1cc], PT ;  /* 0x0000730009007a0c */ /* 0x000fe20003fa6270 */
[----:B------:R-:W-:Y:S01]  /*12f0*/  IMAD R19, R6, 0x200, R19 ;  /* 0x0000020006137824 */ /* 0x000fe200078e0213 */
[C---:B------:R-:W-:Y:S01]  /*1300*/  ISETP.LT.OR P3, PT, R14.reuse, 0x1, P4 ;  /* 0x000000010e00780c */ /* 0x040fe20002761670 */
[----:B------:R-:W-:Y:S01]  /*1310*/  IMAD.MOV.U32 R24, RZ, RZ, R36 ;  /* 0x000000ffff187224 */ /* 0x000fe200078e0024 */
[----:B------:R-:W-:Y:S01]  /*1320*/  ISETP.LT.OR P1, PT, R14, 0x1, P2 ;  /* 0x000000010e00780c */ /* 0x000fe20001721670 */
[----:B------:R-:W-:Y:S01]  /*1330*/  IMAD R15, R12, c[0x0][0x180], RZ ;  /* 0x000060000c0f7a24 */ /* 0x000fe200078e02ff */
[----:B------:R-:W-:Y:S01]  /*1340*/  ISETP.LT.OR P6, PT, R14, 0x1, P5 ;  /* 0x000000010e00780c */ /* 0x000fe20002fc1670 */
[----:B------:R-:W-:Y:S01]  /*1350*/  IMAD R17, R30, c[0x0][0x1bc], R17 ;  /* 0x00006f001e117a24 */ /* 0x000fe200078e0211 */
[----:B------:R-:W-:Y:S01]  /*1360*/  ISETP.LT.OR P4, PT, R14, 0x21, P4 ;  /* 0x000000210e00780c */ /* 0x000fe20002781670 */
[----:B------:R-:W-:Y:S01]  /*1370*/  IMAD.WIDE.U32 R30, R30, c[0x0][0x1b8], R34 ;  /* 0x00006e001e1e7a25 */ /* 0x000fe200078e0022 */
[----:B------:R-:W-:Y:S01]  /*1380*/  ISETP.LT.OR P5, PT, R14, 0x21, P5 ;  /* 0x000000210e00780c */ /* 0x000fe20002fa1670 */
[----:B------:R-:W-:Y:S01]  /*1390*/  CS2R R88, SRZ ;  /* 0x0000000000587805 */ /* 0x000fe2000001ff00 */
[----:B------:R-:W-:Y:S01]  /*13a0*/  CS2R R86, SRZ ;  /* 0x0000000000567805 */ /* 0x000fe2000001ff00 */
[----:B------:R-:W-:Y:S01]  /*13b0*/  IMAD.SHL.U32 R235, R19, 0x2, RZ ;  /* 0x0000000213eb7824 */ /* 0x000fe200078e00ff */
[----:B------:R-:W-:Y:S01]  /*13c0*/  CS2R R84, SRZ ;  /* 0x0000000000547805 */ /* 0x000fe2000001ff00 */
[C---:B------:R-:W-:Y:S01]  /*13d0*/  IMAD R15, R0.reuse, c[0x0][0x184], R15 ;  /* 0x00006100000f7a24 */ /* 0x040fe200078e020f */
[----:B------:R-:W-:Y:S01]  /*13e0*/  CS2R R82, SRZ ;  /* 0x0000000000527805 */ /* 0x000fe2000001ff00 */
[----:B------:R-:W-:Y:S01]  /*13f0*/  IMAD.WIDE.U32 R34, R0, c[0x0][0x180], R24 ;  /* 0x0000600000227a25 */ /* 0x000fe200078e0018 */
[----:B------:R-:W-:Y:S01]  /*1400*/  @!PT LDS RZ, [RZ] ;  /* 0x00000000fffff984 */ /* 0x000fe20000000800 */
[----:B------:R-:W-:Y:S01]  /*1410*/  @!PT LDS RZ, [RZ] ;  /* 0x00000000fffff984 */ /* 0x000fe20000000800 */
[----:B------:R-:W-:Y:S01]  /*1420*/  @!PT LDS RZ, [RZ] ;  /* 0x00000000fffff984 */ /* 0x000fe20000000800 */
[----:B------:R1:W-:Y:S01]  /*1430*/  LDGSTS.E.BYPASS.LTC128B.128 [R235+0x7880], [R32.64], !P3 ;  /* 0x0788000020eb7fae */ /* 0x0003e2000d901d4e */
[----:B------:R-:W-:Y:S01]  /*1440*/  CS2R R80, SRZ ;  /* 0x0000000000507805 */ /* 0x000fe2000001ff00 */
[----:B------:R-:W-:Y:S01]  /*1450*/  CS2R R78, SRZ ;  /* 0x00000000004e7805 */ /* 0x000fe2000001ff00 */
[----:B------:R-:W-:Y:S01]  /*1460*/  IMAD.U32 R16, RZ, RZ, UR7 ;  /* 0x00000007ff107e24 */ /* 0x000fe2000f8e00ff */
[----:B------:R1:W-:Y:S01]  /*1470*/  LDGSTS.E.BYPASS.LTC128B.128 [R235+0xa080], [R32.64+0x80], !P1 ;  /* 0x0a08008020eb7fae */ /* 0x0003e2000c901d4e */
[----:B------:R-:W-:Y:S01]  /*1480*/  IMAD.IADD R35, R35, 0x1, R15 ;  /* 0x0000000123237824 */ /* 0x000fe200078e020f */
[----:B------:R-:W-:Y:S01]  /*1490*/  @!P0 ISETP.GE.AND P1, PT, R14, 0x41, PT ;  /* 0x000000410e00880c */ /* 0x000fe20003f26270 */
[----:B------:R-:W-:Y:S01]  /*14a0*/  IMAD.U32 R15, RZ, RZ, UR5 ;  /* 0x00000005ff0f7e24 */ /* 0x000fe2000f8e00ff */
[----:B------:R-:W-:Y:S01]  /*14b0*/  @!P0 LEA R24, P3, R16, R26, 0x1 ;  /* 0x0000001a10188211 */ /* 0x000fe200078608ff */
[----:B------:R1:W-:Y:S01]  /*14c0*/  LDGSTS.E.BYPASS.LTC128B.128 [R235+0xc880], [R32.64+0x100], !P6 ;  /* 0x0c88010020eb7fae */ /* 0x0003e2000f101d4e */
[----:B------:R-:W-:Y:S01]  /*14d0*/  ISETP.LT.OR P6, PT, R14, 0x21, P2 ;  /* 0x000000210e00780c */ /* 0x000fe200017c1670 */
[----:B------:R-:W-:Y:S01]  /*14e0*/  IMAD R19, R8, c[0x0][0x188], RZ ;  /* 0x0000620008137a24 */ /* 0x000fe200078e02ff */
[----:B------:R-:W-:Y:S01]  /*14f0*/  @!P0 LEA.HI.X R25, R16, R27, R15, 0x1, P3 ;  /* 0x0000001b10198211 */ /* 0x000fe200018f0c0f */
[----:B------:R-:W-:Y:S01]  /*1500*/  IMAD.WIDE.U32 R34, R242, c[0x0][0x188], R34 ;  /* 0x00006200f2227a25 */ /* 0x000fe200078e0022 */
[----:B------:R-:W-:Y:S01]  /*1510*/  @!P0 ISETP.GE.OR P3, PT, R20, c[0x0][0x1cc], !P1 ;  /* 0x0000730014008a0c */ /* 0x000fe20004f66670 */
[----:B------:R2:W-:Y:S01]  /*1520*/  LDGSTS.E.BYPASS.LTC128B.128 [R235+0x8880], [R26.64], !P4 ;  /* 0x088800001aeb7fae */ /* 0x0005e2000e101d4e */
[----:B------:R-:W-:Y:S01]  /*1530*/  @!P0 ISETP.LT.OR P2, PT, R14, 0x41, P2 ;  /* 0x000000410e00880c */ /* 0x000fe20001741670 */
[----:B------:R-:W-:Y:S01]  /*1540*/  IMAD R16, R242, c[0x0][0x18c], R19 ;  /* 0x00006300f2107a24 */ /* 0x000fe200078e0213 */
[----:B------:R-:W-:Y:S01]  /*1550*/  @!P0 ISETP.GE.OR P1, PT, R9, c[0x0][0x1cc], !P1 ;  /* 0x0000730009008a0c */ /* 0x000fe20004f26670 */
[----:B------:R-:W-:Y:S01]  /*1560*/  IMAD R15, R23, c[0x0][0x1a8], RZ ;  /* 0x00006a00170f7a24 */ /* 0x000fe200078e02ff */
[----:B------:R-:W-:Y:S01]  /*1570*/  LEA R250, P4, R34, c[0x0][0x160], 0x1 ;  /* 0x0000580022fa7a11 */ /* 0x000fe200078808ff */
[----:B------:R-:W-:Y:S01]  /*1580*/  IMAD.IADD R16, R35, 0x1, R16 ;  /* 0x0000000123107824 */ /* 0x000fe200078e0210 */
[----:B------:R-:W-:Y:S01]  /*1590*/  ULDC.64 UR4, c[0x0][0x1a8] ;  /* 0x00006a0000047ab9 */ /* 0x000fe20000000a00 */
[----:B------:R-:W-:Y:S01]  /*15a0*/  IMAD.IADD R31, R31, 0x1, R17 ;  /* 0x000000011f1f7824 */ /* 0x000fe200078e0211 */
[----:B------:R2:W-:Y:S01]  /*15b0*/  LDGSTS.E.BYPASS.LTC128B.128 [R235+0xb080], [R26.64+0x80], !P6 ;  /* 0x0b0800801aeb7fae */ /* 0x0005e2000f101d4e */
[----:B------:R-:W-:Y:S01]  /*15c0*/  ISETP.GE.AND P6, PT, R20, c[0x0][0x19c], PT ;  /* 0x0000670014007a0c */ /* 0x000fe20003fc6270 */
[----:B------:R-:W-:Y:S01]  /*15d0*/  IMAD R15, R22, c[0x0][0x1ac], R15 ;  /* 0x00006b00160f7a24 */ /* 0x000fe200078e020f */
[----:B------:R-:W-:Y:S01]  /*15e0*/  LEA.HI.X R251, R34, c[0x0][0x164], R16, 0x1, P4 ;  /* 0x0000590022fb7a11 */ /* 0x000fe200020f0c10 */
[----:B------:R2:W-:Y:S01]  /*15f0*/  LDGSTS.E.BYPASS.LTC128B.128 [R235+0xd880], [R26.64+0x100], !P5 ;  /* 0x0d8801001aeb7fae */ /* 0x0005e2000e901d4e */
[----:B------:R-:W-:Y:S01]  /*1600*/  ISETP.GE.AND P5, PT, R11, c[0x0][0x19c], PT ;  /* 0x000067000b007a0c */ /* 0x000fe20003fa6270 */
[----:B------:R-:W-:Y:S01]  /*1610*/  IMAD.WIDE.U32 R22, R22, c[0x0][0x1a8], R30 ;  /* 0x00006a0016167a25 */ /* 0x000fe200078e001e */
[----:B------:R-:W-:Y:S01]  /*1620*/  ISETP.LT.OR P4, PT, R14, 0x1, P6 ;  /* 0x000000010e00780c */ /* 0x000fe20003781670 */
[----:B------:R3:W-:Y:S01]  /*1630*/  @!P0 LDGSTS.E.BYPASS.LTC128B.128 [R235+0x9880], [R24.64], !P3 ;  /* 0x0988000018eb8fae */ /* 0x0007e2000d901d4e */
[----:B------:R-:W-:Y:S01]  /*1640*/  USHF.L.U32 UR7, UR4, 0x5, URZ ;  /* 0x0000000504077899 */ /* 0x000fe2000800063f */
[----:B------:R-:W-:Y:S01]  /*1650*/  IMAD.IADD R15, R23, 0x1, R15 ;  /* 0x00000001170f7824 */ /* 0x000fe200078e020f */
[----:B------:R-:W-:Y:S01]  /*1660*/  LEA R30, P3, R22, c[0x0][0x190], 0x1 ;  /* 0x00006400161e7a11 */ /* 0x000fe200078608ff */
[----:B------:R3:W-:Y:S01]  /*1670*/  @!P0 LDGSTS.E.BYPASS.LTC128B.128 [R235+0xc080], [R24.64+0x80], !P2 ;  /* 0x0c08008018eb8fae */ /* 0x0007e2000d101d4e */
[----:B------:R-:W-:Y:S01]  /*1680*/  ISETP.LT.OR P2, PT, R14, 0x1, P5 ;  /* 0x000000010e00780c */ /* 0x000fe20002f41670 */
[----:B------:R-:W-:Y:S01]  /*1690*/  IMAD.MOV.U32 R16, RZ, RZ, c[0x0][0x1ac] ;  /* 0x00006b00ff107624 */ /* 0x000fe200078e00ff */
[----:B------:R-:W-:Y:S01]  /*16a0*/  LEA.HI.X R31, R22, c[0x0][0x194], R15, 0x1, P3 ;  /* 0x00006500161f7a11 */ /* 0x000fe200018f0c0f */
[----:B------:R3:W-:Y:S01]  /*16b0*/  @!P0 LDGSTS.E.BYPASS.LTC128B.128 [R235+0xe880], [R24.64+0x100], !P1 ;  /* 0x0e88010018eb8fae */ /* 0x0007e2000c901d4e */
[----:B------:R-:W-:Y:S01]  /*16c0*/  ISETP.GE.AND P1, PT, R9, c[0x0][0x19c], PT ;  /* 0x0000670009007a0c */ /* 0x000fe20003f26270 */
[----:B------:R-:W-:Y:S01]  /*16d0*/  IMAD.MOV.U32 R15, RZ, RZ, c[0x0][0x1a8] ;  /* 0x00006a00ff0f7624 */ /* 0x000fe200078e00ff */
[----:B------:R-:W-:Y:S01]  /*16e0*/  USHF.L.U64.HI UR5, UR4, UR6, UR5 ;  /* 0x0000000604057299 */ /* 0x000fe20008010205 */
[----:B------:R1:W-:Y:S01]  /*16f0*/  LDGSTS.E.BYPASS.LTC128B.128 [R235+0x80], [R30.64], !P4 ;  /* 0x000800001eeb7fae */ /* 0x0003e2000e101d4e */
[C---:B------:R-:W-:Y:S01]  /*1700*/  ISETP.LT.OR P3, PT, R14.reuse, 0x1, P1 ;  /* 0x000000010e00780c */ /* 0x040fe20000f61670 */
[----:B------:R-:W-:Y:S01]  /*1710*/  IMAD R18, R7, c[0x0][0x208], RZ ;  /* 0x0000820007127a24 */ /* 0x000fe200078e02ff */
[----:B------:R-:W-:Y:S01]  /*1720*/  ISETP.LT.OR P4, PT, R14, 0x21, P6 ;  /* 0x000000210e00780c */ /* 0x000fe20003781670 */
[----:B------:R-:W-:Y:S01]  /*1730*/  IMAD R3, R2, -0x50, R3 ;  /* 0xffffffb002037824 */ /* 0x000fe200078e0203 */
[----:B------:R-:W-:Y:S01]  /*1740*/  @!P0 ISETP.LT.OR P6, PT, R14, 0x41, P6 ;  /* 0x000000410e00880c */ /* 0x000fe200037c1670 */
[----:B------:R1:W-:Y:S01]  /*1750*/  LDGSTS.E.BYPASS.LTC128B.128 [R235+0x2880], [R30.64+0x80], !P2 ;  /* 0x028800801eeb7fae */ /* 0x0003e2000d101d4e */
[----:B------:R-:W-:Y:S01]  /*1760*/  LEA R22, P2, R15, R30, 0x6 ;  /* 0x0000001e0f167211 */ /* 0x000fe200078430ff */
[----:B------:R-:W-:Y:S01]  /*1770*/  IMAD R18, R13, c[0x0][0x20c], R18 ;  /* 0x000083000d127a24 */ /* 0x000fe200078e0212 */
[----:B------:R-:W-:Y:S01]  /*1780*/  LEA.HI R2, R10, R233, RZ, 0x5 ;  /* 0x000000e90a027211 */ /* 0x000fe200078f28ff */
[----:B------:R-:W-:Y:S01]  /*1790*/  IMAD.WIDE.U32 R28, R0, c[0x0][0x238], R28 ;  /* 0x00008e00001c7a25 */ /* 0x000fe200078e001c */
[----:B------:R-:W-:Y:S01]  /*17a0*/  LEA.HI.X R23, R15, R31, R16, 0x6, P2 ;  /* 0x0000001f0f177211 */ /* 0x000fe200010f3410 */
[----:B------:R-:W-:Y:S01]  /*17b0*/  CS2R R76, SRZ ;  /* 0x00000000004c7805 */ /* 0x000fe2000001ff00 */
[----:B------:R-:W-:Y:S01]  /*17c0*/  ISETP.GE.AND P2, PT, R11, c[0x0][0x16c], PT ;  /* 0x00005b000b007a0c */ /* 0x000fe20003f46270 */
[----:B------:R1:W-:Y:S01]  /*17d0*/  LDGSTS.E.BYPASS.LTC128B.128 [R235+0x5080], [R30.64+0x100], !P3 ;  /* 0x050801001eeb7fae */ /* 0x0003e2000d901d4e */
[----:B------:R-:W-:Y:S01]  /*17e0*/  ISETP.GE.AND P3, PT, R20, c[0x0][0x16c], PT ;  /* 0x00005b0014007a0c */ /* 0x000fe20003f66270 */
[----:B------:R-:W-:Y:S01]  /*17f0*/  IMAD R241, R8, c[0x0][0x240], RZ ;  /* 0x0000900008f17a24 */ /* 0x000fe200078e02ff */
[----:B------:R-:W-:Y:S01]  /*1800*/  SEL R7, RZ, 0xffffffff, P2 ;  /* 0xffffffffff077807 */ /* 0x000fe20001000000 */
[----:B------:R4:W-:Y:S01]  /*1810*/  LDGSTS.E.BYPASS.LTC128B.128 [R235+0x1080], [R22.64], !P4 ;  /* 0x0108000016eb7fae */ /* 0x0009e2000e101d4e */
[----:B------:R-:W-:Y:S01]  /*1820*/  SEL R16, RZ, 0x1, P3 ;  /* 0x00000001ff107807 */ /* 0x000fe20001800000 */
[----:B------:R-:W-:Y:S01]  /*1830*/  IMAD.MOV.U32 R227, RZ, RZ, 0x20 ;  /* 0x00000020ffe37424 */ /* 0x000fe200078e00ff */
[C---:B------:R-:W-:Y:S01]  /*1840*/  ISETP.LT.OR P4, PT, R14.reuse, 0x21, P5 ;  /* 0x000000210e00780c */ /* 0x040fe20002f81670 */
[----:B------:R-:W-:Y:S01]  /*1850*/  IMAD.SHL.U32 R7, R7, 0x2, RZ ;  /* 0x0000000207077824 */ /* 0x000fe200078e00ff */
[C---:B------:R-:W-:Y:S01]  /*1860*/  ISETP.LT.OR P3, PT, R14.reuse, 0x21, P1 ;  /* 0x000000210e00780c */ /* 0x040fe20000f61670 */
[----:B---3--:R-:W-:Y:S01]  /*1870*/  IMAD.WIDE.U32 R24, R13, c[0x0][0x208], R20 ;  /* 0x000082000d187a25 */ /* 0x008fe200078e0014 */
[C---:B------:R-:W-:Y:S01]  /*1880*/  @!P0 ISETP.LT.OR P5, PT, R14.reuse, 0x41, P5 ;  /* 0x000000410e00880c */ /* 0x040fe20002fa1670 */
[----:B------:R-:W-:Y:S01]  /*1890*/  CS2R R74, SRZ ;  /* 0x00000000004a7805 */ /* 0x000fe2000001ff00 */
[----:B------:R-:W-:Y:S01]  /*18a0*/  @!P0 ISETP.LT.OR P1, PT, R14, 0x41, P1 ;  /* 0x000000410e00880c */ /* 0x000fe20000f21670 */
[----:B------:R-:W-:Y:S01]  /*18b0*/  IMAD.U32 R14, RZ, RZ, UR7 ;  /* 0x00000007ff0e7e24 */ /* 0x000fe2000f8e00ff */
[----:B------:R-:W-:Y:S01]  /*18c0*/  ISETP.GE.AND P2, PT, R9, c[0x0][0x16c], PT ;  /* 0x00005b0009007a0c */ /* 0x000fe20003f46270 */
[----:B------:R-:W-:Y:S01]  /*18d0*/  IMAD.IADD R19, R25, 0x1, R18 ;  /* 0x0000000119137824 */ /* 0x000fe200078e0212 */
[----:B------:R-:W-:Y:S01]  /*18e0*/  LOP3.LUT R16, R7, 0x2, R16, 0xe2, !PT ;  /* 0x0000000207107812 */ /* 0x000fe200078ee210 */
[----:B------:R-:W-:Y:S01]  /*18f0*/  IMAD.MOV.U32 R18, RZ, RZ, R24 ;  /* 0x000000ffff127224 */ /* 0x000fe200078e0018 */
[----:B------:R-:W-:Y:S01]  /*1900*/  SEL R15, RZ, 0x4, P2 ;  /* 0x00000004ff0f7807 */ /* 0x000fe20001000000 */
[----:B------:R-:W-:Y:S01]  /*1910*/  IMAD.U32 R7, RZ, RZ, UR5 ;  /* 0x00000005ff077e24 */ /* 0x000fe2000f8e00ff */
[----:B------:R-:W-:Y:S01]  /*1920*/  @!P0 LEA R24, P2, R14, R22, 0x1 ;  /* 0x000000160e188211 */ /* 0x000fe200078408ff */
[----:B------:R-:W-:Y:S01]  /*1930*/  IMAD R13, R12, c[0x0][0x210], RZ ;  /* 0x000084000c0d7a24 */ /* 0x000fe200078e02ff */
[----:B------:R-:W-:Y:S01]  /*1940*/  LOP3.LUT R15, R16, R15, RZ, 0xfc, !PT ;  /* 0x0000000f100f7212 */ /* 0x000fe200078efcff */
[----:B------:R-:W-:Y:S01]  /*1950*/  IMAD.WIDE.U32 R18, R0, c[0x0][0x210], R18 ;  /* 0x0000840000127a25 */ /* 0x000fe200078e0012 */
[----:B------:R-:W-:Y:S01]  /*1960*/  @!P0 LEA.HI.X R25, R14, R23, R7, 0x1, P2 ;  /* 0x000000170e198211 */ /* 0x000fe200010f0c07 */
[----:B------:R4:W-:Y:S01]  /*1970*/  LDGSTS.E.BYPASS.LTC128B.128 [R235+0x3880], [R22.64+0x80], !P4 ;  /* 0x0388008016eb7fae */ /* 0x0009e2000e101d4e */
[----:B------:R-:W-:Y:S01]  /*1980*/  LOP3.LUT P4, RZ, R15, 0x1, RZ, 0xc0, !PT ;  /* 0x000000010fff7812 */ /* 0x000fe2000788c0ff */
[----:B------:R-:W-:Y:S01]  /*1990*/  IMAD R13, R0, c[0x0][0x214], R13 ;  /* 0x00008500000d7a24 */ /* 0x000fe200078e020d */
[----:B------:R-:W-:Y:S01]  /*19a0*/  IADD3 R7, -R239, UR13, RZ ;  /* 0x0000000def077c10 */ /* 0x000fe2000fffe1ff */
[----:B------:R4:W-:Y:S01]  /*19b0*/  LDGSTS.E.BYPASS.LTC128B.128 [R235+0x6080], [R22.64+0x100], !P3 ;  /* 0x0608010016eb7fae */ /* 0x0009e2000d901d4e */
[----:B------:R-:W-:Y:S01]  /*19c0*/  LOP3.LUT P3, RZ, R15, 0x2, RZ, 0xc0, !PT ;  /* 0x000000020fff7812 */ /* 0x000fe2000786c0ff */
[----:B------:R-:W-:Y:S01]  /*19d0*/  IMAD.IADD R19, R19, 0x1, R13 ;  /* 0x0000000113137824 */ /* 0x000fe200078e020d */
[----:B------:R-:W-:Y:S01]  /*19e0*/  LOP3.LUT P2, RZ, R15, 0x4, RZ, 0xc0, !PT ;  /* 0x000000040fff7812 */ /* 0x000fe2000784c0ff */
[----:B------:R-:W-:Y:S01]  /*19f0*/  IMAD R13, R8, c[0x0][0x218], RZ ;  /* 0x00008600080d7a24 */ /* 0x000fe200078e02ff */
[----:B------:R3:W-:Y:S01]  /*1a00*/  @!P0 LDGSTS.E.BYPASS.LTC128B.128 [R235+0x2080], [R24.64], !P6 ;  /* 0x0208000018eb8fae */ /* 0x0007e2000f101d4e */
[C---:B------:R-:W-:Y:S01]  /*1a10*/  ISETP.LT.OR P6, PT, R7.reuse, 0x1, !P4 ;  /* 0x000000010700780c */ /* 0x040fe200067c1670 */
[C---:B------:R-:W-:Y:S01]  /*1a20*/  IMAD.WIDE.U32 R18, R242.reuse, c[0x0][0x218], R18 ;  /* 0x00008600f2127a25 */ /* 0x040fe200078e0012 */
[----:B------:R-:W-:Y:S01]  /*1a30*/  ULDC.64 UR4, c[0x0][0x208] ;  /* 0x0000820000047ab9 */ /* 0x000fe20000000a00 */
[----:B------:R3:W-:Y:S01]  /*1a40*/  @!P0 LDGSTS.E.BYPASS.LTC128B.128 [R235+0x4880], [R24.64+0x80], !P5 ;  /* 0x0488008018eb8fae */ /* 0x0007e2000e901d4e */
[C---:B------:R-:W-:Y:S01]  /*1a50*/  ISETP.LT.OR P5, PT, R7.reuse, 0x1, !P3 ;  /* 0x000000010700780c */ /* 0x040fe20005fa1670 */
[----:B------:R-:W-:Y:S01]  /*1a60*/  IMAD R13, R242, c[0x0][0x21c], R13 ;  /* 0x00008700f20d7a24 */ /* 0x000fe200078e020d */
[----:B------:R-:W-:Y:S01]  /*1a70*/  USHF.L.U64.HI UR7, UR8, UR6, UR9 ;  /* 0x0000000608077299 */ /* 0x000fe20008010209 */
[----:B------:R3:W-:Y:S01]  /*1a80*/  @!P0 LDGSTS.E.BYPASS.LTC128B.128 [R235+0x7080], [R24.64+0x100], !P1 ;  /* 0x0708010018eb8fae */ /* 0x0007e2000c901d4e */
[----:B------:R-:W-:Y:S01]  /*1a90*/  ISETP.LT.OR P1, PT, R7, 0x1, !P2 ;  /* 0x000000010700780c */ /* 0x000fe20005721670 */
[----:B------:R-:W-:Y:S01]  /*1aa0*/  IMAD.IADD R13, R19, 0x1, R13 ;  /* 0x00000001130d7824 */ /* 0x000fe200078e020d */
[C---:B------:R-:W-:Y:S01]  /*1ab0*/  LEA R248, P0, R18.reuse, c[0x0][0x1f0], 0x1 ;  /* 0x00007c0012f87a11 */ /* 0x040fe200078008ff */
[----:B------:R-:W-:Y:S01]  /*1ac0*/  USHF.L.U32 UR12, UR4, 0x5, URZ ;  /* 0x00000005040c7899 */ /* 0x000fe2000800063f */
[----:B------:R-:W0:Y:S01]  /*1ad0*/  LDGDEPBAR ;  /* 0x00000000000079af */ /* 0x000e220000000000 */
[----:B------:R-:W-:Y:S01]  /*1ae0*/  USHF.L.U64.HI UR7, UR11, 0x1, UR7 ;  /* 0x000000010b077899 */ /* 0x000fe20008010207 */
[----:B------:R-:W-:Y:S01]  /*1af0*/  LEA.HI.X R249, R18, c[0x0][0x1f4], R13, 0x1, P0 ;  /* 0x00007d0012f97a11 */ /* 0x000fe200000f0c0d */
[----:B------:R-:W-:Y:S01]  /*1b00*/  IMAD.U32 R13, RZ, RZ, UR10 ;  /* 0x0000000aff0d7e24 */ /* 0x000fe2000f8e00ff */
[----:B------:R1:W-:Y:S01]  /*1b10*/  LDGSTS.E.BYPASS.LTC128B.128 [R235+0xf080], [R250.64], !P6 ;  /* 0x0f080000faeb7fae */ /* 0x0003e2000f101d4e */
[----:B------:R-:W-:Y:S01]  /*1b20*/  USHF.L.U32 UR11, UR12, 0x1, URZ ;  /* 0x000000010c0b7899 */ /* 0x000fe2000800063f */
[----:B------:R-:W-:Y:S01]  /*1b30*/  SHF.R.S32.HI R21, RZ, 0x1f, R2 ;  /* 0x0000001fff157819 */ /* 0x000fe20000011402 */
[----:B------:R-:W-:Y:S01]  /*1b40*/  USHF.L.U64.HI UR5, UR4, UR6, UR5 ;  /* 0x0000000604057299 */ /* 0x000fe20008010205 */
[----:B------:R1:W-:Y:S01]  /*1b50*/  LDGSTS.E.BYPASS.LTC128B.128 [R235+0x11080], [R250.64+0x80], !P5 ;  /* 0x11080080faeb7fae */ /* 0x0003e2000e901d4e */
[--C-:B----4-:R-:W-:Y:S01]  /*1b60*/  IADD3 R22, P6, P0, R13, 0x80, R250.reuse ;  /* 0x000000800d167810 */ /* 0x110fe200078de0fa */
[----:B------:R-:W-:Y:S01]  /*1b70*/  IMAD.SHL.U32 R8, R5, 0x40, RZ ;  /* 0x0000004005087824 */ /* 0x000fe200078e00ff */
[----:B------:R-:W-:Y:S01]  /*1b80*/  USHF.L.U64.HI UR5, UR12, 0x1, UR5 ;  /* 0x000000010c057899 */ /* 0x000fe20008010205 */
[----:B------:R1:W-:Y:S01]  /*1b90*/  LDGSTS.E.BYPASS.LTC128B.128 [R235+0x13080], [R250.64+0x100], !P1 ;  /* 0x13080100faeb7fae */ /* 0x0003e2000c901d4e */
[----:B------:R-:W-:Y:S01]  /*1ba0*/  IMAD.U32 R19, RZ, RZ, UR11 ;  /* 0x0000000bff137e24 */ /* 0x000fe2000f8e00ff */
[----:B------:R-:W-:Y:S01]  /*1bb0*/  IADD3.X R23, RZ, UR7, R251, P6, P0 ;  /* 0x00000007ff177c10 */ /* 0x000fe2000b7e04fb */
[----:B------:R-:W-:Y:S01]  /*1bc0*/  IMAD.MOV.U32 R229, RZ, RZ, 0x10 ;  /* 0x00000010ffe57424 */ /* 0x000fe200078e00ff */
[C---:B------:R-:W-:Y:S01]  /*1bd0*/  ISETP.LT.OR P6, PT, R7.reuse, 0x21, !P4 ;  /* 0x000000210700780c */ /* 0x040fe200067c1670 */
[----:B------:R-:W-:Y:S01]  /*1be0*/  UIADD3 UR6, UR13, 0x3f, URZ ;  /* 0x0000003f0d067890 */ /* 0x000fe2000fffe03f */
[----:B------:R-:W-:Y:S01]  /*1bf0*/  ISETP.LT.OR P0, PT, R7, 0x21, !P3 ;  /* 0x000000210700780c */ /* 0x000fe20005f01670 */
[----:B------:R-:W-:Y:S01]  /*1c00*/  IMAD.MOV.U32 R217, RZ, RZ, 0x120 ;  /* 0x00000120ffd97424 */ /* 0x000fe200078e00ff */
[----:B------:R-:W-:Y:S01]  /*1c10*/  UMOV UR4, 0x6 ;  /* 0x0000000600047882 */ /* 0x000fe20000000000 */
[----:B------:R-:W-:Y:S01]  /*1c20*/  IMAD R241, R242, c[0x0][0x244], R241 ;  /* 0x00009100f2f17a24 */ /* 0x000fe200078e02f1 */
[----:B---3--:R-:W-:Y:S01]  /*1c30*/  IADD3 R24, P1, R250, UR10, RZ ;  /* 0x0000000afa187c10 */ /* 0x008fe2000ff3e0ff */
[----:B------:R-:W-:Y:S01]  /*1c40*/  CS2R R72, SRZ ;  /* 0x0000000000487805 */ /* 0x000fe2000001ff00 */
[----:B------:R-:W-:Y:S01]  /*1c50*/  CS2R R70, SRZ ;  /* 0x0000000000467805 */ /* 0x000fe2000001ff00 */
[----:B------:R-:W-:Y:S01]  /*1c60*/  CS2R R68, SRZ ;  /* 0x0000000000447805 */ /* 0x000fe2000001ff00 */
[----:B------:R-:W-:Y:S01]  /*1c70*/  IADD3.X R25, R251, UR7, RZ, P1, !PT ;  /* 0x00000007fb197c10 */ /* 0x000fe20008ffe4ff */
[----:B------:R-:W-:Y:S01]  /*1c80*/  CS2R R66, SRZ ;  /* 0x0000000000427805 */ /* 0x000fe2000001ff00 */
[----:B------:R-:W-:Y:S01]  /*1c90*/  IADD3 R16, P5, P1, R13, 0x100, R250 ;  /* 0x000001000d107810 */ /* 0x000fe200079be0fa */
[----:B------:R-:W-:Y:S01]  /*1ca0*/  CS2R R64, SRZ ;  /* 0x0000000000407805 */ /* 0x000fe2000001ff00 */
[----:B------:R-:W-:Y:S01]  /*1cb0*/  P2R R13, PR, RZ, 0x10 ;  /* 0x00000010ff0d7803 */ /* 0x000fe20000000000 */
[----:B------:R3:W-:Y:S01]  /*1cc0*/  LDGSTS.E.BYPASS.LTC128B.128 [R235+0x10080], [R24.64], !P6 ;  /* 0x1008000018eb7fae */ /* 0x0007e2000f101d4e */
[----:B------:R-:W-:Y:S01]  /*1cd0*/  IADD3.X R17, RZ, UR7, R251, P5, P1 ;  /* 0x00000007ff117c10 */ /* 0x000fe2000afe24fb */
[----:B------:R-:W-:Y:S01]  /*1ce0*/  CS2R R62, SRZ ;  /* 0x00000000003e7805 */ /* 0x000fe2000001ff00 */
[----:B------:R-:W-:Y:S01]  /*1cf0*/  IADD3 R18, P5, P1, R19, 0x100, R248 ;  /* 0x0000010013127810 */ /* 0x000fe200079be0f8 */
[----:B------:R4:W-:Y:S01]  /*1d00*/  LDGSTS.E.BYPASS.LTC128B.128 [R235+0x12080], [R22.64], !P0 ;  /* 0x1208000016eb7fae */ /* 0x0009e2000c101d4e */
[----:B------:R-:W-:Y:S01]  /*1d10*/  ISETP.GE.AND P4, PT, R20, c[0x0][0x1fc], PT ;  /* 0x00007f0014007a0c */ /* 0x000fe20003f86270 */
[----:B------:R-:W-:Y:S01]  /*1d20*/  CS2R R60, SRZ ;  /* 0x00000000003c7805 */ /* 0x000fe2000001ff00 */
[----:B------:R-:W-:Y:S01]  /*1d30*/  IADD3.X R19, RZ, UR5, R249, P5, P1 ;  /* 0x00000005ff137c10 */ /* 0x000fe2000afe24f9 */
[----:B------:R-:W-:Y:S01]  /*1d40*/  CS2R R58, SRZ ;  /* 0x00000000003a7805 */ /* 0x000fe2000001ff00 */
[----:B------:R-:W-:Y:S01]  /*1d50*/  ISETP.GT.AND P1, PT, R233, 0xf, PT ;  /* 0x0000000fe900780c */ /* 0x000fe20003f24270 */
[----:B------:R-:W-:Y:S01]  /*1d60*/  CS2R R56, SRZ ;  /* 0x0000000000387805 */ /* 0x000fe2000001ff00 */
[C---:B------:R-:W-:Y:S01]  /*1d70*/  ISETP.LT.OR P5, PT, R7.reuse, 0x21, !P2 ;  /* 0x000000210700780c */ /* 0x040fe200057a1670 */
[----:B------:R-:W-:Y:S01]  /*1d80*/  CS2R R54, SRZ ;  /* 0x0000000000367805 */ /* 0x000fe2000001ff00 */
[----:B------:R-:W-:Y:S01]  /*1d90*/  ISETP.LT.OR P0, PT, R7, 0x1, P4 ;  /* 0x000000010700780c */ /* 0x000fe20002701670 */
[----:B------:R-:W-:Y:S01]  /*1da0*/  CS2R R52, SRZ ;  /* 0x0000000000347805 */ /* 0x000fe2000001ff00 */
[----:B------:R-:W-:Y:S01]  /*1db0*/  ISETP.GE.AND P6, PT, R11, c[0x0][0x1fc], PT ;  /* 0x00007f000b007a0c */ /* 0x000fe20003fc6270 */
[----:B------:R-:W-:Y:S01]  /*1dc0*/  CS2R R50, SRZ ;  /* 0x0000000000327805 */ /* 0x000fe2000001ff00 */
[----:B------:R-:W-:Y:S01]  /*1dd0*/  CS2R R48, SRZ ;  /* 0x0000000000307805 */ /* 0x000fe2000001ff00 */
[----:B------:R-:W-:Y:S01]  /*1de0*/  CS2R R46, SRZ ;  /* 0x00000000002e7805 */ /* 0x000fe2000001ff00 */
[----:B------:R-:W-:Y:S01]  /*1df0*/  CS2R R44, SRZ ;  /* 0x00000000002c7805 */ /* 0x000fe2000001ff00 */
[----:B------:R-:W-:-:S02]  /*1e00*/  USHF.L.U64.HI UR9, UR8, UR4, UR9 ;  /* 0x0000000408097299 */ /* 0x000fc40008010209 */
[----:B------:R-:W-:Y:S01]  /*1e10*/  @!P1 IMAD.SHL.U32 R15, R233, 0x10, RZ ;  /* 0x00000010e90f9824 */ /* 0x000fe200078e00ff */
[----:B------:R-:W-:Y:S01]  /*1e20*/  USHF.L.U32 UR10, UR8, 0x6, URZ ;  /* 0x00000006080a7899 */ /* 0x000fe2000800063f */
[----:B------:R1:W-:Y:S01]  /*1e30*/  LDGSTS.E.BYPASS.LTC128B.128 [R235+0x14080], [R16.64], !P5 ;  /* 0x1408000010eb7fae */ /* 0x0003e2000e901d4e */
[----:B------:R-:W-:Y:S01]  /*1e40*/  ISETP.GE.AND P5, PT, R9, c[0x0][0x1fc], PT ;  /* 0x00007f0009007a0c */ /* 0x000fe20003fa6270 */
[----:B------:R-:W-:Y:S02]  /*1e50*/  UMOV UR4, URZ ;  /* 0x0000003f00047c82 */ /* 0x000fe40008000000 */
[----:B------:R2:W-:Y:S01]  /*1e60*/  @!P1 LDGSTS.E.BYPASS.LTC128B.128 [R15+0x21080], [R246.64] ;  /* 0x21080000f60f9fae */ /* 0x0005e2000b901d4e */
[----:B------:R-:W-:-:S03]  /*1e70*/  UMOV UR12, 0x1 ;  /* 0x00000001000c7882 */ /* 0x000fc60000000000 */
[----:B------:R-:W0:Y:S04]  /*1e80*/  LDGDEPBAR ;  /* 0x00000000000079af */ /* 0x000e280000000000 */
[----:B------:R4:W-:Y:S01]  /*1e90*/  LDGSTS.E.BYPASS.LTC128B.128 [R235+0x1b080], [R248.64], !P0 ;  /* 0x1b080000f8eb7fae */ /* 0x0009e2000c101d4e */
[C---:B------:R-:W-:Y:S02]  /*1ea0*/  ISETP.LT.OR P0, PT, R7.reuse, 0x1, P6 ;  /* 0x000000010700780c */ /* 0x040fe40003701670 */
[----:B------:R-:W-:-:S11]  /*1eb0*/  ISETP.LT.OR P6, PT, R7, 0x21, P6 ;  /* 0x000000210700780c */ /* 0x000fd600037c1670 */
[----:B------:R4:W-:Y:S01]  /*1ec0*/  LDGSTS.E.BYPASS.LTC128B.128 [R235+0x1d080], [R248.64+0x80], !P0 ;  /* 0x1d080080f8eb7fae */ /* 0x0009e2000c101d4e */
[----:B------:R-:W-:Y:S01]  /*1ed0*/  ISETP.LT.OR P0, PT, R7, 0x1, P5 ;  /* 0x000000010700780c */ /* 0x000fe20002f01670 */
[----:B-1----:R-:W-:Y:S01]  /*1ee0*/  IMAD R17, R12, c[0x0][0x238], RZ ;  /* 0x00008e000c117a24 */ /* 0x002fe200078e02ff */
[----:B------:R-:W-:Y:S02]  /*1ef0*/  LEA.HI R16, R10, R233, RZ, 0x2 ;  /* 0x000000e90a107211 */ /* 0x000fe400078f10ff */
[----:B------:R-:W-:Y:S01]  /*1f00*/  SHF.R.S32.HI R12, RZ, 0x5, R2 ;  /* 0x00000005ff0c7819 */ /* 0x000fe20000011402 */
[----:B------:R-:W-:Y:S01]  /*1f10*/  IMAD R14, R0, c[0x0][0x23c], R17 ;  /* 0x00008f00000e7a24 */ /* 0x000fe200078e0211 */
[--C-:B---3--:R-:W-:Y:S01]  /*1f20*/  SHF.R.S32.HI R24, RZ, 0x2, R16.reuse ;  /* 0x00000002ff187819 */ /* 0x108fe20000011410 */
[----:B------:R-:W-:Y:S01]  /*1f30*/  IMAD.SHL.U32 R0, R228, 0x8, RZ ;  /* 0x00000008e4007824 */ /* 0x000fe200078e00ff */
[----:B--2---:R-:W-:Y:S01]  /*1f40*/  SHF.R.S32.HI R15, RZ, 0x1f, R16 ;  /* 0x0000001fff0f7819 */ /* 0x004fe20000011410 */
[----:B------:R-:W-:Y:S01]  /*1f50*/  IMAD.IADD R29, R29, 0x1, R14 ;  /* 0x000000011d1d7824 */ /* 0x000fe200078e020e */
[----:B------:R-:W-:Y:S01]  /*1f60*/  LEA.HI R21, R21, R12, RZ, 0x2 ;  /* 0x0000000c15157211 */ /* 0x000fe200078f10ff */
[----:B------:R-:W-:Y:S01]  /*1f70*/  IMAD.SHL.U32 R223, R12, 0x100, RZ ;  /* 0x000001000cdf7824 */ /* 0x000fe200078e00ff */
[----:B------:R-:W-:Y:S01]  /*1f80*/  LEA.HI R15, R15, R24, RZ, 0x3 ;  /* 0x000000180f0f7211 */ /* 0x000fe200078f18ff */
[----:B------:R1:W-:Y:S01]  /*1f90*/  LDGSTS.E.BYPASS.LTC128B.128 [R235+0x1f080], [R248.64+0x100], !P0 ;  /* 0x1f080100f8eb7fae */ /* 0x0003e2000c101d4e */
[----:B----4-:R-:W-:Y:S01]  /*1fa0*/  IADD3 R22, P0, R248, UR11, RZ ;  /* 0x0000000bf8167c10 */ /* 0x010fe2000ff1e0ff */
[----:B------:R-:W-:Y:S01]  /*1fb0*/  IMAD.WIDE.U32 R242, R242, c[0x0][0x240], R28 ;  /* 0x00009000f2f27a25 */ /* 0x000fe200078e001c */
[----:B------:R-:W-:-:S02]  /*1fc0*/  LOP3.LUT R15, R15, 0xfffffff8, RZ, 0xc0, !PT ;  /* 0xfffffff80f0f7812 */ /* 0x000fc400078ec0ff */
[----:B------:R-:W-:Y:S01]  /*1fd0*/  LOP3.LUT R21, R21, 0xfffffffc, RZ, 0xc0, !PT ;  /* 0xfffffffc15157812 */ /* 0x000fe200078ec0ff */
[----:B------:R-:W-:Y:S01]  /*1fe0*/  IMAD.IADD R241, R243, 0x1, R241 ;  /* 0x00000001f3f17824 */ /* 0x000fe200078e02f1 */
[----:B------:R-:W-:Y:S01]  /*1ff0*/  IADD3.X R23, R249, UR5, RZ, P0, !PT ;  /* 0x00000005f9177c10 */ /* 0x000fe200087fe4ff */
[----:B------:R-:W-:Y:S01]  /*2000*/  IMAD.IADD R15, R24, 0x1, -R15 ;  /* 0x00000001180f7824 */ /* 0x000fe200078e0a0f */
[----:B------:R-:W-:Y:S01]  /*2010*/  ISETP.LT.OR P0, PT, R7, 0x21, P4 ;  /* 0x000000210700780c */ /* 0x000fe20002701670 */
[----:B------:R-:W-:Y:S01]  /*2020*/  USHF.R.S32.HI UR5, URZ, 0x1f, UR6 ;  /* 0x0000001f3f057899 */ /* 0x000fe20008011406 */
[----:B------:R-:W-:Y:S02]  /*2030*/  LEA.HI R17, R10, R233, RZ, 0x4 ;  /* 0x000000e90a117211 */ /* 0x000fe400078f20ff */
[----:B------:R-:W-:Y:S01]  /*2040*/  ISETP.NE.AND P4, PT, R13, RZ, PT ;  /* 0x000000ff0d00720c */ /* 0x000fe20003f85270 */
[----:B------:R-:W-:Y:S01]  /*2050*/  IMAD.SHL.U32 R13, R15, 0x10, RZ ;  /* 0x000000100f0d7824 */ /* 0x000fe200078e00ff */
[----:B------:R-:W-:Y:S01]  /*2060*/  LOP3.LUT R10, R0, 0x8, RZ, 0xc0, !PT ;  /* 0x00000008000a7812 */ /* 0x000fe200078ec0ff */
[----:B------:R-:W-:Y:S01]  /*2070*/  IMAD.IADD R0, R12, 0x1, -R21 ;  /* 0x000000010c007824 */ /* 0x000fe200078e0a15 */
[----:B------:R-:W-:Y:S01]  /*2080*/  ISETP.LT.OR P5, PT, R7, 0x21, P5 ;  /* 0x000000210700780c */ /* 0x000fe20002fa1670 */
[----:B------:R-:W-:Y:S01]  /*2090*/  ULEA.HI UR5, UR5, UR6, URZ, 0x6 ;  /* 0x0000000605057291 */ /* 0x000fe2000f8f303f */
[----:B------:R-:W-:Y:S01]  /*20a0*/  LOP3.LUT R7, R10, 0x70, R13, 0xf8, !PT ;  /* 0x000000700a077812 */ /* 0x000fe200078ef80d */
[C---:B------:R-:W-:Y:S01]  /*20b0*/  IMAD.SHL.U32 R24, R0.reuse, 0x100, RZ ;  /* 0x0000010000187824 */ /* 0x040fe200078e00ff */
[C---:B------:R-:W-:Y:S01]  /*20c0*/  LEA.HI R13, R0.reuse, R0, RZ, 0x1 ;  /* 0x00000000000d7211 */ /* 0x040fe200078f08ff */
[----:B------:R1:W-:Y:S01]  /*20d0*/  LDGSTS.E.BYPASS.LTC128B.128 [R235+0x1c080], [R22.64], !P0 ;  /* 0x1c08000016eb7fae */ /* 0x0003e2000c101d4e */
[----:B------:R-:W-:Y:S01]  /*20e0*/  SHF.R.S32.HI R26, RZ, 0x4, R17 ;  /* 0x00000004ff1a7819 */ /* 0x000fe20000011411 */
[----:B------:R-:W-:Y:S01]  /*20f0*/  IMAD.SHL.U32 R238, R0, 0x10, RZ ;  /* 0x0000001000ee7824 */ /* 0x000fe200078e00ff */
[----:B------:R-:W-:Y:S01]  /*2100*/  LOP3.LUT R16, R16, 0x3ffffffc, RZ, 0xc0, !PT ;  /* 0x3ffffffc10107812 */ /* 0x000fe200078ec0ff */
[----:B------:R-:W-:Y:S01]  /*2110*/  IMAD.SHL.U32 R13, R13, 0x100, RZ ;  /* 0x000001000d0d7824 */ /* 0x000fe200078e00ff */
[----:B------:R-:W-:Y:S01]  /*2120*/  LEA.HI R21, R17, R26, RZ, 0x1 ;  /* 0x0000001a11157211 */ /* 0x000fe200078f08ff */
[----:B------:R1:W-:Y:S01]  /*2130*/  LDGSTS.E.BYPASS.LTC128B.128 [R235+0x1e080], [R22.64+0x80], !P6 ;  /* 0x1e08008016eb7fae */ /* 0x0003e2000f101d4e */
[----:B------:R-:W-:Y:S01]  /*2140*/  LOP3.LUT R24, R7, 0x100, R24, 0xf8, !PT ;  /* 0x0000010007187812 */ /* 0x000fe200078ef818 */
[----:B------:R-:W-:Y:S01]  /*2150*/  IMAD.IADD R16, R233, 0x1, -R16 ;  /* 0x00000001e9107824 */ /* 0x000fe200078e0a10 */
[----:B------:R-:W-:Y:S01]  /*2160*/  LOP3.LUT R7, R21, 0xfffffffe, RZ, 0xc0, !PT ;  /* 0xfffffffe15077812 */ /* 0x000fe200078ec0ff */
[----:B------:R2:W-:Y:S01]  /*2170*/  LDGSTS.E.BYPASS.LTC128B.128 [R235+0x20080], [R18.64], !P5 ;  /* 0x2008000012eb7fae */ /* 0x0005e2000e901d4e */
[----:B------:R-:W-:Y:S01]  /*2180*/  LOP3.LUT R21, R13, 0x7ffffe00, RZ, 0xc0, !PT ;  /* 0x7ffffe000d157812 */ /* 0x000fe200078ec0ff */
[----:B------:R-:W-:Y:S01]  /*2190*/  USHF.R.S32.HI UR8, URZ, 0x6, UR5 ;  /* 0x000000063f087899 */ /* 0x000fe20008011405 */
[----:B------:R-:W-:Y:S01]  /*21a0*/  LOP3.LUT R14, R17, 0xfffffff0, RZ, 0xc0, !PT ;  /* 0xfffffff0110e7812 */ /* 0x000fe200078ec0ff */
[----:B------:R-:W-:Y:S01]  /*21b0*/  IMAD.IADD R7, R26, 0x1, -R7 ;  /* 0x000000011a077824 */ /* 0x000fe200078e0a07 */
[----:B------:R-:W-:Y:S01]  /*21c0*/  SHF.R.U32.HI R13, RZ, 0x3, R24 ;  /* 0x00000003ff0d7819 */ /* 0x000fe20000011618 */
[----:B------:R-:W-:Y:S01]  /*21d0*/  IMAD R16, R16, 0x2, R21 ;  /* 0x0000000210107824 */ /* 0x000fe200078e0215 */
[----:B------:R-:W-:Y:S01]  /*21e0*/  ISETP.GE.AND P0, PT, R20, c[0x0][0x1fc], PT ;  /* 0x00007f0014007a0c */ /* 0x000fe20003f06270 */
[----:B------:R-:W-:Y:S01]  /*21f0*/  IMAD.IADD R14, R233, 0x1, -R14 ;  /* 0x00000001e90e7824 */ /* 0x000fe200078e0a0e */
[----:B------:R-:W-:Y:S01]  /*2200*/  LOP3.LUT R13, R24, 0x28, R13, 0x78, !PT ;  /* 0x00000028180d7812 */ /* 0x000fe200078e780d */
[----:B------:R-:W-:Y:S01]  /*2210*/  IMAD.SHL.U32 R232, R7, 0x8, RZ ;  /* 0x0000000807e87824 */ /* 0x000fe200078e00ff */
[----:B------:R-:W-:Y:S01]  /*2220*/  ISETP.GE.AND P5, PT, R11, c[0x0][0x1fc], PT ;  /* 0x00007f000b007a0c */ /* 0x000fe20003fa6270 */
[----:B------:R-:W-:Y:S01]  /*2230*/  IMAD.SHL.U32 R11, R14, 0x10, RZ ;  /* 0x000000100e0b7824 */ /* 0x000fe200078e00ff */
[----:B------:R-:W-:Y:S01]  /*2240*/  LOP3.LUT P6, RZ, R15, 0x1, RZ, 0xc0, !PT ;  /* 0x000000010fff7812 */ /* 0x000fe200078cc0ff */
[----:B------:R-:W-:Y:S01]  /*2250*/  IMAD.IADD R16, R16, 0x1, R13 ;  /* 0x0000000110107824 */ /* 0x000fe200078e020d */
[----:B------:R-:W-:Y:S01]  /*2260*/  SEL R13, RZ, 0x1, P0 ;  /* 0x00000001ff0d7807 */ /* 0x000fe20000000000 */
[----:B------:R-:W-:Y:S01]  /*2270*/  UMOV UR5, URZ ;  /* 0x0000003f00057c82 */ /* 0x000fe20008000000 */
[----:B------:R-:W-:Y:S01]  /*2280*/  ISETP.GE.AND P0, PT, R233, 0x10, PT ;  /* 0x00000010e900780c */ /* 0x000fe20003f06270 */
[----:B------:R-:W-:Y:S01]  /*2290*/  IMAD.SHL.U32 R237, R16, 0x2, RZ ;  /* 0x0000000210ed7824 */ /* 0x000fe200078e00ff */
[----:B------:R-:W-:-:S02]  /*22a0*/  LOP3.LUT R11, R11, 0xf0, RZ, 0xc0, !PT ;  /* 0x000000f00b0b7812 */ /* 0x000fc400078ec0ff */
[----:B------:R-:W-:Y:S02]  /*22b0*/  LEA.HI R15, R228, R228, RZ, 0x1 ;  /* 0x000000e4e40f7211 */ /* 0x000fe400078f08ff */
[C---:B------:R-:W-:Y:S02]  /*22c0*/  LOP3.LUT R224, R11.reuse, R10, RZ, 0xfc, !PT ;  /* 0x0000000a0be07212 */ /* 0x040fe400078efcff */
[----:B------:R-:W-:Y:S01]  /*22d0*/  LOP3.LUT R10, R2, 0xffffffe0, RZ, 0xc0, !PT ;  /* 0xffffffe0020a7812 */ /* 0x000fe200078ec0ff */
[----:B------:R-:W-:Y:S01]  /*22e0*/  IMAD.SHL.U32 R2, R6, 0x8, RZ ;  /* 0x0000000806027824 */ /* 0x000fe200078e00ff */
[----:B------:R-:W-:Y:S02]  /*22f0*/  LOP3.LUT R223, R11, 0x100, R223, 0xf8, !PT ;  /* 0x000001000bdf7812 */ /* 0x000fe400078ef8df */
[----:B------:R-:W-:Y:S01]  /*2300*/  LOP3.LUT R15, R15, 0xfffffffe, RZ, 0xc0, !PT ;  /* 0xfffffffe0f0f7812 */ /* 0x000fe200078ec0ff */
[----:B------:R-:W-:Y:S01]  /*2310*/  IMAD.IADD R10, R233, 0x1, -R10 ;  /* 0x00000001e90a7824 */ /* 0x000fe200078e0a0a */
[----:B------:R-:W-:Y:S01]  /*2320*/  IADD3 R16, R237, 0x21480, RZ ;  /* 0x00021480ed107810 */ /* 0x000fe20007ffe0ff */
[----:B------:R-:W-:Y:S01]  /*2330*/  @!P0 IMAD.SHL.U32 R11, R233, 0x10, RZ ;  /* 0x00000010e90b8824 */ /* 0x000fe200078e00ff */
[----:B------:R-:W-:Y:S01]  /*2340*/  IADD3 R234, R237, 0x215a0, RZ ;  /* 0x000215a0edea7810 */ /* 0x000fe20007ffe0ff */
[----:B------:R-:W-:Y:S01]  /*2350*/  IMAD.IADD R12, R228, 0x1, -R15 ;  /* 0x00000001e40c7824 */ /* 0x000fe200078e0a0f */
[----:B--2---:R-:W-:-:S02]  /*2360*/  SHF.R.S32.HI R19, RZ, 0x1f, R10 ;  /* 0x0000001fff137819 */ /* 0x004fc4000001140a */
[----:B------:R2:W-:Y:S01]  /*2370*/  @!P0 LDGSTS.E.BYPASS.LTC128B.128 [R11+0x21280], [R244.64] ;  /* 0x21280000f40b8fae */ /* 0x0005e2000b901d4e */
[----:B------:R-:W-:Y:S01]  /*2380*/  SHF.R.S32.HI R15, RZ, 0x1f, R14 ;  /* 0x0000001fff0f7819 */ /* 0x000fe2000001140e */
[----:B------:R-:W-:Y:S01]  /*2390*/  IMAD R3, R12, -0x8, R3 ;  /* 0xfffffff80c037824 */ /* 0x000fe200078e0203 */
[----:B------:R-:W-:Y:S01]  /*23a0*/  LEA.HI R19, R19, R10, RZ, 0x2 ;  /* 0x0000000a13137211 */ /* 0x000fe200078f10ff */
[----:B------:R-:W0:Y:S01]  /*23b0*/  LDGDEPBAR ;  /* 0x00000000000079af */ /* 0x000e220000000000 */
[----:B------:R-:W-:Y:S01]  /*23c0*/  LEA.HI R6, R15, R14, RZ, 0x3 ;  /* 0x0000000e0f067211 */ /* 0x000fe200078f18ff */
[----:B------:R-:W-:Y:S01]  /*23d0*/  IMAD.SHL.U32 R15, R7, 0x20, RZ ;  /* 0x00000020070f7824 */ /* 0x000fe200078e00ff */
[----:B------:R-:W-:Y:S01]  /*23e0*/  @P6 IADD3 R234, R16, 0xe0, RZ ;  /* 0x000000e010ea6810 */ /* 0x000fe20007ffe0ff */
[----:B------:R-:W0:Y:S01]  /*23f0*/  LDGDEPBAR ;  /* 0x00000000000079af */ /* 0x000e220000000000 */
[----:B------:R-:W-:Y:S02]  /*2400*/  ISETP.GE.AND P6, PT, R9, c[0x0][0x1fc], PT ;  /* 0x00007f0009007a0c */ /* 0x000fe40003fc6270 */
[----:B------:R-:W-:-:S02]  /*2410*/  SEL R9, RZ, 0xffffffff, P5 ;  /* 0xffffffffff097807 */ /* 0x000fc40002800000 */
[----:B------:R-:W-:Y:S02]  /*2420*/  LOP3.LUT R21, R6, 0xfffffff8, RZ, 0xc0, !PT ;  /* 0xfffffff806157812 */ /* 0x000fe400078ec0ff */
[----:B------:R-:W-:Y:S02]  /*2430*/  LOP3.LUT P0, RZ, R5, 0x4, RZ, 0xc0, !PT ;  /* 0x0000000405ff7812 */ /* 0x000fe4000780c0ff */
[----:B------:R-:W-:Y:S02]  /*2440*/  SEL R236, RZ, 0x4, P6 ;  /* 0x00000004ffec7807 */ /* 0x000fe40003000000 */
[----:B------:R-:W-:Y:S02]  /*2450*/  LOP3.LUT R232, R232, 0x8, RZ, 0xc0, !PT ;  /* 0x00000008e8e87812 */ /* 0x000fe400078ec0ff */
[----:B------:R-:W-:Y:S02]  /*2460*/  LOP3.LUT R15, R15, 0x20, RZ, 0xc0, !PT ;  /* 0x000000200f0f7812 */ /* 0x000fe400078ec0ff */
[----:B------:R-:W-:-:S02]  /*2470*/  LOP3.LUT P5, RZ, R5, 0x2, RZ, 0xc0, !PT ;  /* 0x0000000205ff7812 */ /* 0x000fc400078ac0ff */
[----:B------:R-:W-:Y:S02]  /*2480*/  LOP3.LUT R2, R15, 0x18, R2, 0xf8, !PT ;  /* 0x000000180f027812 */ /* 0x000fe400078ef802 */
[----:B--2---:R-:W-:Y:S01]  /*2490*/  LOP3.LUT R11, R8, 0x1c0, RZ, 0xc0, !PT ;  /* 0x000001c0080b7812 */ /* 0x004fe200078ec0ff */
[C---:B------:R-:W-:Y:S01]  /*24a0*/  IMAD.IADD R8, R14.reuse, 0x1, -R21 ;  /* 0x000000010e087824 */ /* 0x040fe200078e0a15 */
[----:B------:R-:W-:Y:S01]  /*24b0*/  SEL R5, R229, 0xfffffff0, !P5 ;  /* 0xfffffff0e5057807 */ /* 0x000fe20006800000 */
[----:B------:R-:W-:Y:S01]  /*24c0*/  IMAD.SHL.U32 R21, R14, 0x2, RZ ;  /* 0x000000020e157824 */ /* 0x000fe200078e00ff */
[C---:B------:R-:W-:Y:S02]  /*24d0*/  LOP3.LUT R17, R11.reuse, 0x8, R4, 0xf8, !PT ;  /* 0x000000080b117812 */ /* 0x040fe400078ef804 */
[----:B------:R-:W-:Y:S02]  /*24e0*/  SHF.R.U32.HI R230, RZ, 0x3, R11 ;  /* 0x00000003ffe67819 */ /* 0x000fe4000001160b */
[----:B------:R-:W-:-:S02]  /*24f0*/  LOP3.LUT R11, R11, 0x30, R238, 0xf8, !PT ;  /* 0x000000300b0b7812 */ /* 0x000fc400078ef8ee */
[C---:B------:R-:W-:Y:S02]  /*2500*/  LEA.HI.SX32 R238, R19.reuse, R238, 0x1e ;  /* 0x000000ee13ee7211 */ /* 0x040fe400078ff2ff */
[----:B------:R-:W-:Y:S02]  /*2510*/  LOP3.LUT R19, R19, 0xfffffffc, RZ, 0xc0, !PT ;  /* 0xfffffffc13137812 */ /* 0x000fe400078ec0ff */
[----:B------:R-:W-:Y:S01]  /*2520*/  LOP3.LUT R11, R11, 0x8, R4, 0xf8, !PT ;  /* 0x000000080b0b7812 */ /* 0x000fe200078ef804 */
[----:B------:R-:W-:Y:S01]  /*2530*/  IMAD.SHL.U32 R4, R9, 0x2, RZ ;  /* 0x0000000209047824 */ /* 0x000fe200078e00ff */
[----:B------:R-:W-:Y:S01]  /*2540*/  LOP3.LUT P6, RZ, R8, 0x4, RZ, 0xc0, !PT ;  /* 0x0000000408ff7812 */ /* 0x000fe200078cc0ff */
[----:B------:R-:W-:Y:S01]  /*2550*/  IMAD.IADD R10, R10, 0x1, -R19 ;  /* 0x000000010a0a7824 */ /* 0x000fe200078e0a13 */
[-C--:B------:R-:W-:Y:S02]  /*2560*/  LOP3.LUT R17, R17, R230.reuse, RZ, 0x3c, !PT ;  /* 0x000000e611117212 */ /* 0x080fe400078e3cff */
[----:B------:R-:W-:Y:S01]  /*2570*/  LOP3.LUT R13, R4, 0x2, R13, 0xe2, !PT ;  /* 0x00000002040d7812 */ /* 0x000fe200078ee20d */
[----:B------:R-:W-:Y:S01]  /*2580*/  IMAD R231, R10, -0x2, R3 ;  /* 0xfffffffe0ae77824 */ /* 0x000fe200078e0203 */
[----:B------:R-:W-:Y:S01]  /*2590*/  SEL R3, R227, 0xffffffe0, !P0 ;  /* 0xffffffe0e3037807 */ /* 0x000fe20004000000 */
[----:B------:R-:W-:Y:S01]  /*25a0*/  IMAD R228, R228, 0x200, R17 ;  /* 0x00000200e4e47824 */ /* 0x000fe200078e0211 */
[C---:B------:R-:W-:Y:S01]  /*25b0*/  LOP3.LUT P0, RZ, R8.reuse, 0x2, RZ, 0xc0, !PT ;  /* 0x0000000208ff7812 */ /* 0x040fe2000780c0ff */
[----:B------:R-:W-:Y:S01]  /*25c0*/  IMAD.SHL.U32 R8, R8, 0x40, RZ ;  /* 0x0000004008087824 */ /* 0x000fe200078e00ff */
[----:B------:R-:W-:Y:S01]  /*25d0*/  SHF.R.U32.HI R4, RZ, 0x3, R223 ;  /* 0x00000003ff047819 */ /* 0x000fe200000116df */
[----:B------:R-:W-:Y:S01]  /*25e0*/  IMAD.SHL.U32 R228, R228, 0x2, RZ ;  /* 0x00000002e4e47824 */ /* 0x000fe200078e00ff */
[----:B------:R-:W-:Y:S01]  /*25f0*/  LOP3.LUT R230, R11, R230, RZ, 0x3c, !PT ;  /* 0x000000e60be67212 */ /* 0x000fe200078e3cff */
[----:B------:R-:W-:Y:S01]  /*2600*/  IMAD.SHL.U32 R11, R6, 0x40, RZ ;  /* 0x00000040060b7824 */ /* 0x000fe200078e00ff */
[----:B------:R-:W-:Y:S01]  /*2610*/  LOP3.LUT R4, R4, 0x38, RZ, 0xc0, !PT ;  /* 0x0000003804047812 */ /* 0x000fe200078ec0ff */
[----:B------:R-:W-:Y:S01]  /*2620*/  IMAD R220, R5, 0x2, R228 ;  /* 0x0000000205dc7824 */ /* 0x000fe200078e02e4 */
[----:B------:R-:W-:Y:S01]  /*2630*/  LOP3.LUT R9, R8, 0x1c0, RZ, 0xc0, !PT ;  /* 0x000001c008097812 */ /* 0x000fe200078ec0ff */
[----:B------:R-:W-:Y:S01]  /*2640*/  IMAD R230, R7, 0x200, R230 ;  /* 0x0000020007e67824 */ /* 0x000fe200078e02e6 */
[----:B------:R-:W-:Y:S01]  /*2650*/  LOP3.LUT R223, R4, R223, R232, 0x1e, !PT ;  /* 0x000000df04df7212 */ /* 0x000fe200078e1ee8 */
[----:B------:R-:W-:Y:S01]  /*2660*/  IMAD R219, R3, 0x2, R228 ;  /* 0x0000000203db7824 */ /* 0x000fe200078e02e4 */
[----:B------:R-:W-:Y:S01]  /*2670*/  LOP3.LUT R11, R11, 0xfffffe00, RZ, 0xc0, !PT ;  /* 0xfffffe000b0b7812 */ /* 0x000fe200078ec0ff */
[----:B------:R-:W-:Y:S01]  /*2680*/  IMAD R218, R3, 0x2, R220 ;  /* 0x0000000203da7824 */ /* 0x000fe200078e02dc */
[----:B------:R-:W-:-:S02]  /*2690*/  SHF.R.U32.HI R4, RZ, 0x3, R9 ;  /* 0x00000003ff047819 */ /* 0x000fc40000011609 */
[----:B------:R-:W-:Y:S01]  /*26a0*/  LOP3.LUT P5, RZ, R14, 0x2, RZ, 0xc0, !PT ;  /* 0x000000020eff7812 */ /* 0x000fe200078ac0ff */
[----:B------:R-:W-:Y:S01]  /*26b0*/  IMAD R7, R0, 0x400, R11 ;  /* 0x0000040000077824 */ /* 0x000fe200078e020b */
[----:B------:R-:W-:Y:S02]  /*26c0*/  LOP3.LUT R232, R4, R9, R232, 0x1e, !PT ;  /* 0x0000000904e87212 */ /* 0x000fe400078e1ee8 */
[----:B------:R-:W-:Y:S02]  /*26d0*/  LOP3.LUT R224, R224, 0x18, R21, 0x78, !PT ;  /* 0x00000018e0e07812 */ /* 0x000fe400078e7815 */
[----:B------:R-:W-:Y:S01]  /*26e0*/  SEL R229, R229, 0xfffffff0, !P0 ;  /* 0xfffffff0e5e57807 */ /* 0x000fe20004000000 */
[----:B------:R-:W-:Y:S01]  /*26f0*/  IMAD.IADD R232, R7, 0x1, R232 ;  /* 0x0000000107e87824 */ /* 0x000fe200078e02e8 */
[----:B------:R-:W-:Y:S01]  /*2700*/  LOP3.LUT R2, R4, R2, R9, 0x1e, !PT ;  /* 0x0000000204027212 */ /* 0x000fe200078e1e09 */
[----:B------:R-:W-:Y:S01]  /*2710*/  IMAD.SHL.U32 R224, R224, 0x2, RZ ;  /* 0x00000002e0e07824 */ /* 0x000fe200078e00ff */
[----:B------:R-:W-:Y:S01]  /*2720*/  SEL R227, R227, 0xffffffe0, !P6 ;  /* 0xffffffe0e3e37807 */ /* 0x000fe20007000000 */
[----:B------:R-:W-:Y:S01]  /*2730*/  IMAD.SHL.U32 R0, R232, 0x2, RZ ;  /* 0x00000002e8007824 */ /* 0x000fe200078e00ff */
[----:B------:R-:W-:Y:S01]  /*2740*/  SEL R217, R217, 0xe0, !P5 ;  /* 0x000000e0d9d97807 */ /* 0x000fe20006800000 */
[----:B------:R-:W-:Y:S01]  /*2750*/  IMAD.SHL.U32 R226, R229, 0x2, RZ ;  /* 0x00000002e5e27824 */ /* 0x000fe200078e00ff */
[----:B------:R-:W-:Y:S01]  /*2760*/  LOP3.LUT R222, R2, R11, RZ, 0xfc, !PT ;  /* 0x0000000b02de7212 */ /* 0x000fe200078efcff */
[----:B------:R-:W-:Y:S01]  /*2770*/  IMAD.SHL.U32 R216, R232, 0x2, RZ ;  /* 0x00000002e8d87824 */ /* 0x000fe200078e00ff */
[----:B------:R-:W-:Y:S01]  /*2780*/  IADD3 R0, R0, 0x1b080, RZ ;  /* 0x0001b08000007810 */ /* 0x000fe20007ffe0ff */
[----:B------:R-:W-:Y:S01]  /*2790*/  IMAD R217, R217, 0x2, R224 ;  /* 0x00000002d9d97824 */ /* 0x000fe200078e02e0 */
[----:B------:R-:W-:Y:S01]  /*27a0*/  LOP3.LUT R236, R13, R236, RZ, 0xfc, !PT ;  /* 0x000000ec0dec7212 */ /* 0x000fe200078efcff */
[----:B------:R-:W-:Y:S01]  /*27b0*/  IMAD.IADD R221, R232, 0x1, R229 ;  /* 0x00000001e8dd7824 */ /* 0x000fe200078e02e5 */
[----:B------:R-:W-:Y:S01]  /*27c0*/  LEA R223, R223, 0x23c80, 0x1 ;  /* 0x00023c80dfdf7811 */ /* 0x000fe200078e08ff */
[----:B------:R-:W-:Y:S01]  /*27d0*/  IMAD R225, R227, 0x2, R0 ;  /* 0x00000002e3e17824 */ /* 0x000fe200078e0200 */
[----:B------:R-:W-:Y:S01]  /*27e0*/  LEA R222, R222, 0x80, 0x1 ;  /* 0x00000080dede7811 */ /* 0x000fe200078e08ff */
[----:B------:R-:W-:-:S02]  /*27f0*/  IMAD.IADD R227, R232, 0x1, R227 ;  /* 0x00000001e8e37824 */ /* 0x000fc400078e02e3 */
[----:B-1----:R-:W-:Y:S02]  /*2800*/  IMAD.IADD R0, R216, 0x1, R226 ;  /* 0x00000001d8007824 */ /* 0x002fe400078e02e2 */
.L_x_816:
        /* <DEDUP_REMOVED lines=218> */
.L_x_814:
        /* <DEDUP_REMOVED lines=429> */
.L_x_815:
        /* <DEDUP_REMOVED lines=296> */
.L_x_813:
[----:B------:R-:W-:Y:S05]  /*6300*/  @P1 EXIT ;  /* 0x000000000000194d */ /* 0x000fea0003800000 */
[----:B------:R-:W-:-:S04]  /*6310*/  ISETP.NE.U32.AND P1, PT, RZ, c[0x0][0x360], PT ;  /* 0x0000d800ff007a0c */ /* 0x000fc80003f25070 */
[----:B------:R-:W-:-:S13]  /*6320*/  ISETP.NE.AND.EX P1, PT, RZ, c[0x0][0x364], PT, P1 ;  /* 0x0000d900ff007a0c */ /* 0x000fda0003f25310 */
[----:B-----5:R-:W-:-:S04]  /*6330*/  @P1 IMAD.MOV.U32 R3, RZ, RZ, 0x4 ;  /* 0x00000004ff031424 */ /* 0x020fc800078e00ff */
[----:B------:R-:W-:-:S05]  /*6340*/  @P1 IMAD.WIDE R4, R240, R3, c[0x0][0x360] ;  /* 0x0000d800f0041625 */ /* 0x000fca00078e0203 */
[----:B------:R2:W3:Y:S01]  /*6350*/  @P1 LDG.E R7, [R4.64] ;  /* 0x0000000e04071981 */ /* 0x0004e2000c1e1900 */
[----:B------:R-:W4:Y:S01]  /*6360*/  S2UR UR6, SR_CTAID.X ;  /* 0x00000000000679c3 */ /* 0x000f220000002500 */
[----:B------:R-:W-:Y:S01]  /*6370*/  IMAD.MOV.U32 R0, RZ, RZ, 0x1 ;  /* 0x00000001ff007424 */ /* 0x000fe200078e00ff */
[----:B------:R-:W-:Y:S01]  /*6380*/  ULDC UR5, c[0x0][0x358] ;  /* 0x0000d60000057ab9 */ /* 0x000fe20000000800 */
[----:B------:R-:W1:Y:S01]  /*6390*/  S2R R2, SR_CTAID.Y ;  /* 0x0000000000027919 */ /* 0x000e620000002600 */
[----:B------:R-:W-:Y:S01]  /*63a0*/  ULDC UR4, c[0x0][0x2f4] ;  /* 0x0000bd0000047ab9 */ /* 0x000fe20000000800 */
[----:B------:R-:W-:Y:S02]  /*63b0*/  IMAD R3, R240, c[0x0][0x2f4], RZ ;  /* 0x0000bd00f0037a24 */ /* 0x000fe400078e02ff */
[----:B------:R-:W-:Y:S01]  /*63c0*/  BAR.SYNC.DEFER_BLOCKING 0x1, 0x100 ;  /* 0x0044000000007b1d */ /* 0x000fe20000010000 */
[----:B------:R-:W-:-:S05]  /*63d0*/  ISETP.NE.AND P0, PT, R0, c[0x0][0x338], PT ;  /* 0x0000ce0000007a0c */ /* 0x000fca0003f05270 */
[----:B------:R-:W-:Y:S01]  /*63e0*/  BSSY B0, `(.L_x_817) ;  /* 0x0000023000007945 */ /* 0x000fe20003800000 */
[----:B----4-:R-:W-:Y:S01]  /*63f0*/  UIMAD UR5, UR6, UR5, URZ ;  /* 0x00000005060572a4 */ /* 0x010fe2000f8e023f */
[----:B--2---:R-:W-:-:S06]  /*6400*/  SHF.R.S32.HI R4, RZ, 0x1f, R3 ;  /* 0x0000001fff047819 */ /* 0x004fcc0000011403 */
[----:B-1----:R-:W-:Y:S01]  /*6410*/  @P0 IMAD.HI.U32 R0, R2, c[0x0][0x33c], RZ ;  /* 0x0000cf0002000a27 */ /* 0x002fe200078e00ff */
[----:B------:R-:W-:-:S03]  /*6420*/  UIMAD UR5, UR5, UR4, URZ ;  /* 0x00000004050572a4 */ /* 0x000fc6000f8e023f */
[----:B------:R-:W-:Y:S01]  /*6430*/  IMAD.MOV.U32 R8, RZ, RZ, R2 ;  /* 0x000000ffff087224 */ /* 0x000fe200078e0002 */
[----:B------:R-:W-:Y:S01]  /*6440*/  @P0 SHF.R.U32.HI R8, RZ, c[0x0][0x340], R0 ;  /* 0x0000d000ff080a19 */ /* 0x000fe20000011600 */
[----:B------:R-:W-:Y:S01]  /*6450*/  USHF.R.S32.HI UR4, URZ, 0x1f, UR5 ;  /* 0x0000001f3f047899 */ /* 0x000fe20008011405 */
        /* <DEDUP_REMOVED lines=10> */
[C---:B---3--:R-:W-:Y:S01]  /*6500*/  @P1 IMAD R7, R240.reuse, 0x50, R7 ;  /* 0x00000050f0071824 */ /* 0x048fe200078e0207 */
[----:B------:R-:W-:-:S03]  /*6510*/  SEL R240, R240, RZ, !P1 ;  /* 0x000000fff0f07207 */ /* 0x000fc60004800000 */
[----:B------:R-:W-:-:S05]  /*6520*/  @P1 IMAD.HI R7, R7, 0x66666667, RZ ;  /* 0x6666666707071827 */ /* 0x000fca00078e02ff */
[----:B------:R-:W-:-:S04]  /*6530*/  @P1 SHF.R.U32.HI R6, RZ, 0x1f, R7 ;  /* 0x0000001fff061819 */ /* 0x000fc80000011607 */
[----:B------:R-:W-:Y:S01]  /*6540*/  @P1 LEA.HI.SX32 R6, R7, R6, 0x1b ;  /* 0x0000000607061211 */ /* 0x000fe200078fdaff */
[----:B------:R-:W-:-:S04]  /*6550*/  IMAD.MOV R7, RZ, RZ, -R8 ;  /* 0x000000ffff077224 */ /* 0x000fc800078e0a08 */
[----:B------:R-:W-:Y:S02]  /*6560*/  @P1 IMAD R6, R6, 0x3c00, RZ ;  /* 0x00003c0006061824 */ /* 0x000fe400078e02ff */
[----:B------:R-:W-:Y:S02]  /*6570*/  IMAD R7, R7, c[0x0][0x338], R2 ;  /* 0x0000ce0007077a24 */ /* 0x000fe400078e0202 */
[--C-:B------:R-:W-:Y:S01]  /*6580*/  @P1 IMAD.MOV.U32 R12, RZ, RZ, R6.reuse ;  /* 0x000000ffff0c1224 */ /* 0x100fe200078e0006 */
[----:B------:R-:W-:Y:S01]  /*6590*/  @P1 SHF.R.S32.HI R13, RZ, 0x1f, R6 ;  /* 0x0000001fff0d1819 */ /* 0x000fe20000011406 */
[----:B------:R-:W-:Y:S01]  /*65a0*/  @!P1 CS2R R12, SRZ ;  /* 0x00000000000c9805 */ /* 0x000fe2000001ff00 */
[----:B------:R-:W-:Y:S05]  /*65b0*/  @P2 BRA `(.L_x_818) ;  /* 0x0000005000002947 */ /* 0x000fea0003800000 */
.L_x_819:
[----:B------:R-:W2:Y:S01]  /*65c0*/  LDG.E.STRONG.GPU R2, [R10.64] ;  /* 0x0000000e0a027981 */ /* 0x000ea2000c1ef900 */
[----:B------:R-:W-:Y:S01]  /*65d0*/  YIELD ;  /* 0x0000000000007946 */ /* 0x000fe20003800000 */
[----:B--2---:R-:W-:Y:S01]  /*65e0*/  ISETP.NE.AND P0, PT, R2, R7, PT ;  /* 0x000000070200720c */ /* 0x004fe20003f05270 */
[----:B------:R-:W-:-:S12]  /*65f0*/  CCTL.IVALL ;  /* 0x00000000ff00798f */ /* 0x000fd80002000000 */
[----:B------:R-:W-:Y:S05]  /*6600*/  @P0 BRA `(.L_x_819) ;  /* 0xffffffb000000947 */ /* 0x000fea000383ffff */
.L_x_818:
[----:B------:R-:W-:Y:S05]  /*6610*/  BSYNC B0 ;  /* 0x0000000000007941 */ /* 0x000fea0003800000 */
.L_x_817:
[----:B------:R-:W-:Y:S01]  /*6620*/  MOV R2, 0xffffffff ;  /* 0xffffffff00027802 */ /* 0x000fe20000000f00 */
[----:B------:R-:W-:Y:S05]  /*6630*/  BRA.CONV ~URZ, `(.L_x_820) ;  /* 0x000000237f007947 */ /* 0x000fea000b800000 */
[----:B------:R-:W-:Y:S02]  /*6640*/  MOV R6, 0x6660 ;  /* 0x0000666000067802 */ /* 0x000fe40000000f00 */
[----:B------:R-:W-:Y:S05]  /*6650*/  CALL.REL.NOINC `($__internal_7_$__cuda_sm70_warpsync) ;  /* 0x00000c1000007944 */ /* 0x000fea0003c00000 */
.L_x_820:
        /* <DEDUP_REMOVED lines=78> */
[----:B-1----:R-:W-:Y:S05]  /*6b40*/  CALL.REL.NOINC `($__internal_7_$__cuda_sm70_warpsync) ;  /* 0x0000072000007944 */ /* 0x002fea0003c00000 */
.L_x_821:
        /* <DEDUP_REMOVED lines=12> */
.L_x_823:
[----:B------:R-:W-:Y:S05]  /*6c10*/  BSYNC B0 ;  /* 0x0000000000007941 */ /* 0x000fea0003800000 */
.L_x_822:
[----:B--2---:R-:W-:Y:S01]  /*6c20*/  IADD3 R10, P0, R3, c[0x0][0x348], RZ ;  /* 0x0000d200030a7a10 */ /* 0x004fe20007f1e0ff */
[----:B------:R-:W-:Y:S03]  /*6c30*/  BSSY B0, `(.L_x_824) ;  /* 0x0000008000007945 */ /* 0x000fe60003800000 */
[----:B------:R-:W-:Y:S01]  /*6c40*/  IADD3.X R11, R4, c[0x0][0x34c], RZ, P0, !PT ;  /* 0x0000d300040b7a10 */ /* 0x000fe200007fe4ff */
[----:B------:R-:W-:Y:S05]  /*6c50*/  @P2 BRA `(.L_x_825) ;  /* 0x0000005000002947 */ /* 0x000fea0003800000 */
.L_x_826:
[----:B------:R-:W2:Y:S01]  /*6c60*/  LDG.E.STRONG.GPU R4, [R10.64] ;  /* 0x0000000e0a047981 */ /* 0x000ea2000c1ef900 */
[----:B------:R-:W-:Y:S01]  /*6c70*/  YIELD ;  /* 0x0000000000007946 */ /* 0x000fe20003800000 */
[----:B--2---:R-:W-:Y:S01]  /*6c80*/  ISETP.NE.AND P0, PT, R4, R7, PT ;  /* 0x000000070400720c */ /* 0x004fe20003f05270 */
[----:B------:R-:W-:-:S12]  /*6c90*/  CCTL.IVALL ;  /* 0x00000000ff00798f */ /* 0x000fd80002000000 */
[----:B------:R-:W-:Y:S05]  /*6ca0*/  @P0 BRA `(.L_x_826) ;  /* 0xffffffb000000947 */ /* 0x000fea000383ffff */
.L_x_825:
[----:B------:R-:W-:Y:S05]  /*6cb0*/  BSYNC B0 ;  /* 0x0000000000007941 */ /* 0x000fea0003800000 */
.L_x_824:
[----:B------:R-:W-:Y:S05]  /*6cc0*/  BRA.CONV ~URZ, `(.L_x_827) ;  /* 0x000000237f007947 */ /* 0x000fea000b800000 */
[----:B------:R-:W-:Y:S02]  /*6cd0*/  MOV R6, 0x6cf0 ;  /* 0x00006cf000067802 */ /* 0x000fe40000000f00 */
[----:B-1----:R-:W-:Y:S05]  /*6ce0*/  CALL.REL.NOINC `($__internal_7_$__cuda_sm70_warpsync) ;  /* 0x0000058000007944 */ /* 0x002fea0003c00000 */
.L_x_827:
        /* <DEDUP_REMOVED lines=75> */
[----:B-12---:R-:W-:Y:S05]  /*71a0*/  CALL.REL.NOINC `($__internal_7_$__cuda_sm70_warpsync) ;  /* 0x000000c000007944 */ /* 0x006fea0003c00000 */
.L_x_828:
        /* <DEDUP_REMOVED lines=12> */
        .weak           $__internal_7_$__cuda_sm70_warpsync
        .type           $__internal_7_$__cuda_sm70_warpsync,@function
        .size           $__internal_7_$__cuda_sm70_warpsync,(.L_x_1409 - $__internal_7_$__cuda_sm70_warpsync)
$__internal_7_$__cuda_sm70_warpsync:
[----:B------:R-:W-:Y:S01]  /*7270*/  MOV R14, R6 ;  /* 0x00000006000e7202 */ /* 0x000fe20000000f00 */
[----:B------:R-:W-:Y:S04]  /*7280*/  WARPSYNC R2 ;  /* 0x0000000200007348 */ /* 0x000fe80003800000 */
[----:B------:R-:W-:-:S04]  /*7290*/  MOV R15, 0x0 ;  /* 0x00000000000f7802 */ /* 0x000fc80000000f00 */
[----:B------:R-:W-:Y:S05]  /*72a0*/  RET.REL.NODEC R14 `(_ZN7cutlass13device_kernelIN5flash19enable_sm80_to_sm89INS1_16FlashAttnBwdSm80INS1_25CollectiveMainloopBwdSm80ILi2ELi1EN4cute5tupleIJNS5_1CILi64EEENS7_ILi80EEENS7_ILi192EEEEEENS_6half_tEfNS_4arch4Sm80ELb0ELb0ELb0ELb1ELb1ELb0ELb1ELb0ELi2ELi4ELi2ELi2ELb0EEENS1_24CollectiveEpilogueBwdGQAISB_fSE_Li256ELb1ELb1EEENS1_19SingleTileSchedulerILb1ELb0ELb0ELi80EEEEEEEEEvNT_6ParamsE) ;  /* 0xffff8d500e007950 */ /* 0x000fea0003c3ffff */
.L_x_829:
        /* <DEDUP_REMOVED lines=13> */
.L_x_1409:


//--------------------- .text._ZN7cutlass13device_kernelIN5flash19enable_sm80_to_sm89INS1_16FlashAttnBwdSm80INS1_25CollectiveMainloopBwdSm80ILi2ELi1EN4cute5tupleIJNS5_1CILi64EEENS7_ILi80EEENS7_ILi192EEEEEENS_6half_tEfNS_4arch4Sm80ELb0ELb1ELb0ELb0ELb0ELb0ELb1ELb0ELi2ELi4ELi2ELi2ELb0EEENS1_21CollectiveEpilogueBwdISB_SC_SE_Li256ELb0ELb1ELi4EEENS1_19SingleTileSchedulerILb0ELb0ELb0ELi80EEEEEEEEEvNT_6ParamsE --------------------------
	.section	.text._ZN7cutlass13device_kernelIN5flash19enable_sm80_to_sm89INS1_16FlashAttnBwdSm80INS1_25CollectiveMainloopBwdSm80ILi2ELi1EN4cute5tupleIJNS5_1CILi64EEENS7_ILi80EEENS7_ILi192EEEEEENS_6half_tEfNS_4arch4Sm80ELb0ELb1ELb0ELb0ELb0ELb0ELb1ELb0ELi2ELi4ELi2ELi2ELb0EEENS1_21CollectiveEpilogueBwdISB_SC_SE_Li256ELb0ELb1ELi4EEENS1_19SingleTileSchedulerILb0ELb0ELb0ELi80EEEEEEEEEvNT_6ParamsE,"ax",@progbits
	.sectioninfo	@"SHI_REGISTERS=255"
	.align	128
.text._ZN7cutlass13device_kernelIN5flash19enable_sm80_to_sm89INS1_16FlashAttnBwdSm80INS1_25CollectiveMainloopBwdSm80ILi2ELi1EN4cute5tupleIJNS5_1CILi64EEENS7_ILi80EEENS7_ILi192EEEEEENS_6half_tEfNS_4arch4Sm80ELb0ELb1ELb0ELb0ELb0ELb0ELb1ELb0ELi2ELi4ELi2ELi2ELb0EEENS1_21CollectiveEpilogueBwdISB_SC_SE_Li256ELb0ELb1ELi4EEENS1_19SingleTileSchedulerILb0ELb0ELb0ELi80EEEEEEEEEvNT_6ParamsE:
        .type           _ZN7cutlass13device_kernelIN5flash19enable_sm80_to_sm89INS1_16FlashAttnBwdSm80INS1_25CollectiveMainloopBwdSm80ILi2ELi1EN4cute5tupleIJNS5_1CILi64EEENS7_ILi80EEENS7_ILi192EEEEEENS_6half_tEfNS_4arch4Sm80ELb0ELb1ELb0ELb0ELb0ELb0ELb1ELb0ELi2ELi4ELi2ELi2ELb0EEENS1_21CollectiveEpilogueBwdISB_SC_SE_Li256ELb0ELb1ELi4EEENS1_19SingleTileSchedulerILb0ELb0ELb0ELi80EEEEEEEEEvNT_6ParamsE,@function
        .size           _ZN7cutlass13device_kernelIN5flash19enable_sm80_to_sm89INS1_16FlashAttnBwdSm80INS1_25CollectiveMainloopBwdSm80ILi2ELi1EN4cute5tupleIJNS5_1CILi64EEENS7_ILi80EEENS7_ILi192EEEEEENS_6half_tEfNS_4arch4Sm80ELb0ELb1ELb0ELb0ELb0ELb0ELb1ELb0ELi2ELi4ELi2ELi2ELb0EEENS1_21CollectiveEpilogueBwdISB_SC_SE_Li256ELb0ELb1ELi4EEENS1_19SingleTileSchedulerILb0ELb0ELb0ELi80EEEEEEEEEvNT_6ParamsE,(.L_x_1411 - _ZN7cutlass13device_kernelIN5flash19enable_sm80_to_sm89INS1_16FlashAttnBwdSm80INS1_25CollectiveMainloopBwdSm80ILi2ELi1EN4cute5tupleIJNS5_1CILi64EEENS7_ILi80EEENS7_ILi192EEEEEENS_6half_tEfNS_4arch4Sm80ELb0ELb1ELb0ELb0ELb0ELb0ELb1ELb0ELi2ELi4ELi2ELi2ELb0EEENS1_21CollectiveEpilogueBwdISB_SC_SE_Li256ELb0ELb1ELi4EEENS1_19SingleTileSchedulerILb0ELb0ELb0ELi80EEEEEEEEEvNT_6ParamsE)
        .other          _ZN7cutlass13device_kernelIN5flash19enable_sm80_to_sm89INS1_16FlashAttnBwdSm80INS1_25CollectiveMainloopBwdSm80ILi2ELi1EN4cute5tupleIJNS5_1CILi64EEENS7_ILi80EEENS7_ILi192EEEEEENS_6half_tEfNS_4arch4Sm80ELb0ELb1ELb0ELb0ELb0ELb0ELb1ELb0ELi2ELi4ELi2ELi2ELb0EEENS1_21CollectiveEpilogueBwdISB_SC_SE_Li256ELb0ELb1ELi4EEENS1_19SingleTileSchedulerILb0ELb0ELb0ELi80EEEEEEEEEvNT_6ParamsE,@"STO_CUDA_ENTRY STV_DEFAULT"
_ZN7cutlass13device_kernelIN5flash19enable_sm80_to_sm89INS1_16FlashAttnBwdSm80INS1_25CollectiveMainloopBwdSm80ILi2ELi1EN4cute5tupleIJNS5_1CILi64EEENS7_ILi80EEENS7_ILi192EEEEEENS_6half_tEfNS_4arch4Sm80ELb0ELb1ELb0ELb0ELb0ELb0ELb1ELb0ELi2ELi4ELi2ELi2ELb0EEENS1_21CollectiveEpilogueBwdISB_SC_SE_Li256ELb0ELb1ELi4EEENS1_19SingleTileSchedulerILb0ELb0ELb0ELi80EEEEEEEEEvNT_6ParamsE:
[----:B------:R-:W-:Y:S02]  /*0000*/  MOV R1, c[0x0][0x28] ;  /* 0x00000a0000017a02 */ /* 0x000fe40000000f00 */
[----:B------:R-:W1:Y:S02]  /*0010*/  S2R R252, SR_CTAID.Z ;  /* 0x0000000000fc7919 */ /* 0x000e640000002700 */
[----:B-1----:R-:W-:-:S13]  /*0020*/  ISETP.GE.AND P0, PT, R252, RZ, PT ;  /* 0x000000fffc00720c */ /* 0x002fda0003f06270 */
        /* <DEDUP_REMOVED lines=11> */
[----:B--23--:R-:W-:Y:S02]  /*00e0*/  UIMAD UR5, UR17, 0x50, UR6 ;  /* 0x00000050110578a4 */ /* 0x00cfe4000f8e0206 */
[----:B------:R-:W-:Y:S02]  /*00f0*/  ULDC UR4, c[0x0][0x198] ;  /* 0x0000660000047ab9 */ /* 0x000fe40000000800 */
[----:B------:R-:W-:-:S04]  /*0100*/  UIADD3 UR5, UR5, 0x8f, URZ ;  /* 0x0000008f05057890 */ /* 0x000fc8000fffe03f */
        /* <DEDUP_REMOVED lines=8> */
.L_x_830:
[----:B--23--:R-:W-:Y:S01]  /*0190*/  UIMAD UR6, UR17, 0x50, UR6 ;  /* 0x00000050110678a4 */ /* 0x00cfe2000f8e0206 */
[----:B------:R-:W-:Y:S01]  /*01a0*/  PLOP3.LUT P1, PT, PT, PT, PT, 0x80, 0x0 ;  /* 0x000000000000781c */ /* 0x000fe20003f2f070 */
        /* <DEDUP_REMOVED lines=75> */
[----:B------:R-:W1:Y:S01]  /*0660*/  S2R R12, SR_CTAID.X ;  /* 0x00000000000c7919 */ /* 0x000e620000002500 */
[----:B------:R-:W-:Y:S01]  /*0670*/  SHF.R.S32.HI R31, RZ, 0x1f, R252 ;  /* 0x0000001fff1f7819 */ /* 0x000fe200000114fc */
[----:B------:R-:W-:Y:S01]  /*0680*/  UIMAD UR17, UR17, -0x50, URZ ;  /* 0xffffffb0111178a4 */ /* 0x000fe2000f8e023f */
[----:B------:R-:W-:Y:S01]  /*0690*/  ISETP.NE.AND P0, PT, R0, 0x1, PT ;  /* 0x000000010000780c */ /* 0x000fe20003f05270 */
[----:B------:R-:W-:Y:S01]  /*06a0*/  IMAD.MOV.U32 R0, RZ, RZ, R30 ;  /* 0x000000ffff007224 */ /* 0x000fe200078e001e */
[-C--:B------:R-:W-:Y:S01]  /*06b0*/  LEA.HI R20, R16, R228.reuse, RZ, 0x3 ;  /* 0x000000e410147211 */ /* 0x080fe200078f18ff */
[C---:B------:R-:W-:Y:S01]  /*06c0*/  IMAD R7, R31.reuse, c[0x0][0x1e8], RZ ;  /* 0x00007a001f077a24 */ /* 0x040fe200078e02ff */
[----:B------:R-:W-:Y:S01]  /*06d0*/  ISETP.GT.AND P1, PT, R228, 0x7f, PT ;  /* 0x0000007fe400780c */ /* 0x000fe20003f24270 */
[----:B------:R-:W-:Y:S01]  /*06e0*/  IMAD R8, R31, c[0x0][0x1b8], RZ ;  /* 0x00006e001f087a24 */ /* 0x000fe200078e02ff */
[----:B------:R-:W-:Y:S01]  /*06f0*/  LOP3.LUT R2, R20, 0xfffffff8, RZ, 0xc0, !PT ;  /* 0xfffffff814027812 */ /* 0x000fe200078ec0ff */
[----:B------:R-:W-:Y:S01]  /*0700*/  IMAD.MOV.U32 R15, RZ, RZ, c[0x0][0x1d8] ;  /* 0x00007600ff0f7624 */ /* 0x000fe200078e00ff */
[----:B------:R-:W-:Y:S01]  /*0710*/  SHF.R.S32.HI R232, RZ, 0x3, R20 ;  /* 0x00000003ffe87819 */ /* 0x000fe20000011414 */
[----:B------:R-:W-:Y:S01]  /*0720*/  IMAD R8, R252, c[0x0][0x1bc], R8 ;  /* 0x00006f00fc087a24 */ /* 0x000fe200078e0208 */
[----:B------:R-:W-:Y:S01]  /*0730*/  SHF.R.S32.HI R28, RZ, 0x1f, R30 ;  /* 0x0000001fff1c7819 */ /* 0x000fe2000001141e */
[----:B------:R-:W-:Y:S01]  /*0740*/  IMAD.IADD R19, R228, 0x1, -R2 ;  /* 0x00000001e4137824 */ /* 0x000fe200078e0a02 */
[----:B------:R-:W-:Y:S01]  /*0750*/  SHF.R.S32.HI R233, RZ, 0x1f, R232 ;  /* 0x0000001fffe97819 */ /* 0x000fe200000114e8 */
[----:B------:R-:W-:Y:S01]  /*0760*/  @P0 IMAD.HI.U32 R3, R30, c[0x0][0x24c], RZ ;  /* 0x000093001e030a27 */ /* 0x000fe200078e00ff */
[----:B------:R-:W-:Y:S01]  /*0770*/  USHF.R.S32.HI UR6, URZ, 0x1f, UR8 ;  /* 0x0000001f3f067899 */ /* 0x000fe20008011408 */
[----:B------:R-:W-:Y:S01]  /*0780*/  SHF.R.S32.HI R229, RZ, 0x1f, R228 ;  /* 0x0000001fffe57819 */ /* 0x000fe200000114e4 */
[----:B------:R-:W-:Y:S01]  /*0790*/  USHF.L.U32 UR5, UR8, 0x6, URZ ;  /* 0x0000000608057899 */ /* 0x000fe2000800063f */
[----:B------:R-:W-:Y:S01]  /*07a0*/  IMAD.SHL.U32 R10, R19, 0x8, RZ ;  /* 0x00000008130a7824 */ /* 0x000fe200078e00ff */
[----:B------:R-:W-:Y:S01]  /*07b0*/  @P0 SHF.R.U32.HI R0, RZ, c[0x0][0x250], R3 ;  /* 0x00009400ff000a19 */ /* 0x000fe20000011603 */
[----:B------:R-:W-:Y:S01]  /*07c0*/  IMAD.MOV.U32 R27, RZ, RZ, 0x5 ;  /* 0x00000005ff1b7424 */ /* 0x000fe200078e00ff */
[----:B------:R-:W-:Y:S01]  /*07d0*/  USHF.R.S32.HI UR4, URZ, 0x1f, UR5 ;  /* 0x0000001f3f047899 */ /* 0x000fe20008011405 */
[----:B-1----:R-:W-:Y:S01]  /*07e0*/  IMAD.WIDE R12, R12, 0x50, R232 ;  /* 0x000000500c0c7825 */ /* 0x002fe200078e02e8 */
[----:B------:R-:W-:Y:S01]  /*07f0*/  SHF.R.S32.HI R2, RZ, 0x1f, R0 ;  /* 0x0000001fff027819 */ /* 0x000fe20000011400 */
[----:B------:R-:W-:Y:S01]  /*0800*/  ULDC UR9, c[0x0][0x198] ;  /* 0x0000660000097ab9 */ /* 0x000fe20000000800 */
[--C-:B------:R-:W-:Y:S01]  /*0810*/  SHF.R.S32.HI R11, RZ, 0x1f, R10.reuse ;  /* 0x0000001fff0b7819 */ /* 0x100fe2000001140a */
[----:B------:R-:W-:Y:S01]  /*0820*/  IMAD.SHL.U32 R17, R15, 0x20, RZ ;  /* 0x000000200f117824 */ /* 0x000fe200078e00ff */
[----:B------:R-:W-:Y:S01]  /*0830*/  ISETP.GE.AND P2, PT, R10, c[0x0][0x1cc], PT ;  /* 0x000073000a007a0c */ /* 0x000fe20003f46270 */
[----:B------:R-:W-:Y:S01]  /*0840*/  IMAD R3, R2, c[0x0][0x1e0], RZ ;  /* 0x0000780002037a24 */ /* 0x000fe200078e02ff */
[----:B------:R-:W-:Y:S01]  /*0850*/  IADD3 R21, R10, 0x40, RZ ;  /* 0x000000400a157810 */ /* 0x000fe20007ffe0ff */
[----:B------:R-:W-:Y:S01]  /*0860*/  IMAD.WIDE.U32 R4, R0, c[0x0][0x1e0], R10 ;  /* 0x0000780000047a25 */ /* 0x000fe200078e000a */
[----:B------:R-:W-:Y:S01]  /*0870*/  IADD3 R25, R10, 0x80, RZ ;  /* 0x000000800a197810 */ /* 0x000fe20007ffe0ff */
[----:B------:R-:W-:Y:S01]  /*0880*/  UIADD3 UR9, UR17, UR9, URZ ;  /* 0x0000000911097290 */ /* 0x000fe2000fffe03f */
[----:B------:R-:W-:Y:S01]  /*0890*/  ISETP.GE.AND P3, PT, R21, c[0x0][0x1cc], PT ;  /* 0x0000730015007a0c */ /* 0x000fe20003f66270 */
[----:B------:R-:W-:Y:S01]  /*08a0*/  IMAD R3, R0, c[0x0][0x1e4], R3 ;  /* 0x0000790000037a24 */ /* 0x000fe200078e0203 */
[----:B------:R-:W-:Y:S01]  /*08b0*/  ISETP.GE.AND P4, PT, R25, c[0x0][0x1cc], PT ;  /* 0x0000730019007a0c */ /* 0x000fe20003f86270 */
[----:B------:R-:W-:Y:S01]  /*08c0*/  IMAD R2, R2, c[0x0][0x1b0], RZ ;  /* 0x00006c0002027a24 */ /* 0x000fe200078e02ff */
[----:B------:R-:W-:Y:S01]  /*08d0*/  UMOV UR7, 0x1 ;  /* 0x0000000100077882 */ /* 0x000fe20000000000 */
[----:B------:R-:W-:Y:S01]  /*08e0*/  IMAD.IADD R5, R5, 0x1, R3 ;  /* 0x0000000105057824 */ /* 0x000fe200078e0203 */
[----:B------:R-:W-:Y:S01]  /*08f0*/  UISETP.GE.AND UP1, UPT, UR17, 0x1, UPT ;  /* 0x000000011100788c */ /* 0x000fe2000bf26270 */
[C---:B------:R-:W-:Y:S01]  /*0900*/  IMAD R6, R0.reuse, c[0x0][0x1b4], R2 ;  /* 0x00006d0000067a24 */ /* 0x040fe200078e0202 */
[----:B------:R-:W-:Y:S01]  /*0910*/  UISETP.GE.AND UP0, UPT, UR17, 0x2, UPT ;  /* 0x000000021100788c */ /* 0x000fe2000bf06270 */
[----:B------:R-:W-:Y:S01]  /*0920*/  IMAD.WIDE.U32 R2, R0, c[0x0][0x1b0], R10 ;  /* 0x00006c0000027a25 */ /* 0x000fe200078e000a */
[----:B------:R-:W-:Y:S01]  /*0930*/  UP2UR UR16, UPR, URZ, 0x2 ;  /* 0x000000023f107883 */ /* 0x000fe20008000000 */
[----:B------:R-:W-:Y:S01]  /*0940*/  CS2R R170, SRZ ;  /* 0x0000000000aa7805 */ /* 0x000fe2000001ff00 */
[----:B------:R-:W-:Y:S01]  /*0950*/  UISETP.GE.AND UP1, UPT, UR17, 0x11, UPT ;  /* 0x000000111100788c */ /* 0x000fe2000bf26270 */
[C---:B------:R-:W-:Y:S01]  /*0960*/  IMAD R0, R252.reuse, c[0x0][0x1ec], R7 ;  /* 0x00007b00fc007a24 */ /* 0x040fe200078e0207 */
[----:B------:R-:W-:Y:S01]  /*0970*/  UP2UR UR15, UPR, URZ, 0x1 ;  /* 0x000000013f0f7883 */ /* 0x000fe20008000000 */
[----:B------:R-:W-:Y:S01]  /*0980*/  IMAD.WIDE.U32 R4, R252, c[0x0][0x1e8], R4 ;  /* 0x00007a00fc047a25 */ /* 0x000fe200078e0004 */
[----:B------:R-:W-:Y:S01]  /*0990*/  UISETP.GE.AND UP0, UPT, UR17, 0x12, UPT ;  /* 0x000000121100788c */ /* 0x000fe2000bf06270 */
[----:B------:R-:W-:Y:S01]  /*09a0*/  CS2R R168, SRZ ;  /* 0x0000000000a87805 */ /* 0x000fe2000001ff00 */
[----:B------:R-:W-:Y:S01]  /*09b0*/  CS2R R166, SRZ ;  /* 0x0000000000a67805 */ /* 0x000fe2000001ff00 */
[----:B------:R-:W-:Y:S01]  /*09c0*/  IMAD.IADD R3, R3, 0x1, R6 ;  /* 0x0000000103037824 */ /* 0x000fe200078e0206 */
[----:B------:R-:W-:Y:S01]  /*09d0*/  CS2R R164, SRZ ;  /* 0x0000000000a47805 */ /* 0x000fe2000001ff00 */
[----:B------:R-:W-:Y:S01]  /*09e0*/  IMAD.IADD R5, R5, 0x1, R0 ;  /* 0x0000000105057824 */ /* 0x000fe200078e0200 */
[----:B------:R-:W-:Y:S01]  /*09f0*/  CS2R R162, SRZ ;  /* 0x0000000000a27805 */ /* 0x000fe2000001ff00 */
[----:B------:R-:W-:Y:S01]  /*0a00*/  IMAD.SHL.U32 R0, R232, 0x40, RZ ;  /* 0x00000040e8007824 */ /* 0x000fe200078e00ff */
[----:B------:R-:W-:Y:S01]  /*0a10*/  CS2R R160, SRZ ;  /* 0x0000000000a07805 */ /* 0x000fe2000001ff00 */
[----:B------:R-:W-:Y:S01]  /*0a20*/  IMAD R6, R13, c[0x0][0x1d8], RZ ;  /* 0x000076000d067a24 */ /* 0x000fe200078e02ff */
[----:B------:R-:W-:Y:S01]  /*0a30*/  CS2R R158, SRZ ;  /* 0x00000000009e7805 */ /* 0x000fe2000001ff00 */
[----:B------:R-:W-:Y:S01]  /*0a40*/  IMAD.MOV.U32 R29, RZ, RZ, 0x6 ;  /* 0x00000006ff1d7424 */ /* 0x000fe200078e00ff */
[----:B------:R-:W-:Y:S01]  /*0a50*/  LOP3.LUT R0, R0, 0x1c0, RZ, 0xc0, !PT ;  /* 0x000001c000007812 */ /* 0x000fe200078ec0ff */
[----:B------:R-:W-:Y:S01]  /*0a60*/  IMAD R14, R12, c[0x0][0x1dc], R6 ;  /* 0x000077000c0e7a24 */ /* 0x000fe200078e0206 */
[----:B------:R-:W-:Y:S01]  /*0a70*/  CS2R R156, SRZ ;  /* 0x00000000009c7805 */ /* 0x000fe2000001ff00 */
[----:B------:R-:W-:Y:S01]  /*0a80*/  IMAD.WIDE.U32 R6, R252, c[0x0][0x1b8], R2 ;  /* 0x00006e00fc067a25 */ /* 0x000fe200078e0002 */
[----:B------:R-:W-:Y:S01]  /*0a90*/  LOP3.LUT R9, R0, 0x38, R10, 0xf8, !PT ;  /* 0x0000003800097812 */ /* 0x000fe200078ef80a */
[----:B------:R-:W-:Y:S01]  /*0aa0*/  CS2R R154, SRZ ;  /* 0x00000000009a7805 */ /* 0x000fe2000001ff00 */
[----:B------:R-:W-:Y:S01]  /*0ab0*/  CS2R R152, SRZ ;  /* 0x0000000000987805 */ /* 0x000fe2000001ff00 */
[----:B------:R-:W-:Y:S01]  /*0ac0*/  IMAD.WIDE.U32 R2, R12, c[0x0][0x1d8], R4 ;  /* 0x000076000c027a25 */ /* 0x000fe200078e0004 */
[----:B------:R-:W-:Y:S01]  /*0ad0*/  SHF.R.U32.HI R5, RZ, 0x3, R0 ;  /* 0x00000003ff057819 */ /* 0x000fe20000011600 */
[----:B------:R-:W-:Y:S01]  /*0ae0*/  CS2R R150, SRZ ;  /* 0x0000000000967805 */ /* 0x000fe2000001ff00 */
[----:B------:R-:W-:Y:S01]  /*0af0*/  CS2R R148, SRZ ;  /* 0x0000000000947805 */ /* 0x000fe2000001ff00 */
[----:B------:R-:W-:Y:S01]  /*0b00*/  IMAD.IADD R0, R3, 0x1, R14 ;  /* 0x0000000103007824 */ /* 0x000fe200078e020e */
[C---:B------:R-:W-:Y:S01]  /*0b10*/  LEA R4, P0, R2.reuse, c[0x0][0x1c0], 0x1 ;  /* 0x0000700002047a11 */ /* 0x040fe200078008ff */
[----:B------:R-:W-:Y:S01]  /*0b20*/  IMAD.IADD R7, R7, 0x1, R8 ;  /* 0x0000000107077824 */ /* 0x000fe200078e0208 */
[----:B------:R-:W-:Y:S01]  /*0b30*/  LOP3.LUT R8, R9, R5, RZ, 0x3c, !PT ;  /* 0x0000000509087212 */ /* 0x000fe200078e3cff */
[----:B------:R-:W-:Y:S01]  /*0b40*/  IMAD.MOV.U32 R3, RZ, RZ, c[0x0][0x1dc] ;  /* 0x00007700ff037624 */ /* 0x000fe200078e00ff */
[----:B------:R-:W-:Y:S01]  /*0b50*/  LEA.HI.X R5, R2, c[0x0][0x1c4], R0, 0x1, P0 ;  /* 0x0000710002057a11 */ /* 0x000fe200000f0c00 */
[----:B------:R-:W-:Y:S01]  /*0b60*/  IMAD.U32 R0, RZ, RZ, UR17 ;  /* 0x00000011ff007e24 */ /* 0x000fe2000f8e00ff */
[----:B------:R-:W-:Y:S01]  /*0b70*/  LEA.HI R2, R16, R228, RZ, 0x6 ;  /* 0x000000e410027211 */ /* 0x000fe200078f30ff */
[----:B------:R-:W-:Y:S01]  /*0b80*/  IMAD R9, R13, c[0x0][0x1a8], RZ ;  /* 0x00006a000d097a24 */ /* 0x000fe200078e02ff */
[----:B------:R-:W-:Y:S01]  /*0b90*/  CS2R R146, SRZ ;  /* 0x0000000000927805 */ /* 0x000fe2000001ff00 */
[----:B------:R-:W-:Y:S01]  /*0ba0*/  IMAD.WIDE.U32 R22, R252, c[0x0][0x278], RZ ;  /* 0x00009e00fc167a25 */ /* 0x000fe200078e00ff */
[----:B------:R-:W-:Y:S01]  /*0bb0*/  IADD3 R0, R0, c[0x0][0x198], -R232 ;  /* 0x0000660000007a10 */ /* 0x000fe20007ffe8e8 */
[----:B------:R-:W-:Y:S01]  /*0bc0*/  CS2R R144, SRZ ;  /* 0x0000000000907805 */ /* 0x000fe2000001ff00 */
[----:B------:R-:W-:Y:S01]  /*0bd0*/  SHF.R.S32.HI R24, RZ, 0x6, R2 ;  /* 0x00000006ff187819 */ /* 0x000fe20000011402 */
[----:B------:R-:W-:Y:S01]  /*0be0*/  IMAD R14, R12, c[0x0][0x1ac], R9 ;  /* 0x00006b000c0e7a24 */ /* 0x000fe200078e0209 */
[----:B------:R-:W-:Y:S01]  /*0bf0*/  ISETP.LT.OR P0, PT, R0, 0x1, P2 ;  /* 0x000000010000780c */ /* 0x000fe20001701670 */
[----:B------:R-:W-:Y:S01]  /*0c00*/  IMAD.WIDE.U32 R12, R12, c[0x0][0x1a8], R6 ;  /* 0x00006a000c0c7a25 */ /* 0x000fe200078e0006 */
[C---:B------:R-:W-:Y:S01]  /*0c10*/  LEA R2, P5, R15.reuse, R4, 0x6 ;  /* 0x000000040f027211 */ /* 0x040fe200078a30ff */
[----:B------:R-:W-:Y:S01]  /*0c20*/  CS2R R142, SRZ ;  /* 0x00000000008e7805 */ /* 0x000fe2000001ff00 */
[----:B------:R-:W-:Y:S01]  /*0c30*/  ISETP.LT.OR P6, PT, R0, 0x1, P3 ;  /* 0x000000010000780c */ /* 0x000fe20001fc1670 */
[----:B------:R-:W-:Y:S01]  /*0c40*/  IMAD R8, R24, 0x200, R8 ;  /* 0x0000020018087824 */ /* 0x000fe200078e0208 */
[----:B------:R-:W-:Y:S01]  /*0c50*/  LEA.HI.X R3, R15, R5, R3, 0x6, P5 ;  /* 0x000000050f037211 */ /* 0x000fe200028f3403 */
[----:B------:R-:W-:Y:S01]  /*0c60*/  IMAD R6, R233, c[0x0][0x178], RZ ;  /* 0x00005e00e9067a24 */ /* 0x000fe200078e02ff */
[----:B------:R-:W-:Y:S01]  /*0c70*/  ISETP.LT.OR P5, PT, R0, 0x1, P4 ;  /* 0x000000010000780c */ /* 0x000fe200027a1670 */
[----:B------:R-:W-:Y:S01]  /*0c80*/  IMAD.SHL.U32 R225, R8, 0x2, RZ ;  /* 0x0000000208e17824 */ /* 0x000fe200078e00ff */
[----:B------:R-:W-:Y:S01]  /*0c90*/  ISETP.LT.OR P2, PT, R0, 0x21, P2 ;  /* 0x000000210000780c */ /* 0x000fe20001741670 */
[----:B------:R-:W-:Y:S01]  /*0ca0*/  IMAD R6, R232, c[0x0][0x17c], R6 ;  /* 0x00005f00e8067a24 */ /* 0x000fe200078e0206 */
[----:B------:R-:W-:Y:S01]  /*0cb0*/  SHF.L.U64.HI R15, R15, R27, c[0x0][0x1dc] ;  /* 0x000077000f0f7619 */ /* 0x000fe2000001021b */
[----:B------:R-:W-:Y:S01]  /*0cc0*/  IMAD.IADD R7, R13, 0x1, R14 ;  /* 0x000000010d077824 */ /* 0x000fe200078e020e */
[----:B------:R-:W-:Y:S01]  /*0cd0*/  @!PT LDS RZ, [RZ] ;  /* 0x00000000fffff984 */ /* 0x000fe20000000800 */
[----:B------:R-:W-:Y:S01]  /*0ce0*/  @!PT LDS RZ, [RZ] ;  /* 0x00000000fffff984 */ /* 0x000fe20000000800 */
[----:B------:R-:W-:Y:S01]  /*0cf0*/  @!PT LDS RZ, [RZ] ;  /* 0x00000000fffff984 */ /* 0x000fe20000000800 */
[----:B------:R1:W-:Y:S01]  /*0d00*/  LDGSTS.E.BYPASS.LTC128B.128 [R225+0x7880], [R4.64], !P0 ;  /* 0x0788000004e17fae */ /* 0x0003e2000c101d52 */
[C---:B------:R-:W-:Y:S01]  /*0d10*/  @!P1 LEA R8, P0, R17.reuse, R2, 0x1 ;  /* 0x0000000211089211 */ /* 0x040fe200078008ff */
[----:B------:R-:W-:Y:S01]  /*0d20*/  IMAD.MOV.U32 R13, RZ, RZ, c[0x0][0x1a8] ;  /* 0x00006a00ff0d7624 */ /* 0x000fe200078e00ff */
[C---:B------:R-:W-:Y:S01]  /*0d30*/  ISETP.LT.OR P4, PT, R0.reuse, 0x21, P4 ;  /* 0x000000210000780c */ /* 0x040fe20002781670 */
[----:B------:R1:W-:Y:S01]  /*0d40*/  LDGSTS.E.BYPASS.LTC128B.128 [R225+0xa080], [R4.64+0x80], !P6 ;  /* 0x0a08008004e17fae */ /* 0x0003e2000f101d52 */
[----:B------:R-:W-:Y:S01]  /*0d50*/  @!P1 LEA.HI.X R9, R17, R3, R15, 0x1, P0 ;  /* 0x0000000311099211 */ /* 0x000fe200000f0c0f */
[----:B------:R-:W-:Y:S01]  /*0d60*/  IMAD.SHL.U32 R14, R13, 0x20, RZ ;  /* 0x000000200d0e7824 */ /* 0x000fe200078e00ff */
[C---:B------:R-:W-:Y:S01]  /*0d70*/  @!P1 ISETP.GE.AND P0, PT, R0.reuse, 0x41, PT ;  /* 0x000000410000980c */ /* 0x040fe20003f06270 */
[----:B------:R1:W-:Y:S01]  /*0d80*/  LDGSTS.E.BYPASS.LTC128B.128 [R225+0xc880], [R4.64+0x100], !P5 ;  /* 0x0c88010004e17fae */ /* 0x0003e2000e901d52 */
[----:B------:R-:W-:Y:S01]  /*0d90*/  ISETP.LT.OR P6, PT, R0, 0x21, P3 ;  /* 0x000000210000780c */ /* 0x000fe20001fc1670 */
[----:B------:R-:W-:Y:S01]  /*0da0*/  IMAD.MOV.U32 R17, RZ, RZ, c[0x0][0x178] ;  /* 0x00005e00ff117624 */ /* 0x000fe200078e00ff */
[----:B------:R-:W-:Y:S01]  /*0db0*/  @!P1 ISETP.GE.OR P5, PT, R10, c[0x0][0x1cc], !P0 ;  /* 0x000073000a009a0c */ /* 0x000fe200047a6670 */
[----:B------:R2:W-:Y:S01]  /*0dc0*/  LDGSTS.E.BYPASS.LTC128B.128 [R225+0x8880], [R2.64], !P2 ;  /* 0x0888000002e17fae */ /* 0x0005e2000d101d52 */
[----:B------:R-:W-:Y:S01]  /*0dd0*/  @!P1 ISETP.LT.OR P3, PT, R0, 0x41, P3 ;  /* 0x000000410000980c */ /* 0x000fe20001f61670 */
[----:B------:R-:W-:Y:S01]  /*0de0*/  IMAD.U32 R15, RZ, RZ, UR5 ;  /* 0x00000005ff0f7e24 */ /* 0x000fe2000f8e00ff */
[----:B------:R-:W-:Y:S01]  /*0df0*/  @!P1 ISETP.GE.OR P0, PT, R25, c[0x0][0x1cc], !P0 ;  /* 0x0000730019009a0c */ /* 0x000fe20004706670 */
[C---:B------:R-:W-:Y:S01]  /*0e00*/  IMAD.SHL.U32 R32, R17.reuse, 0x20, RZ ;  /* 0x0000002011207824 */ /* 0x040fe200078e00ff */
[----:B------:R-:W-:Y:S01]  /*0e10*/  SHF.L.U64.HI R251, R17, R27, c[0x0][0x17c] ;  /* 0x00005f0011fb7619 */ /* 0x000fe2000001021b */
[----:B------:R-:W-:Y:S01]  /*0e20*/  IMAD R26, R28, c[0x0][0x288], RZ ;  /* 0x0000a2001c1a7a24 */ /* 0x000fe200078e02ff */
[----:B------:R-:W-:Y:S01]  /*0e30*/  CS2R R140, SRZ ;  /* 0x00000000008c7805 */ /* 0x000fe2000001ff00 */
[----:B------:R-:W-:Y:S01]  /*0e40*/  IMAD.MOV.U32 R221, RZ, RZ, 0x10 ;  /* 0x00000010ffdd7424 */ /* 0x000fe200078e00ff */
[----:B------:R-:W-:Y:S01]  /*0e50*/  CS2R R138, SRZ ;  /* 0x00000000008a7805 */ /* 0x000fe2000001ff00 */
[----:B------:R2:W-:Y:S01]  /*0e60*/  LDGSTS.E.BYPASS.LTC128B.128 [R225+0xb080], [R2.64+0x80], !P6 ;  /* 0x0b08008002e17fae */ /* 0x0005e2000f101d52 */
[----:B------:R-:W-:Y:S01]  /*0e70*/  ISETP.GE.AND P6, PT, R21, c[0x0][0x19c], PT ;  /* 0x0000670015007a0c */ /* 0x000fe20003fc6270 */
[----:B------:R-:W-:Y:S01]  /*0e80*/  IMAD.MOV.U32 R212, RZ, RZ, 0x120 ;  /* 0x00000120ffd47424 */ /* 0x000fe200078e00ff */
[----:B------:R-:W-:Y:S01]  /*0e90*/  CS2R R136, SRZ ;  /* 0x0000000000887805 */ /* 0x000fe2000001ff00 */
[----:B------:R2:W-:Y:S01]  /*0ea0*/  LDGSTS.E.BYPASS.LTC128B.128 [R225+0xd880], [R2.64+0x100], !P4 ;  /* 0x0d88010002e17fae */ /* 0x0005e2000e101d52 */
[----:B------:R-:W-:Y:S01]  /*0eb0*/  IMAD.MOV.U32 R249, RZ, RZ, 0x1 ;  /* 0x00000001fff97424 */ /* 0x000fe200078e00ff */
[----:B------:R-:W-:Y:S01]  /*0ec0*/  CS2R R134, SRZ ;  /* 0x0000000000867805 */ /* 0x000fe2000001ff00 */
[----:B------:R-:W-:Y:S01]  /*0ed0*/  CS2R R132, SRZ ;  /* 0x0000000000847805 */ /* 0x000fe2000001ff00 */
[----:B------:R3:W-:Y:S01]  /*0ee0*/  @!P1 LDGSTS.E.BYPASS.LTC128B.128 [R225+0x9880], [R8.64], !P5 ;  /* 0x0988000008e19fae */ /* 0x0007e2000e901d52 */
[----:B------:R-:W-:Y:S01]  /*0ef0*/  ISETP.GE.AND P5, PT, R25, c[0x0][0x19c], PT ;  /* 0x0000670019007a0c */ /* 0x000fe20003fa6270 */
[----:B------:R-:W-:Y:S01]  /*0f00*/  CS2R R130, SRZ ;  /* 0x0000000000827805 */ /* 0x000fe2000001ff00 */
[----:B------:R-:W-:Y:S01]  /*0f10*/  CS2R R128, SRZ ;  /* 0x0000000000807805 */ /* 0x000fe2000001ff00 */
[----:B------:R3:W-:Y:S01]  /*0f20*/  @!P1 LDGSTS.E.BYPASS.LTC128B.128 [R225+0xc080], [R8.64+0x80], !P3 ;  /* 0x0c08008008e19fae */ /* 0x0007e2000d901d52 */
[----:B-1----:R-:W-:Y:S01]  /*0f30*/  IMAD.WIDE.U32 R4, R232, c[0x0][0x178], R10 ;  /* 0x00005e00e8047a25 */ /* 0x002fe200078e000a */
[----:B------:R-:W-:Y:S01]  /*0f40*/  ISETP.GE.AND P3, PT, R10, c[0x0][0x16c], PT ;  /* 0x00005b000a007a0c */ /* 0x000fe20003f66270 */
[----:B------:R-:W-:Y:S01]  /*0f50*/  CS2R R126, SRZ ;  /* 0x00000000007e7805 */ /* 0x000fe2000001ff00 */
[----:B------:R3:W-:Y:S01]  /*0f60*/  @!P1 LDGSTS.E.BYPASS.LTC128B.128 [R225+0xe880], [R8.64+0x100], !P0 ;  /* 0x0e88010008e19fae */ /* 0x0007e2000c101d52 */
[----:B------:R-:W-:Y:S01]  /*0f70*/  IMAD.IADD R5, R5, 0x1, R6 ;  /* 0x0000000105057824 */ /* 0x000fe200078e0206 */
[----:B------:R-:W-:Y:S01]  /*0f80*/  LEA R6, P2, R12, c[0x0][0x190], 0x1 ;  /* 0x000064000c067a11 */ /* 0x000fe200078408ff */
[----:B------:R-:W-:Y:S01]  /*0f90*/  CS2R R124, SRZ ;  /* 0x00000000007c7805 */ /* 0x000fe2000001ff00 */
[----:B------:R-:W-:Y:S01]  /*0fa0*/  CS2R R122, SRZ ;  /* 0x00000000007a7805 */ /* 0x000fe2000001ff00 */
[----:B------:R-:W-:Y:S01]  /*0fb0*/  IMAD.WIDE.U32 R4, R30, c[0x0][0x180], R4 ;  /* 0x000060001e047a25 */ /* 0x000fe200078e0004 */
[----:B------:R-:W-:Y:S01]  /*0fc0*/  LEA.HI.X R7, R12, c[0x0][0x194], R7, 0x1, P2 ;  /* 0x000065000c077a11 */ /* 0x000fe200010f0c07 */
[----:B------:R-:W-:Y:S01]  /*0fd0*/  CS2R R120, SRZ ;  /* 0x0000000000787805 */ /* 0x000fe2000001ff00 */
[----:B------:R-:W-:Y:S01]  /*0fe0*/  ISETP.GE.AND P2, PT, R10, c[0x0][0x19c], PT ;  /* 0x000067000a007a0c */ /* 0x000fe20003f46270 */
[----:B------:R-:W-:Y:S01]  /*0ff0*/  CS2R R118, SRZ ;  /* 0x0000000000767805 */ /* 0x000fe2000001ff00 */
[----:B------:R-:W-:Y:S01]  /*1000*/  SEL R12, RZ, 0x1, P3 ;  /* 0x00000001ff0c7807 */ /* 0x000fe20001800000 */
[----:B------:R-:W-:Y:S01]  /*1010*/  CS2R R116, SRZ ;  /* 0x0000000000747805 */ /* 0x000fe2000001ff00 */
[C---:B------:R-:W-:Y:S01]  /*1020*/  ISETP.LT.OR P4, PT, R0.reuse, 0x1, P2 ;  /* 0x000000010000780c */ /* 0x040fe20001781670 */
[----:B------:R-:W-:Y:S01]  /*1030*/  CS2R R114, SRZ ;  /* 0x0000000000727805 */ /* 0x000fe2000001ff00 */
[----:B------:R-:W-:Y:S01]  /*1040*/  ISETP.LT.OR P3, PT, R0, 0x1, P5 ;  /* 0x000000010000780c */ /* 0x000fe20002f61670 */
[----:B--2---:R-:W-:Y:S01]  /*1050*/  IMAD R2, R28, c[0x0][0x180], RZ ;  /* 0x000060001c027a24 */ /* 0x004fe200078e02ff */
[----:B------:R-:W-:Y:S01]  /*1060*/  CS2R R112, SRZ ;  /* 0x0000000000707805 */ /* 0x000fe2000001ff00 */
[----:B------:R-:W-:Y:S01]  /*1070*/  IMAD.MOV.U32 R3, RZ, RZ, c[0x0][0x1ac] ;  /* 0x00006b00ff037624 */ /* 0x000fe200078e00ff */
[----:B------:R-:W-:Y:S01]  /*1080*/  CS2R R102, SRZ ;  /* 0x0000000000667805 */ /* 0x000fe2000001ff00 */
[----:B------:R-:W-:Y:S01]  /*1090*/  CS2R R100, SRZ ;  /* 0x0000000000647805 */ /* 0x000fe2000001ff00 */
[----:B------:R-:W-:Y:S01]  /*10a0*/  CS2R R98, SRZ ;  /* 0x0000000000627805 */ /* 0x000fe2000001ff00 */
[----:B------:R-:W-:Y:S01]  /*10b0*/  CS2R R96, SRZ ;  /* 0x0000000000607805 */ /* 0x000fe2000001ff00 */
[----:B------:R-:W-:Y:S01]  /*10c0*/  CS2R R94, SRZ ;  /* 0x00000000005e7805 */ /* 0x000fe2000001ff00 */
[----:B------:R-:W-:Y:S01]  /*10d0*/  CS2R R92, SRZ ;  /* 0x00000000005c7805 */ /* 0x000fe2000001ff00 */
[----:B------:R-:W-:Y:S01]  /*10e0*/  CS2R R90, SRZ ;  /* 0x00000000005a7805 */ /* 0x000fe2000001ff00 */
[----:B------:R1:W-:Y:S01]  /*10f0*/  LDGSTS.E.BYPASS.LTC128B.128 [R225+0x80], [R6.64], !P4 ;  /* 0x0008000006e17fae */ /* 0x0003e2000e101d52 */
[----:B------:R-:W-:Y:S01]  /*1100*/  ISETP.LT.OR P4, PT, R0, 0x1, P6 ;  /* 0x000000010000780c */ /* 0x000fe20003781670 */
[----:B---3--:R-:W-:Y:S01]  /*1110*/  IMAD R8, R30, c[0x0][0x184], R2 ;  /* 0x000061001e087a24 */ /* 0x008fe200078e0202 */
[----:B------:R-:W-:Y:S01]  /*1120*/  LEA R2, P0, R13, R6, 0x6 ;  /* 0x000000060d027211 */ /* 0x000fe200078030ff */
[----:B------:R-:W-:Y:S01]  /*1130*/  CS2R R88, SRZ ;  /* 0x0000000000587805 */ /* 0x000fe2000001ff00 */
[----:B------:R-:W-:Y:S01]  /*1140*/  CS2R R86, SRZ ;  /* 0x0000000000567805 */ /* 0x000fe2000001ff00 */
[----:B------:R-:W-:Y:S01]  /*1150*/  IMAD.IADD R5, R5, 0x1, R8 ;  /* 0x0000000105057824 */ /* 0x000fe200078e0208 */
[----:B------:R-:W-:Y:S01]  /*1160*/  LEA.HI.X R3, R13, R7, R3, 0x6, P0 ;  /* 0x000000070d037211 */ /* 0x000fe200000f3403 */
[----:B------:R-:W-:Y:S01]  /*1170*/  CS2R R84, SRZ ;  /* 0x0000000000547805 */ /* 0x000fe2000001ff00 */
[----:B------:R-:W-:Y:S01]  /*1180*/  ISETP.GE.AND P0, PT, R21, c[0x0][0x16c], PT ;  /* 0x00005b0015007a0c */ /* 0x000fe20003f06270 */
[----:B------:R-:W-:Y:S01]  /*1190*/  IMAD.WIDE.U32 R242, R252, c[0x0][0x188], R4 ;  /* 0x00006200fcf27a25 */ /* 0x000fe200078e0004 */
[----:B------:R-:W-:Y:S01]  /*11a0*/  SHF.L.U64.HI R13, R13, R27, c[0x0][0x1ac] ;  /* 0x00006b000d0d7619 */ /* 0x000fe2000001021b */
[----:B------:R-:W-:Y:S01]  /*11b0*/  CS2R R82, SRZ ;  /* 0x0000000000527805 */ /* 0x000fe2000001ff00 */
[----:B------:R-:W-:Y:S01]  /*11c0*/  SEL R9, RZ, 0xffffffff, P0 ;  /* 0xffffffffff097807 */ /* 0x000fe20000000000 */
[----:B------:R1:W-:Y:S01]  /*11d0*/  LDGSTS.E.BYPASS.LTC128B.128 [R225+0x2880], [R6.64+0x80], !P4 ;  /* 0x0288008006e17fae */ /* 0x0003e2000e101d52 */
[----:B------:R-:W-:Y:S01]  /*11e0*/  @!P1 LEA R8, P0, R14, R2, 0x1 ;  /* 0x000000020e089211 */ /* 0x000fe200078008ff */
[----:B------:R-:W-:Y:S01]  /*11f0*/  IMAD.MOV.U32 R238, RZ, RZ, R242 ;  /* 0x000000ffffee7224 */ /* 0x000fe200078e00f2 */
[C---:B------:R-:W-:Y:S01]  /*1200*/  ISETP.LT.OR P4, PT, R0.reuse, 0x21, P2 ;  /* 0x000000210000780c */ /* 0x040fe20001781670 */
[----:B------:R-:W-:Y:S01]  /*1210*/  IMAD.SHL.U32 R9, R9, 0x2, RZ ;  /* 0x0000000209097824 */ /* 0x000fe200078e00ff */
[----:B------:R1:W-:Y:S01]  /*1220*/  LDGSTS.E.BYPASS.LTC128B.128 [R225+0x5080], [R6.64+0x100], !P3 ;  /* 0x0508010006e17fae */ /* 0x0003e2000d901d52 */
[C---:B------:R-:W-:Y:S01]  /*1230*/  ISETP.LT.OR P3, PT, R0.reuse, 0x21, P6 ;  /* 0x000000210000780c */ /* 0x040fe20003761670 */
[----:B------:R-:W-:Y:S01]  /*1240*/  CS2R R80, SRZ ;  /* 0x0000000000507805 */ /* 0x000fe2000001ff00 */
[----:B------:R-:W-:Y:S01]  /*1250*/  @!P1 ISETP.LT.OR P2, PT, R0, 0x41, P2 ;  /* 0x000000410000980c */ /* 0x000fe20001741670 */
[----:B------:R-:W-:Y:S01]  /*1260*/  CS2R R78, SRZ ;  /* 0x00000000004e7805 */ /* 0x000fe2000001ff00 */
[----:B------:R-:W-:Y:S01]  /*1270*/  LOP3.LUT R12, R9, 0x2, R12, 0xe2, !PT ;  /* 0x00000002090c7812 */ /* 0x000fe200078ee20c */
[----:B------:R-:W-:Y:S01]  /*1280*/  CS2R R76, SRZ ;  /* 0x00000000004c7805 */ /* 0x000fe2000001ff00 */
[----:B------:R-:W-:Y:S01]  /*1290*/  @!P1 LEA.HI.X R9, R14, R3, R13, 0x1, P0 ;  /* 0x000000030e099211 */ /* 0x000fe200000f0c0d */
[----:B------:R-:W-:Y:S01]  /*12a0*/  IMAD.SHL.U32 R13, R17, 0x40, RZ ;  /* 0x00000040110d7824 */ /* 0x000fe200078e00ff */
[----:B------:R-:W-:Y:S01]  /*12b0*/  ISETP.GE.AND P0, PT, R25, c[0x0][0x16c], PT ;  /* 0x00005b0019007a0c */ /* 0x000fe20003f06270 */
[----:B------:R-:W-:Y:S01]  /*12c0*/  CS2R R74, SRZ ;  /* 0x00000000004a7805 */ /* 0x000fe2000001ff00 */
[C---:B------:R-:W-:Y:S01]  /*12d0*/  @!P1 ISETP.LT.OR P6, PT, R0.reuse, 0x41, P6 ;  /* 0x000000410000980c */ /* 0x040fe200037c1670 */
[----:B------:R2:W-:Y:S01]  /*12e0*/  LDGSTS.E.BYPASS.LTC128B.128 [R225+0x1080], [R2.64], !P4 ;  /* 0x0108000002e17fae */ /* 0x0005e2000e101d52 */
[----:B------:R-:W-:Y:S01]  /*12f0*/  SEL R5, RZ, 0x4, P0 ;  /* 0x00000004ff057807 */ /* 0x000fe20000000000 */
[----:B------:R-:W-:Y:S01]  /*1300*/  CS2R R72, SRZ ;  /* 0x0000000000487805 */ /* 0x000fe2000001ff00 */
[C---:B------:R-:W-:Y:S01]  /*1310*/  ISETP.LT.OR P0, PT, R0.reuse, 0x21, P5 ;  /* 0x000000210000780c */ /* 0x040fe20002f01670 */
[----:B------:R2:W-:Y:S01]  /*1320*/  LDGSTS.E.BYPASS.LTC128B.128 [R225+0x3880], [R2.64+0x80], !P3 ;  /* 0x0388008002e17fae */ /* 0x0005e2000d901d52 */
[----:B------:R-:W-:Y:S01]  /*1330*/  @!P1 ISETP.LT.OR P5, PT, R0, 0x41, P5 ;  /* 0x000000410000980c */ /* 0x000fe20002fa1670 */
[----:B------:R-:W-:Y:S01]  /*1340*/  CS2R R70, SRZ ;  /* 0x0000000000467805 */ /* 0x000fe2000001ff00 */
[----:B------:R-:W-:Y:S01]  /*1350*/  LOP3.LUT R0, R12, R5, RZ, 0xfc, !PT ;  /* 0x000000050c007212 */ /* 0x000fe200078efcff */
[----:B------:R-:W-:Y:S01]  /*1360*/  CS2R R68, SRZ ;  /* 0x0000000000447805 */ /* 0x000fe2000001ff00 */
[----:B------:R-:W-:Y:S01]  /*1370*/  IADD3 R12, -R232, c[0x0][0x168], -R15 ;  /* 0x00005a00e80c7a10 */ /* 0x000fe20007ffe90f */
[----:B------:R-:W-:Y:S01]  /*1380*/  CS2R R66, SRZ ;  /* 0x0000000000427805 */ /* 0x000fe2000001ff00 */
[C---:B------:R-:W-:Y:S01]  /*1390*/  LOP3.LUT P4, RZ, R0.reuse, 0x1, RZ, 0xc0, !PT ;  /* 0x0000000100ff7812 */ /* 0x040fe2000788c0ff */
[----:B------:R-:W-:Y:S01]  /*13a0*/  CS2R R64, SRZ ;  /* 0x0000000000407805 */ /* 0x000fe2000001ff00 */
[----:B------:R-:W-:Y:S01]  /*13b0*/  LOP3.LUT P3, RZ, R0, 0x2, RZ, 0xc0, !PT ;  /* 0x0000000200ff7812 */ /* 0x000fe2000786c0ff */
[----:B------:R-:W-:Y:S01]  /*13c0*/  CS2R R62, SRZ ;  /* 0x00000000003e7805 */ /* 0x000fe2000001ff00 */
[----:B-1----:R-:W-:Y:S01]  /*13d0*/  IMAD R6, R31, c[0x0][0x188], RZ ;  /* 0x000062001f067a24 */ /* 0x002fe200078e02ff */
[----:B------:R-:W-:Y:S01]  /*13e0*/  SHF.L.U64.HI R7, R17, R29, c[0x0][0x17c] ;  /* 0x00005f0011077619 */ /* 0x000fe2000001021d */
[----:B------:R2:W-:Y:S01]  /*13f0*/  LDGSTS.E.BYPASS.LTC128B.128 [R225+0x6080], [R2.64+0x100], !P0 ;  /* 0x0608010002e17fae */ /* 0x0005e2000c101d52 */
[----:B------:R-:W-:Y:S01]  /*1400*/  P2R R18, PR, RZ, 0x10 ;  /* 0x00000010ff127803 */ /* 0x000fe20000000000 */
[----:B------:R-:W-:Y:S01]  /*1410*/  IMAD R6, R252, c[0x0][0x18c], R6 ;  /* 0x00006300fc067a24 */ /* 0x000fe200078e0206 */
[----:B------:R-:W-:Y:S01]  /*1420*/  CS2R R60, SRZ ;  /* 0x00000000003c7805 */ /* 0x000fe2000001ff00 */
[----:B------:R-:W-:Y:S01]  /*1430*/  IMAD R4, R7, UR8, RZ ;  /* 0x0000000807047c24 */ /* 0x000fe2000f8e02ff */
[----:B------:R1:W-:Y:S01]  /*1440*/  @!P1 LDGSTS.E.BYPASS.LTC128B.128 [R225+0x2080], [R8.64], !P2 ;  /* 0x0208000008e19fae */ /* 0x0003e2000d101d52 */
[----:B------:R-:W-:Y:S01]  /*1450*/  IMAD.IADD R239, R243, 0x1, R6 ;  /* 0x00000001f3ef7824 */ /* 0x000fe200078e0206 */
[----:B------:R-:W-:Y:S01]  /*1460*/  LOP3.LUT P2, RZ, R0, 0x4, RZ, 0xc0, !PT ;  /* 0x0000000400ff7812 */ /* 0x000fe2000784c0ff */
[C---:B------:R-:W-:Y:S01]  /*1470*/  IMAD R6, R13.reuse, UR6, R4 ;  /* 0x000000060d067c24 */ /* 0x040fe2000f8e0204 */
[----:B------:R1:W-:Y:S01]  /*1480*/  @!P1 LDGSTS.E.BYPASS.LTC128B.128 [R225+0x4880], [R8.64+0x80], !P6 ;  /* 0x0488008008e19fae */ /* 0x0003e2000f101d52 */
[----:B------:R-:W-:Y:S01]  /*1490*/  IMAD.WIDE.U32 R4, R13, UR8, R238 ;  /* 0x000000080d047c25 */ /* 0x000fe2000f8e00ee */
[C---:B------:R-:W-:Y:S01]  /*14a0*/  ISETP.LT.OR P6, PT, R12.reuse, 0x1, !P3 ;  /* 0x000000010c00780c */ /* 0x040fe20005fc1670 */
[----:B------:R-:W-:Y:S01]  /*14b0*/  CS2R R58, SRZ ;  /* 0x00000000003a7805 */ /* 0x000fe2000001ff00 */
[----:B------:R1:W-:Y:S01]  /*14c0*/  @!P1 LDGSTS.E.BYPASS.LTC128B.128 [R225+0x7080], [R8.64+0x100], !P5 ;  /* 0x0708010008e19fae */ /* 0x0003e2000e901d52 */
[----:B------:R-:W-:Y:S01]  /*14d0*/  IMAD.IADD R6, R5, 0x1, R6 ;  /* 0x0000000105067824 */ /* 0x000fe200078e0206 */
[----:B------:R-:W-:Y:S01]  /*14e0*/  ISETP.LT.OR P5, PT, R12, 0x1, !P2 ;  /* 0x000000010c00780c */ /* 0x000fe200057a1670 */
[----:B------:R-:W-:Y:S01]  /*14f0*/  IMAD R0, R233, c[0x0][0x208], RZ ;  /* 0x00008200e9007a24 */ /* 0x000fe200078e02ff */
[----:B------:R-:W0:Y:S01]  /*1500*/  LDGDEPBAR ;  /* 0x00000000000079af */ /* 0x000e220000000000 */
[----:B------:R-:W-:Y:S01]  /*1510*/  IMAD R13, R28, c[0x0][0x210], RZ ;  /* 0x000084001c0d7a24 */ /* 0x000fe200078e02ff */
[----:B------:R-:W-:Y:S01]  /*1520*/  CS2R R56, SRZ ;  /* 0x0000000000387805 */ /* 0x000fe2000001ff00 */
[----:B------:R-:W-:Y:S01]  /*1530*/  IMAD R0, R232, c[0x0][0x20c], R0 ;  /* 0x00008300e8007a24 */ /* 0x000fe200078e0200 */
[----:B------:R-:W-:Y:S01]  /*1540*/  CS2R R54, SRZ ;  /* 0x0000000000367805 */ /* 0x000fe2000001ff00 */
[----:B------:R-:W-:Y:S01]  /*1550*/  IMAD R13, R30, c[0x0][0x214], R13 ;  /* 0x000085001e0d7a24 */ /* 0x000fe200078e020d */
[----:B------:R-:W-:Y:S01]  /*1560*/  CS2R R52, SRZ ;  /* 0x0000000000347805 */ /* 0x000fe2000001ff00 */
[----:B------:R-:W-:Y:S01]  /*1570*/  CS2R R50, SRZ ;  /* 0x0000000000327805 */ /* 0x000fe2000001ff00 */
[----:B------:R-:W-:Y:S01]  /*1580*/  CS2R R48, SRZ ;  /* 0x0000000000307805 */ /* 0x000fe2000001ff00 */
[----:B------:R-:W-:Y:S01]  /*1590*/  CS2R R46, SRZ ;  /* 0x00000000002e7805 */ /* 0x000fe2000001ff00 */
[----:B--2---:R-:W-:Y:S01]  /*15a0*/  LEA R2, P0, R4, c[0x0][0x160], 0x1 ;  /* 0x0000580004027a11 */ /* 0x004fe200078008ff */
[----:B------:R-:W-:Y:S01]  /*15b0*/  CS2R R44, SRZ ;  /* 0x00000000002c7805 */ /* 0x000fe2000001ff00 */
[----:B------:R-:W-:-:S02]  /*15c0*/  ULDC UR10, c[0x0][0x2a0] ;  /* 0x0000a800000a7ab9 */ /* 0x000fc40000000800 */
[----:B------:R-:W-:Y:S01]  /*15d0*/  LEA.HI.X R3, R4, c[0x0][0x164], R6, 0x1, P0 ;  /* 0x0000590004037a11 */ /* 0x000fe200000f0c06 */
[----:B------:R-:W-:Y:S01]  /*15e0*/  IMAD.SHL.U32 R4, R228, 0x4, RZ ;  /* 0x00000004e4047824 */ /* 0x000fe200078e00ff */
[----:B------:R-:W-:Y:S01]  /*15f0*/  ISETP.LT.OR P0, PT, R12, 0x1, !P4 ;  /* 0x000000010c00780c */ /* 0x000fe20006701670 */
[----:B------:R-:W-:Y:S01]  /*1600*/  IMAD.WIDE.U32 R6, R232, c[0x0][0x208], R10 ;  /* 0x00008200e8067a25 */ /* 0x000fe200078e000a */
[----:B------:R-:W-:Y:S02]  /*1610*/  UP2UR UR14, UPR, URZ, 0x2 ;  /* 0x000000023f0e7883 */ /* 0x000fe40008000000 */
[----:B------:R-:W-:Y:S01]  /*1620*/  SHF.R.S32.HI R5, RZ, 0x1f, R4 ;  /* 0x0000001fff057819 */ /* 0x000fe20000011404 */
[----:B------:R-:W-:Y:S01]  /*1630*/  IMAD.IADD R7, R7, 0x1, R0 ;  /* 0x0000000107077824 */ /* 0x000fe200078e0200 */
[----:B------:R-:W-:Y:S01]  /*1640*/  UMOV UR11, 0x1 ;  /* 0x00000001000b7882 */ /* 0x000fe20000000000 */
[----:B-1----:R-:W-:Y:S01]  /*1650*/  IMAD R8, R31, c[0x0][0x278], RZ ;  /* 0x00009e001f087a24 */ /* 0x002fe200078e02ff */
[----:B------:R-:W-:Y:S01]  /*1660*/  ULOP3.LUT UR10, URZ, UR10, URZ, 0x33, !UPT ;  /* 0x0000000a3f0a7292 */ /* 0x000fe2000f8e333f */
[----:B------:R-:W-:Y:S01]  /*1670*/  IMAD R9, R28, c[0x0][0x270], RZ ;  /* 0x00009c001c097a24 */ /* 0x000fe200078e02ff */
[----:B------:R-:W-:Y:S01]  /*1680*/  UISETP.GE.AND UP6, UPT, UR17, 0x21, UPT ;  /* 0x000000211100788c */ /* 0x000fe2000bfc6270 */
[----:B------:R-:W-:Y:S01]  /*1690*/  IMAD R8, R252, c[0x0][0x27c], R8 ;  /* 0x00009f00fc087a24 */ /* 0x000fe200078e0208 */
[----:B------:R-:W-:Y:S01]  /*16a0*/  UP2UR UR13, UPR, URZ, 0x1 ;  /* 0x000000013f0d7883 */ /* 0x000fe20008000000 */
[C---:B------:R-:W-:Y:S01]  /*16b0*/  IMAD R11, R30.reuse, c[0x0][0x274], R9 ;  /* 0x00009d001e0b7a24 */ /* 0x040fe200078e0209 */
[----:B------:R1:W-:Y:S01]  /*16c0*/  LDGSTS.E.BYPASS.LTC128B.128 [R225+0xf080], [R2.64], !P0 ;  /* 0x0f08000002e17fae */ /* 0x0003e2000c101d52 */
[----:B------:R-:W-:Y:S01]  /*16d0*/  IMAD.IADD R248, R23, 0x1, R8 ;  /* 0x0000000117f87824 */ /* 0x000fe200078e0208 */
[----:B------:R-:W-:Y:S01]  /*16e0*/  UISETP.GE.AND UP5, UPT, UR17, 0x22, UPT ;  /* 0x000000221100788c */ /* 0x000fe2000bfa6270 */
[----:B------:R-:W-:Y:S01]  /*16f0*/  IMAD.WIDE.U32 R8, R30, c[0x0][0x270], R4 ;  /* 0x00009c001e087a25 */ /* 0x000fe200078e0004 */
[----:B------:R1:W-:Y:S01]  /*1700*/  LDGSTS.E.BYPASS.LTC128B.128 [R225+0x11080], [R2.64+0x80], !P6 ;  /* 0x1108008002e17fae */ /* 0x0003e2000f101d52 */
[----:B------:R-:W-:Y:S01]  /*1710*/  ISETP.LT.OR P6, PT, R12, 0x21, !P4 ;  /* 0x000000210c00780c */ /* 0x000fe200067c1670 */
[----:B------:R-:W-:Y:S01]  /*1720*/  UISETP.GE.AND UP4, UPT, UR17, 0x31, UPT ;  /* 0x000000311100788c */ /* 0x000fe2000bf86270 */
[----:B------:R-:W-:Y:S01]  /*1730*/  IMAD.IADD R11, R9, 0x1, R11 ;  /* 0x00000001090b7824 */ /* 0x000fe200078e020b */
[----:B------:R-:W-:Y:S01]  /*1740*/  IADD3 R14, P1, P0, R8, UR5, R22 ;  /* 0x00000005080e7c10 */ /* 0x000fe2000f83e016 */
[----:B------:R1:W-:Y:S01]  /*1750*/  LDGSTS.E.BYPASS.LTC128B.128 [R225+0x13080], [R2.64+0x100], !P5 ;  /* 0x1308010002e17fae */ /* 0x0003e2000e901d52 */
[----:B------:R-:W-:Y:S01]  /*1760*/  IMAD R0, R31, c[0x0][0x290], RZ ;  /* 0x0000a4001f007a24 */ /* 0x000fe200078e02ff */
[----:B------:R-:W-:Y:S01]  /*1770*/  ISETP.GE.AND P4, PT, R10, c[0x0][0x1fc], PT ;  /* 0x00007f000a007a0c */ /* 0x000fe20003f86270 */
[----:B------:R-:W-:Y:S01]  /*1780*/  IMAD.WIDE.U32 R8, R30, c[0x0][0x288], R4 ;  /* 0x0000a2001e087a25 */ /* 0x000fe200078e0004 */
[----:B------:R-:W-:Y:S01]  /*1790*/  IADD3.X R11, R11, UR4, R248, P1, P0 ;  /* 0x000000040b0b7c10 */ /* 0x000fe20008fe04f8 */
[----:B------:R-:W-:Y:S01]  /*17a0*/  UISETP.GE.AND UP3, UPT, UR17, 0x32, UPT ;  /* 0x000000321100788c */ /* 0x000fe2000bf66270 */
[----:B------:R-:W-:Y:S01]  /*17b0*/  ISETP.LT.OR P1, PT, R12, 0x21, !P3 ;  /* 0x000000210c00780c */ /* 0x000fe20005f21670 */
[----:B------:R-:W-:Y:S01]  /*17c0*/  IMAD.WIDE.U32 R22, R252, c[0x0][0x290], RZ ;  /* 0x0000a400fc167a25 */ /* 0x000fe200078e00ff */
[----:B------:R-:W-:-:S02]  /*17d0*/  UISETP.GE.AND UP2, UPT, UR17, 0x41, UPT ;  /* 0x000000411100788c */ /* 0x000fc4000bf46270 */
[----:B------:R-:W-:Y:S01]  /*17e0*/  UISETP.GE.AND UP1, UPT, UR17, 0x42, UPT ;  /* 0x000000421100788c */ /* 0x000fe2000bf26270 */
[----:B------:R-:W-:Y:S02]  /*17f0*/  IMAD R0, R252, c[0x0][0x294], R0 ;  /* 0x0000a500fc007a24 */ /* 0x000fe400078e0200 */
[----:B------:R-:W-:-:S04]  /*1800*/  IMAD.WIDE.U32 R4, R30, c[0x0][0x210], R6 ;  /* 0x000084001e047a25 */ /* 0x000fc800078e0006 */
[----:B------:R-:W-:Y:S02]  /*1810*/  IMAD.IADD R247, R23, 0x1, R0 ;  /* 0x0000000117f77824 */ /* 0x000fe400078e0200 */
[----:B------:R-:W-:Y:S02]  /*1820*/  IMAD.IADD R5, R5, 0x1, R13 ;  /* 0x0000000105057824 */ /* 0x000fe400078e020d */
[----:B------:R-:W-:Y:S02]  /*1830*/  IMAD R7, R31, c[0x0][0x218], RZ ;  /* 0x000086001f077a24 */ /* 0x000fe400078e02ff */
[----:B------:R-:W-:Y:S02]  /*1840*/  IMAD R0, R30, c[0x0][0x28c], R26 ;  /* 0x0000a3001e007a24 */ /* 0x000fe400078e021a */
[----:B------:R-:W-:Y:S01]  /*1850*/  IMAD R7, R252, c[0x0][0x21c], R7 ;  /* 0x00008700fc077a24 */ /* 0x000fe200078e0207 */
[----:B-1----:R-:W-:Y:S01]  /*1860*/  LEA R2, P5, R32, R2, 0x1 ;  /* 0x0000000220027211 */ /* 0x002fe200078a08ff */
[----:B------:R-:W-:-:S03]  /*1870*/  IMAD.WIDE.U32 R240, R252, c[0x0][0x218], R4 ;  /* 0x00008600fcf07a25 */ /* 0x000fc600078e0004 */
[----:B------:R-:W-:Y:S01]  /*1880*/  LEA.HI.X R3, R32, R3, R251, 0x1, P5 ;  /* 0x0000000320037211 */ /* 0x000fe200028f0cfb */
[----:B------:R-:W-:Y:S01]  /*1890*/  IMAD.IADD R237, R241, 0x1, R7 ;  /* 0x00000001f1ed7824 */ /* 0x000fe200078e0207 */
[----:B------:R-:W-:Y:S01]  /*18a0*/  IADD3 R17, P5, P0, R8, UR5, R22 ;  /* 0x0000000508117c10 */ /* 0x000fe2000f8be016 */
[----:B------:R-:W-:Y:S01]  /*18b0*/  IMAD.IADD R8, R9, 0x1, R0 ;  /* 0x0000000109087824 */ /* 0x000fe200078e0200 */
[----:B------:R-:W-:Y:S01]  /*18c0*/  IADD3 R9, -R15, c[0x0][0x168], -R232 ;  /* 0x00005a000f097a10 */ /* 0x000fe20007ffe9e8 */
[----:B------:R1:W-:Y:S01]  /*18d0*/  LDGSTS.E.BYPASS.LTC128B.128 [R225+0x10080], [R2.64], !P6 ;  /* 0x1008000002e17fae */ /* 0x0003e2000f101d52 */
[----:B------:R-:W-:Y:S01]  /*18e0*/  ISETP.LT.OR P6, PT, R12, 0x21, !P2 ;  /* 0x000000210c00780c */ /* 0x000fe200057c1670 */
[----:B------:R-:W-:Y:S01]  /*18f0*/  IMAD.MOV.U32 R12, RZ, RZ, c[0x0][0x208] ;  /* 0x00008200ff0c7624 */ /* 0x000fe200078e00ff */
[----:B------:R-:W-:Y:S01]  /*1900*/  IADD3.X R15, R8, UR4, R247, P5, P0 ;  /* 0x00000004080f7c10 */ /* 0x000fe2000afe04f7 */
[----:B------:R1:W-:Y:S01]  /*1910*/  LDGSTS.E.BYPASS.LTC128B.128 [R225+0x12080], [R2.64+0x80], !P1 ;  /* 0x1208008002e17fae */ /* 0x0003e2000c901d52 */
[----:B------:R-:W-:Y:S01]  /*1920*/  LEA R6, P1, R14, c[0x0][0x258], 0x2 ;  /* 0x000096000e067a11 */ /* 0x000fe200078210ff */
[C---:B------:R-:W-:Y:S01]  /*1930*/  IMAD.SHL.U32 R4, R12.reuse, 0x40, RZ ;  /* 0x000000400c047824 */ /* 0x040fe200078e00ff */
[----:B------:R-:W-:Y:S01]  /*1940*/  SHF.L.U64.HI R0, R12, R29, c[0x0][0x20c] ;  /* 0x000083000c007619 */ /* 0x000fe2000001021d */
[----:B------:R-:W-:Y:S01]  /*1950*/  IMAD.MOV.U32 R236, RZ, RZ, R240 ;  /* 0x000000ffffec7224 */ /* 0x000fe200078e00f0 */
[----:B------:R-:W-:Y:S01]  /*1960*/  LEA.HI.X R7, R14, c[0x0][0x25c], R11, 0x2, P1 ;  /* 0x000097000e077a11 */ /* 0x000fe200008f140b */
[----:B------:R-:W-:Y:S01]  /*1970*/  IMAD.SHL.U32 R32, R12, 0x20, RZ ;  /* 0x000000200c207824 */ /* 0x000fe200078e00ff */
[----:B------:R-:W-:Y:S01]  /*1980*/  ISETP.GT.AND P1, PT, R228, 0xf, PT ;  /* 0x0000000fe400780c */ /* 0x000fe20003f24270 */
[----:B------:R-:W-:Y:S01]  /*1990*/  IMAD R0, R0, UR8, RZ ;  /* 0x0000000800007c24 */ /* 0x000fe2000f8e02ff */
[----:B------:R-:W-:Y:S01]  /*19a0*/  ISETP.LT.OR P0, PT, R9, 0x1, P4 ;  /* 0x000000010900780c */ /* 0x000fe20002701670 */
[----:B------:R1:W-:Y:S01]  /*19b0*/  LDGSTS.E.BYPASS.LTC128B.128 [R225+0x14080], [R2.64+0x100], !P6 ;  /* 0x1408010002e17fae */ /* 0x0003e2000f101d52 */
[----:B------:R-:W-:Y:S01]  /*19c0*/  ISETP.GE.AND P6, PT, R21, c[0x0][0x1fc], PT ;  /* 0x00007f0015007a0c */ /* 0x000fe20003fc6270 */
[----:B------:R-:W-:Y:S01]  /*19d0*/  IMAD R0, R4, UR6, R0 ;  /* 0x0000000604007c24 */ /* 0x000fe2000f8e0200 */
[----:B------:R-:W-:Y:S01]  /*19e0*/  SHF.L.U64.HI R250, R12, R27, c[0x0][0x20c] ;  /* 0x000083000cfa7619 */ /* 0x000fe2000001021b */
[----:B------:R-:W-:Y:S01]  /*19f0*/  IMAD.WIDE.U32 R4, R4, UR8, R236 ;  /* 0x0000000804047c25 */ /* 0x000fe2000f8e00ec */
[CC--:B------:R-:W-:Y:S01]  /*1a00*/  LEA.HI R8, R16.reuse, R228.reuse, RZ, 0x2 ;  /* 0x000000e410087211 */ /* 0x0c0fe200078f10ff */
[----:B------:R-:W-:Y:S01]  /*1a10*/  ULDC UR6, c[0x0][0x168] ;  /* 0x00005a0000067ab9 */ /* 0x000fe20000000800 */
[----:B------:R-:W-:Y:S01]  /*1a20*/  LEA.HI R12, R16, R228, RZ, 0x5 ;  /* 0x000000e4100c7211 */ /* 0x000fe200078f28ff */
[----:B------:R-:W-:Y:S01]  /*1a30*/  IMAD.IADD R0, R5, 0x1, R0 ;  /* 0x0000000105007824 */ /* 0x000fe200078e0200 */
[----:B------:R-:W-:Y:S01]  /*1a40*/  UIADD3 UR6, UR9, -UR6, UR7 ;  /* 0x8000000609067290 */ /* 0x000fe2000fffe007 */
[----:B------:R-:W-:Y:S01]  /*1a50*/  @!P1 IMAD.SHL.U32 R5, R228, 0x10, RZ ;  /* 0x00000010e4059824 */ /* 0x000fe200078e00ff */
[----:B------:R-:W-:Y:S01]  /*1a60*/  SHF.R.S32.HI R11, RZ, 0x5, R12 ;  /* 0x00000005ff0b7819 */ /* 0x000fe2000001140c */
[----:B------:R-:W-:-:S02]  /*1a70*/  UMOV UR4, URZ ;  /* 0x0000003f00047c82 */ /* 0x000fc40008000000 */
[----:B------:R-:W-:Y:S01]  /*1a80*/  ULDC UR5, c[0x0][0x168] ;  /* 0x00005a0000057ab9 */ /* 0x000fe20000000800 */
[----:B------:R2:W-:Y:S04]  /*1a90*/  @!P1 LDGSTS.E.BYPASS.LTC128B.128 [R5+0x21080], [R6.64] ;  /* 0x2108000006059fae */ /* 0x0005e8000b901d52 */
[----:B------:R-:W0:Y:S01]  /*1aa0*/  LDGDEPBAR ;  /* 0x00000000000079af */ /* 0x000e220000000000 */
[----:B-1----:R-:W-:-:S04]  /*1ab0*/  LEA R2, P5, R4, c[0x0][0x1f0], 0x1 ;  /* 0x00007c0004027a11 */ /* 0x002fc800078a08ff */
[----:B------:R-:W-:Y:S01]  /*1ac0*/  LEA.HI.X R3, R4, c[0x0][0x1f4], R0, 0x1, P5 ;  /* 0x00007d0004037a11 */ /* 0x000fe200028f0c00 */
[----:B------:R-:W-:Y:S01]  /*1ad0*/  IMAD R0, R28, c[0x0][0x238], RZ ;  /* 0x00008e001c007a24 */ /* 0x000fe200078e02ff */
[----:B------:R-:W-:Y:S02]  /*1ae0*/  ISETP.GE.AND P5, PT, R10, c[0x0][0x1fc], PT ;  /* 0x00007f000a007a0c */ /* 0x000fe40003fa6270 */
[----:B------:R-:W-:Y:S01]  /*1af0*/  LEA.HI R10, R16, R228, RZ, 0x4 ;  /* 0x000000e4100a7211 */ /* 0x000fe200078f20ff */
[----:B------:R1:W-:Y:S01]  /*1b00*/  LDGSTS.E.BYPASS.LTC128B.128 [R225+0x1b080], [R2.64], !P0 ;  /* 0x1b08000002e17fae */ /* 0x0003e2000c101d52 */
[----:B------:R-:W-:Y:S01]  /*1b10*/  ISETP.LT.OR P0, PT, R9, 0x1, P6 ;  /* 0x000000010900780c */ /* 0x000fe20003701670 */
[----:B------:R-:W-:Y:S01]  /*1b20*/  IMAD R0, R30, c[0x0][0x23c], R0 ;  /* 0x00008f001e007a24 */ /* 0x000fe200078e0200 */
[----:B------:R-:W-:Y:S02]  /*1b30*/  SEL R26, RZ, 0x1, P5 ;  /* 0x00000001ff1a7807 */ /* 0x000fe40002800000 */
[----:B------:R-:W-:-:S02]  /*1b40*/  ISETP.GE.AND P5, PT, R25, c[0x0][0x1fc], PT ;  /* 0x00007f0019007a0c */ /* 0x000fc40003fa6270 */
[----:B------:R-:W-:Y:S02]  /*1b50*/  SHF.R.S32.HI R4, RZ, 0x4, R10 ;  /* 0x00000004ff047819 */ /* 0x000fe4000001140a */
[----:B------:R-:W-:Y:S02]  /*1b60*/  ISETP.LT.OR P6, PT, R9, 0x21, P6 ;  /* 0x000000210900780c */ /* 0x000fe400037c1670 */
[----:B--2---:R-:W-:-:S03]  /*1b70*/  LEA.HI R5, R10, R4, RZ, 0x1 ;  /* 0x000000040a057211 */ /* 0x004fc600078f08ff */
[----:B------:R1:W-:Y:S01]  /*1b80*/  LDGSTS.E.BYPASS.LTC128B.128 [R225+0x1d080], [R2.64+0x80], !P0 ;  /* 0x1d08008002e17fae */ /* 0x0003e2000c101d52 */
[C---:B------:R-:W-:Y:S02]  /*1b90*/  ISETP.LT.OR P0, PT, R9.reuse, 0x1, P5 ;  /* 0x000000010900780c */ /* 0x040fe40002f01670 */
[----:B------:R-:W-:-:S11]  /*1ba0*/  ISETP.LT.OR P5, PT, R9, 0x21, P5 ;  /* 0x000000210900780c */ /* 0x000fd60002fa1670 */
[----:B------:R1:W-:Y:S01]  /*1bb0*/  LDGSTS.E.BYPASS.LTC128B.128 [R225+0x1f080], [R2.64+0x100], !P0 ;  /* 0x1f08010002e17fae */ /* 0x0003e2000c101d52 */
[----:B------:R-:W-:-:S04]  /*1bc0*/  LEA R6, P0, R32, R2, 0x1 ;  /* 0x0000000220067211 */ /* 0x000fc800078008ff */
[----:B------:R-:W-:Y:S02]  /*1bd0*/  LEA.HI.X R7, R32, R3, R250, 0x1, P0 ;  /* 0x0000000320077211 */ /* 0x000fe400000f0cfa */
[----:B------:R-:W-:Y:S02]  /*1be0*/  ISETP.LT.OR P0, PT, R9, 0x21, P4 ;  /* 0x000000210900780c */ /* 0x000fe40002701670 */
[----:B------:R-:W-:-:S11]  /*1bf0*/  ISETP.NE.AND P4, PT, R18, RZ, PT ;  /* 0x000000ff1200720c */ /* 0x000fd60003f85270 */
[----:B------:R2:W-:Y:S01]  /*1c00*/  LDGSTS.E.BYPASS.LTC128B.128 [R225+0x1c080], [R6.64], !P0 ;  /* 0x1c08000006e17fae */ /* 0x0005e2000c101d52 */
[----:B------:R-:W-:-:S03]  /*1c10*/  ISETP.GE.AND P0, PT, R21, c[0x0][0x1fc], PT ;  /* 0x00007f0015007a0c */ /* 0x000fc60003f06270 */
[----:B------:R2:W-:Y:S01]  /*1c20*/  LDGSTS.E.BYPASS.LTC128B.128 [R225+0x1e080], [R6.64+0x80], !P6 ;  /* 0x1e08008006e17fae */ /* 0x0005e2000f101d52 */
[----:B------:R-:W-:Y:S01]  /*1c30*/  ISETP.GE.AND P6, PT, R228, 0x10, PT ;  /* 0x00000010e400780c */ /* 0x000fe20003fc6270 */
[----:B-1----:R-:W-:Y:S02]  /*1c40*/  IMAD.WIDE.U32 R2, R30, c[0x0][0x238], R228 ;  /* 0x00008e001e027a25 */ /* 0x002fe400078e00e4 */
[----:B------:R2:W-:Y:S02]  /*1c50*/  LDGSTS.E.BYPASS.LTC128B.128 [R225+0x20080], [R6.64+0x100], !P5 ;  /* 0x2008010006e17fae */ /* 0x0005e4000e901d52 */
[----:B------:R-:W-:Y:S01]  /*1c60*/  IMAD.IADD R23, R3, 0x1, R0 ;  /* 0x0000000103177824 */ /* 0x000fe200078e0200 */
[----:B------:R-:W-:Y:S01]  /*1c70*/  SHF.R.S32.HI R0, RZ, 0x1f, R8 ;  /* 0x0000001fff007819 */ /* 0x000fe20000011408 */
[----:B------:R-:W-:Y:S01]  /*1c80*/  IMAD.MOV.U32 R22, RZ, RZ, R2 ;  /* 0x000000ffff167224 */ /* 0x000fe200078e0002 */
[----:B------:R-:W-:Y:S02]  /*1c90*/  SHF.R.S32.HI R2, RZ, 0x2, R8 ;  /* 0x00000002ff027819 */ /* 0x000fe40000011408 */
[----:B------:R-:W-:Y:S01]  /*1ca0*/  LEA.HI R3, R16, R228, RZ, 0x7 ;  /* 0x000000e410037211 */ /* 0x000fe200078f38ff */
[----:B------:R-:W-:Y:S01]  /*1cb0*/  IMAD.WIDE.U32 R244, R252, c[0x0][0x240], R22 ;  /* 0x00009000fcf47a25 */ /* 0x000fe200078e0016 */
[----:B------:R-:W-:-:S02]  /*1cc0*/  LEA.HI R0, R0, R2, RZ, 0x3 ;  /* 0x0000000200007211 */ /* 0x000fc400078f18ff */
[----:B------:R-:W-:Y:S02]  /*1cd0*/  SHF.R.S32.HI R16, RZ, 0x7, R3 ;  /* 0x00000007ff107819 */ /* 0x000fe40000011403 */
[----:B------:R-:W-:Y:S02]  /*1ce0*/  LOP3.LUT R0, R0, 0xfffffff8, RZ, 0xc0, !PT ;  /* 0xfffffff800007812 */ /* 0x000fe400078ec0ff */
[----:B------:R-:W-:-:S03]  /*1cf0*/  SHF.R.S32.HI R3, RZ, 0x1f, R12 ;  /* 0x0000001fff037819 */ /* 0x000fc6000001140c */
[----:B------:R-:W-:Y:S01]  /*1d00*/  IMAD.IADD R13, R2, 0x1, -R0 ;  /* 0x00000001020d7824 */ /* 0x000fe200078e0a00 */
[----:B------:R-:W-:Y:S02]  /*1d10*/  LEA.HI R0, R3, R11, RZ, 0x2 ;  /* 0x0000000b03007211 */ /* 0x000fe400078f10ff */
[----:B------:R-:W-:Y:S01]  /*1d20*/  LOP3.LUT R3, R5, 0xfffffffe, RZ, 0xc0, !PT ;  /* 0xfffffffe05037812 */ /* 0x000fe200078ec0ff */
[----:B------:R-:W-:Y:S01]  /*1d30*/  IMAD.SHL.U32 R5, R16, 0x8, RZ ;  /* 0x0000000810057824 */ /* 0x000fe200078e00ff */
[----:B------:R-:W-:-:S03]  /*1d40*/  LOP3.LUT R2, R0, 0xfffffffc, RZ, 0xc0, !PT ;  /* 0xfffffffc00027812 */ /* 0x000fc600078ec0ff */
[----:B------:R-:W-:Y:S01]  /*1d50*/  IMAD.IADD R0, R4, 0x1, -R3 ;  /* 0x0000000104007824 */ /* 0x000fe200078e0a03 */
[----:B------:R-:W-:Y:S01]  /*1d60*/  LOP3.LUT R9, R5, 0x8, RZ, 0xc0, !PT ;  /* 0x0000000805097812 */ /* 0x000fe200078ec0ff */
[----:B------:R-:W-:Y:S01]  /*1d70*/  IMAD.IADD R14, R11, 0x1, -R2 ;  /* 0x000000010b0e7824 */ /* 0x000fe200078e0a02 */
[----:B------:R-:W-:Y:S01]  /*1d80*/  LOP3.LUT R3, R8, 0x3ffffffc, RZ, 0xc0, !PT ;  /* 0x3ffffffc08037812 */ /* 0x000fe200078ec0ff */
[----:B------:R-:W-:Y:S01]  /*1d90*/  IMAD.SHL.U32 R2, R13, 0x10, RZ ;  /* 0x000000100d027824 */ /* 0x000fe200078e00ff */
[----:B------:R-:W-:Y:S01]  /*1da0*/  LOP3.LUT R8, R10, 0xfffffff0, RZ, 0xc0, !PT ;  /* 0xfffffff00a087812 */ /* 0x000fe200078ec0ff */
[C---:B------:R-:W-:Y:S01]  /*1db0*/  IMAD.SHL.U32 R4, R14.reuse, 0x100, RZ ;  /* 0x000001000e047824 */ /* 0x040fe200078e00ff */
[----:B------:R-:W-:Y:S01]  /*1dc0*/  LEA.HI R5, R14, R14, RZ, 0x1 ;  /* 0x0000000e0e057211 */ /* 0x000fe200078f08ff */
[----:B--2---:R-:W-:Y:S01]  /*1dd0*/  IMAD.IADD R7, R228, 0x1, -R3 ;  /* 0x00000001e4077824 */ /* 0x004fe200078e0a03 */
[----:B------:R-:W-:-:S03]  /*1de0*/  LOP3.LUT R2, R9, 0x70, R2, 0xf8, !PT ;  /* 0x0000007009027812 */ /* 0x000fc600078ef802 */
[----:B------:R-:W-:Y:S01]  /*1df0*/  IMAD.SHL.U32 R5, R5, 0x100, RZ ;  /* 0x0000010005057824 */ /* 0x000fe200078e00ff */
[----:B------:R-:W-:Y:S02]  /*1e00*/  LOP3.LUT R2, R2, 0x100, R4, 0xf8, !PT ;  /* 0x0000010002027812 */ /* 0x000fe400078ef804 */
[----:B------:R-:W-:Y:S02]  /*1e10*/  LEA R4, P5, R17, c[0x0][0x280], 0x2 ;  /* 0x0000a00011047a11 */ /* 0x000fe400078a10ff */
[----:B------:R-:W-:Y:S02]  /*1e20*/  LOP3.LUT R6, R5, 0x7ffffe00, RZ, 0xc0, !PT ;  /* 0x7ffffe0005067812 */ /* 0x000fe400078ec0ff */
[----:B------:R-:W-:Y:S02]  /*1e30*/  SHF.R.U32.HI R3, RZ, 0x3, R2 ;  /* 0x00000003ff037819 */ /* 0x000fe40000011602 */
[----:B------:R-:W-:Y:S01]  /*1e40*/  LEA.HI.X R5, R17, c[0x0][0x284], R15, 0x2, P5 ;  /* 0x0000a10011057a11 */ /* 0x000fe200028f140f */
[----:B------:R-:W-:Y:S01]  /*1e50*/  IMAD R7, R7, 0x2, R6 ;  /* 0x0000000207077824 */ /* 0x000fe200078e0206 */
[----:B------:R-:W-:Y:S01]  /*1e60*/  LOP3.LUT R6, R2, 0x28, R3, 0x78, !PT ;  /* 0x0000002802067812 */ /* 0x000fe200078e7803 */
[C---:B------:R-:W-:Y:S01]  /*1e70*/  IMAD.IADD R2, R228.reuse, 0x1, -R8 ;  /* 0x00000001e4027824 */ /* 0x040fe200078e0a08 */
[----:B------:R-:W-:Y:S01]  /*1e80*/  LOP3.LUT P5, RZ, R13, 0x1, RZ, 0xc0, !PT ;  /* 0x000000010dff7812 */ /* 0x000fe200078ac0ff */
[----:B------:R-:W-:Y:S01]  /*1e90*/  @!P6 IMAD.SHL.U32 R3, R228, 0x10, RZ ;  /* 0x00000010e403e824 */ /* 0x000fe200078e00ff */
[----:B------:R-:W-:Y:S01]  /*1ea0*/  SEL R15, RZ, 0xffffffff, P0 ;  /* 0xffffffffff0f7807 */ /* 0x000fe20000000000 */
[----:B------:R-:W-:Y:S01]  /*1eb0*/  IMAD.IADD R7, R7, 0x1, R6 ;  /* 0x0000000107077824 */ /* 0x000fe200078e0206 */
[----:B------:R-:W-:Y:S01]  /*1ec0*/  LOP3.LUT P0, RZ, R19, 0x2, RZ, 0xc0, !PT ;  /* 0x0000000213ff7812 */ /* 0x000fe2000780c0ff */
[C---:B------:R-:W-:Y:S01]  /*1ed0*/  IMAD.SHL.U32 R6, R2.reuse, 0x10, RZ ;  /* 0x0000001002067824 */ /* 0x040fe200078e00ff */
[----:B------:R1:W-:Y:S01]  /*1ee0*/  @!P6 LDGSTS.E.BYPASS.LTC128B.128 [R3+0x21280], [R4.64] ;  /* 0x212800000403efae */ /* 0x0003e2000b901d52 */
[----:B------:R-:W-:Y:S01]  /*1ef0*/  IMAD.SHL.U32 R223, R7, 0x2, RZ ;  /* 0x0000000207df7824 */ /* 0x000fe200078e00ff */
[----:B------:R-:W-:Y:S01]  /*1f00*/  SHF.R.S32.HI R7, RZ, 0x1f, R2 ;  /* 0x0000001fff077819 */ /* 0x000fe20000011402 */
[----:B------:R-:W-:Y:S01]  /*1f10*/  IMAD.SHL.U32 R211, R2, 0x2, RZ ;  /* 0x0000000202d37824 */ /* 0x000fe200078e00ff */
[----:B------:R-:W-:Y:S01]  /*1f20*/  SEL R208, R221, 0xfffffff0, !P0 ;  /* 0xfffffff0ddd07807 */ /* 0x000fe20004000000 */
[----:B------:R-:W0:Y:S01]  /*1f30*/  LDGDEPBAR ;  /* 0x00000000000079af */ /* 0x000e220000000000 */
[----:B------:R-:W-:Y:S01]  /*1f40*/  LEA.HI R213, R7, R2, RZ, 0x3 ;  /* 0x0000000207d57211 */ /* 0x000fe200078f18ff */
[----:B------:R-:W-:Y:S01]  /*1f50*/  IMAD.SHL.U32 R7, R24, 0x8, RZ ;  /* 0x0000000818077824 */ /* 0x000fe200078e00ff */
[----:B------:R-:W-:Y:S01]  /*1f60*/  IADD3 R224, R223, 0x215a0, RZ ;  /* 0x000215a0dfe07810 */ /* 0x000fe20007ffe0ff */
[----:B------:R-:W0:Y:S01]  /*1f70*/  LDGDEPBAR ;  /* 0x00000000000079af */ /* 0x000e220000000000 */
[----:B------:R-:W-:-:S02]  /*1f80*/  ISETP.GE.AND P6, PT, R25, c[0x0][0x1fc], PT ;  /* 0x00007f0019007a0c */ /* 0x000fc40003fc6270 */
[----:B------:R-:W-:Y:S01]  /*1f90*/  LOP3.LUT P0, RZ, R19, 0x4, RZ, 0xc0, !PT ;  /* 0x0000000413ff7812 */ /* 0x000fe2000780c0ff */
[----:B-1----:R-:W-:Y:S01]  /*1fa0*/  IMAD.SHL.U32 R5, R11, 0x100, RZ ;  /* 0x000001000b057824 */ /* 0x002fe200078e00ff */
[----:B------:R-:W-:Y:S02]  /*1fb0*/  LOP3.LUT R4, R12, 0xffffffe0, RZ, 0xc0, !PT ;  /* 0xffffffe00c047812 */ /* 0x000fe400078ec0ff */
[----:B------:R-:W-:Y:S02]  /*1fc0*/  LOP3.LUT R3, R6, 0xf0, RZ, 0xc0, !PT ;  /* 0x000000f006037812 */ /* 0x000fe400078ec0ff */
[----:B------:R-:W-:Y:S02]  /*1fd0*/  IADD3 R6, R223, 0x21480, RZ ;  /* 0x00021480df067810 */ /* 0x000fe40007ffe0ff */
[C---:B------:R-:W-:Y:S02]  /*1fe0*/  LOP3.LUT R8, R3.reuse, R9, RZ, 0xfc, !PT ;  /* 0x0000000903087212 */ /* 0x040fe400078efcff */
[----:B------:R-:W-:Y:S01]  /*1ff0*/  LOP3.LUT R10, R3, 0x100, R5, 0xf8, !PT ;  /* 0x00000100030a7812 */ /* 0x000fe200078ef805 */
[----:B------:R-:W-:Y:S01]  /*2000*/  IMAD.IADD R3, R228, 0x1, -R4 ;  /* 0x00000001e4037824 */ /* 0x000fe200078e0a04 */
[C---:B------:R-:W-:Y:S01]  /*2010*/  LOP3.LUT R5, R213.reuse, 0xfffffff8, RZ, 0xc0, !PT ;  /* 0xfffffff8d5057812 */ /* 0x040fe200078ec0ff */
[----:B------:R-:W-:Y:S01]  /*2020*/  IMAD.SHL.U32 R213, R213, 0x40, RZ ;  /* 0x00000040d5d57824 */ /* 0x000fe200078e00ff */
[----:B------:R-:W-:-:S02]  /*2030*/  @P5 IADD3 R224, R6, 0xe0, RZ ;  /* 0x000000e006e05810 */ /* 0x000fc40007ffe0ff */
[----:B------:R-:W-:Y:S01]  /*2040*/  SHF.R.S32.HI R4, RZ, 0x1f, R3 ;  /* 0x0000001fff047819 */ /* 0x000fe20000011403 */
[C---:B------:R-:W-:Y:S01]  /*2050*/  IMAD.IADD R5, R2.reuse, 0x1, -R5 ;  /* 0x0000000102057824 */ /* 0x040fe200078e0a05 */
[----:B------:R-:W-:Y:S02]  /*2060*/  LOP3.LUT P5, RZ, R2, 0x2, RZ, 0xc0, !PT ;  /* 0x0000000202ff7812 */ /* 0x000fe400078ac0ff */
[----:B------:R-:W-:Y:S01]  /*2070*/  LEA.HI R6, R4, R3, RZ, 0x2 ;  /* 0x0000000304067211 */ /* 0x000fe200078f10ff */
[----:B------:R-:W-:Y:S01]  /*2080*/  IMAD.SHL.U32 R4, R19, 0x40, RZ ;  /* 0x0000004013047824 */ /* 0x000fe200078e00ff */
[----:B------:R-:W-:Y:S02]  /*2090*/  LOP3.LUT R211, R8, 0x18, R211, 0x78, !PT ;  /* 0x0000001808d37812 */ /* 0x000fe400078e78d3 */
[----:B------:R-:W-:Y:S02]  /*20a0*/  LOP3.LUT R2, R6, 0x7ffffffc, RZ, 0xc0, !PT ;  /* 0x7ffffffc06027812 */ /* 0x000fe400078ec0ff */
[----:B------:R-:W-:Y:S01]  /*20b0*/  LOP3.LUT R8, R4, 0x1c0, RZ, 0xc0, !PT ;  /* 0x000001c004087812 */ /* 0x000fe200078ec0ff */
[----:B------:R-:W-:Y:S01]  /*20c0*/  IMAD.SHL.U32 R211, R211, 0x2, RZ ;  /* 0x00000002d3d37824 */ /* 0x000fe200078e00ff */
[----:B------:R-:W-:Y:S01]  /*20d0*/  LEA.HI R9, R16, R16, RZ, 0x1 ;  /* 0x0000001010097211 */ /* 0x000fe200078f08ff */
[----:B------:R-:W-:Y:S01]  /*20e0*/  IMAD.IADD R11, R3, 0x1, -R2 ;  /* 0x00000001030b7824 */ /* 0x000fe200078e0a02 */
[----:B------:R-:W-:Y:S01]  /*20f0*/  LOP3.LUT R4, R8, 0x8, R20, 0xf8, !PT ;  /* 0x0000000808047812 */ /* 0x000fe200078ef814 */
[----:B------:R-:W-:Y:S01]  /*2100*/  IMAD.SHL.U32 R3, R0, 0x20, RZ ;  /* 0x0000002000037824 */ /* 0x000fe200078e00ff */
[----:B------:R-:W-:Y:S01]  /*2110*/  SHF.R.U32.HI R13, RZ, 0x3, R8 ;  /* 0x00000003ff0d7819 */ /* 0x000fe20000011608 */
[----:B------:R-:W-:Y:S01]  /*2120*/  IMAD.SHL.U32 R2, R14, 0x10, RZ ;  /* 0x000000100e027824 */ /* 0x000fe200078e00ff */
[----:B------:R-:W-:-:S02]  /*2130*/  LOP3.LUT R213, R213, 0xfffffe00, RZ, 0xc0, !PT ;  /* 0xfffffe00d5d57812 */ /* 0x000fc400078ec0ff */
[----:B------:R-:W-:Y:S02]  /*2140*/  LOP3.LUT R3, R3, 0x20, RZ, 0xc0, !PT ;  /* 0x0000002003037812 */ /* 0x000fe400078ec0ff */
[----:B------:R-:W-:Y:S02]  /*2150*/  LEA.HI.SX32 R226, R6, R2, 0x1e ;  /* 0x0000000206e27211 */ /* 0x000fe400078ff2ff */
[----:B------:R-:W-:Y:S02]  /*2160*/  LOP3.LUT R2, R8, 0x30, R2, 0xf8, !PT ;  /* 0x0000003008027812 */ /* 0x000fe400078ef802 */
[----:B------:R-:W-:Y:S02]  /*2170*/  LOP3.LUT R6, R9, 0x1ffffffe, RZ, 0xc0, !PT ;  /* 0x1ffffffe09067812 */ /* 0x000fe400078ec0ff */
[----:B------:R-:W-:Y:S02]  /*2180*/  LOP3.LUT R12, R3, 0x18, R7, 0xf8, !PT ;  /* 0x00000018030c7812 */ /* 0x000fe400078ef807 */
[----:B------:R-:W-:Y:S01]  /*2190*/  LOP3.LUT R8, R2, 0x8, R20, 0xf8, !PT ;  /* 0x0000000802087812 */ /* 0x000fe200078ef814 */
[----:B------:R-:W-:Y:S01]  /*21a0*/  IMAD.SHL.U32 R2, R0, 0x8, RZ ;  /* 0x0000000800027824 */ /* 0x000fe200078e00ff */
[----:B------:R-:W-:Y:S01]  /*21b0*/  LOP3.LUT R3, R4, R13, RZ, 0x3c, !PT ;  /* 0x0000000d04037212 */ /* 0x000fe200078e3cff */
[----:B------:R-:W-:Y:S01]  /*21c0*/  IMAD.IADD R4, R16, 0x1, -R6 ;  /* 0x0000000110047824 */ /* 0x000fe200078e0a06 */
[----:B------:R-:W-:-:S02]  /*21d0*/  SEL R9, RZ, 0x4, P6 ;  /* 0x00000004ff097807 */ /* 0x000fc40003000000 */
[----:B------:R-:W-:Y:S01]  /*21e0*/  LOP3.LUT R6, R2, 0x8, RZ, 0xc0, !PT ;  /* 0x0000000802067812 */ /* 0x000fe200078ec0ff */
[----:B------:R-:W-:Y:S01]  /*21f0*/  IMAD R11, R4, 0x4, R11 ;  /* 0x00000004040b7824 */ /* 0x000fe200078e020b */
[C---:B------:R-:W-:Y:S01]  /*2200*/  LOP3.LUT P6, RZ, R5.reuse, 0x4, RZ, 0xc0, !PT ;  /* 0x0000000405ff7812 */ /* 0x040fe200078cc0ff */
[----:B------:R-:W-:Y:S01]  /*2210*/  IMAD.SHL.U32 R4, R5, 0x40, RZ ;  /* 0x0000004005047824 */ /* 0x000fe200078e00ff */
[----:B------:R-:W-:Y:S01]  /*2220*/  SHF.R.U32.HI R214, RZ, 0x3, R10 ;  /* 0x00000003ffd67819 */ /* 0x000fe2000001160a */
[----:B------:R-:W-:Y:S01]  /*2230*/  IMAD.SHL.U32 R2, R15, 0x2, RZ ;  /* 0x000000020f027824 */ /* 0x000fe200078e00ff */
[----:B------:R-:W-:Y:S01]  /*2240*/  SEL R212, R212, 0xe0, !P5 ;  /* 0x000000e0d4d47807 */ /* 0x000fe20006800000 */
[----:B------:R-:W-:Y:S01]  /*2250*/  IMAD.MOV.U32 R15, RZ, RZ, 0x20 ;  /* 0x00000020ff0f7424 */ /* 0x000fe200078e00ff */
[----:B------:R-:W-:Y:S01]  /*2260*/  LOP3.LUT R4, R4, 0x1c0, RZ, 0xc0, !PT ;  /* 0x000001c004047812 */ /* 0x000fe200078ec0ff */
[----:B------:R-:W-:Y:S01]  /*2270*/  IMAD R3, R16, 0x200, R3 ;  /* 0x0000020010037824 */ /* 0x000fe200078e0203 */
[----:B------:R-:W-:Y:S01]  /*2280*/  LOP3.LUT R7, R2, 0x2, R26, 0xe2, !PT ;  /* 0x0000000202077812 */ /* 0x000fe200078ee21a */
[----:B------:R-:W-:Y:S01]  /*2290*/  IMAD R212, R212, 0x2, R211 ;  /* 0x00000002d4d47824 */ /* 0x000fe200078e02d3 */
[----:B------:R-:W-:-:S02]  /*22a0*/  SEL R209, R15, 0xffffffe0, !P0 ;  /* 0xffffffe00fd17807 */ /* 0x000fc40004000000 */
[----:B------:R-:W-:Y:S02]  /*22b0*/  LOP3.LUT R2, R8, R13, RZ, 0x3c, !PT ;  /* 0x0000000d08027212 */ /* 0x000fe400078e3cff */
[----:B------:R-:W-:Y:S02]  /*22c0*/  LOP3.LUT P0, RZ, R5, 0x2, RZ, 0xc0, !PT ;  /* 0x0000000205ff7812 */ /* 0x000fe4000780c0ff */
[----:B------:R-:W-:Y:S01]  /*22d0*/  SHF.R.U32.HI R5, RZ, 0x3, R4 ;  /* 0x00000003ff057819 */ /* 0x000fe20000011604 */
[----:B------:R-:W-:Y:S01]  /*22e0*/  IMAD R217, R0, 0x200, R2 ;  /* 0x0000020000d97824 */ /* 0x000fe200078e0202 */
[----:B------:R-:W-:Y:S01]  /*22f0*/  LOP3.LUT R214, R214, 0x38, RZ, 0xc0, !PT ;  /* 0x00000038d6d67812 */ /* 0x000fe200078ec0ff */
[----:B------:R-:W-:Y:S01]  /*2300*/  IMAD R2, R14, 0x400, R213 ;  /* 0x000004000e027824 */ /* 0x000fe200078e02d5 */
[C---:B------:R-:W-:Y:S02]  /*2310*/  LOP3.LUT R0, R5.reuse, R4, R6, 0x1e, !PT ;  /* 0x0000000405007212 */ /* 0x040fe400078e1e06 */
[----:B------:R-:W-:-:S02]  /*2320*/  LOP3.LUT R4, R5, R12, R4, 0x1e, !PT ;  /* 0x0000000c05047212 */ /* 0x000fc400078e1e04 */
[----:B------:R-:W-:Y:S01]  /*2330*/  SEL R221, R221, 0xfffffff0, !P0 ;  /* 0xfffffff0dddd7807 */ /* 0x000fe20004000000 */
[----:B------:R-:W-:Y:S01]  /*2340*/  IMAD.IADD R218, R2, 0x1, R0 ;  /* 0x0000000102da7824 */ /* 0x000fe200078e0200 */
[----:B------:R-:W-:Y:S01]  /*2350*/  SEL R2, R15, 0xffffffe0, !P6 ;  /* 0xffffffe00f027807 */ /* 0x000fe20007000000 */
[----:B------:R-:W-:Y:S01]  /*2360*/  IMAD R0, R31, c[0x0][0x240], RZ ;  /* 0x000090001f007a24 */ /* 0x000fe200078e02ff */
[----:B------:R-:W-:Y:S01]  /*2370*/  LOP3.LUT R214, R214, R10, R6, 0x1e, !PT ;  /* 0x0000000ad6d67212 */ /* 0x000fe200078e1e06 */
[----:B------:R-:W-:Y:S01]  /*2380*/  IMAD.SHL.U32 R216, R218, 0x2, RZ ;  /* 0x00000002dad87824 */ /* 0x000fe200078e00ff */
[----:B------:R-:W-:Y:S01]  /*2390*/  LOP3.LUT R213, R4, R213, RZ, 0xfc, !PT ;  /* 0x000000d504d57212 */ /* 0x000fe200078efcff */
[----:B------:R-:W-:Y:S01]  /*23a0*/  IMAD R0, R252, c[0x0][0x244], R0 ;  /* 0x00009100fc007a24 */ /* 0x000fe200078e0200 */
[----:B------:R-:W-:Y:S01]  /*23b0*/  LOP3.LUT R227, R7, R9, RZ, 0xfc, !PT ;  /* 0x0000000907e37212 */ /* 0x000fe200078efcff */
[----:B------:R-:W-:Y:S01]  /*23c0*/  IMAD.SHL.U32 R219, R221, 0x2, RZ ;  /* 0x00000002dddb7824 */ /* 0x000fe200078e00ff */
[----:B------:R-:W-:Y:S01]  /*23d0*/  IADD3 R215, R216, 0x1b080, RZ ;  /* 0x0001b080d8d77810 */ /* 0x000fe20007ffe0ff */
[----:B------:R-:W-:Y:S01]  /*23e0*/  IMAD.IADD R246, R245, 0x1, R0 ;  /* 0x00000001f5f67824 */ /* 0x000fe200078e0200 */
[----:B------:R-:W-:Y:S01]  /*23f0*/  LEA R214, R214, 0x23c80, 0x1 ;  /* 0x00023c80d6d67811 */ /* 0x000fe200078e08ff */
[----:B------:R-:W-:Y:S01]  /*2400*/  IMAD.SHL.U32 R0, R3, 0x2, RZ ;  /* 0x0000000203007824 */ /* 0x000fe200078e00ff */
[----:B------:R-:W-:Y:S01]  /*2410*/  LEA R213, R213, 0x80, 0x1 ;  /* 0x00000080d5d57811 */ /* 0x000fe200078e08ff */
[----:B------:R-:W-:Y:S01]  /*2420*/  IMAD.SHL.U32 R3, R11, 0x2, RZ ;  /* 0x000000020b037824 */ /* 0x000fe200078e00ff */
[----:B------:R-:W-:Y:S01]  /*2430*/  ISETP.LE.AND P0, PT, R249, c[0x0][0x2a8], PT ;  /* 0x0000aa00f9007a0c */ /* 0x000fe20003f03270 */
[----:B------:R-:W-:-:S02]  /*2440*/  IMAD R208, R208, 0x2, R0 ;  /* 0x00000002d0d07824 */ /* 0x000fc400078e0200 */
[----:B------:R-:W-:Y:S01]  /*2450*/  IMAD R210, R209, 0x2, R0 ;  /* 0x00000002d1d27824 */ /* 0x000fe200078e0200 */
[----:B------:R-:W-:Y:S01]  /*2460*/  IADD3 R230, -R3, UR6, RZ ;  /* 0x0000000603e67c10 */ /* 0x000fe2000fffe1ff */
[----:B------:R-:W-:Y:S01]  /*2470*/  IMAD R209, R209, 0x2, R208 ;  /* 0x00000002d1d17824 */ /* 0x000fe200078e02d0 */
[C---:B------:R-:W-:Y:S01]  /*2480*/  IADD3 R231, -R3.reuse, UR9, RZ ;  /* 0x0000000903e77c10 */ /* 0x040fe2000fffe1ff */
[----:B------:R-:W-:Y:S01]  /*2490*/  IMAD R215, R2, 0x2, R215 ;  /* 0x0000000202d77824 */ /* 0x000fe200078e02d7 */
[----:B------:R-:W-:Y:S01]  /*24a0*/  IADD3 R235, -R3, UR17, RZ ;  /* 0x0000001103eb7c10 */ /* 0x000fe2000fffe1ff */
[----:B------:R-:W-:Y:S01]  /*24b0*/  IMAD.IADD R220, R218, 0x1, R2 ;  /* 0x00000001dadc7824 */ /* 0x000fe200078e0202 */
[----:B------:R-:W-:Y:S01]  /*24c0*/  IADD3 R234, R230, c[0x0][0x2a4], RZ ;  /* 0x0000a900e6ea7a10 */ /* 0x000fe20007ffe0ff */
[----:B------:R-:W-:Y:S02]  /*24d0*/  IMAD.IADD R222, R218, 0x1, R221 ;  /* 0x00000001dade7824 */ /* 0x000fe400078e02dd */
.L_x_842:
[----:B------:R-:W-:Y:S04]  /*24e0*/  DEPBAR.LE SB0, 0x1 ;  /* 0x000080400000791a */ /* 0x000fe80000000000 */
[----:B------:R-:W-:Y:S01]  /*24f0*/  BAR.SYNC.DEFER_BLOCKING 0x0 ;  /* 0x0000000000007b1d */ /* 0x000fe20000010000 */
[----:B------:R-:W-:Y:S01]  /*2500*/  MOV R2, UR4 ;  /* 0x0000000400027c02 */ /* 0x000fe20008000f00 */
[----:B------:R-:W-:Y:S01]  /*2510*/  IMAD.U32 R40, RZ, RZ, UR4 ;  /* 0x00000004ff287e24 */ /* 0x000fe2000f8e00ff */
[----:B------:R-:W-:Y:S02]  /*2520*/  MOV R104, UR4 ;  /* 0x0000000400687c02 */ /* 0x000fe40008000f00 */
[----:B------:R-:W-:Y:S01]  /*2530*/  MOV R36, UR4 ;  /* 0x0000000400247c02 */ /* 0x000fe20008000f00 */
[----:B------:R-:W-:Y:S01]  /*2540*/  IMAD R2, R2, 0x3000, R218 ;  /* 0x0000300002027824 */ /* 0x000fe200078e02da */
[----:B------:R-:W-:Y:S01]  /*2550*/  MOV R194, UR4 ;  /* 0x0000000400c27c02 */ /* 0x000fe20008000f00 */
[----:B------:R-:W-:Y:S01]  /*2560*/  IMAD R40, R40, 0x3000, R221 ;  /* 0x0000300028287824 */ /* 0x000fe200078e02dd */
[----:B------:R-:W-:Y:S01]  /*2570*/  ISETP.LE.AND P5, PT, R249, c[0x0][0x2a8], PT ;  /* 0x0000aa00f9007a0c */ /* 0x000fe20003fa3270 */
[----:B------:R-:W-:Y:S01]  /*2580*/  IMAD R36, R36, 0x3000, R220 ;  /* 0x0000300024247824 */ /* 0x000fe200078e02dc */
[----:B------:R-:W-:Y:S01]  /*2590*/  SHF.L.U32 R110, R2, 0x1, RZ ;  /* 0x00000001026e7819 */ /* 0x000fe200000006ff */
[----:B------:R-:W-:Y:S01]  /*25a0*/  IMAD R194, R194, 0x40, R226 ;  /* 0x00000040c2c27824 */ /* 0x000fe200078e02e2 */
[-C--:B------:R-:W-:Y:S01]  /*25b0*/  IADD3 R4, R218, R40.reuse, RZ ;  /* 0x00000028da047210 */ /* 0x080fe20007ffe0ff */
[----:B------:R-:W-:Y:S01]  /*25c0*/  IMAD.SHL.U32 R172, R36, 0x2, RZ ;  /* 0x0000000224ac7824 */ /* 0x000fe200078e00ff */
[----:B------:R-:W-:Y:S02]  /*25d0*/  IADD3 R40, R220, R40, RZ ;  /* 0x00000028dc287210 */ /* 0x000fe40007ffe0ff */
[----:B------:R-:W-:Y:S01]  /*25e0*/  IADD3 R190, R230, UR10, RZ ;  /* 0x0000000ae6be7c10 */ /* 0x000fe2000fffe0ff */
[----:B------:R-:W-:Y:S02]  /*25f0*/  IMAD.SHL.U32 R4, R4, 0x2, RZ ;  /* 0x0000000204047824 */ /* 0x000fe400078e00ff */
[----:B------:R-:W-:Y:S01]  /*2600*/  IMAD.SHL.U32 R173, R40, 0x2, RZ ;  /* 0x0000000228ad7824 */ /* 0x000fe200078e00ff */
[----:B------:R-:W-:Y:S04]  /*2610*/  LDSM.16.M88.2 R2, [R0+0x80] ;  /* 0x000080000002783b */ /* 0x000fe80000000100 */
[----:B------:R-:W1:Y:S04]  /*2620*/  LDSM.16.M88.4 R20, [R110+0xf080] ;  /* 0x00f080006e14783b */ /* 0x000e680000000200 */
[----:B------:R-:W2:Y:S04]  /*2630*/  LDSM.16.M88.2 R8, [R0+0x880] ;  /* 0x000880000008783b */ /* 0x000ea80000000100 */
[----:B------:R-:W3:Y:S04]  /*2640*/  LDSM.16.M88.2 R12, [R0+0x1080] ;  /* 0x00108000000c783b */ /* 0x000ee80000000100 */
[----:B------:R1:W-:Y:S04]  /*2650*/  LDSM.16.M88.4 R28, [R4+0xf080] ;  /* 0x00f08000041c783b */ /* 0x0003e80000000200 */
[----:B------:R-:W4:Y:S04]  /*2660*/  LDSM.16.M88.2 R16, [R0+0x1880] ;  /* 0x001880000010783b */ /* 0x000f280000000100 */
[----:B------:R-:W5:Y:S04]  /*2670*/  LDSM.16.M88.2 R24, [R0+0x2080] ;  /* 0x002080000018783b */ /* 0x000f680000000100 */
[----:B------:R-:W4:Y:S04]  /*2680*/  LDSM.16.M88.2 R26, [R208+0x80] ;  /* 0x00008000d01a783b */ /* 0x000f280000000100 */
[----:B------:R-:W-:Y:S04]  /*2690*/  LDSM.16.M88.2 R32, [R208+0x1080] ;  /* 0x00108000d020783b */ /* 0x000fe80000000100 */
[----:B------:R-:W-:Y:S04]  /*26a0*/  LDSM.16.M88.2 R34, [R208+0x1880] ;  /* 0x00188000d022783b */ /* 0x000fe80000000100 */
[----:B------:R-:W-:Y:S01]  /*26b0*/  LDSM.16.M88.4 R36, [R172+0xf080] ;  /* 0x00f08000ac24783b */ /* 0x000fe20000000200 */
[C---:B-1----:R-:W-:Y:S03]  /*26c0*/  HMMA.16816.F32 R4, R20.reuse, R2, RZ ;  /* 0x000000021404723c */ /* 0x042fe600000018ff */
[----:B------:R-:W1:Y:S04]  /*26d0*/  LDSM.16.M88.2 R2, [R208+0x880] ;  /* 0x00088000d002783b */ /* 0x000e680000000100 */
[----:B------:R-:W-:Y:S01]  /*26e0*/  LDSM.16.M88.2 R40, [R209+0x80] ;  /* 0x00008000d128783b */ /* 0x000fe20000000100 */
[C---:B--2---:R-:W-:Y:S03]  /*26f0*/  HMMA.16816.F32 R8, R20.reuse, R8, RZ ;  /* 0x000000081408723c */ /* 0x044fe600000018ff */
[----:B------:R-:W-:Y:S04]  /*2700*/  LDSM.16.M88.2 R42, [R209+0x880] ;  /* 0x00088000d12a783b */ /* 0x000fe80000000100 */
[----:B------:R-:W-:Y:S01]  /*2710*/  LDSM.16.M88.2 R106, [R208+0x4080] ;  /* 0x00408000d06a783b */ /* 0x000fe20000000100 */
[C---:B---3--:R-:W-:Y:S03]  /*2720*/  HMMA.16816.F32 R12, R20.reuse, R12, RZ ;  /* 0x0000000c140c723c */ /* 0x048fe600000018ff */
[----:B------:R-:W-:Y:S04]  /*2730*/  LDSM.16.M88.2 R108, [R208+0x4880] ;  /* 0x00488000d06c783b */ /* 0x000fe80000000100 */
[----:B------:R-:W-:Y:S01]  /*2740*/  LDS R195, [R194.X4+0x21080] ;  /* 0x02108000c2c37984 */ /* 0x000fe20000004800 */
[C---:B----4-:R-:W-:Y:S03]  /*2750*/  HMMA.16816.F32 R16, R20.reuse, R16, RZ ;  /* 0x000000101410723c */ /* 0x050fe600000018ff */
[----:B------:R-:W-:Y:S05]  /*2760*/  LDS R194, [R194.X4+0x210a0] ;  /* 0x0210a000c2c27984 */ /* 0x000fea0000004800 */
[----:B-----5:R-:W-:Y:S01]  /*2770*/  HMMA.16816.F32 R20, R20, R24, RZ ;  /* 0x000000181414723c */ /* 0x020fe200000018ff */
[----:B------:R-:W2:Y:S07]  /*2780*/  LDSM.16.M88.2 R24, [R208+0x2080] ;  /* 0x00208000d018783b */ /* 0x000eae0000000100 */
[C---:B------:R-:W-:Y:S01]  /*2790*/  HMMA.16816.F32 R4, R28.reuse, R26, R4 ;  /* 0x0000001a1c04723c */ /* 0x040fe20000001804 */
[----:B------:R-:W3:Y:S07]  /*27a0*/  LDSM.16.M88.2 R26, [R210+0x80] ;  /* 0x00008000d21a783b */ /* 0x000eee0000000100 */
[C---:B-1----:R-:W-:Y:S01]  /*27b0*/  HMMA.16816.F32 R8, R28.reuse, R2, R8 ;  /* 0x000000021c08723c */ /* 0x042fe20000001808 */
[----:B------:R-:W1:Y:S07]  /*27c0*/  LDSM.16.M88.2 R2, [R210+0x880] ;  /* 0x00088000d202783b */ /* 0x000e6e0000000100 */
[C---:B------:R-:W-:Y:S01]  /*27d0*/  HMMA.16816.F32 R12, R28.reuse, R32, R12 ;  /* 0x000000201c0c723c */ /* 0x040fe2000000180c */
[----:B------:R-:W4:Y:S07]  /*27e0*/  LDSM.16.M88.2 R32, [R210+0x1080] ;  /* 0x00108000d220783b */ /* 0x000f2e0000000100 */
[C---:B------:R-:W-:Y:S01]  /*27f0*/  HMMA.16816.F32 R16, R28.reuse, R34, R16 ;  /* 0x000000221c10723c */ /* 0x040fe20000001810 */
[----:B------:R-:W5:Y:S07]  /*2800*/  LDSM.16.M88.2 R34, [R210+0x1880] ;  /* 0x00188000d222783b */ /* 0x000f6e0000000100 */
[----:B--2---:R-:W-:Y:S01]  /*2810*/  HMMA.16816.F32 R20, R28, R24, R20 ;  /* 0x000000181c14723c */ /* 0x004fe20000001814 */
[----:B------:R-:W2:Y:S04]  /*2820*/  LDSM.16.M88.2 R24, [R210+0x2080] ;  /* 0x00208000d218783b */ /* 0x000ea80000000100 */
[----:B------:R-:W2:Y:S03]  /*2830*/  LDSM.16.M88.4 R28, [R173+0xf080] ;  /* 0x00f08000ad1c783b */ /* 0x000ea60000000200 */
[C---:B---3--:R-:W-:Y:S01]  /*2840*/  HMMA.16816.F32 R4, R36.reuse, R26, R4 ;  /* 0x0000001a2404723c */ /* 0x048fe20000001804 */
[----:B------:R-:W3:Y:S07]  /*2850*/  LDSM.16.M88.2 R26, [R209+0x1080] ;  /* 0x00108000d11a783b */ /* 0x000eee0000000100 */
[C---:B-1----:R-:W-:Y:S01]  /*2860*/  HMMA.16816.F32 R8, R36.reuse, R2, R8 ;  /* 0x000000022408723c */ /* 0x042fe20000001808 */
[----:B------:R-:W1:Y:S07]  /*2870*/  LDSM.16.M88.2 R2, [R209+0x1880] ;  /* 0x00188000d102783b */ /* 0x000e6e0000000100 */
[C---:B----4-:R-:W-:Y:S01]  /*2880*/  HMMA.16816.F32 R12, R36.reuse, R32, R12 ;  /* 0x00000020240c723c */ /* 0x050fe2000000180c */
[----:B------:R-:W4:Y:S07]  /*2890*/  LDSM.16.M88.2 R32, [R209+0x2080] ;  /* 0x00208000d120783b */ /* 0x000f2e0000000100 */
[C---:B-----5:R-:W-:Y:S01]  /*28a0*/  HMMA.16816.F32 R16, R36.reuse, R34, R16 ;  /* 0x000000222410723c */ /* 0x060fe20000001810 */
[----:B------:R-:W-:Y:S07]  /*28b0*/  LDSM.16.M88.2 R34, [R0+0x3080] ;  /* 0x003080000022783b */ /* 0x000fee0000000100 */
[----:B--2---:R-:W-:Y:S01]  /*28c0*/  HMMA.16816.F32 R20, R36, R24, R20 ;  /* 0x000000182414723c */ /* 0x004fe20000001814 */
[----:B------:R-:W-:Y:S04]  /*28d0*/  LDSM.16.M88.2 R24, [R0+0x2880] ;  /* 0x002880000018783b */ /* 0x000fe80000000100 */
[----:B------:R-:W2:Y:S03]  /*28e0*/  LDSM.16.M88.4 R36, [R110+0x11080] ;  /* 0x011080006e24783b */ /* 0x000ea60000000200 */
[C---:B------:R-:W-:Y:S01]  /*28f0*/  HMMA.16816.F32 R4, R28.reuse, R40, R4 ;  /* 0x000000281c04723c */ /* 0x040fe20000001804 */
[----:B------:R-:W5:Y:S07]  /*2900*/  LDSM.16.M88.2 R40, [R0+0x3880] ;  /* 0x003880000028783b */ /* 0x000f6e0000000100 */
[C---:B------:R-:W-:Y:S01]  /*2910*/  HMMA.16816.F32 R8, R28.reuse, R42, R8 ;  /* 0x0000002a1c08723c */ /* 0x040fe20000001808 */
[----:B------:R-:W5:Y:S07]  /*2920*/  LDSM.16.M88.2 R42, [R0+0x4080] ;  /* 0x00408000002a783b */ /* 0x000f6e0000000100 */
[C---:B---3--:R-:W-:Y:S01]  /*2930*/  HMMA.16816.F32 R12, R28.reuse, R26, R12 ;  /* 0x0000001a1c0c723c */ /* 0x048fe2000000180c */
[----:B------:R-:W3:Y:S07]  /*2940*/  LDSM.16.M88.2 R26, [R0+0x4880] ;  /* 0x00488000001a783b */ /* 0x000eee0000000100 */
[C---:B-1----:R-:W-:Y:S07]  /*2950*/  HMMA.16816.F32 R16, R28.reuse, R2, R16 ;  /* 0x000000021c10723c */ /* 0x042fee0000001810 */
[----:B------:R-:W-:Y:S01]  /*2960*/  IMAD R2, R104, 0x3000, R222 ;  /* 0x0000300068027824 */ /* 0x000fe200078e02de */
[----:B----4-:R-:W-:Y:S01]  /*2970*/  HMMA.16816.F32 R20, R28, R32, R20 ;  /* 0x000000201c14723c */ /* 0x010fe20000001814 */
[----:B------:R-:W-:Y:S03]  /*2980*/  LDSM.16.M88.2 R32, [R208+0x3080] ;  /* 0x00308000d020783b */ /* 0x000fe60000000100 */
[----:B------:R-:W-:Y:S01]  /*2990*/  IMAD.SHL.U32 R111, R2, 0x2, RZ ;  /* 0x00000002026f7824 */ /* 0x000fe200078e00ff */
[----:B------:R-:W-:Y:S03]  /*29a0*/  LDSM.16.M88.2 R104, [R208+0x3880] ;  /* 0x00388000d068783b */ /* 0x000fe60000000100 */
[C---:B--2---:R-:W-:Y:S01]  /*29b0*/  HMMA.16816.F32 R4, R36.reuse, R24, R4 ;  /* 0x000000182404723c */ /* 0x044fe20000001804 */
[----:B------:R-:W-:Y:S04]  /*29c0*/  LDSM.16.M88.2 R2, [R208+0x2880] ;  /* 0x00288000d002783b */ /* 0x000fe80000000100 */
[----:B------:R-:W1:Y:S03]  /*29d0*/  LDSM.16.M88.4 R28, [R111+0x11080] ;  /* 0x011080006f1c783b */ /* 0x000e660000000200 */
[C---:B------:R-:W-:Y:S01]  /*29e0*/  HMMA.16816.F32 R8, R36.reuse, R34, R8 ;  /* 0x000000222408723c */ /* 0x040fe20000001808 */
[----:B------:R-:W-:Y:S07]  /*29f0*/  LDSM.16.M88.2 R34, [R210+0x2880] ;  /* 0x00288000d222783b */ /* 0x000fee0000000100 */
[C---:B-----5:R-:W-:Y:S01]  /*2a00*/  HMMA.16816.F32 R12, R36.reuse, R40, R12 ;  /* 0x00000028240c723c */ /* 0x060fe2000000180c */
[----:B------:R-:W-:Y:S07]  /*2a10*/  LDSM.16.M88.2 R40, [R210+0x4080] ;  /* 0x00408000d228783b */ /* 0x000fee0000000100 */
[C---:B------:R-:W-:Y:S01]  /*2a20*/  HMMA.16816.F32 R16, R36.reuse, R42, R16 ;  /* 0x0000002a2410723c */ /* 0x040fe20000001810 */
[----:B------:R-:W-:Y:S07]  /*2a30*/  LDSM.16.M88.2 R42, [R210+0x4880] ;  /* 0x00488000d22a783b */ /* 0x000fee0000000100 */
[----:B---3--:R-:W-:Y:S01]  /*2a40*/  HMMA.16816.F32 R20, R36, R26, R20 ;  /* 0x0000001a2414723c */ /* 0x008fe20000001814 */
[----:B------:R-:W2:Y:S04]  /*2a50*/  LDSM.16.M88.4 R24, [R172+0x11080] ;  /* 0x01108000ac18783b */ /* 0x000ea80000000200 */
[----:B------:R-:W3:Y:S04]  /*2a60*/  LDSM.16.M88.2 R36, [R210+0x3080] ;  /* 0x00308000d224783b */ /* 0x000ee80000000100 */
[----:B------:R-:W4:Y:S01]  /*2a70*/  LDSM.16.M88.2 R38, [R210+0x3880] ;  /* 0x00388000d226783b */ /* 0x000f220000000100 */
[C---:B-1----:R-:W-:Y:S03]  /*2a80*/  HMMA.16816.F32 R4, R28.reuse, R2, R4 ;  /* 0x000000021c04723c */ /* 0x042fe60000001804 */
[----:B------:R-:W-:Y:S05]  /*2a90*/  LDSM.16.M88.2 R2, [R209+0x2880] ;  /* 0x00288000d102783b */ /* 0x000fea0000000100 */
[C---:B------:R-:W-:Y:S01]  /*2aa0*/  HMMA.16816.F32 R8, R28.reuse, R32, R8 ;  /* 0x000000201c08723c */ /* 0x040fe20000001808 */
[----:B------:R-:W-:Y:S07]  /*2ab0*/  LDSM.16.M88.2 R32, [R209+0x3080] ;  /* 0x00308000d120783b */ /* 0x000fee0000000100 */
[C---:B------:R-:W-:Y:S01]  /*2ac0*/  HMMA.16816.F32 R12, R28.reuse, R104, R12 ;  /* 0x000000681c0c723c */ /* 0x040fe2000000180c */
[----:B------:R-:W-:Y:S07]  /*2ad0*/  LDSM.16.M88.2 R104, [R209+0x3880] ;  /* 0x00388000d168783b */ /* 0x000fee0000000100 */
[C---:B------:R-:W-:Y:S01]  /*2ae0*/  HMMA.16816.F32 R16, R28.reuse, R106, R16 ;  /* 0x0000006a1c10723c */ /* 0x040fe20000001810 */
[----:B------:R-:W-:Y:S07]  /*2af0*/  LDSM.16.M88.2 R106, [R209+0x4080] ;  /* 0x00408000d16a783b */ /* 0x000fee0000000100 */
[----:B------:R-:W-:Y:S01]  /*2b00*/  HMMA.16816.F32 R20, R28, R108, R20 ;  /* 0x0000006c1c14723c */ /* 0x000fe20000001814 */
[----:B------:R-:W1:Y:S04]  /*2b10*/  LDSM.16.M88.4 R28, [R173+0x11080] ;  /* 0x01108000ad1c783b */ /* 0x000e680000000200 */
[----:B------:R-:W5:Y:S03]  /*2b20*/  LDSM.16.M88.2 R108, [R209+0x4880] ;  /* 0x00488000d16c783b */ /* 0x000f660000000100 */
[C---:B--2---:R-:W-:Y:S01]  /*2b30*/  HMMA.16816.F32 R4, R24.reuse, R34, R4 ;  /* 0x000000221804723c */ /* 0x044fe20000001804 */
[----:B------:R-:W-:Y:S07]  /*2b40*/  LDSM.16.M88.2 R34, [R0+0x5080] ;  /* 0x005080000022783b */ /* 0x000fee0000000100 */
[C---:B---3--:R-:W-:Y:S01]  /*2b50*/  HMMA.16816.F32 R8, R24.reuse, R36, R8 ;  /* 0x000000241808723c */ /* 0x048fe20000001808 */
[----:B------:R-:W-:Y:S07]  /*2b60*/  LDSM.16.M88.2 R36, [R0+0x5880] ;  /* 0x005880000024783b */ /* 0x000fee0000000100 */
[C---:B----4-:R-:W-:Y:S01]  /*2b70*/  HMMA.16816.F32 R12, R24.reuse, R38, R12 ;  /* 0x00000026180c723c */ /* 0x050fe2000000180c */
[----:B------:R-:W-:Y:S07]  /*2b80*/  LDSM.16.M88.2 R38, [R0+0x6080] ;  /* 0x006080000026783b */ /* 0x000fee0000000100 */
[C---:B------:R-:W-:Y:S01]  /*2b90*/  HMMA.16816.F32 R16, R24.reuse, R40, R16 ;  /* 0x000000281810723c */ /* 0x040fe20000001810 */
[----:B------:R-:W-:Y:S07]  /*2ba0*/  LDSM.16.M88.2 R40, [R0+0x6880] ;  /* 0x006880000028783b */ /* 0x000fee0000000100 */
[----:B------:R-:W-:Y:S01]  /*2bb0*/  HMMA.16816.F32 R20, R24, R42, R20 ;  /* 0x0000002a1814723c */ /* 0x000fe20000001814 */
[----:B------:R-:W2:Y:S04]  /*2bc0*/  LDSM.16.M88.4 R24, [R110+0x13080] ;  /* 0x013080006e18783b */ /* 0x000ea80000000200 */
[----:B------:R-:W3:Y:S03]  /*2bd0*/  LDSM.16.M88.2 R42, [R0+0x7080] ;  /* 0x00708000002a783b */ /* 0x000ee60000000100 */
[C---:B-1----:R-:W-:Y:S01]  /*2be0*/  HMMA.16816.F32 R4, R28.reuse, R2, R4 ;  /* 0x000000021c04723c */ /* 0x042fe20000001804 */
[----:B------:R-:W-:Y:S07]  /*2bf0*/  LDSM.16.M88.2 R2, [R208+0x5080] ;  /* 0x00508000d002783b */ /* 0x000fee0000000100 */
[C---:B------:R-:W-:Y:S01]  /*2c00*/  HMMA.16816.F32 R8, R28.reuse, R32, R8 ;  /* 0x000000201c08723c */ /* 0x040fe20000001808 */
[----:B------:R-:W-:Y:S07]  /*2c10*/  LDSM.16.M88.2 R32, [R208+0x5880] ;  /* 0x00588000d020783b */ /* 0x000fee0000000100 */
[C---:B------:R-:W-:Y:S01]  /*2c20*/  HMMA.16816.F32 R12, R28.reuse, R104, R12 ;  /* 0x000000681c0c723c */ /* 0x040fe2000000180c */
[----:B------:R-:W-:Y:S07]  /*2c30*/  LDSM.16.M88.2 R104, [R208+0x6080] ;  /* 0x00608000d068783b */ /* 0x000fee0000000100 */
[C---:B------:R-:W-:Y:S01]  /*2c40*/  HMMA.16816.F32 R16, R28.reuse, R106, R16 ;  /* 0x0000006a1c10723c */ /* 0x040fe20000001810 */
[----:B------:R-:W-:Y:S07]  /*2c50*/  LDSM.16.M88.2 R106, [R208+0x6880] ;  /* 0x00688000d06a783b */ /* 0x000fee0000000100 */
[----:B-----5:R-:W-:Y:S01]  /*2c60*/  HMMA.16816.F32 R20, R28, R108, R20 ;  /* 0x0000006c1c14723c */ /* 0x020fe20000001814 */
[----:B------:R-:W1:Y:S04]  /*2c70*/  LDSM.16.M88.4 R28, [R111+0x13080] ;  /* 0x013080006f1c783b */ /* 0x000e680000000200 */
[----:B------:R-:W4:Y:S03]  /*2c80*/  LDSM.16.M88.2 R108, [R208+0x7080] ;  /* 0x00708000d06c783b */ /* 0x000f260000000100 */
[C---:B--2---:R-:W-:Y:S01]  /*2c90*/  HMMA.16816.F32 R4, R24.reuse, R34, R4 ;  /* 0x000000221804723c */ /* 0x044fe20000001804 */
[----:B------:R-:W-:Y:S07]  /*2ca0*/  LDSM.16.M88.2 R34, [R210+0x5080] ;  /* 0x00508000d222783b */ /* 0x000fee0000000100 */
[C---:B------:R-:W-:Y:S01]  /*2cb0*/  HMMA.16816.F32 R8, R24.reuse, R36, R8 ;  /* 0x000000241808723c */ /* 0x040fe20000001808 */
[----:B------:R-:W-:Y:S07]  /*2cc0*/  LDSM.16.M88.2 R36, [R210+0x5880] ;  /* 0x00588000d224783b */ /* 0x000fee0000000100 */
[C---:B------:R-:W-:Y:S01]  /*2cd0*/  HMMA.16816.F32 R12, R24.reuse, R38, R12 ;  /* 0x00000026180c723c */ /* 0x040fe2000000180c */
[----:B------:R-:W-:Y:S07]  /*2ce0*/  LDSM.16.M88.2 R38, [R210+0x6080] ;  /* 0x00608000d226783b */ /* 0x000fee0000000100 */
[C---:B------:R-:W-:Y:S01]  /*2cf0*/  HMMA.16816.F32 R16, R24.reuse, R40, R16 ;  /* 0x000000281810723c */ /* 0x040fe20000001810 */
[----:B------:R-:W-:Y:S07]  /*2d00*/  LDSM.16.M88.2 R40, [R210+0x6880] ;  /* 0x00688000d228783b */ /* 0x000fee0000000100 */
[----:B---3--:R-:W-:Y:S01]  /*2d10*/  HMMA.16816.F32 R20, R24, R42, R20 ;  /* 0x0000002a1814723c */ /* 0x008fe20000001814 */
        /* <DEDUP_REMOVED lines=10> */
[----:B----4-:R-:W-:Y:S01]  /*2dc0*/  HMMA.16816.F32 R20, R28, R108, R20 ;  /* 0x0000006c1c14723c */ /* 0x010fe20000001814 */
[----:B------:R-:W1:Y:S04]  /*2dd0*/  LDSM.16.M88.4 R28, [R173+0x13080] ;  /* 0x01308000ad1c783b */ /* 0x000e680000000200 */
[----:B------:R-:W4:Y:S03]  /*2de0*/  LDSM.16.M88.2 R108, [R209+0x7080] ;  /* 0x00708000d16c783b */ /* 0x000f260000000100 */
[C---:B--2---:R-:W-:Y:S08]  /*2df0*/  HMMA.16816.F32 R4, R24.reuse, R34, R4 ;  /* 0x000000221804723c */ /* 0x044ff00000001804 */
[C---:B------:R-:W-:Y:S08]  /*2e00*/  HMMA.16816.F32 R8, R24.reuse, R36, R8 ;  /* 0x000000241808723c */ /* 0x040ff00000001808 */
[C---:B------:R-:W-:Y:S08]  /*2e10*/  HMMA.16816.F32 R12, R24.reuse, R38, R12 ;  /* 0x00000026180c723c */ /* 0x040ff0000000180c */
[C---:B------:R-:W-:Y:S08]  /*2e20*/  HMMA.16816.F32 R16, R24.reuse, R40, R16 ;  /* 0x000000281810723c */ /* 0x040ff00000001810 */
[----:B---3--:R-:W-:Y:S08]  /*2e30*/  HMMA.16816.F32 R20, R24, R42, R20 ;  /* 0x0000002a1814723c */ /* 0x008ff00000001814 */
[C---:B-1----:R-:W-:Y:S07]  /*2e40*/  HMMA.16816.F32 R4, R28.reuse, R2, R4 ;  /* 0x000000021c04723c */ /* 0x042fee0000001804 */
[----:B------:R-:W-:Y:S01]  /*2e50*/  MOV R2, UR8 ;  /* 0x0000000800027c02 */ /* 0x000fe20008000f00 */
[C---:B------:R-:W-:Y:S04]  /*2e60*/  HMMA.16816.F32 R8, R28.reuse, R32, R8 ;  /* 0x000000201c08723c */ /* 0x040fe80000001808 */
[----:B------:R-:W-:Y:S04]  /*2e70*/  IMAD R2, R2, 0x40, R226 ;  /* 0x0000004002027824 */ /* 0x000fe800078e02e2 */
[C---:B------:R-:W-:Y:S04]  /*2e80*/  HMMA.16816.F32 R12, R28.reuse, R104, R12 ;  /* 0x000000681c0c723c */ /* 0x040fe8000000180c */
[C---:B------:R-:W-:Y:S01]  /*2e90*/  IADD3 R193, R2.reuse, R234, RZ ;  /* 0x000000ea02c17210 */ /* 0x040fe20007ffe0ff */
[----:B------:R-:W-:Y:S03]  /*2ea0*/  IMAD.IADD R192, R2, 0x1, R190 ;  /* 0x0000000102c07824 */ /* 0x000fe600078e02be */
[C---:B------:R-:W-:Y:S04]  /*2eb0*/  HMMA.16816.F32 R16, R28.reuse, R106, R16 ;  /* 0x0000006a1c10723c */ /* 0x040fe80000001810 */
[----:B------:R-:W-:Y:S04]  /*2ec0*/  IMNMX R193, R231, R193, PT ;  /* 0x000000c1e7c17217 */ /* 0x000fe80003800200 */
[----:B----4-:R-:W-:Y:S01]  /*2ed0*/  HMMA.16816.F32 R20, R28, R108, R20 ;  /* 0x0000006c1c14723c */ /* 0x010fe20000001814 */
[----:B------:R-:W-:-:S07]  /*2ee0*/  @!P5 BRA `(.L_x_832) ;  /* 0x000001800000d947 */ /* 0x000fce0003800000 */
[----:B------:R-:W-:Y:S01]  /*2ef0*/  IMAD.MOV.U32 R3, RZ, RZ, c[0x0][0x168] ;  /* 0x00005a00ff037624 */ /* 0x000fe200078e00ff */
[----:B------:R-:W-:Y:S04]  /*2f00*/  BSSY B0, `(.L_x_833) ;  /* 0x000000f000007945 */ /* 0x000fe80003800000 */
[----:B------:R-:W-:Y:S04]  /*2f10*/  IADD3 R3, R2, c[0x0][0x198], -R3 ;  /* 0x0000660002037a10 */ /* 0x000fe80007ffe803 */
[----:B------:R-:W-:Y:S11]  /*2f20*/  ISETP.GT.AND P0, PT, R3, -0x1, PT ;  /* 0xffffffff0300780c */ /* 0x000ff60003f04270 */
[----:B------:R-:W-:Y:S02]  /*2f30*/  @!UPT UIADD3 URZ, URZ, URZ, URZ ;  /* 0x0000003f3f3ff290 */ /* 0x000fe4000fffe03f */
[----:B------:R-:W-:-:S05]  /*2f40*/  @P0 BRA `(.L_x_834) ;  /* 0x0000006000000947 */ /* 0x000fca0003800000 */
[----:B------:R-:W-:Y:S02]  /*2f50*/  ISETP.NE.AND P0, PT, R249, c[0x0][0x2a8], PT ;  /* 0x0000aa00f9007a0c */ /* 0x000fe40003f05270 */
[----:B------:R-:W-:Y:S11]  /*2f60*/  LOP3.LUT R3, RZ, R3, RZ, 0x33, !PT ;  /* 0x00000003ff037212 */ /* 0x000ff600078e33ff */
[----:B------:R-:W-:Y:S05]  /*2f70*/  @P0 IMAD.HI.U32 R24, R3, c[0x0][0x2ac], RZ ;  /* 0x0000ab0003180a27 */ /* 0x000fea00078e00ff */
[----:B------:R-:W-:Y:S04]  /*2f80*/  @P0 SHF.R.U32.HI R3, RZ, c[0x0][0x2b0], R24 ;  /* 0x0000ac00ff030a19 */ /* 0x000fe80000011618 */
[----:B------:R-:W-:Y:S01]  /*2f90*/  LOP3.LUT R3, RZ, R3, RZ, 0x33, !PT ;  /* 0x00000003ff037212 */ /* 0x000fe200078e33ff */
[----:B------:R-:W-:-:S05]  /*2fa0*/  BRA `(.L_x_835) ;  /* 0x0000004000007947 */ /* 0x000fca0003800000 */
.L_x_834:
[----:B------:R-:W-:Y:S11]  /*2fb0*/  ISETP.NE.AND P0, PT, R249, c[0x0][0x2a8], PT ;  /* 0x0000aa00f9007a0c */ /* 0x000ff60003f05270 */
[----:B------:R-:W-:Y:S02]  /*2fc0*/  @!UPT UIADD3 URZ, URZ, URZ, URZ ;  /* 0x0000003f3f3ff290 */ /* 0x000fe4000fffe03f */
[----:B------:R-:W-:Y:S05]  /*2fd0*/  @P0 IMAD.HI.U32 R24, R3, c[0x0][0x2ac], RZ ;  /* 0x0000ab0003180a27 */ /* 0x000fea00078e00ff */
[----:B------:R-:W-:Y:S02]  /*2fe0*/  @P0 SHF.R.U32.HI R3, RZ, c[0x0][0x2b0], R24 ;  /* 0x0000ac00ff030a19 */ /* 0x000fe40000011618 */
.L_x_835:
[----:B------:R-:W-:Y:S05]  /*2ff0*/  BSYNC B0 ;  /* 0x0000000000007941 */ /* 0x000fea0003800000 */
.L_x_833:
[C-C-:B------:R-:W-:Y:S01]  /*3000*/  IADD3 R24, R2.reuse, c[0x0][0x2a4], R230.reuse ;  /* 0x0000a90002187a10 */ /* 0x140fe20007ffe0e6 */
[----:B------:R-:W-:Y:S01]  /*3010*/  IMAD R3, R3, c[0x0][0x2a8], R235 ;  /* 0x0000aa0003037a24 */ /* 0x000fe200078e02eb */
[----:B------:R-:W-:Y:S02]  /*3020*/  IADD3 R192, R2, UR10, R230 ;  /* 0x0000000a02c07c10 */ /* 0x000fe4000fffe0e6 */
[----:B------:R-:W-:Y:S02]  /*3030*/  IMNMX R24, R231, R24, PT ;  /* 0x00000018e7187217 */ /* 0x000fe40003800200 */
[----:B------:R-:W-:Y:S02]  /*3040*/  IADD3 R193, R3, c[0x0][0x2a8], RZ ;  /* 0x0000aa0003c17a10 */ /* 0x000fe40007ffe0ff */
[----:B------:R-:W-:Y:S02]  /*3050*/  IMNMX R192, R192, R3, !PT ;  /* 0x00000003c0c07217 */ /* 0x000fe40007800200 */
[----:B------:R-:W-:Y:S02]  /*3060*/  IMNMX R193, R24, R193, PT ;  /* 0x000000c118c17217 */ /* 0x000fe40003800200 */
.L_x_832:
[----:B------:R-:W-:Y:S05]  /*3070*/  IADD3 R2, R2, 0x8, RZ ;  /* 0x0000000802027810 */ /* 0x000fea0007ffe0ff */
[--C-:B------:R-:W-:Y:S02]  /*3080*/  IMAD.IADD R191, R234, 0x1, R2.reuse ;  /* 0x00000001eabf7824 */ /* 0x100fe400078e0202 */
[----:B------:R-:W-:Y:S03]  /*3090*/  IMAD.IADD R190, R190, 0x1, R2 ;  /* 0x00000001bebe7824 */ /* 0x000fe600078e0202 */
[----:B------:R-:W-:Y:S01]  /*30a0*/  IMNMX R191, R231, R191, PT ;  /* 0x000000bfe7bf7217 */ /* 0x000fe20003800200 */
[----:B------:R-:W-:-:S05]  /*30b0*/  @!P5 BRA `(.L_x_836) ;  /* 0x000001500000d947 */ /* 0x000fca0003800000 */
        /* <DEDUP_REMOVED lines=12> */
.L_x_838:
[----:B------:R-:W-:Y:S11]  /*3180*/  ISETP.NE.AND P0, PT, R249, c[0x0][0x2a8], PT ;  /* 0x0000aa00f9007a0c */ /* 0x000ff60003f05270 */
[----:B------:R-:W-:Y:S02]  /*3190*/  @!UPT UIADD3 URZ, URZ, URZ, URZ ;  /* 0x0000003f3f3ff290 */ /* 0x000fe4000fffe03f */
[----:B------:R-:W-:Y:S05]  /*31a0*/  @P0 IMAD.HI.U32 R3, R2, c[0x0][0x2ac], RZ ;  /* 0x0000ab0002030a27 */ /* 0x000fea00078e00ff */
[----:B------:R-:W-:Y:S02]  /*31b0*/  @P0 SHF.R.U32.HI R2, RZ, c[0x0][0x2b0], R3 ;  /* 0x0000ac00ff020a19 */ /* 0x000fe40000011603 */
.L_x_839:
[----:B------:R-:W-:Y:S05]  /*31c0*/  BSYNC B0 ;  /* 0x0000000000007941 */ /* 0x000fea0003800000 */
.L_x_837:
[----:B------:R-:W-:Y:S05]  /*31d0*/  IMAD R2, R2, c[0x0][0x2a8], R235 ;  /* 0x0000aa0002027a24 */ /* 0x000fea00078e02eb */
[----:B------:R-:W-:Y:S02]  /*31e0*/  IADD3 R3, R2, c[0x0][0x2a8], RZ ;  /* 0x0000aa0002037a10 */ /* 0x000fe40007ffe0ff */
[----:B------:R-:W-:Y:S02]  /*31f0*/  IMNMX R190, R190, R2, !PT ;  /* 0x00000002bebe7217 */ /* 0x000fe40007800200 */
[----:B------:R-:W-:Y:S02]  /*3200*/  IMNMX R191, R191, R3, PT ;  /* 0x00000003bfbf7217 */ /* 0x000fe40003800200 */
.L_x_836:
[----:B------:R-:W-:Y:S04]  /*3210*/  DEPBAR.LE SB0, 0x0 ;  /* 0x000080000000791a */ /* 0x000fe80000000000 */
[----:B------:R-:W-:Y:S01]  /*3220*/  BAR.SYNC.DEFER_BLOCKING 0x0 ;  /* 0x0000000000007b1d */ /* 0x000fe20000010000 */
[----:B------:R-:W-:Y:S01]  /*3230*/  IMAD.IADD R188, R216, 0x1, R219 ;  /* 0x00000001d8bc7824 */ /* 0x000fe200078e02db */
[----:B------:R-:W-:Y:S01]  /*3240*/  UIADD3 UR9, UR8, 0x1, URZ ;  /* 0x0000000108097890 */ /* 0x000fe2000fffe03f */
[----:B------:R-:W-:Y:S03]  /*3250*/  IMAD.SHL.U32 R196, R228, 0x4, RZ ;  /* 0x00000004e4c47824 */ /* 0x000fe600078e00ff */
[----:B------:R-:W-:Y:S02]  /*3260*/  UISETP.GE.AND UP0, UPT, UR9, UR12, UPT ;  /* 0x0000000c0900728c */ /* 0x000fe4000bf06270 */
[----:B------:R-:W-:Y:S04]  /*3270*/  SHF.R.S32.HI R197, RZ, 0x1f, R196 ;  /* 0x0000001fffc57819 */ /* 0x000fe800000114c4 */
[----:B------:R-:W-:Y:S01]  /*3280*/  PLOP3.LUT P0, PT, PT, PT, UP0, 0x80, 0x0 ;  /* 0x000000000000781c */ /* 0x000fe20003f0f008 */
[----:B------:R1:W2:Y:S04]  /*3290*/  LDSM.16.M88.2 R2, [R0+0x7880] ;  /* 0x007880000002783b */ /* 0x0002a80000000100 */
[----:B------:R1:W3:Y:S04]  /*32a0*/  LDSM.16.M88.2 R28, [R0+0x8080] ;  /* 0x00808000001c783b */ /* 0x0002e80000000100 */
[----:B------:R1:W4:Y:S04]  /*32b0*/  LDSM.16.M88.2 R32, [R0+0x8880] ;  /* 0x008880000020783b */ /* 0x0003280000000100 */
[----:B------:R1:W5:Y:S04]  /*32c0*/  LDSM.16.M88.2 R36, [R0+0x9080] ;  /* 0x009080000024783b */ /* 0x0003680000000100 */
[----:B------:R1:W1:Y:S04]  /*32d0*/  LDSM.16.M88.2 R104, [R0+0x9880] ;  /* 0x009880000068783b */ /* 0x0002680000000100 */
[----:B------:R1:W1:Y:S04]  /*32e0*/  LDSM.16.M88.2 R106, [R208+0x7880] ;  /* 0x00788000d06a783b */ /* 0x0002680000000100 */
[----:B------:R1:W1:Y:S04]  /*32f0*/  LDSM.16.M88.2 R172, [R208+0x8080] ;  /* 0x00808000d0ac783b */ /* 0x0002680000000100 */
[----:B------:R1:W1:Y:S04]  /*3300*/  LDSM.16.M88.2 R174, [R208+0x8880] ;  /* 0x00888000d0ae783b */ /* 0x0002680000000100 */
[----:B------:R1:W1:Y:S04]  /*3310*/  LDSM.16.M88.2 R176, [R208+0x9080] ;  /* 0x00908000d0b0783b */ /* 0x0002680000000100 */
[----:B------:R1:W1:Y:S04]  /*3320*/  LDSM.16.M88.2 R178, [R208+0x9880] ;  /* 0x00988000d0b2783b */ /* 0x0002680000000100 */
[----:B------:R1:W1:Y:S04]  /*3330*/  LDSM.16.M88.4 R40, [R216+0x1b080] ;  /* 0x01b08000d828783b */ /* 0x0002680000000200 */
[----:B------:R1:W1:Y:S01]  /*3340*/  LDSM.16.M88.4 R108, [R188+0x1b080] ;  /* 0x01b08000bc6c783b */ /* 0x0002620000000200 */
[----:B------:R-:W-:-:S05]  /*3350*/  @P0 BRA `(.L_x_840) ;  /* 0x0000038000000947 */ /* 0x000fca0003800000 */
[----:B--23--:R-:W2:Y:S01]  /*3360*/  @!P1 S2R R26, SR_CTAID.Y ;  /* 0x00000000001a9919 */ /* 0x00cea20000002600 */
[----:B------:R-:W-:Y:S01]  /*3370*/  ULDC.64 UR6, c[0x0][0x178] ;  /* 0x00005e0000067ab9 */ /* 0x000fe20000000a00 */
[----:B------:R-:W-:Y:S01]  /*3380*/  IMAD R35, R252, c[0x0][0x278], RZ ;  /* 0x00009e00fc237a24 */ /* 0x000fe200078e02ff */
[----:B------:R-:W-:Y:S01]  /*3390*/  UIMAD.WIDE.U32 UR20, UR9, UR6, URZ ;  /* 0x00000006091472a5 */ /* 0x000fe2000f8e003f */
[----:B------:R-:W-:Y:S01]  /*33a0*/  IMAD.MOV.U32 R34, RZ, RZ, c[0x0][0x178] ;  /* 0x00005e00ff227624 */ /* 0x000fe200078e00ff */
[----:B------:R-:W-:Y:S03]  /*33b0*/  USHF.R.S32.HI UR17, URZ, 0x1f, UR9 ;  /* 0x0000001f3f117899 */ /* 0x000fe60008011409 */
[----:B------:R-:W-:Y:S01]  /*33c0*/  IMAD.SHL.U32 R34, R34, 0x20, RZ ;  /* 0x0000002022227824 */ /* 0x000fe200078e00ff */
[----:B------:R-:W-:Y:S02]  /*33d0*/  UIMAD UR17, UR17, UR6, URZ ;  /* 0x00000006111172a4 */ /* 0x000fe4000f8e023f */
[----:B------:R-:W-:Y:S02]  /*33e0*/  USHF.L.U32 UR6, UR20, 0x6, URZ ;  /* 0x0000000614067899 */ /* 0x000fe4000800063f */
[----:B------:R-:W-:Y:S04]  /*33f0*/  UIMAD UR17, UR9, UR7, UR17 ;  /* 0x00000007091172a4 */ /* 0x000fe8000f8e0211 */
[----:B------:R-:W-:Y:S04]  /*3400*/  UIADD3 UR17, UR21, UR17, URZ ;  /* 0x0000001115117290 */ /* 0x000fe8000fffe03f */
[----:B------:R-:W-:Y:S01]  /*3410*/  USHF.L.U64.HI UR17, UR20, 0x6, UR17 ;  /* 0x0000000614117899 */ /* 0x000fe20008010211 */
[----:B--2---:R-:W-:Y:S05]  /*3420*/  @!P1 SHF.R.S32.HI R24, RZ, 0x1f, R26 ;  /* 0x0000001fff189819 */ /* 0x004fea000001141a */
[----:B------:R-:W-:Y:S02]  /*3430*/  @!P1 IMAD R27, R24, c[0x0][0x270], RZ ;  /* 0x00009c00181b9a24 */ /* 0x000fe400078e02ff */
[C---:B------:R-:W-:Y:S04]  /*3440*/  @!P1 IMAD.WIDE.U32 R24, R26.reuse, c[0x0][0x270], R196 ;  /* 0x00009c001a189a25 */ /* 0x040fe800078e00c4 */
[----:B------:R-:W-:Y:S02]  /*3450*/  @!P1 IMAD R27, R26, c[0x0][0x274], R27 ;  /* 0x00009d001a1b9a24 */ /* 0x000fe400078e021b */
[----:B------:R-:W-:Y:S05]  /*3460*/  IMAD.U32 R26, RZ, RZ, UR8 ;  /* 0x00000008ff1a7e24 */ /* 0x000fea000f8e00ff */
[----:B------:R-:W-:Y:S04]  /*3470*/  @!P1 LEA R26, R26, 0x40, 0x6 ;  /* 0x000000401a1a9811 */ /* 0x000fe800078e30ff */
[----:B------:R-:W-:Y:S01]  /*3480*/  @!P1 IADD3 R35, P5, P0, R26, R24, R35 ;  /* 0x000000181a239210 */ /* 0x000fe200078be023 */
[----:B------:R-:W-:Y:S01]  /*3490*/  @!P1 IMAD.IADD R24, R25, 0x1, R27 ;  /* 0x0000000119189824 */ /* 0x000fe200078e021b */
[----:B------:R-:W-:Y:S04]  /*34a0*/  @!P1 SHF.R.S32.HI R26, RZ, 0x1f, R26 ;  /* 0x0000001fff1a9819 */ /* 0x000fe8000001141a */
[----:B------:R-:W-:Y:S02]  /*34b0*/  @!P1 IADD3.X R38, R26, R24, R248, P5, P0 ;  /* 0x000000181a269210 */ /* 0x000fe40002fe04f8 */
[----:B------:R-:W-:Y:S04]  /*34c0*/  IADD3 R24, P5, R242, UR6, RZ ;  /* 0x00000006f2187c10 */ /* 0x000fe8000ffbe0ff */
[C---:B------:R-:W-:Y:S02]  /*34d0*/  LEA R30, P0, R24.reuse, c[0x0][0x160], 0x1 ;  /* 0x00005800181e7a11 */ /* 0x040fe400078008ff */
[C---:B------:R-:W-:Y:S04]  /*34e0*/  IADD3.X R25, R239.reuse, UR17, RZ, P5, !PT ;  /* 0x00000011ef197c10 */ /* 0x040fe8000affe4ff */
[----:B------:R-:W-:Y:S02]  /*34f0*/  LEA.HI.X R31, R24, c[0x0][0x164], R25, 0x1, P0 ;  /* 0x00005900181f7a11 */ /* 0x000fe400000f0c19 */
[----:B------:R-:W-:Y:S01]  /*3500*/  IADD3 R24, P5, P0, R242, UR6, R34 ;  /* 0x00000006f2187c10 */ /* 0x000fe2000f8be022 */
[----:B------:R-:W-:Y:S03]  /*3510*/  UIMAD UR6, UR9, -0x40, UR5 ;  /* 0xffffffc0090678a4 */ /* 0x000fe6000f8e0205 */
[----:B------:R-:W-:Y:S02]  /*3520*/  IADD3.X R27, R239, UR17, R251, P5, P0 ;  /* 0x00000011ef1b7c10 */ /* 0x000fe4000afe04fb */
[----:B------:R-:W-:Y:S02]  /*3530*/  LEA R26, P5, R24, c[0x0][0x160], 0x1 ;  /* 0x00005800181a7a11 */ /* 0x000fe400078a08ff */
[----:B------:R-:W-:Y:S02]  /*3540*/  IADD3 R25, -R232, UR6, RZ ;  /* 0x00000006e8197c10 */ /* 0x000fe4000fffe1ff */
[----:B------:R-:W-:Y:S02]  /*3550*/  @!P1 LEA R34, P0, R35, c[0x0][0x258], 0x2 ;  /* 0x0000960023229a11 */ /* 0x000fe400078010ff */
[----:B------:R-:W-:Y:S02]  /*3560*/  LEA.HI.X R27, R24, c[0x0][0x164], R27, 0x1, P5 ;  /* 0x00005900181b7a11 */ /* 0x000fe400028f0c1b */
[----:B------:R-:W-:Y:S02]  /*3570*/  ISETP.LT.OR P5, PT, R25, 0x1, !P4 ;  /* 0x000000011900780c */ /* 0x000fe400067a1670 */
[----:B------:R-:W-:Y:S02]  /*3580*/  IADD3 R24, R225, 0xf080, RZ ;  /* 0x0000f080e1187810 */ /* 0x000fe40007ffe0ff */
[----:B------:R-:W-:Y:S01]  /*3590*/  @!P1 LEA.HI.X R35, R35, c[0x0][0x25c], R38, 0x2, P0 ;  /* 0x0000970023239a11 */ /* 0x000fe200000f1426 */
[----:B------:R-:W-:Y:S01]  /*35a0*/  IMAD.U32 R38, RZ, RZ, UR11 ;  /* 0x0000000bff267e24 */ /* 0x000fe2000f8e00ff */
[C---:B------:R-:W-:Y:S03]  /*35b0*/  ISETP.LT.OR P0, PT, R25.reuse, 0x1, !P3 ;  /* 0x000000011900780c */ /* 0x040fe60005f01670 */
[----:B------:R-:W-:Y:S05]  /*35c0*/  IMAD R24, R38, 0x6000, R24 ;  /* 0x0000600026187824 */ /* 0x000fea00078e0218 */
[----:B------:R-:W-:Y:S01]  /*35d0*/  @!PT LDS RZ, [RZ] ;  /* 0x00000000fffff984 */ /* 0x000fe20000000800 */
[----:B------:R-:W-:Y:S01]  /*35e0*/  @!PT LDS RZ, [RZ] ;  /* 0x00000000fffff984 */ /* 0x000fe20000000800 */
[----:B------:R-:W-:Y:S01]  /*35f0*/  @!PT LDS RZ, [RZ] ;  /* 0x00000000fffff984 */ /* 0x000fe20000000800 */
[----:B------:R2:W-:Y:S01]  /*3600*/  LDGSTS.E.BYPASS.LTC128B.128 [R24], [R30.64], !P5 ;  /* 0x000000001e187fae */ /* 0x0005e2000e901d52 */
[C---:B------:R-:W-:Y:S04]  /*3610*/  ISETP.LT.OR P5, PT, R25.reuse, 0x1, !P2 ;  /* 0x000000011900780c */ /* 0x040fe800057a1670 */
[----:B------:R2:W-:Y:S01]  /*3620*/  LDGSTS.E.BYPASS.LTC128B.128 [R24+0x2000], [R30.64+0x80], !P0 ;  /* 0x020000801e187fae */ /* 0x0005e2000c101d52 */
[C---:B------:R-:W-:Y:S08]  /*3630*/  ISETP.LT.OR P0, PT, R25.reuse, 0x21, !P4 ;  /* 0x000000211900780c */ /* 0x040ff00006701670 */
[----:B------:R2:W-:Y:S01]  /*3640*/  LDGSTS.E.BYPASS.LTC128B.128 [R24+0x4000], [R30.64+0x100], !P5 ;  /* 0x040001001e187fae */ /* 0x0005e2000e901d52 */
[C---:B------:R-:W-:Y:S04]  /*3650*/  ISETP.LT.OR P5, PT, R25.reuse, 0x21, !P3 ;  /* 0x000000211900780c */ /* 0x040fe80005fa1670 */
[----:B------:R2:W-:Y:S01]  /*3660*/  LDGSTS.E.BYPASS.LTC128B.128 [R24+0x1000], [R26.64], !P0 ;  /* 0x010000001a187fae */ /* 0x0005e2000c101d52 */
[----:B------:R-:W-:Y:S01]  /*3670*/  ISETP.LT.OR P0, PT, R25, 0x21, !P2 ;  /* 0x000000211900780c */ /* 0x000fe20005701670 */
[----:B------:R-:W-:Y:S04]  /*3680*/  IMAD.U32 R25, RZ, RZ, UR11 ;  /* 0x0000000bff197e24 */ /* 0x000fe8000f8e00ff */
[----:B------:R-:W-:Y:S03]  /*3690*/  @!P1 IMAD R25, R25, 0x40, R196 ;  /* 0x0000004019199824 */ /* 0x000fe600078e02c4 */
[----:B------:R2:W-:Y:S01]  /*36a0*/  LDGSTS.E.BYPASS.LTC128B.128 [R24+0x3000], [R26.64+0x80], !P5 ;  /* 0x030000801a187fae */ /* 0x0005e2000e901d52 */
[----:B------:R-:W-:Y:S04]  /*36b0*/  @!P1 IMAD.SHL.U32 R25, R25, 0x4, RZ ;  /* 0x0000000419199824 */ /* 0x000fe800078e00ff */
[----:B------:R2:W-:Y:S04]  /*36c0*/  LDGSTS.E.BYPASS.LTC128B.128 [R24+0x5000], [R26.64+0x100], !P0 ;  /* 0x050001001a187fae */ /* 0x0005e8000c101d52 */
[----:B------:R2:W-:Y:S02]  /*36d0*/  @!P1 LDGSTS.E.BYPASS.LTC128B.128 [R25+0x21080], [R34.64] ;  /* 0x2108000022199fae */ /* 0x0005e4000b901d52 */
.L_x_840:
[C---:B-123--:R-:W-:Y:S01]  /*36e0*/  HMMA.16816.F32 R24, R40.reuse, R2, RZ ;  /* 0x000000022818723c */ /* 0x04efe200000018ff */
[----:B------:R-:W-:Y:S01]  /*36f0*/  LDSM.16.M88.2 R2, [R210+0x7880] ;  /* 0x00788000d202783b */ /* 0x000fe20000000100 */
[----:B------:R-:W-:Y:S01]  /*3700*/  UP2UR UR7, UPR, URZ, 0x4 ;  /* 0x000000043f077883 */ /* 0x000fe20008000000 */
[----:B------:R-:W-:Y:S01]  /*3710*/  PLOP3.LUT P0, PT, PT, PT, UP0, 0x80, 0x0 ;  /* 0x000000000000781c */ /* 0x000fe20003f0f008 */
[----:B------:R-:W-:Y:S01]  /*3720*/  IMAD.IADD R189, R219, 0x1, R215 ;  /* 0x00000001dbbd7824 */ /* 0x000fe200078e02d7 */
[----:B------:R-:W-:Y:S01]  /*3730*/  UISETP.NE.AND UP2, UPT, UR16, URZ, UPT ;  /* 0x0000003f1000728c */ /* 0x000fe2000bf45270 */
[----:B------:R-:W1:Y:S01]  /*3740*/  LDSM.16.M88.4 R180, [R215] ;  /* 0x00000000d7b4783b */ /* 0x000e620000000200 */
[----:B------:R-:W-:Y:S01]  /*3750*/  UISETP.NE.AND UP0, UPT, UR15, URZ, UPT ;  /* 0x0000003f0f00728c */ /* 0x000fe2000bf05270 */
[C---:B------:R-:W-:Y:S01]  /*3760*/  HMMA.16816.F32 R28, R40.reuse, R28, RZ ;  /* 0x0000001c281c723c */ /* 0x040fe200000018ff */
[----:B------:R-:W-:Y:S02]  /*3770*/  UP2UR UR6, UPR, URZ, 0x2 ;  /* 0x000000023f067883 */ /* 0x000fe40008000000 */
[----:B------:R-:W-:Y:S01]  /*3780*/  LDSM.16.M88.4 R184, [R189] ;  /* 0x00000000bdb8783b */ /* 0x000fe20000000200 */
[----:B------:R-:W-:Y:S01]  /*3790*/  PLOP3.LUT P5, PT, PT, PT, UP2, 0x40, 0x0 ;  /* 0x000000000000781c */ /* 0x000fe20003fae828 */
[----:B------:R-:W-:Y:S03]  /*37a0*/  UISETP.NE.AND UP1, UPT, UR14, URZ, UPT ;  /* 0x0000003f0e00728c */ /* 0x000fe6000bf25270 */
[C---:B----4-:R-:W-:Y:S01]  /*37b0*/  HMMA.16816.F32 R32, R40.reuse, R32, RZ ;  /* 0x000000202820723c */ /* 0x050fe200000018ff */
[----:B------:R-:W0:Y:S01]  /*37c0*/  LDGDEPBAR ;  /* 0x00000000000079af */ /* 0x000e220000000000 */
[----:B------:R-:W-:Y:S04]  /*37d0*/  ISETP.GT.AND P5, PT, R190, RZ, P5 ;  /* 0x000000ffbe00720c */ /* 0x000fe80002fa4270 */
[C---:B------:R-:W-:Y:S02]  /*37e0*/  ISETP.LT.OR P5, PT, R191.reuse, 0x1, P5 ;  /* 0x00000001bf00780c */ /* 0x040fe40002fa1670 */
[C---:B-----5:R-:W-:Y:S08]  /*37f0*/  HMMA.16816.F32 R36, R40.reuse, R36, RZ ;  /* 0x000000242824723c */ /* 0x060ff000000018ff */
[----:B------:R-:W-:Y:S01]  /*3800*/  HMMA.16816.F32 R40, R40, R104, RZ ;  /* 0x000000682828723c */ /* 0x000fe200000018ff */
[----:B------:R-:W2:Y:S07]  /*3810*/  LDSM.16.M88.2 R104, [R210+0x8080] ;  /* 0x00808000d268783b */ /* 0x000eae0000000100 */
[C---:B------:R-:W-:Y:S01]  /*3820*/  HMMA.16816.F32 R24, R108.reuse, R106, R24 ;  /* 0x0000006a6c18723c */ /* 0x040fe20000001818 */
[----:B------:R-:W3:Y:S07]  /*3830*/  LDSM.16.M88.2 R106, [R210+0x8880] ;  /* 0x00888000d26a783b */ /* 0x000eee0000000100 */
[C---:B------:R-:W-:Y:S01]  /*3840*/  HMMA.16816.F32 R28, R108.reuse, R172, R28 ;  /* 0x000000ac6c1c723c */ /* 0x040fe2000000181c */
[----:B------:R-:W4:Y:S07]  /*3850*/  LDSM.16.M88.2 R172, [R210+0x9080] ;  /* 0x00908000d2ac783b */ /* 0x000f2e0000000100 */
[C---:B------:R-:W-:Y:S01]  /*3860*/  HMMA.16816.F32 R32, R108.reuse, R174, R32 ;  /* 0x000000ae6c20723c */ /* 0x040fe20000001820 */
[----:B------:R-:W5:Y:S07]  /*3870*/  LDSM.16.M88.2 R174, [R210+0x9880] ;  /* 0x00988000d2ae783b */ /* 0x000f6e0000000100 */
[C---:B------:R-:W-:Y:S01]  /*3880*/  HMMA.16816.F32 R36, R108.reuse, R176, R36 ;  /* 0x000000b06c24723c */ /* 0x040fe20000001824 */
[----:B------:R-:W5:Y:S07]  /*3890*/  LDSM.16.M88.2 R176, [R209+0x7880] ;  /* 0x00788000d1b0783b */ /* 0x000f6e0000000100 */
[----:B------:R-:W-:Y:S01]  /*38a0*/  HMMA.16816.F32 R40, R108, R178, R40 ;  /* 0x000000b26c28723c */ /* 0x000fe20000001828 */
[----:B------:R-:W-:Y:S05]  /*38b0*/  LDSM.16.M88.2 R108, [R209+0x9880] ;  /* 0x00988000d16c783b */ /* 0x000fea0000000100 */
[----:B------:R-:W-:Y:S02]  /*38c0*/  LDSM.16.M88.2 R110, [R0+0xa080] ;  /* 0x00a08000006e783b */ /* 0x000fe40000000100 */
[C---:B-1----:R-:W-:Y:S03]  /*38d0*/  HMMA.16816.F32 R24, R180.reuse, R2, R24 ;  /* 0x00000002b418723c */ /* 0x042fe60000001818 */
[----:B------:R-:W1:Y:S05]  /*38e0*/  LDSM.16.M88.2 R2, [R209+0x8080] ;  /* 0x00808000d102783b */ /* 0x000e6a0000000100 */
[C---:B--2---:R-:W-:Y:S01]  /*38f0*/  HMMA.16816.F32 R28, R180.reuse, R104, R28 ;  /* 0x00000068b41c723c */ /* 0x044fe2000000181c */
[----:B------:R-:W2:Y:S07]  /*3900*/  LDSM.16.M88.2 R104, [R209+0x8880] ;  /* 0x00888000d168783b */ /* 0x000eae0000000100 */
[C---:B---3--:R-:W-:Y:S01]  /*3910*/  HMMA.16816.F32 R32, R180.reuse, R106, R32 ;  /* 0x0000006ab420723c */ /* 0x048fe20000001820 */
[----:B------:R-:W3:Y:S07]  /*3920*/  LDSM.16.M88.2 R106, [R209+0x9080] ;  /* 0x00908000d16a783b */ /* 0x000eee0000000100 */
[C---:B----4-:R-:W-:Y:S08]  /*3930*/  HMMA.16816.F32 R36, R180.reuse, R172, R36 ;  /* 0x000000acb424723c */ /* 0x050ff00000001824 */
[----:B-----5:R-:W-:Y:S01]  /*3940*/  HMMA.16816.F32 R40, R180, R174, R40 ;  /* 0x000000aeb428723c */ /* 0x020fe20000001828 */
[----:B------:R-:W4:Y:S05]  /*3950*/  LDSM.16.M88.4 R172, [R216+0x1d080] ;  /* 0x01d08000d8ac783b */ /* 0x000f2a0000000200 */
[----:B------:R-:W-:Y:S02]  /*3960*/  LDSM.16.M88.4 R180, [R188+0x1d080] ;  /* 0x01d08000bcb4783b */ /* 0x000fe40000000200 */
[C---:B------:R-:W-:Y:S03]  /*3970*/  HMMA.16816.F32 R24, R184.reuse, R176, R24 ;  /* 0x000000b0b818723c */ /* 0x040fe60000001818 */
[----:B------:R-:W5:Y:S05]  /*3980*/  LDSM.16.M88.2 R176, [R0+0xa880] ;  /* 0x00a8800000b0783b */ /* 0x000f6a0000000100 */
[C---:B-1----:R-:W-:Y:S01]  /*3990*/  HMMA.16816.F32 R28, R184.reuse, R2, R28 ;  /* 0x00000002b81c723c */ /* 0x042fe2000000181c */
[----:B------:R-:W1:Y:S07]  /*39a0*/  LDSM.16.M88.2 R2, [R0+0xb080] ;  /* 0x00b080000002783b */ /* 0x000e6e0000000100 */
[C---:B--2---:R-:W-:Y:S01]  /*39b0*/  HMMA.16816.F32 R32, R184.reuse, R104, R32 ;  /* 0x00000068b820723c */ /* 0x044fe20000001820 */
[----:B------:R-:W2:Y:S07]  /*39c0*/  LDSM.16.M88.2 R104, [R0+0xb880] ;  /* 0x00b880000068783b */ /* 0x000eae0000000100 */
[C---:B---3--:R-:W-:Y:S01]  /*39d0*/  HMMA.16816.F32 R36, R184.reuse, R106, R36 ;  /* 0x0000006ab824723c */ /* 0x048fe20000001824 */
[----:B------:R-:W3:Y:S07]  /*39e0*/  LDSM.16.M88.2 R106, [R0+0xc080] ;  /* 0x00c08000006a783b */ /* 0x000eee0000000100 */
[----:B------:R-:W-:Y:S01]  /*39f0*/  HMMA.16816.F32 R40, R184, R108, R40 ;  /* 0x0000006cb828723c */ /* 0x000fe20000001828 */
[----:B------:R-:W3:Y:S07]  /*3a00*/  LDSM.16.M88.2 R108, [R208+0xa080] ;  /* 0x00a08000d06c783b */ /* 0x000eee0000000100 */
        /* <DEDUP_REMOVED lines=9> */
[----:B------:R-:W3:Y:S05]  /*3aa0*/  LDSM.16.M88.2 R106, [R208+0xc080] ;  /* 0x00c08000d06a783b */ /* 0x000eea0000000100 */
[----:B------:R-:W-:Y:S02]  /*3ab0*/  LDSM.16.M88.4 R172, [R215+0x2000] ;  /* 0x00200000d7ac783b */ /* 0x000fe40000000200 */
[C---:B------:R-:W-:Y:S03]  /*3ac0*/  HMMA.16816.F32 R24, R180.reuse, R108, R24 ;  /* 0x0000006cb418723c */ /* 0x040fe60000001818 */
[----:B------:R-:W5:Y:S05]  /*3ad0*/  LDSM.16.M88.2 R108, [R210+0xa080] ;  /* 0x00a08000d26c783b */ /* 0x000f6a0000000100 */
[C---:B----4-:R-:W-:Y:S01]  /*3ae0*/  HMMA.16816.F32 R28, R180.reuse, R110, R28 ;  /* 0x0000006eb41c723c */ /* 0x050fe2000000181c */
[----:B------:R-:W4:Y:S07]  /*3af0*/  LDSM.16.M88.2 R110, [R210+0xa880] ;  /* 0x00a88000d26e783b */ /* 0x000f2e0000000100 */
[C---:B-1----:R-:W-:Y:S01]  /*3b00*/  HMMA.16816.F32 R32, R180.reuse, R2, R32 ;  /* 0x00000002b420723c */ /* 0x042fe20000001820 */
[----:B------:R-:W1:Y:S07]  /*3b10*/  LDSM.16.M88.2 R2, [R210+0xb080] ;  /* 0x00b08000d202783b */ /* 0x000e6e0000000100 */
[C---:B--2---:R-:W-:Y:S01]  /*3b20*/  HMMA.16816.F32 R36, R180.reuse, R104, R36 ;  /* 0x00000068b424723c */ /* 0x044fe20000001824 */
[----:B------:R-:W2:Y:S07]  /*3b30*/  LDSM.16.M88.2 R104, [R210+0xb880] ;  /* 0x00b88000d268783b */ /* 0x000eae0000000100 */
[----:B---3--:R-:W-:Y:S01]  /*3b40*/  HMMA.16816.F32 R40, R180, R106, R40 ;  /* 0x0000006ab428723c */ /* 0x008fe20000001828 */
[----:B------:R-:W3:Y:S06]  /*3b50*/  LDSM.16.M88.2 R106, [R210+0xc080] ;  /* 0x00c08000d26a783b */ /* 0x000eec0000000100 */
[----:B------:R-:W-:Y:S02]  /*3b60*/  FSEL R183, R6, -INF , !P5 ;  /* 0xff80000006b77808 */ /* 0x000fe40006800000 */
[----:B------:R-:W-:Y:S01]  /*3b70*/  PLOP3.LUT P5, PT, PT, PT, UP0, 0x40, 0x0 ;  /* 0x000000000000781c */ /* 0x000fe20003fae808 */
[C---:B-----5:R-:W-:Y:S01]  /*3b80*/  HMMA.16816.F32 R24, R172.reuse, R108, R24 ;  /* 0x0000006cac18723c */ /* 0x060fe20000001818 */
[----:B------:R-:W5:Y:S04]  /*3b90*/  LDSM.16.M88.2 R108, [R209+0xa080] ;  /* 0x00a08000d16c783b */ /* 0x000f680000000100 */
[----:B------:R-:W-:Y:S03]  /*3ba0*/  ISETP.GT.AND P5, PT, R190, 0x1, P5 ;  /* 0x00000001be00780c */ /* 0x000fe60002fa4270 */
[C---:B----4-:R-:W-:Y:S01]  /*3bb0*/  HMMA.16816.F32 R28, R172.reuse, R110, R28 ;  /* 0x0000006eac1c723c */ /* 0x050fe2000000181c */
[----:B------:R-:W4:Y:S02]  /*3bc0*/  LDSM.16.M88.2 R110, [R209+0xa880] ;  /* 0x00a88000d16e783b */ /* 0x000f240000000100 */
[----:B------:R-:W-:Y:S04]  /*3bd0*/  ISETP.LT.OR P5, PT, R191, 0x2, P5 ;  /* 0x00000002bf00780c */ /* 0x000fe80002fa1670 */
[----:B------:R-:W-:Y:S01]  /*3be0*/  FSEL R182, R7, -INF , !P5 ;  /* 0xff80000007b67808 */ /* 0x000fe20006800000 */
[C---:B-1----:R-:W-:Y:S01]  /*3bf0*/  HMMA.16816.F32 R32, R172.reuse, R2, R32 ;  /* 0x00000002ac20723c */ /* 0x042fe20000001820 */
[----:B------:R-:W1:Y:S01]  /*3c00*/  LDSM.16.M88.2 R2, [R209+0xb080] ;  /* 0x00b08000d102783b */ /* 0x000e620000000100 */
[----:B------:R-:W-:Y:S01]  /*3c10*/  PLOP3.LUT P5, PT, PT, PT, UP0, 0x40, 0x0 ;  /* 0x000000000000781c */ /* 0x000fe20003fae808 */
[----:B------:R-:W-:Y:S03]  /*3c20*/  UISETP.NE.AND UP0, UPT, UR13, URZ, UPT ;  /* 0x0000003f0d00728c */ /* 0x000fe6000bf05270 */
[C---:B------:R-:W-:Y:S01]  /*3c30*/  ISETP.GT.AND P5, PT, R192.reuse, 0x1, P5 ;  /* 0x00000001c000780c */ /* 0x040fe20002fa4270 */
[----:B------:R-:W1:Y:S01]  /*3c40*/  LDSM.16.M88.2 R6, [R209+0xb880] ;  /* 0x00b88000d106783b */ /* 0x000e620000000100 */
[C---:B--2---:R-:W-:Y:S03]  /*3c50*/  HMMA.16816.F32 R36, R172.reuse, R104, R36 ;  /* 0x00000068ac24723c */ /* 0x044fe60000001824 */
[----:B------:R-:W-:Y:S01]  /*3c60*/  ISETP.LT.OR P5, PT, R193, 0x2, P5 ;  /* 0x00000002c100780c */ /* 0x000fe20002fa1670 */
[----:B------:R-:W2:Y:S03]  /*3c70*/  LDSM.16.M88.2 R104, [R209+0xc080] ;  /* 0x00c08000d168783b */ /* 0x000ea60000000100 */
[----:B------:R-:W-:Y:S01]  /*3c80*/  FSEL R185, R5, -INF , !P5 ;  /* 0xff80000005b97808 */ /* 0x000fe20006800000 */
[----:B---3--:R-:W-:Y:S01]  /*3c90*/  HMMA.16816.F32 R40, R172, R106, R40 ;  /* 0x0000006aac28723c */ /* 0x008fe20000001828 */
[----:B------:R-:W-:Y:S01]  /*3ca0*/  PLOP3.LUT P5, PT, PT, PT, UP2, 0x40, 0x0 ;  /* 0x000000000000781c */ /* 0x000fe20003fae828 */
[----:B------:R-:W-:Y:S01]  /*3cb0*/  LDSM.16.M88.4 R172, [R216+0x1f080] ;  /* 0x01f08000d8ac783b */ /* 0x000fe20000000200 */
[----:B------:R-:W-:Y:S02]  /*3cc0*/  UISETP.NE.AND UP2, UPT, UR7, URZ, UPT ;  /* 0x0000003f0700728c */ /* 0x000fe4000bf45270 */
[----:B------:R-:W-:Y:S02]  /*3cd0*/  ISETP.GT.AND P5, PT, R192, RZ, P5 ;  /* 0x000000ffc000720c */ /* 0x000fe40002fa4270 */
[----:B------:R-:W-:Y:S01]  /*3ce0*/  LDSM.16.M88.2 R106, [R0+0xd080] ;  /* 0x00d08000006a783b */ /* 0x000fe20000000100 */
[C---:B-----5:R-:W-:Y:S05]  /*3cf0*/  HMMA.16816.F32 R24, R176.reuse, R108, R24 ;  /* 0x0000006cb018723c */ /* 0x060fea0000001818 */
[----:B------:R-:W-:Y:S03]  /*3d00*/  ISETP.LT.OR P5, PT, R193, 0x1, P5 ;  /* 0x00000001c100780c */ /* 0x000fe60002fa1670 */
[C---:B----4-:R-:W-:Y:S01]  /*3d10*/  HMMA.16816.F32 R28, R176.reuse, R110, R28 ;  /* 0x0000006eb01c723c */ /* 0x050fe2000000181c */
[----:B------:R-:W-:Y:S03]  /*3d20*/  LDSM.16.M88.4 R108, [R188+0x1f080] ;  /* 0x01f08000bc6c783b */ /* 0x000fe60000000200 */
[----:B------:R-:W-:Y:S02]  /*3d30*/  FSEL R184, R4, -INF , !P5 ;  /* 0xff80000004b87808 */ /* 0x000fe40006800000 */
[----:B------:R-:W-:Y:S01]  /*3d40*/  PLOP3.LUT P5, PT, PT, PT, UP1, 0x40, 0x0 ;  /* 0x000000000000781c */ /* 0x000fe20003fae818 */
[----:B------:R-:W3:Y:S01]  /*3d50*/  LDSM.16.M88.2 R4, [R0+0xc880] ;  /* 0x00c880000004783b */ /* 0x000ee20000000100 */
[C---:B-1----:R-:W-:Y:S01]  /*3d60*/  HMMA.16816.F32 R32, R176.reuse, R2, R32 ;  /* 0x00000002b020723c */ /* 0x042fe20000001820 */
[----:B------:R-:W-:Y:S02]  /*3d70*/  UISETP.NE.AND UP1, UPT, UR6, URZ, UPT ;  /* 0x0000003f0600728c */ /* 0x000fe4000bf25270 */
[----:B------:R-:W-:Y:S01]  /*3d80*/  ISETP.GT.AND P5, PT, R190, 0x10, P5 ;  /* 0x00000010be00780c */ /* 0x000fe20002fa4270 */
[----:B------:R-:W1:Y:S01]  /*3d90*/  LDSM.16.M88.2 R2, [R0+0xd880] ;  /* 0x00d880000002783b */ /* 0x000e620000000100 */
[----:B------:R-:W-:Y:S02]  /*3da0*/  UP2UR UR6, UPR, URZ, 0x1 ;  /* 0x000000013f067883 */ /* 0x000fe40008000000 */
[C---:B------:R-:W-:Y:S01]  /*3db0*/  ISETP.LT.OR P5, PT, R191.reuse, 0x11, P5 ;  /* 0x00000011bf00780c */ /* 0x040fe20002fa1670 */
[C---:B------:R-:W-:Y:S01]  /*3dc0*/  HMMA.16816.F32 R36, R176.reuse, R6, R36 ;  /* 0x00000006b024723c */ /* 0x040fe20000001824 */
[----:B------:R-:W4:Y:S03]  /*3dd0*/  LDSM.16.M88.2 R6, [R0+0xe080] ;  /* 0x00e080000006783b */ /* 0x000f260000000100 */
[----:B------:R-:W-:Y:S02]  /*3de0*/  FSEL R180, R10, -INF , !P5 ;  /* 0xff8000000ab47808 */ /* 0x000fe40006800000 */
[----:B------:R-:W-:Y:S01]  /*3df0*/  PLOP3.LUT P5, PT, PT, PT, UP0, 0x40, 0x0 ;  /* 0x000000000000781c */ /* 0x000fe20003fae808 */
[----:B------:R-:W-:Y:S01]  /*3e00*/  UISETP.NE.AND UP0, UPT, UR14, URZ, UPT ;  /* 0x0000003f0e00728c */ /* 0x000fe2000bf05270 */
[----:B--2---:R-:W-:Y:S03]  /*3e10*/  HMMA.16816.F32 R40, R176, R104, R40 ;  /* 0x00000068b028723c */ /* 0x004fe60000001828 */
[----:B------:R-:W-:Y:S04]  /*3e20*/  ISETP.GT.AND P5, PT, R190, 0x11, P5 ;  /* 0x00000011be00780c */ /* 0x000fe80002fa4270 */
[----:B------:R-:W-:Y:S01]  /*3e30*/  ISETP.LT.OR P5, PT, R191, 0x12, P5 ;  /* 0x00000012bf00780c */ /* 0x000fe20002fa1670 */
[--C-:B------:R-:W-:Y:S04]  /*3e40*/  FFMA.FTZ R104, R182, c[0x0][0x29c], -R194.reuse ;  /* 0x0000a700b6687a23 */ /* 0x100fe800000108c2 */
[----:B------:R-:W-:Y:S02]  /*3e50*/  FSEL R181, R11, -INF , !P5 ;  /* 0xff8000000bb57808 */ /* 0x000fe40006800000 */
[----:B------:R-:W-:Y:S01]  /*3e60*/  PLOP3.LUT P5, PT, PT, PT, UP6, 0x40, 0x0 ;  /* 0x000000000000781c */ /* 0x000fe20003fae868 */
[----:B------:R-:W2:Y:S03]  /*3e70*/  LDSM.16.M88.2 R10, [R0+0xe880] ;  /* 0x00e88000000a783b */ /* 0x000ea60000000100 */
[----:B------:R-:W-:Y:S04]  /*3e80*/  ISETP.GT.AND P5, PT, R190, 0x20, P5 ;  /* 0x00000020be00780c */ /* 0x000fe80002fa4270 */
[----:B------:R-:W-:Y:S01]  /*3e90*/  ISETP.LT.OR P5, PT, R191, 0x21, P5 ;  /* 0x00000021bf00780c */ /* 0x000fe20002fa1670 */
[C---:B---3--:R-:W-:Y:S01]  /*3ea0*/  HMMA.16816.F32 R24, R172.reuse, R4, R24 ;  /* 0x00000004ac18723c */ /* 0x048fe20000001818 */
[----:B------:R-:W3:Y:S04]  /*3eb0*/  LDSM.16.M88.2 R4, [R208+0xc880] ;  /* 0x00c88000d004783b */ /* 0x000ee80000000100 */
[----:B------:R-:W-:Y:S01]  /*3ec0*/  FSEL R105, R14, -INF , !P5 ;  /* 0xff8000000e697808 */ /* 0x000fe20006800000 */
[--C-:B------:R-:W-:Y:S01]  /*3ed0*/  FFMA.FTZ R14, R183, c[0x0][0x29c], -R194.reuse ;  /* 0x0000a700b70e7a23 */ /* 0x100fe200000108c2 */
[----:B------:R-:W-:Y:S01]  /*3ee0*/  PLOP3.LUT P5, PT, PT, PT, UP5, 0x40, 0x0 ;  /* 0x000000000000781c */ /* 0x000fe20003fae858 */
[C---:B------:R-:W-:Y:S01]  /*3ef0*/  HMMA.16816.F32 R28, R172.reuse, R106, R28 ;  /* 0x0000006aac1c723c */ /* 0x040fe2000000181c */
[----:B------:R-:W-:Y:S02]  /*3f00*/  MUFU.EX2 R183, R104 ;  /* 0x0000006800b77308 */ /* 0x000fe40000000800 */
[C---:B------:R-:W-:Y:S04]  /*3f10*/  ISETP.GT.AND P5, PT, R190.reuse, 0x21, P5 ;  /* 0x00000021be00780c */ /* 0x040fe80002fa4270 */
[----:B------:R-:W-:Y:S01]  /*3f20*/  ISETP.LT.OR P5, PT, R191, 0x22, P5 ;  /* 0x00000022bf00780c */ /* 0x000fe20002fa1670 */
[C---:B-1----:R-:W-:Y:S01]  /*3f30*/  HMMA.16816.F32 R32, R172.reuse, R2, R32 ;  /* 0x00000002ac20723c */ /* 0x042fe20000001820 */
[----:B------:R-:W-:Y:S02]  /*3f40*/  LDSM.16.M88.2 R2, [R208+0xd880] ;  /* 0x00d88000d002783b */ /* 0x000fe40000000100 */
[----:B------:R1:W5:Y:S01]  /*3f50*/  MUFU.EX2 R186, R14 ;  /* 0x0000000e00ba7308 */ /* 0x0003620000000800 */
[----:B------:R-:W-:Y:S02]  /*3f60*/  FSEL R177, R15, -INF , !P5 ;  /* 0xff8000000fb17808 */ /* 0x000fe40006800000 */
[----:B------:R-:W-:Y:S02]  /*3f70*/  PLOP3.LUT P5, PT, PT, PT, UP4, 0x40, 0x0 ;  /* 0x000000000000781c */ /* 0x000fe40003fae848 */
[C---:B----4-:R-:W-:Y:S01]  /*3f80*/  HMMA.16816.F32 R36, R172.reuse, R6, R36 ;  /* 0x00000006ac24723c */ /* 0x050fe20000001824 */
[----:B------:R-:W-:Y:S02]  /*3f90*/  LDSM.16.M88.2 R6, [R208+0xe080] ;  /* 0x00e08000d006783b */ /* 0x000fe40000000100 */
[----:B------:R-:W-:Y:S04]  /*3fa0*/  ISETP.GT.AND P5, PT, R190, 0x30, P5 ;  /* 0x00000030be00780c */ /* 0x000fe80002fa4270 */
[C---:B------:R-:W-:Y:S01]  /*3fb0*/  ISETP.LT.OR P5, PT, R191.reuse, 0x31, P5 ;  /* 0x00000031bf00780c */ /* 0x040fe20002fa1670 */
[----:B--2---:R-:W-:Y:S01]  /*3fc0*/  HMMA.16816.F32 R40, R172, R10, R40 ;  /* 0x0000000aac28723c */ /* 0x004fe20000001828 */
[----:B------:R-:W-:Y:S03]  /*3fd0*/  LDSM.16.M88.2 R10, [R208+0xe880] ;  /* 0x00e88000d00a783b */ /* 0x000fe60000000100 */
[----:B------:R-:W-:Y:S01]  /*3fe0*/  FSEL R176, R18, -INF , !P5 ;  /* 0xff80000012b07808 */ /* 0x000fe20006800000 */
[--C-:B------:R-:W-:Y:S01]  /*3ff0*/  FFMA.FTZ R18, R180, c[0x0][0x29c], -R194.reuse ;  /* 0x0000a700b4127a23 */ /* 0x100fe200000108c2 */
[----:B------:R-:W-:Y:S02]  /*4000*/  PLOP3.LUT P5, PT, PT, PT, UP3, 0x40, 0x0 ;  /* 0x000000000000781c */ /* 0x000fe40003fae838 */
[C---:B---3--:R-:W-:Y:S01]  /*4010*/  HMMA.16816.F32 R24, R108.reuse, R4, R24 ;  /* 0x000000046c18723c */ /* 0x048fe20000001818 */
[----:B------:R2:W-:Y:S01]  /*4020*/  MUFU.EX2 R182, R18 ;  /* 0x0000001200b67308 */ /* 0x0005e20000000800 */
[----:B-1----:R-:W1:Y:S03]  /*4030*/  LDSM.16.M88.2 R14, [R208+0xd080] ;  /* 0x00d08000d00e783b */ /* 0x002e660000000100 */
[C---:B------:R-:W-:Y:S02]  /*4040*/  ISETP.GT.AND P5, PT, R190.reuse, 0x31, P5 ;  /* 0x00000031be00780c */ /* 0x040fe40002fa4270 */
[----:B------:R-:W-:Y:S02]  /*4050*/  LDSM.16.M88.2 R4, [R210+0xc880] ;  /* 0x00c88000d204783b */ /* 0x000fe40000000100 */
[----:B------:R-:W-:Y:S04]  /*4060*/  ISETP.LT.OR P5, PT, R191, 0x32, P5 ;  /* 0x00000032bf00780c */ /* 0x000fe80002fa1670 */
[----:B------:R-:W-:Y:S02]  /*4070*/  FSEL R19, R19, -INF , !P5 ;  /* 0xff80000013137808 */ /* 0x000fe40006800000 */
[----:B------:R-:W-:Y:S04]  /*4080*/  PLOP3.LUT P5, PT, PT, PT, UP2, 0x40, 0x0 ;  /* 0x000000000000781c */ /* 0x000fe80003fae828 */
[----:B------:R-:W-:Y:S04]  /*4090*/  ISETP.GT.AND P5, PT, R190, 0x40, P5 ;  /* 0x00000040be00780c */ /* 0x000fe80002fa4270 */
[----:B------:R-:W-:Y:S01]  /*40a0*/  ISETP.LT.OR P5, PT, R191, 0x41, P5 ;  /* 0x00000041bf00780c */ /* 0x000fe20002fa1670 */
[--C-:B--2---:R-:W-:Y:S03]  /*40b0*/  FFMA.FTZ R18, R181, c[0x0][0x29c], -R194.reuse ;  /* 0x0000a700b5127a23 */ /* 0x104fe600000108c2 */
[----:B------:R-:W-:Y:S01]  /*40c0*/  FSEL R22, R22, -INF , !P5 ;  /* 0xff80000016167808 */ /* 0x000fe20006800000 */
[----:B------:R2:W3:Y:S01]  /*40d0*/  MUFU.EX2 R180, R18 ;  /* 0x0000001200b47308 */ /* 0x0004e20000000800 */
[----:B------:R-:W-:Y:S04]  /*40e0*/  PLOP3.LUT P5, PT, PT, PT, UP1, 0x40, 0x0 ;  /* 0x000000000000781c */ /* 0x000fe80003fae818 */
[----:B------:R-:W-:Y:S04]  /*40f0*/  ISETP.GT.AND P5, PT, R190, 0x41, P5 ;  /* 0x00000041be00780c */ /* 0x000fe80002fa4270 */
[----:B------:R-:W-:Y:S01]  /*4100*/  ISETP.LT.OR P5, PT, R191, 0x42, P5 ;  /* 0x00000042bf00780c */ /* 0x000fe20002fa1670 */
[C---:B-1----:R-:W-:Y:S01]  /*4110*/  HMMA.16816.F32 R28, R108.reuse, R14, R28 ;  /* 0x0000000e6c1c723c */ /* 0x042fe2000000181c */
[----:B------:R-:W-:Y:S02]  /*4120*/  LDSM.16.M88.2 R14, [R210+0xd080] ;  /* 0x00d08000d20e783b */ /* 0x000fe40000000100 */
[----:B------:R-:W-:Y:S02]  /*4130*/  FSEL R23, R23, -INF , !P5 ;  /* 0xff80000017177808 */ /* 0x000fe40006800000 */
[----:B------:R-:W-:Y:S01]  /*4140*/  PLOP3.LUT P5, PT, PT, PT, UP0, 0x40, 0x0 ;  /* 0x000000000000781c */ /* 0x000fe20003fae808 */
[----:B------:R-:W-:Y:S02]  /*4150*/  UISETP.NE.AND UP0, UPT, UR6, URZ, UPT ;  /* 0x0000003f0600728c */ /* 0x000fe4000bf05270 */
[C---:B------:R-:W-:Y:S03]  /*4160*/  HMMA.16816.F32 R32, R108.reuse, R2, R32 ;  /* 0x000000026c20723c */ /* 0x040fe60000001820 */
[----:B------:R-:W-:Y:S01]  /*4170*/  ISETP.GT.AND P5, PT, R192, 0x10, P5 ;  /* 0x00000010c000780c */ /* 0x000fe20002fa4270 */
[--C-:B--2---:R-:W-:Y:S02]  /*4180*/  FFMA.FTZ R18, R105, c[0x0][0x29c], -R194.reuse ;  /* 0x0000a70069127a23 */ /* 0x104fe400000108c2 */
[----:B------:R-:W1:Y:S01]  /*4190*/  LDSM.16.M88.4 R104, [R215+0x4000] ;  /* 0x00400000d768783b */ /* 0x000e620000000200 */
[--C-:B------:R-:W-:Y:S01]  /*41a0*/  FFMA.FTZ R2, R176, c[0x0][0x29c], -R194.reuse ;  /* 0x0000a700b0027a23 */ /* 0x100fe200000108c2 */
[C---:B------:R-:W-:Y:S01]  /*41b0*/  HMMA.16816.F32 R36, R108.reuse, R6, R36 ;  /* 0x000000066c24723c */ /* 0x040fe20000001824 */
[----:B------:R2:W-:Y:S02]  /*41c0*/  MUFU.EX2 R179, R18 ;  /* 0x0000001200b37308 */ /* 0x0005e40000000800 */
[----:B------:R-:W-:Y:S04]  /*41d0*/  ISETP.LT.OR P5, PT, R193, 0x11, P5 ;  /* 0x00000011c100780c */ /* 0x000fe80002fa1670 */
[--C-:B------:R-:W-:Y:S01]  /*41e0*/  FFMA.FTZ R6, R19, c[0x0][0x29c], -R194.reuse ;  /* 0x0000a70013067a23 */ /* 0x100fe200000108c2 */
[----:B------:R-:W-:Y:S01]  /*41f0*/  HMMA.16816.F32 R40, R108, R10, R40 ;  /* 0x0000000a6c28723c */ /* 0x000fe20000001828 */
[----:B------:R-:W-:Y:S02]  /*4200*/  LDSM.16.M88.2 R10, [R210+0xe880] ;  /* 0x00e88000d20a783b */ /* 0x000fe40000000100 */
[----:B------:R4:W-:Y:S01]  /*4210*/  MUFU.EX2 R176, R6 ;  /* 0x0000000600b07308 */ /* 0x0009e20000000800 */
[----:B------:R-:W-:Y:S01]  /*4220*/  FSEL R19, R8, -INF , !P5 ;  /* 0xff80000008137808 */ /* 0x000fe20006800000 */
[--C-:B------:R-:W-:Y:S01]  /*4230*/  FFMA.FTZ R8, R22, c[0x0][0x29c], -R194.reuse ;  /* 0x0000a70016087a23 */ /* 0x100fe200000108c2 */
[----:B------:R-:W-:Y:S01]  /*4240*/  PLOP3.LUT P5, PT, PT, PT, UP0, 0x40, 0x0 ;  /* 0x000000000000781c */ /* 0x000fe20003fae808 */
[----:B------:R-:W-:Y:S03]  /*4250*/  LDSM.16.M88.4 R108, [R189+0x4000] ;  /* 0x00400000bd6c783b */ /* 0x000fe60000000200 */
[C---:B------:R-:W-:Y:S03]  /*4260*/  ISETP.GT.AND P5, PT, R192.reuse, 0x11, P5 ;  /* 0x00000011c000780c */ /* 0x040fe60002fa4270 */
[----:B------:R-:W-:Y:S01]  /*4270*/  MUFU.EX2 R175, R8 ;  /* 0x0000000800af7308 */ /* 0x000fe20000000800 */
[----:B------:R-:W-:Y:S01]  /*4280*/  ISETP.LT.OR P5, PT, R193, 0x12, P5 ;  /* 0x00000012c100780c */ /* 0x000fe20002fa1670 */
[--C-:B--2---:R-:W-:Y:S02]  /*4290*/  FFMA.FTZ R18, R177, c[0x0][0x29c], -R194.reuse ;  /* 0x0000a700b1127a23 */ /* 0x104fe400000108c2 */
[----:B------:R-:W-:Y:S06]  /*42a0*/  FFMA.FTZ R194, R23, c[0x0][0x29c], -R194 ;  /* 0x0000a70017c27a23 */ /* 0x000fec00000108c2 */
[----:B------:R2:W2:Y:S01]  /*42b0*/  MUFU.EX2 R177, R2 ;  /* 0x0000000200b17308 */ /* 0x0004a20000000800 */
[----:B----4-:R-:W-:Y:S01]  /*42c0*/  LDSM.16.M88.2 R6, [R210+0xe080] ;  /* 0x00e08000d206783b */ /* 0x010fe20000000100 */
[C---:B-1----:R-:W-:Y:S04]  /*42d0*/  HMMA.16816.F32 R24, R104.reuse, R4, R24 ;  /* 0x000000046818723c */ /* 0x042fe80000001818 */
[----:B------:R-:W-:Y:S04]  /*42e0*/  LDSM.16.M88.2 R4, [R209+0xc880] ;  /* 0x00c88000d104783b */ /* 0x000fe80000000100 */
[----:B------:R1:W4:Y:S01]  /*42f0*/  MUFU.EX2 R178, R18 ;  /* 0x0000001200b27308 */ /* 0x0003220000000800 */
[C---:B------:R-:W-:Y:S09]  /*4300*/  HMMA.16816.F32 R28, R104.reuse, R14, R28 ;  /* 0x0000000e681c723c */ /* 0x040ff2000000181c */
[----:B------:R-:W3:Y:S01]  /*4310*/  MUFU.EX2 R194, R194 ;  /* 0x000000c200c27308 */ /* 0x000ee20000000800 */
[----:B--2---:R-:W2:Y:S02]  /*4320*/  LDSM.16.M88.2 R2, [R210+0xd880] ;  /* 0x00d88000d202783b */ /* 0x004ea40000000100 */
[----:B-1----:R-:W-:Y:S03]  /*4330*/  FSEL R18, R9, -INF , !P5 ;  /* 0xff80000009127808 */ /* 0x002fe60006800000 */
[----:B------:R-:W1:Y:S01]  /*4340*/  LDSM.16.M88.2 R8, [R209+0xd080] ;  /* 0x00d08000d108783b */ /* 0x000e620000000100 */
[----:B------:R-:W-:Y:S04]  /*4350*/  PLOP3.LUT P5, PT, PT, PT, UP6, 0x40, 0x0 ;  /* 0x000000000000781c */ /* 0x000fe80003fae868 */
[----:B------:R-:W-:Y:S04]  /*4360*/  ISETP.GT.AND P5, PT, R192, 0x20, P5 ;  /* 0x00000020c000780c */ /* 0x000fe80002fa4270 */
[----:B------:R-:W-:Y:S04]  /*4370*/  ISETP.LT.OR P5, PT, R193, 0x21, P5 ;  /* 0x00000021c100780c */ /* 0x000fe80002fa1670 */
[----:B------:R-:W-:Y:S01]  /*4380*/  FSEL R15, R12, -INF , !P5 ;  /* 0xff8000000c0f7808 */ /* 0x000fe20006800000 */
[--C-:B------:R-:W-:Y:S01]  /*4390*/  FFMA.FTZ R12, R185, c[0x0][0x29c], -R195.reuse ;  /* 0x0000a700b90c7a23 */ /* 0x100fe200000108c3 */
[----:B------:R-:W-:Y:S03]  /*43a0*/  PLOP3.LUT P5, PT, PT, PT, UP5, 0x40, 0x0 ;  /* 0x000000000000781c */ /* 0x000fe60003fae858 */
[----:B------:R1:W-:Y:S01]  /*43b0*/  MUFU.EX2 R174, R12 ;  /* 0x0000000c00ae7308 */ /* 0x0003e20000000800 */
[----:B------:R-:W-:Y:S04]  /*43c0*/  ISETP.GT.AND P5, PT, R192, 0x21, P5 ;  /* 0x00000021c000780c */ /* 0x000fe80002fa4270 */
[----:B------:R-:W-:Y:S04]  /*43d0*/  ISETP.LT.OR P5, PT, R193, 0x22, P5 ;  /* 0x00000022c100780c */ /* 0x000fe80002fa1670 */
[----:B------:R-:W-:Y:S01]  /*43e0*/  FSEL R14, R13, -INF , !P5 ;  /* 0xff8000000d0e7808 */ /* 0x000fe20006800000 */
[C---:B--2---:R-:W-:Y:S01]  /*43f0*/  HMMA.16816.F32 R32, R104.reuse, R2, R32 ;  /* 0x000000026820723c */ /* 0x044fe20000001820 */
[----:B------:R-:W2:Y:S01]  /*4400*/  LDSM.16.M88.2 R2, [R209+0xd880] ;  /* 0x00d88000d102783b */ /* 0x000ea20000000100 */
[----:B------:R-:W-:Y:S01]  /*4410*/  PLOP3.LUT P5, PT, PT, PT, UP4, 0x40, 0x0 ;  /* 0x000000000000781c */ /* 0x000fe20003fae848 */
[--C-:B------:R-:W-:Y:S03]  /*4420*/  FFMA.FTZ R13, R18, c[0x0][0x29c], -R195.reuse ;  /* 0x0000a700120d7a23 */ /* 0x100fe600000108c3 */
[----:B------:R-:W-:Y:S01]  /*4430*/  ISETP.GT.AND P5, PT, R192, 0x30, P5 ;  /* 0x00000030c000780c */ /* 0x000fe20002fa4270 */
[----:B------:R3:W-:Y:S01]  /*4440*/  MUFU.EX2 R23, R13 ;  /* 0x0000000d00177308 */ /* 0x0007e20000000800 */
[C---:B------:R-:W-:Y:S01]  /*4450*/  HMMA.16816.F32 R36, R104.reuse, R6, R36 ;  /* 0x000000066824723c */ /* 0x040fe20000001824 */
[----:B------:R-:W4:Y:S02]  /*4460*/  LDSM.16.M88.2 R6, [R209+0xe080] ;  /* 0x00e08000d106783b */ /* 0x000f240000000100 */
[C---:B------:R-:W-:Y:S01]  /*4470*/  ISETP.LT.OR P5, PT, R193.reuse, 0x31, P5 ;  /* 0x00000031c100780c */ /* 0x040fe20002fa1670 */
[--C-:B-1----:R-:W-:Y:S03]  /*4480*/  FFMA.FTZ R12, R184, c[0x0][0x29c], -R195.reuse ;  /* 0x0000a700b80c7a23 */ /* 0x102fe600000108c3 */
[----:B------:R-:W-:Y:S01]  /*4490*/  FSEL R16, R16, -INF , !P5 ;  /* 0xff80000010107808 */ /* 0x000fe20006800000 */
[----:B------:R-:W-:Y:S01]  /*44a0*/  HMMA.16816.F32 R40, R104, R10, R40 ;  /* 0x0000000a6828723c */ /* 0x000fe20000001828 */
[----:B------:R-:W1:Y:S01]  /*44b0*/  LDSM.16.M88.2 R10, [R209+0xe880] ;  /* 0x00e88000d10a783b */ /* 0x000e620000000100 */
[----:B------:R2:W1:Y:S01]  /*44c0*/  MUFU.EX2 R173, R12 ;  /* 0x0000000c00ad7308 */ /* 0x0004620000000800 */
[----:B------:R-:W-:Y:S04]  /*44d0*/  PLOP3.LUT P5, PT, PT, PT, UP3, 0x40, 0x0 ;  /* 0x000000000000781c */ /* 0x000fe80003fae838 */
[----:B------:R-:W-:Y:S01]  /*44e0*/  ISETP.GT.AND P5, PT, R192, 0x31, P5 ;  /* 0x00000031c000780c */ /* 0x000fe20002fa4270 */
[C---:B------:R-:W-:Y:S05]  /*44f0*/  HMMA.16816.F32 R24, R108.reuse, R4, R24 ;  /* 0x000000046c18723c */ /* 0x040fea0000001818 */
[----:B------:R-:W-:Y:S02]  /*4500*/  ISETP.LT.OR P5, PT, R193, 0x32, P5 ;  /* 0x00000032c100780c */ /* 0x000fe40002fa1670 */
[----:B-----5:R-:W-:Y:S01]  /*4510*/  F2FP.PACK_AB R5, R183, R186 ;  /* 0x000000bab705723e */ /* 0x020fe200000000ff */
[C---:B------:R-:W-:Y:S04]  /*4520*/  HMMA.16816.F32 R28, R108.reuse, R8, R28 ;  /* 0x000000086c1c723c */ /* 0x040fe8000000181c */
[----:B------:R-:W-:Y:S01]  /*4530*/  FSEL R17, R17, -INF , !P5 ;  /* 0xff80000011117808 */ /* 0x000fe20006800000 */
[--C-:B------:R-:W-:Y:S01]  /*4540*/  FFMA.FTZ R4, R15, c[0x0][0x29c], -R195.reuse ;  /* 0x0000a7000f047a23 */ /* 0x100fe200000108c3 */
[----:B---3--:R-:W-:Y:S02]  /*4550*/  F2FP.PACK_AB R13, R180, R182 ;  /* 0x000000b6b40d723e */ /* 0x008fe400000000ff */
[----:B------:R-:W-:Y:S01]  /*4560*/  PLOP3.LUT P5, PT, PT, PT, UP2, 0x40, 0x0 ;  /* 0x000000000000781c */ /* 0x000fe20003fae828 */
[C---:B--2---:R-:W-:Y:S01]  /*4570*/  HMMA.16816.F32 R32, R108.reuse, R2, R32 ;  /* 0x000000026c20723c */ /* 0x044fe20000001820 */
[----:B------:R2:W-:Y:S02]  /*4580*/  MUFU.EX2 R22, R4 ;  /* 0x0000000400167308 */ /* 0x0005e40000000800 */
[--C-:B------:R-:W-:Y:S01]  /*4590*/  FFMA.FTZ R12, R19, c[0x0][0x29c], -R195.reuse ;  /* 0x0000a700130c7a23 */ /* 0x100fe200000108c3 */
[----:B------:R-:W-:Y:S03]  /*45a0*/  ISETP.GT.AND P5, PT, R192, 0x40, P5 ;  /* 0x00000040c000780c */ /* 0x000fe60002fa4270 */
[--C-:B------:R-:W-:Y:S01]  /*45b0*/  FFMA.FTZ R2, R16, c[0x0][0x29c], -R195.reuse ;  /* 0x0000a70010027a23 */ /* 0x100fe200000108c3 */
[C---:B----4-:R-:W-:Y:S03]  /*45c0*/  HMMA.16816.F32 R36, R108.reuse, R6, R36 ;  /* 0x000000066c24723c */ /* 0x050fe60000001824 */
[----:B------:R3:W-:Y:S01]  /*45d0*/  MUFU.EX2 R18, R2 ;  /* 0x0000000200127308 */ /* 0x0007e20000000800 */
[----:B------:R-:W-:Y:S03]  /*45e0*/  ISETP.LT.OR P5, PT, R193, 0x41, P5 ;  /* 0x00000041c100780c */ /* 0x000fe60002fa1670 */
[----:B------:R-:W-:Y:S01]  /*45f0*/  F2FP.PACK_AB R7, R176, R177 ;  /* 0x000000b1b007723e */ /* 0x000fe200000000ff */
[----:B-1----:R-:W-:Y:S04]  /*4600*/  HMMA.16816.F32 R40, R108, R10, R40 ;  /* 0x0000000a6c28723c */ /* 0x002fe80000001828 */
[----:B------:R-:W-:Y:S01]  /*4610*/  FSEL R3, R20, -INF , !P5 ;  /* 0xff80000014037808 */ /* 0x000fe20006800000 */
[----:B------:R1:W4:Y:S01]  /*4620*/  MUFU.EX2 R172, R12 ;  /* 0x0000000c00ac7308 */ /* 0x0003220000000800 */
[----:B------:R-:W-:Y:S02]  /*4630*/  PLOP3.LUT P5, PT, PT, PT, UP1, 0x40, 0x0 ;  /* 0x000000000000781c */ /* 0x000fe40003fae818 */
[----:B------:R-:W-:Y:S01]  /*4640*/  F2FP.PACK_AB R10, R178, R179 ;  /* 0x000000b3b20a723e */ /* 0x000fe200000000ff */
[--C-:B--2---:R-:W-:Y:S01]  /*4650*/  FFMA.FTZ R4, R14, c[0x0][0x29c], -R195.reuse ;  /* 0x0000a7000e047a23 */ /* 0x104fe200000108c3 */
[----:B------:R-:W-:Y:S02]  /*4660*/  ISETP.GT.AND P5, PT, R192, 0x41, P5 ;  /* 0x00000041c000780c */ /* 0x000fe40002fa4270 */
[--C-:B------:R-:W-:Y:S01]  /*4670*/  FFMA.FTZ R3, R3, c[0x0][0x29c], -R195.reuse ;  /* 0x0000a70003037a23 */ /* 0x100fe200000108c3 */
[----:B------:R-:W-:Y:S02]  /*4680*/  F2FP.PACK_AB R6, R194, R175 ;  /* 0x000000afc206723e */ /* 0x000fe400000000ff */
[----:B------:R2:W-:Y:S01]  /*4690*/  MUFU.EX2 R19, R4 ;  /* 0x0000000400137308 */ /* 0x0005e20000000800 */
[----:B------:R-:W-:Y:S01]  /*46a0*/  ISETP.LT.OR P5, PT, R193, 0x42, P5 ;  /* 0x00000042c100780c */ /* 0x000fe20002fa1670 */
[--C-:B---3--:R-:W-:Y:S03]  /*46b0*/  FFMA.FTZ R2, R17, c[0x0][0x29c], -R195.reuse ;  /* 0x0000a70011027a23 */ /* 0x108fe600000108c3 */
[----:B------:R-:W-:Y:S05]  /*46c0*/  FSEL R21, R21, -INF , !P5 ;  /* 0xff80000015157808 */ /* 0x000fea0006800000 */
[----:B------:R3:W5:Y:S01]  /*46d0*/  MUFU.EX2 R16, R2 ;  /* 0x0000000200107308 */ /* 0x0007620000000800 */
[----:B------:R-:W-:Y:S01]  /*46e0*/  FFMA.FTZ R195, R21, c[0x0][0x29c], -R195 ;  /* 0x0000a70015c37a23 */ /* 0x000fe200000108c3 */
[----:B-1----:R-:W1:Y:S08]  /*46f0*/  LDS R12, [R226.X4+0x212a0] ;  /* 0x0212a000e20c7984 */ /* 0x002e700000004800 */
[----:B------:R4:W-:Y:S01]  /*4700*/  MUFU.EX2 R15, R3 ;  /* 0x00000003000f7308 */ /* 0x0009e20000000800 */
[----:B--2---:R-:W-:Y:S09]  /*4710*/  F2FP.PACK_AB R4, R174, R173 ;  /* 0x000000adae04723e */ /* 0x004ff200000000ff */
[----:B------:R-:W2:Y:S01]  /*4720*/  MUFU.EX2 R195, R195 ;  /* 0x000000c300c37308 */ /* 0x000ea20000000800 */
[----:B---3--:R-:W3:Y:S05]  /*4730*/  LDS R2, [R226.X4+0x21280] ;  /* 0x02128000e2027984 */ /* 0x008eea0000004800 */
[----:B------:R5:W-:Y:S05]  /*4740*/  STS [R223+0x21480], R4 ;  /* 0x02148004df007388 */ /* 0x000bea0000000800 */
[----:B------:R2:W-:Y:S01]  /*4750*/  STS [R224], R5 ;  /* 0x00000005e0007388 */ /* 0x0005e20000000800 */
[----:B----4-:R-:W-:Y:S05]  /*4760*/  F2FP.PACK_AB R3, R23, R172 ;  /* 0x000000ac1703723e */ /* 0x010fea00000000ff */
[----:B------:R4:W-:Y:S01]  /*4770*/  STS [R223+0x21c80], R3 ;  /* 0x021c8003df007388 */ /* 0x0009e20000000800 */
[--C-:B-1----:R-:W-:Y:S04]  /*4780*/  FADD.FTZ R27, R27, -R12.reuse ;  /* 0x8000000c1b1b7221 */ /* 0x102fe80000010000 */
[----:B------:R-:W-:Y:S01]  /*4790*/  STS [R224+0x800], R13 ;  /* 0x0008000de0007388 */ /* 0x000fe20000000800 */
[--C-:B------:R-:W-:Y:S02]  /*47a0*/  FADD.FTZ R26, R26, -R12.reuse ;  /* 0x8000000c1a1a7221 */ /* 0x100fe40000010000 */
[----:B------:R-:W-:Y:S02]  /*47b0*/  FMUL.FTZ R14, R183, R27 ;  /* 0x0000001bb70e7220 */ /* 0x000fe40000410000 */
[----:B------:R-:W-:Y:S02]  /*47c0*/  FMUL.FTZ R26, R186, R26 ;  /* 0x0000001aba1a7220 */ /* 0x000fe40000410000 */
[--C-:B------:R-:W-:Y:S01]  /*47d0*/  FADD.FTZ R31, R31, -R12.reuse ;  /* 0x8000000c1f1f7221 */ /* 0x100fe20000010000 */
[----:B-----5:R-:W-:Y:S01]  /*47e0*/  F2FP.PACK_AB R4, R16, R18 ;  /* 0x000000121004723e */ /* 0x020fe200000000ff */
[--C-:B------:R-:W-:Y:S01]  /*47f0*/  FADD.FTZ R30, R30, -R12.reuse ;  /* 0x8000000c1e1e7221 */ /* 0x100fe20000010000 */
[----:B------:R-:W-:Y:S01]  /*4800*/  F2FP.PACK_AB R14, R14, R26 ;  /* 0x0000001a0e0e723e */ /* 0x000fe200000000ff */
[----:B------:R-:W-:Y:S01]  /*4810*/  FMUL.FTZ R9, R180, R31 ;  /* 0x0000001fb4097220 */ /* 0x000fe20000410000 */
[----:B--2---:R-:W-:Y:S01]  /*4820*/  F2FP.PACK_AB R5, R19, R22 ;  /* 0x000000161305723e */ /* 0x004fe200000000ff */
[----:B------:R-:W-:Y:S02]  /*4830*/  FMUL.FTZ R30, R182, R30 ;  /* 0x0000001eb61e7220 */ /* 0x000fe40000410000 */
[----:B------:R-:W-:Y:S02]  /*4840*/  FADD.FTZ R35, R35, -R12 ;  /* 0x8000000c23237221 */ /* 0x000fe40000010000 */
[----:B------:R-:W-:Y:S01]  /*4850*/  STS [R223+0x22480], R5 ;  /* 0x02248005df007388 */ /* 0x000fe20000000800 */
[----:B----4-:R-:W-:Y:S01]  /*4860*/  F2FP.PACK_AB R3, R195, R15 ;  /* 0x0000000fc303723e */ /* 0x010fe200000000ff */
[--C-:B---3--:R-:W-:Y:S01]  /*4870*/  FADD.FTZ R24, R24, -R2.reuse ;  /* 0x8000000218187221 */ /* 0x108fe20000010000 */
[----:B------:R-:W-:Y:S01]  /*4880*/  F2FP.PACK_AB R9, R9, R30 ;  /* 0x0000001e0909723e */ /* 0x000fe200000000ff */
[--C-:B------:R-:W-:Y:S01]  /*4890*/  FADD.FTZ R25, R25, -R2.reuse ;  /* 0x8000000219197221 */ /* 0x100fe20000010000 */
[----:B------:R-:W-:Y:S01]  /*48a0*/  STS [R224+0x1000], R10 ;  /* 0x0010000ae0007388 */ /* 0x000fe20000000800 */
[--C-:B------:R-:W-:Y:S02]  /*48b0*/  FADD.FTZ R29, R29, -R2.reuse ;  /* 0x800000021d1d7221 */ /* 0x100fe40000010000 */
[----:B------:R-:W-:Y:S02]  /*48c0*/  FMUL.FTZ R25, R174, R25 ;  /* 0x00000019ae197220 */ /* 0x000fe40000410000 */
[----:B------:R1:W-:Y:S01]  /*48d0*/  STS [R223+0x22c80], R4 ;  /* 0x022c8004df007388 */ /* 0x0003e20000000800 */
[--C-:B------:R-:W-:Y:S02]  /*48e0*/  FADD.FTZ R28, R28, -R2.reuse ;  /* 0x800000021c1c7221 */ /* 0x100fe40000010000 */
[--C-:B------:R-:W-:Y:S02]  /*48f0*/  FADD.FTZ R32, R32, -R2.reuse ;  /* 0x8000000220207221 */ /* 0x100fe40000010000 */
[----:B------:R-:W-:Y:S01]  /*4900*/  STS [R224+0x1800], R7 ;  /* 0x00180007e0007388 */ /* 0x000fe20000000800 */
[----:B------:R-:W-:Y:S02]  /*4910*/  FMUL.FTZ R28, R172, R28 ;  /* 0x0000001cac1c7220 */ /* 0x000fe40000410000 */
[----:B------:R-:W-:Y:S02]  /*4920*/  FADD.FTZ R33, R33, -R2 ;  /* 0x8000000221217221 */ /* 0x000fe40000010000 */
[----:B------:R2:W-:Y:S01]  /*4930*/  STS [R223+0x23480], R3 ;  /* 0x02348003df007388 */ /* 0x0005e20000000800 */
[----:B------:R-:W-:Y:S02]  /*4940*/  FMUL.FTZ R32, R22, R32 ;  /* 0x0000002016207220 */ /* 0x000fe40000410000 */
[----:B------:R-:W-:Y:S02]  /*4950*/  FMUL.FTZ R33, R19, R33 ;  /* 0x0000002113217220 */ /* 0x000fe40000410000 */
[----:B------:R-:W-:Y:S01]  /*4960*/  STS [R224+0x2000], R6 ;  /* 0x00200006e0007388 */ /* 0x000fe20000000800 */
[----:B------:R-:W-:Y:S02]  /*4970*/  FADD.FTZ R34, R34, -R12 ;  /* 0x8000000c22227221 */ /* 0x000fe40000010000 */
[----:B------:R-:W-:Y:S02]  /*4980*/  FMUL.FTZ R8, R178, R35 ;  /* 0x00000023b2087220 */ /* 0x000fe40000410000 */
[----:B------:R-:W-:Y:S01]  /*4990*/  BAR.SYNC.DEFER_BLOCKING 0x0 ;  /* 0x0000000000007b1d */ /* 0x000fe20000010000 */
[----:B------:R-:W-:Y:S02]  /*49a0*/  FMUL.FTZ R34, R179, R34 ;  /* 0x00000022b3227220 */ /* 0x000fe40000410000 */
[--C-:B------:R-:W-:Y:S02]  /*49b0*/  FADD.FTZ R37, R37, -R2.reuse ;  /* 0x8000000225257221 */ /* 0x100fe40000010000 */
[----:B-1----:R-:W-:Y:S01]  /*49c0*/  FMUL.FTZ R4, R23, R29 ;  /* 0x0000001d17047220 */ /* 0x002fe20000410000 */
[----:B------:R-:W-:Y:S01]  /*49d0*/  F2FP.PACK_AB R8, R8, R34 ;  /* 0x000000220808723e */ /* 0x000fe200000000ff */
[--C-:B------:R-:W-:Y:S02]  /*49e0*/  FADD.FTZ R36, R36, -R2.reuse ;  /* 0x8000000224247221 */ /* 0x100fe40000010000 */
[--C-:B------:R-:W-:Y:S01]  /*49f0*/  FADD.FTZ R40, R40, -R2.reuse ;  /* 0x8000000228287221 */ /* 0x100fe20000010000 */
[----:B------:R-:W-:Y:S01]  /*4a00*/  F2FP.PACK_AB R4, R4, R28 ;  /* 0x0000001c0404723e */ /* 0x000fe200000000ff */
[----:B------:R-:W-:Y:S02]  /*4a10*/  FMUL.FTZ R36, R18, R36 ;  /* 0x0000002412247220 */ /* 0x000fe40000410000 */
[----:B------:R-:W-:Y:S02]  /*4a20*/  FADD.FTZ R41, R41, -R2 ;  /* 0x8000000229297221 */ /* 0x000fe40000010000 */
[----:B--2---:R-:W-:Y:S02]  /*4a30*/  FMUL.FTZ R3, R173, R24 ;  /* 0x00000018ad037220 */ /* 0x004fe40000410000 */
[----:B------:R-:W-:Y:S02]  /*4a40*/  FMUL.FTZ R2, R16, R37 ;  /* 0x0000002510027220 */ /* 0x000fe40000410000 */
[--C-:B------:R-:W-:Y:S01]  /*4a50*/  FADD.FTZ R39, R39, -R12.reuse ;  /* 0x8000000c27277221 */ /* 0x100fe20000010000 */
[----:B------:R-:W-:Y:S01]  /*4a60*/  F2FP.PACK_AB R3, R25, R3 ;  /* 0x000000031903723e */ /* 0x000fe200000000ff */
[--C-:B------:R-:W-:Y:S01]  /*4a70*/  FADD.FTZ R38, R38, -R12.reuse ;  /* 0x8000000c26267221 */ /* 0x100fe20000010000 */
[----:B------:R-:W-:Y:S01]  /*4a80*/  F2FP.PACK_AB R2, R2, R36 ;  /* 0x000000240202723e */ /* 0x000fe200000000ff */
[--C-:B------:R-:W-:Y:S02]  /*4a90*/  FADD.FTZ R43, R43, -R12.reuse ;  /* 0x8000000c2b2b7221 */ /* 0x100fe40000010000 */
[----:B------:R1:W-:Y:S01]  /*4aa0*/  STS [R223+0x23c80], R3 ;  /* 0x023c8003df007388 */ /* 0x0003e20000000800 */
[----:B------:R-:W-:Y:S02]  /*4ab0*/  FMUL.FTZ R38, R177, R38 ;  /* 0x00000026b1267220 */ /* 0x000fe40000410000 */
[----:B------:R-:W-:Y:S02]  /*4ac0*/  FADD.FTZ R42, R42, -R12 ;  /* 0x8000000c2a2a7221 */ /* 0x000fe40000010000 */
[----:B------:R-:W-:Y:S01]  /*4ad0*/  STS [R224+0x2800], R14 ;  /* 0x0028000ee0007388 */ /* 0x000fe20000000800 */
[----:B------:R-:W-:Y:S02]  /*4ae0*/  FMUL.FTZ R12, R176, R39 ;  /* 0x00000027b00c7220 */ /* 0x000fe40000410000 */
[----:B------:R-:W-:Y:S02]  /*4af0*/  FMUL.FTZ R40, R15, R40 ;  /* 0x000000280f287220 */ /* 0x000fe40000410000 */
[----:B------:R2:W-:Y:S01]  /*4b00*/  STS [R223+0x24480], R4 ;  /* 0x02448004df007388 */ /* 0x0005e20000000800 */
[----:B------:R-:W-:Y:S01]  /*4b10*/  F2FP.PACK_AB R12, R12, R38 ;  /* 0x000000260c0c723e */ /* 0x000fe200000000ff */
[----:B------:R-:W-:Y:S02]  /*4b20*/  FMUL.FTZ R41, R195, R41 ;  /* 0x00000029c3297220 */ /* 0x000fe40000410000 */
[----:B------:R-:W-:Y:S01]  /*4b30*/  FMUL.FTZ R42, R175, R42 ;  /* 0x0000002aaf2a7220 */ /* 0x000fe20000410000 */
[----:B------:R-:W-:Y:S01]  /*4b40*/  STS [R224+0x3000], R9 ;  /* 0x00300009e0007388 */ /* 0x000fe20000000800 */
[----:B------:R-:W-:Y:S05]  /*4b50*/  FMUL.FTZ R11, R194, R43 ;  /* 0x0000002bc20b7220 */ /* 0x000fea0000410000 */
[----:B------:R-:W-:Y:S01]  /*4b60*/  F2FP.PACK_AB R11, R11, R42 ;  /* 0x0000002a0b0b723e */ /* 0x000fe200000000ff */
[----:B------:R-:W-:Y:S01]  /*4b70*/  IMAD.SHL.U32 R42, R217, 0x2, RZ ;  /* 0x00000002d92a7824 */ /* 0x000fe200078e00ff */
[----:B-1----:R-:W-:Y:S05]  /*4b80*/  F2FP.PACK_AB R3, R33, R32 ;  /* 0x000000202103723e */ /* 0x002fea00000000ff */
[----:B------:R-:W-:Y:S05]  /*4b90*/  STS [R223+0x24c80], R3 ;  /* 0x024c8003df007388 */ /* 0x000fea0000000800 */
[----:B------:R-:W-:Y:S01]  /*4ba0*/  STS [R224+0x3800], R8 ;  /* 0x00380008e0007388 */ /* 0x000fe20000000800 */
[----:B--2---:R-:W-:Y:S04]  /*4bb0*/  F2FP.PACK_AB R4, R41, R40 ;  /* 0x000000282904723e */ /* 0x004fe800000000ff */
[----:B------:R-:W-:Y:S05]  /*4bc0*/  STS [R223+0x25480], R2 ;  /* 0x02548002df007388 */ /* 0x000fea0000000800 */
[----:B------:R-:W-:Y:S05]  /*4bd0*/  STS [R224+0x4000], R12 ;  /* 0x0040000ce0007388 */ /* 0x000fea0000000800 */
[----:B------:R-:W-:Y:S05]  /*4be0*/  STS [R223+0x25c80], R4 ;  /* 0x025c8004df007388 */ /* 0x000fea0000000800 */
[----:B------:R-:W-:Y:S05]  /*4bf0*/  STS [R224+0x4800], R11 ;  /* 0x0048000be0007388 */ /* 0x000fea0000000800 */
[----:B------:R-:W-:Y:S05]  /*4c00*/  LDSM.16.MT88.2 R2, [R211+0x21480] ;  /* 0x02148000d302783b */ /* 0x000fea0000004100 */
[----:B------:R-:W1:Y:S05]  /*4c10*/  LDSM.16.MT88.4 R4, [R42+0x1b080] ;  /* 0x01b080002a04783b */ /* 0x000e6a0000004200 */
[----:B------:R-:W2:Y:S05]  /*4c20*/  LDSM.16.MT88.4 R8, [R42+0x1d080] ;  /* 0x01d080002a08783b */ /* 0x000eaa0000004200 */
[----:B------:R-:W3:Y:S05]  /*4c30*/  LDSM.16.MT88.4 R12, [R42+0x1f080] ;  /* 0x01f080002a0c783b */ /* 0x000eea0000004200 */
[----:B------:R-:W4:Y:S05]  /*4c40*/  LDSM.16.MT88.2 R16, [R211+0x21c80] ;  /* 0x021c8000d310783b */ /* 0x000f2a0000004100 */
[----:B------:R-:W5:Y:S05]  /*4c50*/  LDSM.16.MT88.2 R18, [R211+0x22480] ;  /* 0x02248000d312783b */ /* 0x000f6a0000004100 */
[----:B------:R-:W5:Y:S05]  /*4c60*/  LDSM.16.MT88.2 R20, [R211+0x22c80] ;  /* 0x022c8000d314783b */ /* 0x000f6a0000004100 */
[----:B------:R-:W5:Y:S05]  /*4c70*/  LDSM.16.MT88.2 R22, [R211+0x23480] ;  /* 0x02348000d316783b */ /* 0x000f6a0000004100 */
[----:B------:R-:W-:Y:S01]  /*4c80*/  LDSM.16.MT88.2 R28, [R212+0x21480] ;  /* 0x02148000d41c783b */ /* 0x000fe20000004100 */
[-C--:B-1----:R-:W-:Y:S04]  /*4c90*/  HMMA.16816.F32 R44, R4, R2.reuse, R44 ;  /* 0x00000002042c723c */ /* 0x082fe8000000182c */
[----:B------:R-:W1:Y:S05]  /*4ca0*/  LDSM.16.MT88.4 R24, [R42+0x1b880] ;  /* 0x01b880002a18783b */ /* 0x000e6a0000004200 */
[----:B------:R-:W1:Y:S01]  /*4cb0*/  LDSM.16.MT88.4 R32, [R42+0x1d880] ;  /* 0x01d880002a20783b */ /* 0x000e620000004200 */
[-C--:B--2---:R-:W-:Y:S04]  /*4cc0*/  HMMA.16816.F32 R48, R8, R2.reuse, R48 ;  /* 0x000000020830723c */ /* 0x084fe80000001830 */
[----:B------:R-:W2:Y:S04]  /*4cd0*/  LDSM.16.MT88.4 R36, [R42+0x1f880] ;  /* 0x01f880002a24783b */ /* 0x000ea80000004200 */
[C---:B---3--:R-:W-:Y:S01]  /*4ce0*/  HMMA.16816.F32 R52, R12.reuse, R2, R52 ;  /* 0x000000020c34723c */ /* 0x048fe20000001834 */
[----:B------:R-:W3:Y:S05]  /*4cf0*/  LDSM.16.MT88.2 R30, [R212+0x21c80] ;  /* 0x021c8000d41e783b */ /* 0x000eea0000004100 */
[----:B------:R-:W1:Y:S02]  /*4d00*/  LDSM.16.MT88.2 R40, [R212+0x22480] ;  /* 0x02248000d428783b */ /* 0x000e640000004100 */
[-C--:B----4-:R-:W-:Y:S03]  /*4d10*/  HMMA.16816.F32 R56, R12, R16.reuse, R56 ;  /* 0x000000100c38723c */ /* 0x090fe60000001838 */
[----:B------:R-:W4:Y:S05]  /*4d20*/  LDSM.16.MT88.2 R2, [R212+0x22c80] ;  /* 0x022c8000d402783b */ /* 0x000f2a0000004100 */
[-C--:B------:R-:W-:Y:S01]  /*4d30*/  HMMA.16816.F32 R60, R8, R16.reuse, R60 ;  /* 0x00000010083c723c */ /* 0x080fe2000000183c */
[----:B------:R-:W-:Y:S07]  /*4d40*/  LDSM.16.MT88.2 R104, [R212+0x22080] ;  /* 0x02208000d468783b */ /* 0x000fee0000004100 */
        /* <DEDUP_REMOVED lines=10> */
[----:B------:R-:W5:Y:S05]  /*4df0*/  LDSM.16.MT88.2 R4, [R212+0x23480] ;  /* 0x02348000d404783b */ /* 0x000f6a0000004100 */
[----:B------:R-:W-:Y:S02]  /*4e00*/  LDSM.16.MT88.2 R6, [R211+0x21880] ;  /* 0x02188000d306783b */ /* 0x000fe40000004100 */
[-C--:B------:R-:W-:Y:S03]  /*4e10*/  HMMA.16816.F32 R96, R8, R22.reuse, R96 ;  /* 0x000000160860723c */ /* 0x080fe60000001860 */
[----:B------:R-:W4:Y:S05]  /*4e20*/  LDSM.16.MT88.4 R8, [R42+0x1c080] ;  /* 0x01c080002a08783b */ /* 0x000f2a0000004200 */
[----:B------:R-:W-:Y:S01]  /*4e30*/  HMMA.16816.F32 R100, R12, R22, R100 ;  /* 0x000000160c64723c */ /* 0x000fe20000001864 */
[----:B------:R-:W4:Y:S05]  /*4e40*/  LDSM.16.MT88.4 R12, [R42+0x1e080] ;  /* 0x01e080002a0c783b */ /* 0x000f2a0000004200 */
[----:B------:R-:W4:Y:S02]  /*4e50*/  LDSM.16.MT88.2 R22, [R211+0x22880] ;  /* 0x02288000d316783b */ /* 0x000f240000004100 */
[-C--:B-1----:R-:W-:Y:S08]  /*4e60*/  HMMA.16816.F32 R44, R24, R28.reuse, R44 ;  /* 0x0000001c182c723c */ /* 0x082ff0000000182c */
[-C--:B------:R-:W-:Y:S08]  /*4e70*/  HMMA.16816.F32 R48, R32, R28.reuse, R48 ;  /* 0x0000001c2030723c */ /* 0x080ff00000001830 */
[C---:B--2---:R-:W-:Y:S01]  /*4e80*/  HMMA.16816.F32 R52, R36.reuse, R28, R52 ;  /* 0x0000001c2434723c */ /* 0x044fe20000001834 */
[----:B------:R-:W1:Y:S07]  /*4e90*/  LDSM.16.MT88.2 R28, [R211+0x23080] ;  /* 0x02308000d31c783b */ /* 0x000e6e0000004100 */
[-C--:B---3--:R-:W-:Y:S08]  /*4ea0*/  HMMA.16816.F32 R56, R36, R30.reuse, R56 ;  /* 0x0000001e2438723c */ /* 0x088ff00000001838 */
[-C--:B------:R-:W-:Y:S08]  /*4eb0*/  HMMA.16816.F32 R60, R32, R30.reuse, R60 ;  /* 0x0000001e203c723c */ /* 0x080ff0000000183c */
[C---:B------:R-:W-:Y:S01]  /*4ec0*/  HMMA.16816.F32 R64, R24.reuse, R30, R64 ;  /* 0x0000001e1840723c */ /* 0x040fe20000001840 */
[----:B------:R-:W-:Y:S07]  /*4ed0*/  LDSM.16.MT88.2 R30, [R212+0x21880] ;  /* 0x02188000d41e783b */ /* 0x000fee0000004100 */
[-C--:B------:R-:W-:Y:S08]  /*4ee0*/  HMMA.16816.F32 R68, R24, R40.reuse, R68 ;  /* 0x000000281844723c */ /* 0x080ff00000001844 */
[-C--:B------:R-:W-:Y:S08]  /*4ef0*/  HMMA.16816.F32 R72, R32, R40.reuse, R72 ;  /* 0x000000282048723c */ /* 0x080ff00000001848 */
[C---:B------:R-:W-:Y:S08]  /*4f00*/  HMMA.16816.F32 R76, R36.reuse, R40, R76 ;  /* 0x00000028244c723c */ /* 0x040ff0000000184c */
[-C--:B----4-:R-:W-:Y:S08]  /*4f10*/  HMMA.16816.F32 R80, R36, R2.reuse, R80 ;  /* 0x000000022450723c */ /* 0x090ff00000001850 */
[-C--:B------:R-:W-:Y:S08]  /*4f20*/  HMMA.16816.F32 R84, R32, R2.reuse, R84 ;  /* 0x000000022054723c */ /* 0x080ff00000001854 */
[C---:B------:R-:W-:Y:S01]  /*4f30*/  HMMA.16816.F32 R88, R24.reuse, R2, R88 ;  /* 0x000000021858723c */ /* 0x040fe20000001858 */
[----:B------:R-:W2:Y:S07]  /*4f40*/  LDSM.16.MT88.2 R2, [R211+0x23880] ;  /* 0x02388000d302783b */ /* 0x000eae0000004100 */
[-C--:B-----5:R-:W-:Y:S01]  /*4f50*/  HMMA.16816.F32 R92, R24, R4.reuse, R92 ;  /* 0x00000004185c723c */ /* 0x0a0fe2000000185c */
[----:B------:R-:W3:Y:S07]  /*4f60*/  LDSM.16.MT88.4 R24, [R42+0x1c880] ;  /* 0x01c880002a18783b */ /* 0x000eee0000004200 */
[-C--:B------:R-:W-:Y:S01]  /*4f70*/  HMMA.16816.F32 R96, R32, R4.reuse, R96 ;  /* 0x000000042060723c */ /* 0x080fe20000001860 */
[----:B------:R-:W4:Y:S05]  /*4f80*/  LDSM.16.MT88.4 R32, [R42+0x1e880] ;  /* 0x01e880002a20783b */ /* 0x000f2a0000004200 */
[----:B------:R-:W5:Y:S02]  /*4f90*/  LDSM.16.MT88.4 R40, [R42+0x20880] ;  /* 0x020880002a28783b */ /* 0x000f640000004200 */
[----:B------:R-:W-:Y:S03]  /*4fa0*/  HMMA.16816.F32 R100, R36, R4, R100 ;  /* 0x000000042464723c */ /* 0x000fe60000001864 */
[----:B------:R-:W1:Y:S05]  /*4fb0*/  LDSM.16.MT88.2 R4, [R212+0x22880] ;  /* 0x02288000d404783b */ /* 0x000e6a0000004100 */
[-C--:B------:R-:W-:Y:S08]  /*4fc0*/  HMMA.16816.F32 R44, R8, R6.reuse, R44 ;  /* 0x00000006082c723c */ /* 0x080ff0000000182c */
[-C--:B------:R-:W-:Y:S08]  /*4fd0*/  HMMA.16816.F32 R48, R12, R6.reuse, R48 ;  /* 0x000000060c30723c */ /* 0x080ff00000001830 */
[C---:B------:R-:W-:Y:S01]  /*4fe0*/  HMMA.16816.F32 R52, R16.reuse, R6, R52 ;  /* 0x000000061034723c */ /* 0x040fe20000001834 */
[----:B------:R-:W1:Y:S07]  /*4ff0*/  LDSM.16.MT88.2 R6, [R212+0x23080] ;  /* 0x02308000d406783b */ /* 0x000e6e0000004100 */
        /* <DEDUP_REMOVED lines=10> */
[----:B------:R-:W1:Y:S05]  /*50a0*/  LDSM.16.MT88.2 R8, [R212+0x23880] ;  /* 0x02388000d408783b */ /* 0x000e6a0000004100 */
[----:B------:R-:W-:Y:S02]  /*50b0*/  BAR.SYNC.DEFER_BLOCKING 0x0 ;  /* 0x0000000000007b1d */ /* 0x000fe40000010000 */
[-C--:B------:R-:W-:Y:S08]  /*50c0*/  HMMA.16816.F32 R96, R12, R2.reuse, R96 ;  /* 0x000000020c60723c */ /* 0x080ff00000001860 */
[----:B------:R-:W-:Y:S08]  /*50d0*/  HMMA.16816.F32 R100, R16, R2, R100 ;  /* 0x000000021064723c */ /* 0x000ff00000001864 */
[-C--:B---3--:R-:W-:Y:S01]  /*50e0*/  HMMA.16816.F32 R44, R24, R30.reuse, R44 ;  /* 0x0000001e182c723c */ /* 0x088fe2000000182c */
[----:B------:R2:W3:Y:S07]  /*50f0*/  LDSM.16.M88.4 R108, [R214] ;  /* 0x00000000d66c783b */ /* 0x0004ee0000000200 */
[-C--:B----4-:R-:W-:Y:S01]  /*5100*/  HMMA.16816.F32 R48, R32, R30.reuse, R48 ;  /* 0x0000001e2030723c */ /* 0x090fe20000001830 */
[----:B------:R2:W4:Y:S07]  /*5110*/  LDSM.16.MT88.4 R16, [R213] ;  /* 0x00000000d510783b */ /* 0x00052e0000004200 */
[C---:B-----5:R-:W-:Y:S01]  /*5120*/  HMMA.16816.F32 R52, R40.reuse, R30, R52 ;  /* 0x0000001e2834723c */ /* 0x060fe20000001834 */
[----:B------:R2:W5:Y:S05]  /*5130*/  LDSM.16.MT88.4 R36, [R213+0x2800] ;  /* 0x00280000d524783b */ /* 0x00056a0000004200 */
[----:B------:R2:W1:Y:S02]  /*5140*/  LDSM.16.MT88.4 R172, [R213+0x5000] ;  /* 0x00500000d5ac783b */ /* 0x0004640000004200 */
[-C--:B------:R-:W-:Y:S03]  /*5150*/  HMMA.16816.F32 R56, R40, R104.reuse, R56 ;  /* 0x000000682838723c */ /* 0x080fe60000001838 */
[----:B------:R2:W1:Y:S05]  /*5160*/  LDSM.16.M88.4 R176, [R214+0x800] ;  /* 0x00080000d6b0783b */ /* 0x00046a0000000200 */
[-C--:B------:R-:W-:Y:S01]  /*5170*/  HMMA.16816.F32 R60, R32, R104.reuse, R60 ;  /* 0x00000068203c723c */ /* 0x080fe2000000183c */
[----:B------:R2:W1:Y:S05]  /*5180*/  LDSM.16.M88.4 R184, [R214+0xc00] ;  /* 0x000c0000d6b8783b */ /* 0x00046a0000000200 */
[----:B------:R2:W1:Y:S02]  /*5190*/  LDSM.16.MT88.4 R180, [R213+0x800] ;  /* 0x00080000d5b4783b */ /* 0x0004640000004200 */
[C---:B------:R-:W-:Y:S03]  /*51a0*/  HMMA.16816.F32 R64, R24.reuse, R104, R64 ;  /* 0x000000681840723c */ /* 0x040fe60000001840 */
[----:B------:R2:W1:Y:S05]  /*51b0*/  LDSM.16.M88.4 R104, [R214+0x400] ;  /* 0x00040000d668783b */ /* 0x00046a0000000200 */
[-C--:B------:R-:W-:Y:S01]  /*51c0*/  HMMA.16816.F32 R68, R24, R4.reuse, R68 ;  /* 0x000000041844723c */ /* 0x080fe20000001844 */
[----:B------:R2:W1:Y:S05]  /*51d0*/  LDSM.16.MT88.4 R188, [R213+0x3000] ;  /* 0x00300000d5bc783b */ /* 0x00046a0000004200 */
[----:B------:R2:W1:Y:S02]  /*51e0*/  LDSM.16.MT88.4 R192, [R213+0x5800] ;  /* 0x00580000d5c0783b */ /* 0x0004640000004200 */
        /* <DEDUP_REMOVED lines=8> */
[----:B------:R-:W-:-:S07]  /*5270*/  @P0 BRA `(.L_x_841) ;  /* 0x0000039000000947 */ /* 0x000fce0003800000 */
[----:B--2345:R-:W-:Y:S01]  /*5280*/  LOP3.LUT P6, RZ, R227, 0x1, RZ, 0xc0, !PT ;  /* 0x00000001e3ff7812 */ /* 0x03cfe200078cc0ff */
[----:B------:R-:W1:Y:S01]  /*5290*/  S2R R7, SR_CTAID.Y ;  /* 0x0000000000077919 */ /* 0x000e620000002600 */
[----:B------:R-:W-:Y:S01]  /*52a0*/  P2R R12, PR, RZ, 0x4 ;  /* 0x00000004ff0c7803 */ /* 0x000fe20000000000 */
[----:B------:R-:W-:Y:S01]  /*52b0*/  USHF.R.S32.HI UR17, URZ, 0x1f, UR9 ;  /* 0x0000001f3f117899 */ /* 0x000fe20008011409 */
[----:B------:R-:W-:Y:S01]  /*52c0*/  IMAD.MOV.U32 R198, RZ, RZ, c[0x0][0x208] ;  /* 0x00008200ffc67624 */ /* 0x000fe200078e00ff */
[----:B------:R-:W-:Y:S01]  /*52d0*/  ULDC.64 UR6, c[0x0][0x208] ;  /* 0x0000820000067ab9 */ /* 0x000fe20000000a00 */
[----:B------:R-:W-:Y:S01]  /*52e0*/  IMAD.MOV.U32 R8, RZ, RZ, R196 ;  /* 0x000000ffff087224 */ /* 0x000fe200078e00c4 */
[----:B------:R-:W-:Y:S01]  /*52f0*/  UIMAD UR17, UR17, UR6, URZ ;  /* 0x00000006111172a4 */ /* 0x000fe2000f8e023f */
[----:B------:R-:W-:Y:S01]  /*5300*/  IMAD.SHL.U32 R198, R198, 0x20, RZ ;  /* 0x00000020c6c67824 */ /* 0x000fe200078e00ff */
[----:B------:R-:W-:Y:S01]  /*5310*/  UIMAD.WIDE.U32 UR20, UR9, UR6, URZ ;  /* 0x00000006091472a5 */ /* 0x000fe2000f8e003f */
[----:B------:R-:W-:Y:S01]  /*5320*/  IMAD.MOV.U32 R9, RZ, RZ, R197 ;  /* 0x000000ffff097224 */ /* 0x000fe200078e00c5 */
[----:B------:R-:W-:Y:S01]  /*5330*/  UIMAD UR17, UR9, UR7, UR17 ;  /* 0x00000007091172a4 */ /* 0x000fe2000f8e0211 */
[----:B------:R-:W-:Y:S01]  /*5340*/  IMAD R13, R252, c[0x0][0x290], RZ ;  /* 0x0000a400fc0d7a24 */ /* 0x000fe200078e02ff */
[----:B------:R-:W-:Y:S02]  /*5350*/  USHF.L.U32 UR6, UR20, 0x6, URZ ;  /* 0x0000000614067899 */ /* 0x000fe4000800063f */
[----:B------:R-:W-:Y:S04]  /*5360*/  UIADD3 UR17, UR21, UR17, URZ ;  /* 0x0000001115117290 */ /* 0x000fe8000fffe03f */
[C---:B------:R-:W-:Y:S01]  /*5370*/  IADD3 R3, P5, P0, R240.reuse, UR6, R198 ;  /* 0x00000006f0037c10 */ /* 0x040fe2000f8be0c6 */
[----:B------:R-:W-:Y:S01]  /*5380*/  USHF.L.U64.HI UR17, UR20, 0x6, UR17 ;  /* 0x0000000614117899 */ /* 0x000fe20008010211 */
[----:B-1----:R-:W-:Y:S01]  /*5390*/  SHF.R.S32.HI R10, RZ, 0x1f, R7 ;  /* 0x0000001fff0a7819 */ /* 0x002fe20000011407 */
[----:B------:R-:W-:Y:S04]  /*53a0*/  IMAD.WIDE.U32 R8, R7, c[0x0][0x288], R8 ;  /* 0x0000a20007087a25 */ /* 0x000fe800078e0008 */
[----:B------:R-:W-:Y:S02]  /*53b0*/  IADD3.X R11, R237, UR17, R250, P5, P0 ;  /* 0x00000011ed0b7c10 */ /* 0x000fe4000afe04fa */
[----:B------:R-:W-:Y:S01]  /*53c0*/  IADD3 R2, P0, R240, UR6, RZ ;  /* 0x00000006f0027c10 */ /* 0x000fe2000ff1e0ff */
[----:B------:R-:W-:Y:S01]  /*53d0*/  IMAD R10, R10, c[0x0][0x288], RZ ;  /* 0x0000a2000a0a7a24 */ /* 0x000fe200078e02ff */
[----:B------:R-:W-:Y:S02]  /*53e0*/  USHF.L.U32 UR6, UR9, 0x6, URZ ;  /* 0x0000000609067899 */ /* 0x000fe4000800063f */
[C---:B------:R-:W-:Y:S01]  /*53f0*/  LEA R6, P5, R2.reuse, c[0x0][0x1f0], 0x1 ;  /* 0x00007c0002067a11 */ /* 0x040fe200078a08ff */
[----:B------:R-:W-:Y:S01]  /*5400*/  IMAD R10, R7, c[0x0][0x28c], R10 ;  /* 0x0000a300070a7a24 */ /* 0x000fe200078e020a */
[----:B------:R-:W-:Y:S01]  /*5410*/  IADD3.X R5, R237, UR17, RZ, P0, !PT ;  /* 0x00000011ed057c10 */ /* 0x000fe200087fe4ff */
[----:B------:R-:W-:Y:S01]  /*5420*/  USHF.R.S32.HI UR7, URZ, 0x1f, UR6 ;  /* 0x0000001f3f077899 */ /* 0x000fe20008011406 */
[----:B------:R-:W-:Y:S01]  /*5430*/  LEA R4, P0, R3, c[0x0][0x1f0], 0x1 ;  /* 0x00007c0003047a11 */ /* 0x000fe200078008ff */
[----:B------:R-:W-:Y:S01]  /*5440*/  IMAD.IADD R9, R9, 0x1, R10 ;  /* 0x0000000109097824 */ /* 0x000fe200078e020a */
[----:B------:R-:W-:Y:S01]  /*5450*/  LEA.HI.X R7, R2, c[0x0][0x1f4], R5, 0x1, P5 ;  /* 0x00007d0002077a11 */ /* 0x000fe200028f0c05 */
[----:B------:R-:W-:Y:S01]  /*5460*/  IMAD.U32 R2, RZ, RZ, UR6 ;  /* 0x00000006ff027e24 */ /* 0x000fe2000f8e00ff */
[----:B------:R-:W-:Y:S02]  /*5470*/  LEA.HI.X R5, R3, c[0x0][0x1f4], R11, 0x1, P0 ;  /* 0x00007d0003057a11 */ /* 0x000fe400000f0c0b */
[----:B------:R-:W-:Y:S02]  /*5480*/  IADD3 R3, P5, P0, R8, UR6, R13 ;  /* 0x0000000608037c10 */ /* 0x000fe4000f8be00d */
[----:B------:R-:W-:Y:S02]  /*5490*/  IADD3 R2, -R232, c[0x0][0x168], -R2 ;  /* 0x00005a00e8027a10 */ /* 0x000fe40007ffe902 */
[----:B------:R-:W-:Y:S02]  /*54a0*/  IADD3.X R9, R9, UR7, R247, P5, P0 ;  /* 0x0000000709097c10 */ /* 0x000fe4000afe04f7 */
[----:B------:R-:W-:Y:S02]  /*54b0*/  LEA R8, P0, R3, c[0x0][0x280], 0x2 ;  /* 0x0000a00003087a11 */ /* 0x000fe400078010ff */
[----:B------:R-:W-:Y:S02]  /*54c0*/  LOP3.LUT P5, RZ, R227, 0x2, RZ, 0xc0, !PT ;  /* 0x00000002e3ff7812 */ /* 0x000fe400078ac0ff */
[----:B------:R-:W-:Y:S02]  /*54d0*/  LEA.HI.X R9, R3, c[0x0][0x284], R9, 0x2, P0 ;  /* 0x0000a10003097a11 */ /* 0x000fe400000f1409 */
[C---:B------:R-:W-:Y:S02]  /*54e0*/  ISETP.LT.OR P0, PT, R2.reuse, 0x1, !P6 ;  /* 0x000000010200780c */ /* 0x040fe40007701670 */
[C---:B------:R-:W-:Y:S11]  /*54f0*/  ISETP.LT.OR P6, PT, R2.reuse, 0x21, !P6 ;  /* 0x000000210200780c */ /* 0x040ff600077c1670 */
        /* <DEDUP_REMOVED lines=10> */
[----:B------:R-:W-:Y:S10]  /*55a0*/  @!P1 IMAD.SHL.U32 R2, R228, 0x10, RZ ;  /* 0x00000010e4029824 */ /* 0x000ff400078e00ff */
[----:B------:R1:W-:Y:S01]  /*55b0*/  LDGSTS.E.BYPASS.LTC128B.128 [R225+0x1f080], [R6.64+0x100], !P2 ;  /* 0x1f08010006e17fae */ /* 0x0003e2000d101d52 */
[----:B------:R-:W-:Y:S04]  /*55c0*/  ISETP.NE.AND P2, PT, R12, RZ, PT ;  /* 0x000000ff0c00720c */ /* 0x000fe80003f45270 */
[----:B------:R1:W-:Y:S05]  /*55d0*/  LDGSTS.E.BYPASS.LTC128B.128 [R225+0x1c080], [R4.64], !P6 ;  /* 0x1c08000004e17fae */ /* 0x0003ea000f101d52 */
[----:B------:R1:W-:Y:S05]  /*55e0*/  LDGSTS.E.BYPASS.LTC128B.128 [R225+0x1e080], [R4.64+0x80], !P5 ;  /* 0x1e08008004e17fae */ /* 0x0003ea000e901d52 */
[----:B------:R1:W-:Y:S05]  /*55f0*/  LDGSTS.E.BYPASS.LTC128B.128 [R225+0x20080], [R4.64+0x100], !P0 ;  /* 0x2008010004e17fae */ /* 0x0003ea000c101d52 */
[----:B------:R1:W-:Y:S02]  /*5600*/  @!P1 LDGSTS.E.BYPASS.LTC128B.128 [R2+0x21280], [R8.64] ;  /* 0x2128000008029fae */ /* 0x0003e4000b901d52 */
.L_x_841:
[-C--:B-12345:R-:W-:Y:S01]  /*5610*/  HMMA.16816.F32 R4, R108, R16.reuse, RZ ;  /* 0x000000106c04723c */ /* 0x0befe200000018ff */
[----:B------:R-:W-:Y:S01]  /*5620*/  LDSM.16.M88.4 R196, [R214+0x1000] ;  /* 0x00100000d6c4783b */ /* 0x000fe20000000200 */
[----:B------:R-:W-:Y:S02]  /*5630*/  UIMAD UR8, UR8, 0x3000, URZ ;  /* 0x00003000080878a4 */ /* 0x000fe4000f8e023f */
[----:B------:R-:W-:Y:S01]  /*5640*/  IMAD.U32 R2, RZ, RZ, UR4 ;  /* 0x00000004ff027e24 */ /* 0x000fe2000f8e00ff */
[----:B------:R-:W1:Y:S01]  /*5650*/  LDSM.16.MT88.4 R200, [R213+0x1000] ;  /* 0x00100000d5c8783b */ /* 0x000e620000004200 */
[----:B------:R-:W-:Y:S02]  /*5660*/  UIADD3 UR6, UR4, 0x1, URZ ;  /* 0x0000000104067890 */ /* 0x000fe4000fffe03f */
[C---:B------:R-:W-:Y:S01]  /*5670*/  HMMA.16816.F32 R8, R104.reuse, R16, RZ ;  /* 0x000000106808723c */ /* 0x040fe200000018ff */
[----:B------:R-:W-:Y:S01]  /*5680*/  LDSM.16.MT88.4 R204, [R213+0x3800] ;  /* 0x00380000d5cc783b */ /* 0x000fe20000004200 */
[----:B------:R-:W-:Y:S02]  /*5690*/  UISETP.GE.AND UP0, UPT, UR4, 0x1, UPT ;  /* 0x000000010400788c */ /* 0x000fe4000bf06270 */
[----:B------:R-:W-:Y:S01]  /*56a0*/  IADD3 R3, P5, R244, UR8, RZ ;  /* 0x00000008f4037c10 */ /* 0x000fe2000ffbe0ff */
[----:B------:R-:W0:Y:S01]  /*56b0*/  LDGDEPBAR ;  /* 0x00000000000079af */ /* 0x000e220000000000 */
[----:B------:R-:W-:Y:S01]  /*56c0*/  IMAD R2, R2, 0x3000, R217 ;  /* 0x0000300002027824 */ /* 0x000fe200078e02d9 */
[----:B------:R-:W-:Y:S01]  /*56d0*/  USEL UR4, UR6, URZ, !UP0 ;  /* 0x0000003f06047287 */ /* 0x000fe2000c000000 */
[-C--:B------:R-:W-:Y:S01]  /*56e0*/  HMMA.16816.F32 R12, R104, R18.reuse, RZ ;  /* 0x00000012680c723c */ /* 0x080fe200000018ff */
[----:B------:R-:W-:Y:S02]  /*56f0*/  UISETP.GE.AND UP0, UPT, UR9, UR12, UPT ;  /* 0x0000000c0900728c */ /* 0x000fe4000bf06270 */
[----:B------:R-:W-:Y:S04]  /*5700*/  UIADD3 UR6, UR11, 0x1, URZ ;  /* 0x000000010b067890 */ /* 0x000fe8000fffe03f */
[----:B------:R-:W-:Y:S01]  /*5710*/  PLOP3.LUT P0, PT, PT, PT, UP0, 0x80, 0x0 ;  /* 0x000000000000781c */ /* 0x000fe20003f0f008 */
[C---:B------:R-:W-:Y:S01]  /*5720*/  HMMA.16816.F32 R16, R108.reuse, R18, RZ ;  /* 0x000000126c10723c */ /* 0x040fe200000018ff */
[----:B------:R-:W-:Y:S04]  /*5730*/  UISETP.GE.AND UP0, UPT, UR11, 0x1, UPT ;  /* 0x000000010b00788c */ /* 0x000fe8000bf06270 */
[----:B------:R-:W-:Y:S03]  /*5740*/  USEL UR11, UR6, URZ, !UP0 ;  /* 0x0000003f060b7287 */ /* 0x000fe6000c000000 */
        /* <DEDUP_REMOVED lines=16> */
[-C--:B------:R-:W-:Y:S08]  /*5850*/  HMMA.16816.F32 R28, R184, R190.reuse, R28 ;  /* 0x000000beb81c723c */ /* 0x080ff0000000181c */
[C---:B------:R-:W-:Y:S01]  /*5860*/  HMMA.16816.F32 R32, R176.reuse, R190, R32 ;  /* 0x000000beb020723c */ /* 0x040fe20000001820 */
[----:B------:R-:W-:Y:S07]  /*5870*/  LDSM.16.M88.4 R188, [R214+0x1c00] ;  /* 0x001c0000d6bc783b */ /* 0x000fee0000000200 */
[-C--:B------:R-:W-:Y:S08]  /*5880*/  HMMA.16816.F32 R36, R176, R192.reuse, R36 ;  /* 0x000000c0b024723c */ /* 0x080ff00000001824 */
[C---:B------:R-:W-:Y:S08]  /*5890*/  HMMA.16816.F32 R40, R184.reuse, R192, R40 ;  /* 0x000000c0b828723c */ /* 0x040ff00000001828 */
[-C--:B------:R-:W-:Y:S01]  /*58a0*/  HMMA.16816.F32 R104, R184, R194.reuse, R104 ;  /* 0x000000c2b868723c */ /* 0x080fe20000001868 */
[----:B------:R-:W-:Y:S07]  /*58b0*/  LDSM.16.MT88.4 R184, [R213+0x1800] ;  /* 0x00180000d5b8783b */ /* 0x000fee0000004200 */
[----:B------:R-:W-:Y:S01]  /*58c0*/  HMMA.16816.F32 R108, R176, R194, R108 ;  /* 0x000000c2b06c723c */ /* 0x000fe2000000186c */
[----:B------:R-:W4:Y:S04]  /*58d0*/  LDSM.16.M88.4 R176, [R214+0x1800] ;  /* 0x00180000d6b0783b */ /* 0x000f280000000200 */
[----:B------:R-:W5:Y:S03]  /*58e0*/  LDSM.16.MT88.4 R192, [R213+0x4000] ;  /* 0x00400000d5c0783b */ /* 0x000f660000004200 */
        /* <DEDUP_REMOVED lines=9> */
[----:B------:R-:W-:Y:S07]  /*5980*/  LDSM.16.MT88.4 R204, [R213+0x4800] ;  /* 0x00480000d5cc783b */ /* 0x000fee0000004200 */
[-C--:B---3--:R-:W-:Y:S08]  /*5990*/  HMMA.16816.F32 R36, R196, R180.reuse, R36 ;  /* 0x000000b4c424723c */ /* 0x088ff00000001824 */
[C---:B------:R-:W-:Y:S08]  /*59a0*/  HMMA.16816.F32 R40, R172.reuse, R180, R40 ;  /* 0x000000b4ac28723c */ /* 0x040ff00000001828 */
[-C--:B------:R-:W-:Y:S01]  /*59b0*/  HMMA.16816.F32 R104, R172, R182.reuse, R104 ;  /* 0x000000b6ac68723c */ /* 0x080fe20000001868 */
[----:B------:R-:W1:Y:S07]  /*59c0*/  LDSM.16.MT88.4 R172, [R213+0x6800] ;  /* 0x00680000d5ac783b */ /* 0x000e6e0000004200 */
[----:B------:R-:W-:Y:S01]  /*59d0*/  HMMA.16816.F32 R108, R196, R182, R108 ;  /* 0x000000b6c46c723c */ /* 0x000fe2000000186c */
[----:B------:R-:W-:Y:S04]  /*59e0*/  LDSM.16.M88.4 R180, [R214+0x2000] ;  /* 0x00200000d6b4783b */ /* 0x000fe80000000200 */
[----:B------:R-:W2:Y:S03]  /*59f0*/  LDSM.16.MT88.4 R196, [R213+0x2000] ;  /* 0x00200000d5c4783b */ /* 0x000ea60000004200 */
[-C--:B----4-:R-:W-:Y:S08]  /*5a00*/  HMMA.16816.F32 R4, R176, R184.reuse, R4 ;  /* 0x000000b8b004723c */ /* 0x090ff00000001804 */
[C---:B------:R-:W-:Y:S08]  /*5a10*/  HMMA.16816.F32 R8, R188.reuse, R184, R8 ;  /* 0x000000b8bc08723c */ /* 0x040ff00000001808 */
[-C--:B------:R-:W-:Y:S08]  /*5a20*/  HMMA.16816.F32 R12, R188, R186.reuse, R12 ;  /* 0x000000babc0c723c */ /* 0x080ff0000000180c */
[C---:B------:R-:W-:Y:S01]  /*5a30*/  HMMA.16816.F32 R16, R176.reuse, R186, R16 ;  /* 0x000000bab010723c */ /* 0x040fe20000001810 */
[----:B------:R-:W3:Y:S07]  /*5a40*/  LDSM.16.MT88.4 R184, [R213+0x7000] ;  /* 0x00700000d5b8783b */ /* 0x000eee0000004200 */
[-C--:B-----5:R-:W-:Y:S08]  /*5a50*/  HMMA.16816.F32 R20, R176, R192.reuse, R20 ;  /* 0x000000c0b014723c */ /* 0x0a0ff00000001814 */
[C---:B------:R-:W-:Y:S08]  /*5a60*/  HMMA.16816.F32 R24, R188.reuse, R192, R24 ;  /* 0x000000c0bc18723c */ /* 0x040ff00000001818 */
[-C--:B------:R-:W-:Y:S08]  /*5a70*/  HMMA.16816.F32 R28, R188, R194.reuse, R28 ;  /* 0x000000c2bc1c723c */ /* 0x080ff0000000181c */
[C---:B------:R-:W-:Y:S08]  /*5a80*/  HMMA.16816.F32 R32, R176.reuse, R194, R32 ;  /* 0x000000c2b020723c */ /* 0x040ff00000001820 */
[-C--:B-1----:R-:W-:Y:S08]  /*5a90*/  HMMA.16816.F32 R36, R176, R172.reuse, R36 ;  /* 0x000000acb024723c */ /* 0x082ff00000001824 */
[C---:B------:R-:W-:Y:S07]  /*5aa0*/  HMMA.16816.F32 R40, R188.reuse, R172, R40 ;  /* 0x000000acbc28723c */ /* 0x040fee0000001828 */
[----:B------:R-:W-:Y:S01]  /*5ab0*/  IMAD.U32 R173, RZ, RZ, UR8 ;  /* 0x00000008ffad7e24 */ /* 0x000fe2000f8e00ff */
[-C--:B------:R-:W-:Y:S01]  /*5ac0*/  HMMA.16816.F32 R104, R188, R174.reuse, R104 ;  /* 0x000000aebc68723c */ /* 0x080fe20000001868 */
[----:B------:R-:W-:Y:S03]  /*5ad0*/  UMOV UR8, UR9 ;  /* 0x0000000900087c82 */ /* 0x000fe60008000000 */
[----:B------:R-:W-:Y:S02]  /*5ae0*/  LEA.HI.X.SX32 R173, R173, R246, 0x1, P5 ;  /* 0x000000f6adad7211 */ /* 0x000fe400028f0eff */
[C---:B------:R-:W-:Y:S02]  /*5af0*/  LEA R172, P5, R3.reuse, c[0x0][0x220], 0x2 ;  /* 0x0000880003ac7a11 */ /* 0x040fe400078a10ff */
[----:B------:R-:W-:Y:S04]  /*5b00*/  HMMA.16816.F32 R108, R176, R174, R108 ;  /* 0x000000aeb06c723c */ /* 0x000fe8000000186c */
[----:B------:R-:W-:Y:S04]  /*5b10*/  LEA.HI.X R173, R3, c[0x0][0x224], R173, 0x2, P5 ;  /* 0x0000890003ad7a11 */ /* 0x000fe800028f14ad */
[-C--:B--2---:R-:W-:Y:S08]  /*5b20*/  HMMA.16816.F32 R4, R180, R196.reuse, R4 ;  /* 0x000000c4b404723c */ /* 0x084ff00000001804 */
[C---:B------:R-:W-:Y:S08]  /*5b30*/  HMMA.16816.F32 R8, R200.reuse, R196, R8 ;  /* 0x000000c4c808723c */ /* 0x040ff00000001808 */
[-C--:B------:R-:W-:Y:S07]  /*5b40*/  HMMA.16816.F32 R12, R200, R198.reuse, R12 ;  /* 0x000000c6c80c723c */ /* 0x080fee000000180c */
[----:B------:R-:W-:Y:S01]  /*5b50*/  RED.E.ADD.F32.FTZ.RN.STRONG.GPU [R172.64], R4 ;  /* 0x00000004ac00798e */ /* 0x000fe2000c10e792 */
        /* <DEDUP_REMOVED lines=24> */
[----:B------:R-:W-:Y:S03]  /*5ce0*/  HMMA.16816.F32 R108, R180, R186, R108 ;  /* 0x000000bab46c723c */ /* 0x000fe6000000186c */
        /* <DEDUP_REMOVED lines=19> */
[----:B------:R1:W-:Y:S04]  /*5e20*/  RED.E.ADD.F32.FTZ.RN.STRONG.GPU [R172.64+0x9000], R40 ;  /* 0x00900028ac00798e */ /* 0x0003e8000c10e792 */
[----:B------:R-:W-:Y:S04]  /*5e30*/  LDSM.16.MT88.2 R16, [R211+0x24480] ;  /* 0x02448000d310783b */ /* 0x000fe80000004100 */
[----:B------:R-:W-:Y:S04]  /*5e40*/  LDSM.16.MT88.2 R18, [R211+0x24c80] ;  /* 0x024c8000d312783b */ /* 0x000fe80000004100 */
[----:B------:R-:W-:Y:S04]  /*5e50*/  LDSM.16.MT88.2 R20, [R211+0x25480] ;  /* 0x02548000d314783b */ /* 0x000fe80000004100 */
[----:B------:R-:W-:Y:S04]  /*5e60*/  LDSM.16.MT88.2 R22, [R211+0x25c80] ;  /* 0x025c8000d316783b */ /* 0x000fe80000004100 */
[----:B------:R-:W-:Y:S04]  /*5e70*/  LDSM.16.MT88.2 R28, [R212+0x23c80] ;  /* 0x023c8000d41c783b */ /* 0x000fe80000004100 */
[----:B------:R-:W-:Y:S01]  /*5e80*/  LDSM.16.MT88.2 R30, [R212+0x24480] ;  /* 0x02448000d41e783b */ /* 0x000fe20000004100 */
[----:B-1----:R-:W-:Y:S03]  /*5e90*/  IMAD.SHL.U32 R40, R2, 0x2, RZ ;  /* 0x0000000202287824 */ /* 0x002fe600078e00ff */
[----:B------:R-:W-:Y:S04]  /*5ea0*/  RED.E.ADD.F32.FTZ.RN.STRONG.GPU [R172.64+0x9400], R41 ;  /* 0x00940029ac00798e */ /* 0x000fe8000c10e792 */
[----:B------:R-:W-:Y:S04]  /*5eb0*/  LDSM.16.MT88.2 R2, [R211+0x23c80] ;  /* 0x023c8000d302783b */ /* 0x000fe80000004100 */
[----:B------:R-:W1:Y:S04]  /*5ec0*/  LDSM.16.MT88.4 R4, [R40+0xf080] ;  /* 0x00f080002804783b */ /* 0x000e680000004200 */
[----:B------:R-:W2:Y:S04]  /*5ed0*/  LDSM.16.MT88.4 R8, [R40+0x11080] ;  /* 0x011080002808783b */ /* 0x000ea80000004200 */
[----:B------:R-:W3:Y:S04]  /*5ee0*/  LDSM.16.MT88.4 R12, [R40+0x13080] ;  /* 0x01308000280c783b */ /* 0x000ee80000004200 */
[----:B------:R-:W4:Y:S04]  /*5ef0*/  LDSM.16.MT88.4 R24, [R40+0xf880] ;  /* 0x00f880002818783b */ /* 0x000f280000004200 */
[----:B------:R-:W5:Y:S04]  /*5f00*/  LDSM.16.MT88.4 R32, [R40+0x11880] ;  /* 0x011880002820783b */ /* 0x000f680000004200 */
[----:B------:R-:W4:Y:S04]  /*5f10*/  LDSM.16.MT88.4 R36, [R40+0x13880] ;  /* 0x013880002824783b */ /* 0x000f280000004200 */
[----:B------:R-:W-:Y:S04]  /*5f20*/  RED.E.ADD.F32.FTZ.RN.STRONG.GPU [R172.64+0x9800], R42 ;  /* 0x0098002aac00798e */ /* 0x000fe8000c10e792 */
[----:B------:R-:W-:Y:S04]  /*5f30*/  RED.E.ADD.F32.FTZ.RN.STRONG.GPU [R172.64+0x9c00], R43 ;  /* 0x009c002bac00798e */ /* 0x000fe8000c10e792 */
[----:B------:R-:W-:Y:S04]  /*5f40*/  LDSM.16.MT88.2 R42, [R212+0x25880] ;  /* 0x02588000d42a783b */ /* 0x000fe80000004100 */
[----:B------:R-:W-:Y:S01]  /*5f50*/  RED.E.ADD.F32.FTZ.RN.STRONG.GPU [R172.64+0xa000], R108 ;  /* 0x00a0006cac00798e */ /* 0x000fe2000c10e792 */
[-C--:B-1----:R-:W-:Y:S03]  /*5f60*/  HMMA.16816.F32 R112, R4, R2.reuse, R112 ;  /* 0x000000020470723c */ /* 0x082fe60000001870 */
[----:B------:R-:W-:Y:S04]  /*5f70*/  RED.E.ADD.F32.FTZ.RN.STRONG.GPU [R172.64+0xa400], R109 ;  /* 0x00a4006dac00798e */ /* 0x000fe8000c10e792 */
[----:B------:R-:W-:Y:S01]  /*5f80*/  RED.E.ADD.F32.FTZ.RN.STRONG.GPU [R172.64+0xa800], R110 ;  /* 0x00a8006eac00798e */ /* 0x000fe2000c10e792 */
[-C--:B--2---:R-:W-:Y:S03]  /*5f90*/  HMMA.16816.F32 R116, R8, R2.reuse, R116 ;  /* 0x000000020874723c */ /* 0x084fe60000001874 */
[----:B------:R-:W-:Y:S04]  /*5fa0*/  RED.E.ADD.F32.FTZ.RN.STRONG.GPU [R172.64+0xac00], R111 ;  /* 0x00ac006fac00798e */ /* 0x000fe8000c10e792 */
[----:B------:R-:W-:Y:S01]  /*5fb0*/  RED.E.ADD.F32.FTZ.RN.STRONG.GPU [R172.64+0xb000], R104 ;  /* 0x00b00068ac00798e */ /* 0x000fe2000c10e792 */
[C---:B---3--:R-:W-:Y:S03]  /*5fc0*/  HMMA.16816.F32 R120, R12.reuse, R2, R120 ;  /* 0x000000020c78723c */ /* 0x048fe60000001878 */
[----:B------:R-:W1:Y:S04]  /*5fd0*/  LDSM.16.MT88.2 R2, [R212+0x24c80] ;  /* 0x024c8000d402783b */ /* 0x000e680000004100 */
[----:B------:R-:W-:Y:S01]  /*5fe0*/  RED.E.ADD.F32.FTZ.RN.STRONG.GPU [R172.64+0xb400], R105 ;  /* 0x00b40069ac00798e */ /* 0x000fe2000c10e792 */
[-C--:B------:R-:W-:Y:S03]  /*5ff0*/  HMMA.16816.F32 R124, R12, R16.reuse, R124 ;  /* 0x000000100c7c723c */ /* 0x080fe6000000187c */
[----:B------:R-:W-:Y:S04]  /*6000*/  RED.E.ADD.F32.FTZ.RN.STRONG.GPU [R172.64+0xb800], R106 ;  /* 0x00b8006aac00798e */ /* 0x000fe8000c10e792 */
[----:B------:R-:W-:Y:S01]  /*6010*/  RED.E.ADD.F32.FTZ.RN.STRONG.GPU [R172.64+0xbc00], R107 ;  /* 0x00bc006bac00798e */ /* 0x000fe2000c10e792 */
[-C--:B------:R-:W-:Y:S08]  /*6020*/  HMMA.16816.F32 R128, R8, R16.reuse, R128 ;  /* 0x000000100880723c */ /* 0x080ff00000001880 */
[C---:B------:R-:W-:Y:S01]  /*6030*/  HMMA.16816.F32 R132, R4.reuse, R16, R132 ;  /* 0x000000100484723c */ /* 0x040fe20000001884 */
[----:B------:R-:W2:Y:S07]  /*6040*/  LDSM.16.MT88.2 R16, [R212+0x25480] ;  /* 0x02548000d410783b */ /* 0x000eae0000004100 */
[-C--:B------:R-:W-:Y:S08]  /*6050*/  HMMA.16816.F32 R136, R4, R18.reuse, R136 ;  /* 0x000000120488723c */ /* 0x080ff00000001888 */
[-C--:B------:R-:W-:Y:S08]  /*6060*/  HMMA.16816.F32 R140, R8, R18.reuse, R140 ;  /* 0x00000012088c723c */ /* 0x080ff0000000188c */
[C---:B------:R-:W-:Y:S01]  /*6070*/  HMMA.16816.F32 R144, R12.reuse, R18, R144 ;  /* 0x000000120c90723c */ /* 0x040fe20000001890 */
[----:B------:R-:W-:Y:S07]  /*6080*/  LDSM.16.MT88.2 R18, [R211+0x25880] ;  /* 0x02588000d312783b */ /* 0x000fee0000004100 */
[-C--:B------:R-:W-:Y:S08]  /*6090*/  HMMA.16816.F32 R148, R12, R20.reuse, R148 ;  /* 0x000000140c94723c */ /* 0x080ff00000001894 */
[-C--:B------:R-:W-:Y:S08]  /*60a0*/  HMMA.16816.F32 R152, R8, R20.reuse, R152 ;  /* 0x000000140898723c */ /* 0x080ff00000001898 */
[C---:B------:R-:W-:Y:S08]  /*60b0*/  HMMA.16816.F32 R156, R4.reuse, R20, R156 ;  /* 0x00000014049c723c */ /* 0x040ff0000000189c */
[-C--:B------:R-:W-:Y:S01]  /*60c0*/  HMMA.16816.F32 R160, R4, R22.reuse, R160 ;  /* 0x0000001604a0723c */ /* 0x080fe200000018a0 */
[----:B------:R-:W3:Y:S04]  /*60d0*/  LDSM.16.MT88.2 R4, [R212+0x25c80] ;  /* 0x025c8000d404783b */ /* 0x000ee80000004100 */
[----:B------:R-:W-:Y:S03]  /*60e0*/  LDSM.16.MT88.2 R6, [R211+0x24880] ;  /* 0x02488000d306783b */ /* 0x000fe60000004100 */
[-C--:B------:R-:W-:Y:S01]  /*60f0*/  HMMA.16816.F32 R164, R8, R22.reuse, R164 ;  /* 0x0000001608a4723c */ /* 0x080fe200000018a4 */
[----:B------:R-:W-:Y:S07]  /*6100*/  LDSM.16.MT88.4 R8, [R40+0x10080] ;  /* 0x010080002808783b */ /* 0x000fee0000004200 */
[----:B------:R-:W-:Y:S01]  /*6110*/  HMMA.16816.F32 R168, R12, R22, R168 ;  /* 0x000000160ca8723c */ /* 0x000fe200000018a8 */
[----:B------:R-:W-:Y:S04]  /*6120*/  LDSM.16.MT88.4 R12, [R40+0x12080] ;  /* 0x01208000280c783b */ /* 0x000fe80000004200 */
[----:B------:R-:W-:Y:S03]  /*6130*/  LDSM.16.MT88.4 R20, [R40+0x14080] ;  /* 0x014080002814783b */ /* 0x000fe60000004200 */
[-C--:B----4-:R-:W-:Y:S08]  /*6140*/  HMMA.16816.F32 R112, R24, R28.reuse, R112 ;  /* 0x0000001c1870723c */ /* 0x090ff00000001870 */
[-C--:B-----5:R-:W-:Y:S08]  /*6150*/  HMMA.16816.F32 R116, R32, R28.reuse, R116 ;  /* 0x0000001c2074723c */ /* 0x0a0ff00000001874 */
[C---:B------:R-:W-:Y:S08]  /*6160*/  HMMA.16816.F32 R120, R36.reuse, R28, R120 ;  /* 0x0000001c2478723c */ /* 0x040ff00000001878 */
[-C--:B------:R-:W-:Y:S08]  /*6170*/  HMMA.16816.F32 R124, R36, R30.reuse, R124 ;  /* 0x0000001e247c723c */ /* 0x080ff0000000187c */
[-C--:B------:R-:W-:Y:S08]  /*6180*/  HMMA.16816.F32 R128, R32, R30.reuse, R128 ;  /* 0x0000001e2080723c */ /* 0x080ff00000001880 */
[C---:B------:R-:W-:Y:S01]  /*6190*/  HMMA.16816.F32 R132, R24.reuse, R30, R132 ;  /* 0x0000001e1884723c */ /* 0x040fe20000001884 */
[----:B------:R-:W-:Y:S07]  /*61a0*/  LDSM.16.MT88.4 R28, [R40+0x10880] ;  /* 0x01088000281c783b */ /* 0x000fee0000004200 */
[-C--:B-1----:R-:W-:Y:S08]  /*61b0*/  HMMA.16816.F32 R136, R24, R2.reuse, R136 ;  /* 0x000000021888723c */ /* 0x082ff00000001888 */
[-C--:B------:R-:W-:Y:S08]  /*61c0*/  HMMA.16816.F32 R140, R32, R2.reuse, R140 ;  /* 0x00000002208c723c */ /* 0x080ff0000000188c */
[C---:B------:R-:W-:Y:S01]  /*61d0*/  HMMA.16816.F32 R144, R36.reuse, R2, R144 ;  /* 0x000000022490723c */ /* 0x040fe20000001890 */
[----:B------:R-:W1:Y:S07]  /*61e0*/  LDSM.16.MT88.2 R2, [R211+0x24080] ;  /* 0x02408000d302783b */ /* 0x000e6e0000004100 */
[-C--:B--2---:R-:W-:Y:S08]  /*61f0*/  HMMA.16816.F32 R148, R36, R16.reuse, R148 ;  /* 0x000000102494723c */ /* 0x084ff00000001894 */
[-C--:B------:R-:W-:Y:S08]  /*6200*/  HMMA.16816.F32 R152, R32, R16.reuse, R152 ;  /* 0x000000102098723c */ /* 0x080ff00000001898 */
[C---:B------:R-:W-:Y:S01]  /*6210*/  HMMA.16816.F32 R156, R24.reuse, R16, R156 ;  /* 0x00000010189c723c */ /* 0x040fe2000000189c */
[----:B------:R-:W2:Y:S07]  /*6220*/  LDSM.16.MT88.2 R16, [R211+0x25080] ;  /* 0x02508000d310783b */ /* 0x000eae0000004100 */
[-C--:B---3--:R-:W-:Y:S01]  /*6230*/  HMMA.16816.F32 R160, R24, R4.reuse, R160 ;  /* 0x0000000418a0723c */ /* 0x088fe200000018a0 */
[----:B------:R-:W3:Y:S04]  /*6240*/  LDSM.16.MT88.2 R24, [R211+0x26080] ;  /* 0x02608000d318783b */ /* 0x000ee80000004100 */
[----:B------:R-:W-:Y:S03]  /*6250*/  LDSM.16.MT88.2 R26, [R212+0x24880] ;  /* 0x02488000d41a783b */ /* 0x000fe60000004100 */
[-C--:B------:R-:W-:Y:S01]  /*6260*/  HMMA.16816.F32 R164, R32, R4.reuse, R164 ;  /* 0x0000000420a4723c */ /* 0x080fe200000018a4 */
[----:B------:R-:W-:Y:S07]  /*6270*/  LDSM.16.MT88.4 R32, [R40+0x12880] ;  /* 0x012880002820783b */ /* 0x000fee0000004200 */
[----:B------:R-:W-:Y:S01]  /*6280*/  HMMA.16816.F32 R168, R36, R4, R168 ;  /* 0x0000000424a8723c */ /* 0x000fe200000018a8 */
[----:B------:R-:W4:Y:S04]  /*6290*/  LDSM.16.MT88.2 R4, [R212+0x24080] ;  /* 0x02408000d404783b */ /* 0x000f280000004100 */
[----:B------:R-:W5:Y:S03]  /*62a0*/  LDSM.16.MT88.4 R36, [R40+0x14880] ;  /* 0x014880002824783b */ /* 0x000f660000004200 */
[-C--:B-1----:R-:W-:Y:S01]  /*62b0*/  HMMA.16816.F32 R112, R8, R2.reuse, R112 ;  /* 0x000000020870723c */ /* 0x082fe20000001870 */
[----:B------:R-:W1:Y:S07]  /*62c0*/  LDSM.16.MT88.2 R40, [R212+0x25080] ;  /* 0x02508000d428783b */ /* 0x000e6e0000004100 */
        /* <DEDUP_REMOVED lines=21> */
[-C--:B-1----:R-:W-:Y:S08]  /*6420*/  HMMA.16816.F32 R136, R28, R40.reuse, R136 ;  /* 0x000000281c88723c */ /* 0x082ff00000001888 */
[-C--:B------:R-:W-:Y:S08]  /*6430*/  HMMA.16816.F32 R140, R32, R40.reuse, R140 ;  /* 0x00000028208c723c */ /* 0x080ff0000000188c */
[C---:B------:R-:W-:Y:S08]  /*6440*/  HMMA.16816.F32 R144, R36.reuse, R40, R144 ;  /* 0x000000282490723c */ /* 0x040ff00000001890 */
[-C--:B------:R-:W-:Y:S08]  /*6450*/  HMMA.16816.F32 R148, R36, R42.reuse, R148 ;  /* 0x0000002a2494723c */ /* 0x080ff00000001894 */
[-C--:B------:R-:W-:Y:S08]  /*6460*/  HMMA.16816.F32 R152, R32, R42.reuse, R152 ;  /* 0x0000002a2098723c */ /* 0x080ff00000001898 */
[C---:B------:R-:W-:Y:S08]  /*6470*/  HMMA.16816.F32 R156, R28.reuse, R42, R156 ;  /* 0x0000002a1c9c723c */ /* 0x040ff0000000189c */
[-C--:B------:R-:W-:Y:S08]  /*6480*/  HMMA.16816.F32 R160, R28, R2.reuse, R160 ;  /* 0x000000021ca0723c */ /* 0x080ff000000018a0 */
        /* <DEDUP_REMOVED lines=64> */
.L_x_831:
[----:B------:R-:W-:Y:S05]  /*6890*/  @P1 BRA `(.L_x_843) ;  /* 0x0000371000001947 */ /* 0x000fea0003800000 */
[----:B------:R-:W-:Y:S01]  /*68a0*/  SHF.R.S32.HI R4, RZ, 0x1f, R228 ;  /* 0x0000001fff047819 */ /* 0x000fe200000114e4 */
[----:B------:R-:W-:Y:S01]  /*68b0*/  BAR.SYNC.DEFER_BLOCKING 0x1, 0x100 ;  /* 0x0044000000007b1d */ /* 0x000fe20000010000 */
[----:B------:R-:W-:Y:S02]  /*68c0*/  F2FP.PACK_AB R91, R91, R90 ;  /* 0x0000005a5b5b723e */ /* 0x000fe400000000ff */
[----:B------:R-:W-:-:S02]  /*68d0*/  LEA.HI R0, R4, R228, RZ, 0x3 ;  /* 0x000000e404007211 */ /* 0x000fc400078f18ff */
[-C--:B------:R-:W-:Y:S01]  /*68e0*/  LEA.HI R2, R4, R228.reuse, RZ, 0x2 ;  /* 0x000000e404027211 */ /* 0x080fe200078f10ff */
[----:B------:R-:W-:Y:S01]  /*68f0*/  BSSY B0, `(.L_x_844) ;  /* 0x0000304000007945 */ /* 0x000fe20003800000 */
[----:B------:R-:W-:Y:S02]  /*6900*/  LOP3.LUT R3, R0, 0x1ffffff8, RZ, 0xc0, !PT ;  /* 0x1ffffff800037812 */ /* 0x000fe400078ec0ff */
[----:B------:R-:W-:Y:S02]  /*6910*/  SHF.R.S32.HI R90, RZ, 0x3, R0 ;  /* 0x00000003ff5a7819 */ /* 0x000fe40000011400 */
[-C--:B------:R-:W-:Y:S01]  /*6920*/  LEA.HI R5, R4, R228.reuse, RZ, 0x7 ;  /* 0x000000e404057211 */ /* 0x080fe200078f38ff */
[----:B------:R-:W-:Y:S01]  /*6930*/  IMAD.IADD R6, R228, 0x1, -R3 ;  /* 0x00000001e4067824 */ /* 0x000fe200078e0a03 */
[-C--:B------:R-:W-:Y:S01]  /*6940*/  LEA.HI R7, R4, R228.reuse, RZ, 0x5 ;  /* 0x000000e404077211 */ /* 0x080fe200078f28ff */
[----:B------:R-:W-:Y:S01]  /*6950*/  IMAD.SHL.U32 R3, R228, 0x80, RZ ;  /* 0x00000080e4037824 */ /* 0x000fe200078e00ff */
[----:B------:R-:W-:-:S02]  /*6960*/  LEA.HI R9, R4, R228, RZ, 0x6 ;  /* 0x000000e404097211 */ /* 0x000fc400078f30ff */
[--C-:B------:R-:W-:Y:S02]  /*6970*/  SHF.R.S32.HI R4, RZ, 0x2, R2.reuse ;  /* 0x00000002ff047819 */ /* 0x100fe40000011402 */
[----:B------:R-:W-:Y:S01]  /*6980*/  SHF.R.S32.HI R0, RZ, 0x1f, R2 ;  /* 0x0000001fff007819 */ /* 0x000fe20000011402 */
[----:B------:R-:W-:Y:S01]  /*6990*/  IMAD.SHL.U32 R2, R90, 0x40, RZ ;  /* 0x000000405a027824 */ /* 0x000fe200078e00ff */
[----:B------:R-:W-:Y:S01]  /*69a0*/  LOP3.LUT R10, R3, 0x180, RZ, 0xc0, !PT ;  /* 0x00000180030a7812 */ /* 0x000fe200078ec0ff */
[----:B------:R-:W-:Y:S01]  /*69b0*/  IMAD.SHL.U32 R3, R5, 0x4, RZ ;  /* 0x0000000405037824 */ /* 0x000fe200078e00ff */
[----:B------:R-:W-:Y:S01]  /*69c0*/  F2FP.PACK_AB R182, R89, R88 ;  /* 0x0000005859b6723e */ /* 0x000fe200000000ff */
[----:B------:R-:W-:Y:S01]  /*69d0*/  IMAD.SHL.U32 R88, R6, 0x8, RZ ;  /* 0x0000000806587824 */ /* 0x000fe200078e00ff */
[----:B------:R-:W-:Y:S02]  /*69e0*/  LEA.HI R0, R0, R4, RZ, 0x3 ;  /* 0x0000000400007211 */ /* 0x000fe400078f18ff */
[----:B------:R-:W-:-:S02]  /*69f0*/  LOP3.LUT R8, R2, 0x1c0, RZ, 0xc0, !PT ;  /* 0x000001c002087812 */ /* 0x000fc400078ec0ff */
[----:B------:R-:W-:Y:S02]  /*6a00*/  SHF.R.U32.HI R6, RZ, 0x1, R7 ;  /* 0x00000001ff067819 */ /* 0x000fe40000011607 */
[----:B------:R-:W-:Y:S02]  /*6a10*/  LOP3.LUT R5, R3, 0xfffffe00, RZ, 0xc0, !PT ;  /* 0xfffffe0003057812 */ /* 0x000fe400078ec0ff */
[----:B------:R-:W-:Y:S02]  /*6a20*/  LOP3.LUT R2, R0, 0xfffffff8, RZ, 0xc0, !PT ;  /* 0xfffffff800027812 */ /* 0x000fe400078ec0ff */
[----:B------:R-:W-:Y:S02]  /*6a30*/  LOP3.LUT R3, R8, 0x38, R88, 0xf8, !PT ;  /* 0x0000003808037812 */ /* 0x000fe400078ef858 */
[----:B------:R-:W-:Y:S02]  /*6a40*/  LOP3.LUT R0, R10, 0x30, R6, 0xf8, !PT ;  /* 0x000000300a007812 */ /* 0x000fe400078ef806 */
[----:B------:R-:W-:-:S02]  /*6a50*/  SHF.R.U32.HI R8, RZ, 0x3, R8 ;  /* 0x00000003ff087819 */ /* 0x000fc40000011608 */
[----:B------:R-:W-:Y:S02]  /*6a60*/  SHF.R.U32.HI R6, RZ, 0x3, R10 ;  /* 0x00000003ff067819 */ /* 0x000fe4000001160a */
[----:B------:R-:W-:Y:S01]  /*6a70*/  F2FP.PACK_AB R186, R83, R82 ;  /* 0x0000005253ba723e */ /* 0x000fe200000000ff */
[----:B------:R-:W-:Y:S01]  /*6a80*/  IMAD.SHL.U32 R83, R9, 0x8, RZ ;  /* 0x0000000809537824 */ /* 0x000fe200078e00ff */
[C---:B------:R-:W-:Y:S02]  /*6a90*/  LOP3.LUT R10, R0.reuse, 0x2800, RZ, 0xfc, !PT ;  /* 0x00002800000a7812 */ /* 0x040fe400078efcff */
[----:B------:R-:W-:Y:S02]  /*6aa0*/  F2FP.PACK_AB R105, R49, R48 ;  /* 0x000000303169723e */ /* 0x000fe400000000ff */
[----:B------:R-:W-:Y:S02]  /*6ab0*/  LOP3.LUT R82, R3, R8, RZ, 0x3c, !PT ;  /* 0x0000000803527212 */ /* 0x000fe400078e3cff */
[----:B------:R-:W-:-:S02]  /*6ac0*/  LOP3.LUT R27, R0, 0x2c40, RZ, 0xfc, !PT ;  /* 0x00002c40001b7812 */ /* 0x000fc400078efcff */
[----:B------:R-:W-:Y:S02]  /*6ad0*/  F2FP.PACK_AB R174, R57, R56 ;  /* 0x0000003839ae723e */ /* 0x000fe400000000ff */
[----:B------:R-:W-:Y:S02]  /*6ae0*/  IADD3 R2, R5, R4, -R2 ;  /* 0x0000000405027210 */ /* 0x000fe40007ffe802 */
[----:B------:R-:W-:Y:S02]  /*6af0*/  LOP3.LUT R43, R6, R0, RZ, 0x3c, !PT ;  /* 0x00000000062b7212 */ /* 0x000fe400078e3cff */
[C---:B------:R-:W-:Y:S02]  /*6b00*/  LOP3.LUT R3, R0.reuse, 0x3848, RZ, 0xfc, !PT ;  /* 0x0000384800037812 */ /* 0x040fe400078efcff */
[C---:B------:R-:W-:Y:S02]  /*6b10*/  LOP3.LUT R16, R0.reuse, 0x8, RZ, 0xfc, !PT ;  /* 0x0000000800107812 */ /* 0x040fe400078efcff */
[----:B------:R-:W-:-:S02]  /*6b20*/  LOP3.LUT R48, R0, 0x3040, RZ, 0xfc, !PT ;  /* 0x0000304000307812 */ /* 0x000fc400078efcff */
[----:B------:R-:W-:Y:S02]  /*6b30*/  F2FP.PACK_AB R176, R59, R58 ;  /* 0x0000003a3bb0723e */ /* 0x000fe400000000ff */
[C---:B------:R-:W-:Y:S02]  /*6b40*/  LOP3.LUT R17, R0.reuse, 0x40, RZ, 0xfc, !PT ;  /* 0x0000004000117812 */ /* 0x040fe400078efcff */
[C---:B------:R-:W-:Y:S02]  /*6b50*/  LOP3.LUT R14, R0.reuse, 0x1400, RZ, 0xfc, !PT ;  /* 0x00001400000e7812 */ /* 0x040fe400078efcff */
[C---:B------:R-:W-:Y:S02]  /*6b60*/  LOP3.LUT R7, R0.reuse, 0x2848, RZ, 0xfc, !PT ;  /* 0x0000284800077812 */ /* 0x040fe400078efcff */
[C---:B------:R-:W-:Y:S02]  /*6b70*/  LOP3.LUT R6, R0.reuse, 0x400, RZ, 0xfc, !PT ;  /* 0x0000040000067812 */ /* 0x040fe400078efcff */
[----:B------:R-:W-:-:S02]  /*6b80*/  LOP3.LUT R5, R0, 0x440, RZ, 0xfc, !PT ;  /* 0x0000044000057812 */ /* 0x000fc400078efcff */
[C---:B------:R-:W-:Y:S02]  /*6b90*/  LOP3.LUT R18, R0.reuse, 0x448, RZ, 0xfc, !PT ;  /* 0x0000044800127812 */ /* 0x040fe400078efcff */
[C---:B------:R-:W-:Y:S02]  /*6ba0*/  LOP3.LUT R56, R0.reuse, 0xc08, RZ, 0xfc, !PT ;  /* 0x00000c0800387812 */ /* 0x040fe400078efcff */
[----:B------:R-:W-:Y:S02]  /*6bb0*/  F2FP.PACK_AB R109, R55, R54 ;  /* 0x00000036376d723e */ /* 0x000fe400000000ff */
[C---:B------:R-:W-:Y:S02]  /*6bc0*/  LOP3.LUT R15, R0.reuse, 0x48, RZ, 0xfc, !PT ;  /* 0x00000048000f7812 */ /* 0x040fe400078efcff */
[C---:B------:R-:W-:Y:S02]  /*6bd0*/  LOP3.LUT R4, R0.reuse, 0x408, RZ, 0xfc, !PT ;  /* 0x0000040800047812 */ /* 0x040fe400078efcff */
[----:B------:R-:W-:-:S02]  /*6be0*/  LOP3.LUT R33, R0, 0x840, RZ, 0xfc, !PT ;  /* 0x0000084000217812 */ /* 0x000fc400078efcff */
[C---:B------:R-:W-:Y:S02]  /*6bf0*/  LOP3.LUT R34, R0.reuse, 0x808, RZ, 0xfc, !PT ;  /* 0x0000080800227812 */ /* 0x040fe400078efcff */
[C---:B------:R-:W-:Y:S02]  /*6c00*/  LOP3.LUT R40, R0.reuse, 0x1c40, RZ, 0xfc, !PT ;  /* 0x00001c4000287812 */ /* 0x040fe400078efcff */
[----:B------:R-:W-:Y:S02]  /*6c10*/  LOP3.LUT R58, R0, 0x2000, RZ, 0xfc, !PT ;  /* 0x00002000003a7812 */ /* 0x000fe400078efcff */
[----:B------:R-:W-:Y:S02]  /*6c20*/  LOP3.LUT R35, R10, 0x180, RZ, 0xc0, !PT ;  /* 0x000001800a237812 */ /* 0x000fe400078ec0ff */
[----:B------:R-:W-:Y:S02]  /*6c30*/  F2FP.PACK_AB R104, R45, R44 ;  /* 0x0000002c2d68723e */ /* 0x000fe400000000ff */
[----:B------:R-:W-:-:S02]  /*6c40*/  F2FP.PACK_AB R107, R53, R52 ;  /* 0x00000034356b723e */ /* 0x000fc400000000ff */
        /* <DEDUP_REMOVED lines=11> */
[----:B------:R-:W-:-:S02]  /*6d00*/  F2FP.PACK_AB R106, R47, R46 ;  /* 0x0000002e2f6a723e */ /* 0x000fc400000000ff */
[----:B------:R-:W-:Y:S02]  /*6d10*/  F2FP.PACK_AB R108, R51, R50 ;  /* 0x00000032336c723e */ /* 0x000fe400000000ff */
[----:B------:R-:W-:Y:S02]  /*6d20*/  F2FP.PACK_AB R173, R61, R60 ;  /* 0x0000003c3dad723e */ /* 0x000fe400000000ff */
[----:B------:R-:W-:Y:S02]  /*6d30*/  F2FP.PACK_AB R180, R79, R78 ;  /* 0x0000004e4fb4723e */ /* 0x000fe400000000ff */
        /* <DEDUP_REMOVED lines=10> */
[----:B------:R-:W-:Y:S02]  /*6de0*/  LOP3.LUT R77, R0, 0x2448, RZ, 0xfc, !PT ;  /* 0x00002448004d7812 */ /* 0x000fe400078efcff */
[----:B------:R-:W-:Y:S02]  /*6df0*/  LOP3.LUT R52, R3, 0x1c0, RZ, 0xc0, !PT ;  /* 0x000001c003347812 */ /* 0x000fe400078ec0ff */
[----:B------:R-:W-:Y:S02]  /*6e00*/  LOP3.LUT R49, R16, 0x180, RZ, 0xc0, !PT ;  /* 0x0000018010317812 */ /* 0x000fe400078ec0ff */
[----:B------:R-:W-:Y:S02]  /*6e10*/  LOP3.LUT R27, R48, 0x1c0, RZ, 0xc0, !PT ;  /* 0x000001c0301b7812 */ /* 0x000fe400078ec0ff */
[----:B------:R-:W-:-:S02]  /*6e20*/  F2FP.PACK_AB R111, R65, R64 ;  /* 0x00000040416f723e */ /* 0x000fc400000000ff */
[----:B------:R-:W-:Y:S02]  /*6e30*/  F2FP.PACK_AB R172, R63, R62 ;  /* 0x0000003e3fac723e */ /* 0x000fe400000000ff */
[----:B------:R-:W-:Y:S02]  /*6e40*/  F2FP.PACK_AB R175, R69, R68 ;  /* 0x0000004445af723e */ /* 0x000fe400000000ff */
[----:B------:R-:W-:Y:S02]  /*6e50*/  F2FP.PACK_AB R178, R71, R70 ;  /* 0x0000004647b2723e */ /* 0x000fe400000000ff */
[----:B------:R-:W-:Y:S02]  /*6e60*/  F2FP.PACK_AB R177, R73, R72 ;  /* 0x0000004849b1723e */ /* 0x000fe400000000ff */
[----:B------:R-:W-:Y:S02]  /*6e70*/  F2FP.PACK_AB R179, R75, R74 ;  /* 0x0000004a4bb3723e */ /* 0x000fe400000000ff */
[----:B------:R-:W-:-:S02]  /*6e80*/  LOP3.LUT R44, R0, 0x1c08, RZ, 0xfc, !PT ;  /* 0x00001c08002c7812 */ /* 0x000fc400078efcff */
[C---:B------:R-:W-:Y:S02]  /*6e90*/  LOP3.LUT R47, R0.reuse, 0x3000, RZ, 0xfc, !PT ;  /* 0x00003000002f7812 */ /* 0x040fe400078efcff */
[C---:B------:R-:W-:Y:S02]  /*6ea0*/  LOP3.LUT R50, R0.reuse, 0x3008, RZ, 0xfc, !PT ;  /* 0x0000300800327812 */ /* 0x040fe400078efcff */
[C---:B------:R-:W-:Y:S02]  /*6eb0*/  LOP3.LUT R53, R0.reuse, 0x3048, RZ, 0xfc, !PT ;  /* 0x0000304800357812 */ /* 0x040fe400078efcff */
[C---:B------:R-:W-:Y:S02]  /*6ec0*/  LOP3.LUT R55, R0.reuse, 0xc40, RZ, 0xfc, !PT ;  /* 0x00000c4000377812 */ /* 0x040fe400078efcff */
[C---:B------:R-:W-:Y:S02]  /*6ed0*/  LOP3.LUT R60, R0.reuse, 0x2008, RZ, 0xfc, !PT ;  /* 0x00002008003c7812 */ /* 0x040fe400078efcff */
        /* <DEDUP_REMOVED lines=8> */
[----:B------:R-:W-:Y:S01]  /*6f60*/  F2FP.PACK_AB R184, R81, R80 ;  /* 0x0000005051b8723e */ /* 0x000fe200000000ff */
[----:B------:R-:W-:Y:S01]  /*6f70*/  IMAD.IADD R81, R2, 0x1, R43 ;  /* 0x0000000102517824 */ /* 0x000fe200078e022b */
        /* <DEDUP_REMOVED lines=43> */
[----:B------:R-:W-:Y:S02]  /*7230*/  LOP3.LUT R31, R50, 0x180, RZ, 0xc0, !PT ;  /* 0x00000180321f7812 */ /* 0x000fe400078ec0ff */
[----:B------:R-:W-:Y:S02]  /*7240*/  LOP3.LUT R34, R53, 0x1c0, RZ, 0xc0, !PT ;  /* 0x000001c035227812 */ /* 0x000fe400078ec0ff */
[----:B------:R-:W-:-:S02]  /*7250*/  LOP3.LUT R45, R55, 0x1c0, RZ, 0xc0, !PT ;  /* 0x000001c0372d7812 */ /* 0x000fc400078ec0ff */
[----:B------:R-:W-:Y:S02]  /*7260*/  LOP3.LUT R60, R60, 0x180, RZ, 0xc0, !PT ;  /* 0x000001803c3c7812 */ /* 0x000fe400078ec0ff */
[----:B------:R-:W-:Y:S02]  /*7270*/  LOP3.LUT R78, R78, 0x180, RZ, 0xc0, !PT ;  /* 0x000001804e4e7812 */ /* 0x000fe400078ec0ff */
[----:B------:R-:W-:Y:S02]  /*7280*/  SHF.R.U32.HI R57, RZ, 0x3, R51 ;  /* 0x00000003ff397819 */ /* 0x000fe40000011633 */
[----:B------:R-:W-:Y:S02]  /*7290*/  SHF.R.U32.HI R52, RZ, 0x3, R42 ;  /* 0x00000003ff347819 */ /* 0x000fe4000001162a */
[----:B------:R-:W-:Y:S02]  /*72a0*/  SHF.R.U32.HI R43, RZ, 0x3, R25 ;  /* 0x00000003ff2b7819 */ /* 0x000fe40000011619 */
        /* <DEDUP_REMOVED lines=15> */
[----:B------:R-:W-:Y:S02]  /*73a0*/  SHF.R.U32.HI R42, RZ, 0x3, R22 ;  /* 0x00000003ff2a7819 */ /* 0x000fe40000011616 */
[----:B------:R-:W-:Y:S02]  /*73b0*/  SHF.R.U32.HI R25, RZ, 0x3, R6 ;  /* 0x00000003ff197819 */ /* 0x000fe40000011606 */
[----:B------:R-:W-:Y:S02]  /*73c0*/  SHF.R.U32.HI R24, RZ, 0x3, R5 ;  /* 0x00000003ff187819 */ /* 0x000fe40000011605 */
[----:B------:R-:W-:-:S02]  /*73d0*/  LOP3.LUT R80, R80, 0x180, RZ, 0xc0, !PT ;  /* 0x0000018050507812 */ /* 0x000fc400078ec0ff */
        /* <DEDUP_REMOVED lines=22> */
[----:B------:R-:W-:Y:S02]  /*7540*/  F2FP.PACK_AB R110, R67, R66 ;  /* 0x00000042436e723e */ /* 0x000fe400000000ff */
        /* <DEDUP_REMOVED lines=14> */
[----:B------:R-:W-:Y:S02]  /*7630*/  LOP3.LUT R68, R57, 0x40, R0, 0x1e, !PT ;  /* 0x0000004039447812 */ /* 0x000fe400078e1e00 */
[----:B------:R-:W-:Y:S02]  /*7640*/  F2FP.PACK_AB R185, R87, R86 ;  /* 0x0000005657b9723e */ /* 0x000fe400000000ff */
        /* <DEDUP_REMOVED lines=13> */
[--C-:B------:R-:W-:Y:S02]  /*7720*/  LOP3.LUT R67, R55, 0x8, R0.reuse, 0x1e, !PT ;  /* 0x0000000837437812 */ /* 0x100fe400078e1e00 */
[----:B------:R-:W-:-:S02]  /*7730*/  LOP3.LUT R45, R25, 0x840, R0, 0x1e, !PT ;  /* 0x00000840192d7812 */ /* 0x000fc400078e1e00 */
[----:B------:R-:W-:Y:S02]  /*7740*/  SHF.R.U32.HI R80, RZ, 0x3, R80 ;  /* 0x00000003ff507819 */ /* 0x000fe40000011650 */
[--C-:B------:R-:W-:Y:S01]  /*7750*/  LOP3.LUT R86, R59, 0x3848, R0.reuse, 0x1e, !PT ;  /* 0x000038483b567812 */ /* 0x100fe200078e1e00 */
[C---:B------:R-:W-:Y:S01]  /*7760*/  IMAD.IADD R45, R2.reuse, 0x1, R45 ;  /* 0x00000001022d7824 */ /* 0x040fe200078e022d */
[--C-:B------:R-:W-:Y:S02]  /*7770*/  LOP3.LUT R66, R53, 0x48, R0.reuse, 0x1e, !PT ;  /* 0x0000004835427812 */ /* 0x100fe400078e1e00 */
[----:B------:R-:W-:Y:S01]  /*7780*/  LOP3.LUT R64, R51, 0x1440, R0, 0x1e, !PT ;  /* 0x0000144033407812 */ /* 0x000fe200078e1e00 */
[----:B------:R-:W-:Y:S01]  /*7790*/  IMAD.IADD R86, R2, 0x1, R86 ;  /* 0x0000000102567824 */ /* 0x000fe200078e0256 */
[--C-:B------:R-:W-:Y:S02]  /*77a0*/  LOP3.LUT R62, R47, 0x2800, R0.reuse, 0x1e, !PT ;  /* 0x000028002f3e7812 */ /* 0x100fe400078e1e00 */
[----:B------:R-:W-:-:S02]  /*77b0*/  LOP3.LUT R61, R46, 0x2840, R0, 0x1e, !PT ;  /* 0x000028402e3d7812 */ /* 0x000fc400078e1e00 */
[--C-:B------:R-:W-:Y:S02]  /*77c0*/  LOP3.LUT R25, R5, 0x2000, R0.reuse, 0x1e, !PT ;  /* 0x0000200005197812 */ /* 0x100fe400078e1e00 */
[--C-:B------:R-:W-:Y:S02]  /*77d0*/  LOP3.LUT R65, R52, 0x1400, R0.reuse, 0x1e, !PT ;  /* 0x0000140034417812 */ /* 0x100fe400078e1e00 */
[--C-:B------:R-:W-:Y:S02]  /*77e0*/  LOP3.LUT R31, R49, 0x1448, R0.reuse, 0x1e, !PT ;  /* 0x00001448311f7812 */ /* 0x100fe400078e1e00 */
[--C-:B------:R-:W-:Y:S02]  /*77f0*/  LOP3.LUT R60, R44, 0x2808, R0.reuse, 0x1e, !PT ;  /* 0x000028082c3c7812 */ /* 0x100fe400078e1e00 */
[--C-:B------:R-:W-:Y:S01]  /*7800*/  LOP3.LUT R51, R42, 0x400, R0.reuse, 0x1e, !PT ;  /* 0x000004002a337812 */ /* 0x100fe200078e1e00 */
[----:B------:R-:W-:Y:S01]  /*7810*/  IMAD.IADD R31, R2, 0x1, R31 ;  /* 0x00000001021f7824 */ /* 0x000fe200078e021f */
[----:B------:R-:W-:-:S02]  /*7820*/  LOP3.LUT R55, R39, 0x408, R0, 0x1e, !PT ;  /* 0x0000040827377812 */ /* 0x000fc400078e1e00 */
[--C-:B------:R-:W-:Y:S01]  /*7830*/  LOP3.LUT R57, R38, 0x448, R0.reuse, 0x1e, !PT ;  /* 0x0000044826397812 */ /* 0x100fe200078e1e00 */
[C---:B------:R-:W-:Y:S01]  /*7840*/  IMAD.IADD R51, R2.reuse, 0x1, R51 ;  /* 0x0000000102337824 */ /* 0x040fe200078e0233 */
[--C-:B------:R-:W-:Y:S01]  /*7850*/  LOP3.LUT R59, R37, 0x1800, R0.reuse, 0x1e, !PT ;  /* 0x00001800253b7812 */ /* 0x100fe200078e1e00 */
[----:B------:R-:W-:Y:S01]  /*7860*/  IMAD.IADD R55, R2, 0x1, R55 ;  /* 0x0000000102377824 */ /* 0x000fe200078e0237 */
[--C-:B------:R-:W-:Y:S01]  /*7870*/  LOP3.LUT R58, R36, 0x1840, R0.reuse, 0x1e, !PT ;  /* 0x00001840243a7812 */ /* 0x100fe200078e1e00 */
[C---:B------:R-:W-:Y:S01]  /*7880*/  IMAD.IADD R57, R2.reuse, 0x1, R57 ;  /* 0x0000000102397824 */ /* 0x040fe200078e0239 */
[--C-:B------:R-:W-:Y:S01]  /*7890*/  LOP3.LUT R56, R35, 0x1808, R0.reuse, 0x1e, !PT ;  /* 0x0000180823387812 */ /* 0x100fe200078e1e00 */
[C---:B------:R-:W-:Y:S01]  /*78a0*/  IMAD.IADD R59, R2.reuse, 0x1, R59 ;  /* 0x00000001023b7824 */ /* 0x040fe200078e023b */
[----:B------:R-:W-:Y:S01]  /*78b0*/  LOP3.LUT R54, R33, 0x1848, R0, 0x1e, !PT ;  /* 0x0000184821367812 */ /* 0x000fe200078e1e00 */
[C---:B------:R-:W-:Y:S01]  /*78c0*/  IMAD.IADD R58, R2.reuse, 0x1, R58 ;  /* 0x00000001023a7824 */ /* 0x040fe200078e023a */
[----:B------:R-:W-:Y:S01]  /*78d0*/  LOP3.LUT R48, R29, 0x2c08, R0, 0x1e, !PT ;  /* 0x00002c081d307812 */ /* 0x000fe200078e1e00 */
[----:B------:R-:W-:Y:S01]  /*78e0*/  IMAD.IADD R56, R2, 0x1, R56 ;  /* 0x0000000102387824 */ /* 0x000fe200078e0238 */
[----:B------:R-:W-:Y:S01]  /*78f0*/  LOP3.LUT R47, R28, 0x2c48, R0, 0x1e, !PT ;  /* 0x00002c481c2f7812 */ /* 0x000fe200078e1e00 */
[----:B------:R-:W-:Y:S01]  /*7900*/  IMAD.IADD R54, R2, 0x1, R54 ;  /* 0x0000000102367824 */ /* 0x000fe200078e0236 */
[----:B------:R-:W-:Y:S01]  /*7910*/  LOP3.LUT R46, R26, 0x800, R0, 0x1e, !PT ;  /* 0x000008001a2e7812 */ /* 0x000fe200078e1e00 */
[----:B------:R-:W-:Y:S01]  /*7920*/  IMAD.IADD R48, R2, 0x1, R48 ;  /* 0x0000000102307824 */ /* 0x000fe200078e0230 */
[--C-:B------:R-:W-:Y:S01]  /*7930*/  LOP3.LUT R19, R4, 0x2040, R0.reuse, 0x1e, !PT ;  /* 0x0000204004137812 */ /* 0x100fe200078e1e00 */
[C---:B------:R-:W-:Y:S01]  /*7940*/  IMAD.IADD R47, R2.reuse, 0x1, R47 ;  /* 0x00000001022f7824 */ /* 0x040fe200078e022f */
[----:B------:R-:W-:Y:S01]  /*7950*/  LOP3.LUT R5, R77, 0x2448, R0, 0x1e, !PT ;  /* 0x000024484d057812 */ /* 0x000fe200078e1e00 */
[----:B------:R-:W-:Y:S01]  /*7960*/  IMAD.IADD R46, R2, 0x1, R46 ;  /* 0x00000001022e7824 */ /* 0x000fe200078e022e */
[--C-:B------:R-:W-:Y:S01]  /*7970*/  LOP3.LUT R63, R50, 0x1408, R0.reuse, 0x1e, !PT ;  /* 0x00001408323f7812 */ /* 0x100fe200078e1e00 */
[----:B------:R-:W-:Y:S01]  /*7980*/  IMAD.SHL.U32 R31, R31, 0x2, RZ ;  /* 0x000000021f1f7824 */ /* 0x000fe200078e00ff */
[----:B------:R-:W-:-:S02]  /*7990*/  LOP3.LUT R49, R43, 0x2848, R0, 0x1e, !PT ;  /* 0x000028482b317812 */ /* 0x000fc400078e1e00 */
[----:B------:R-:W-:Y:S01]  /*79a0*/  LOP3.LUT R44, R24, 0x808, R0, 0x1e, !PT ;  /* 0x00000808182c7812 */ /* 0x000fe200078e1e00 */
[C---:B------:R-:W-:Y:S01]  /*79b0*/  IMAD.IADD R24, R2.reuse, 0x1, R68 ;  /* 0x0000000102187824 */ /* 0x040fe200078e0244 */
[--C-:B------:R-:W-:Y:S01]  /*79c0*/  LOP3.LUT R42, R17, 0x1c00, R0.reuse, 0x1e, !PT ;  /* 0x00001c00112a7812 */ /* 0x100fe200078e1e00 */
[----:B------:R-:W-:Y:S01]  /*79d0*/  IMAD.IADD R49, R2, 0x1, R49 ;  /* 0x0000000102317824 */ /* 0x000fe200078e0231 */
[--C-:B------:R-:W-:Y:S01]  /*79e0*/  LOP3.LUT R40, R16, 0x1c40, R0.reuse, 0x1e, !PT ;  /* 0x00001c4010287812 */ /* 0x100fe200078e1e00 */
[----:B------:R-:W-:Y:S01]  /*79f0*/  IMAD.SHL.U32 R24, R24, 0x2, RZ ;  /* 0x0000000218187824 */ /* 0x000fe200078e00ff */
[----:B------:R-:W-:Y:S01]  /*7a00*/  LOP3.LUT R39, R15, 0x1c08, R0, 0x1e, !PT ;  /* 0x00001c080f277812 */ /* 0x000fe200078e1e00 */
[----:B------:R-:W-:Y:S01]  /*7a10*/  IMAD.IADD R44, R2, 0x1, R44 ;  /* 0x00000001022c7824 */ /* 0x000fe200078e022c */
[----:B------:R-:W-:Y:S01]  /*7a20*/  LOP3.LUT R38, R14, 0x1c48, R0, 0x1e, !PT ;  /* 0x00001c480e267812 */ /* 0x000fe200078e1e00 */
[C---:B------:R-:W-:Y:S01]  /*7a30*/  IMAD.IADD R42, R2.reuse, 0x1, R42 ;  /* 0x00000001022a7824 */ /* 0x040fe200078e022a */
[----:B------:R-:W-:Y:S01]  /*7a40*/  LOP3.LUT R37, R13, 0x3000, R0, 0x1e, !PT ;  /* 0x000030000d257812 */ /* 0x000fe200078e1e00 */
[----:B------:R-:W-:Y:S01]  /*7a50*/  IMAD.IADD R40, R2, 0x1, R40 ;  /* 0x0000000102287824 */ /* 0x000fe200078e0228 */
[--C-:B------:R-:W-:Y:S01]  /*7a60*/  LOP3.LUT R36, R12, 0x3040, R0.reuse, 0x1e, !PT ;  /* 0x000030400c247812 */ /* 0x100fe200078e1e00 */
[----:B------:R-:W-:Y:S01]  /*7a70*/  IMAD.IADD R39, R2, 0x1, R39 ;  /* 0x0000000102277824 */ /* 0x000fe200078e0227 */
[----:B------:R-:W-:-:S02]  /*7a80*/  LOP3.LUT R35, R11, 0x3008, R0, 0x1e, !PT ;  /* 0x000030080b237812 */ /* 0x000fc400078e1e00 */
[--C-:B------:R-:W-:Y:S02]  /*7a90*/  LOP3.LUT R34, R10, 0x3048, R0.reuse, 0x1e, !PT ;  /* 0x000030480a227812 */ /* 0x100fe400078e1e00 */
[--C-:B------:R-:W-:Y:S02]  /*7aa0*/  LOP3.LUT R33, R9, 0xc00, R0.reuse, 0x1e, !PT ;  /* 0x00000c0009217812 */ /* 0x100fe400078e1e00 */
[--C-:B------:R-:W-:Y:S02]  /*7ab0*/  LOP3.LUT R29, R8, 0xc40, R0.reuse, 0x1e, !PT ;  /* 0x00000c40081d7812 */ /* 0x100fe400078e1e00 */
[--C-:B------:R-:W-:Y:S02]  /*7ac0*/  LOP3.LUT R28, R7, 0xc08, R0.reuse, 0x1e, !PT ;  /* 0x00000c08071c7812 */ /* 0x100fe400078e1e00 */
[--C-:B------:R-:W-:Y:S02]  /*7ad0*/  LOP3.LUT R26, R6, 0xc48, R0.reuse, 0x1e, !PT ;  /* 0x00000c48061a7812 */ /* 0x100fe400078e1e00 */
[----:B------:R-:W-:-:S02]  /*7ae0*/  LOP3.LUT R18, R3, 0x2008, R0, 0x1e, !PT ;  /* 0x0000200803127812 */ /* 0x000fc400078e1e00 */
[--C-:B------:R-:W-:Y:S02]  /*7af0*/  LOP3.LUT R4, R78, 0x3800, R0.reuse, 0x1e, !PT ;  /* 0x000038004e047812 */ /* 0x100fe400078e1e00 */
[----:B------:R-:W-:Y:S01]  /*7b00*/  LOP3.LUT R53, R41, 0x440, R0, 0x1e, !PT ;  /* 0x0000044029357812 */ /* 0x000fe200078e1e00 */
[----:B------:R-:W-:Y:S01]  /*7b10*/  IMAD.IADD R41, R2, 0x1, R60 ;  /* 0x0000000102297824 */ /* 0x000fe200078e023c */
[--C-:B------:R-:W-:Y:S01]  /*7b20*/  LOP3.LUT R52, R32, 0x2c00, R0.reuse, 0x1e, !PT ;  /* 0x00002c0020347812 */ /* 0x100fe200078e1e00 */
[----:B------:R-:W-:Y:S01]  /*7b30*/  IMAD.IADD R32, R2, 0x1, R63 ;  /* 0x0000000102207824 */ /* 0x000fe200078e023f */
[----:B------:R-:W-:Y:S01]  /*7b40*/  LOP3.LUT R50, R30, 0x2c40, R0, 0x1e, !PT ;  /* 0x00002c401e327812 */ /* 0x000fe200078e1e00 */
[----:B------:R-:W-:Y:S01]  /*7b50*/  IMAD.IADD R30, R2, 0x1, R62 ;  /* 0x00000001021e7824 */ /* 0x000fe200078e023e */
[----:B------:R-:W-:Y:S01]  /*7b60*/  LOP3.LUT R43, R22, 0x848, R0, 0x1e, !PT ;  /* 0x00000848162b7812 */ /* 0x000fe200078e1e00 */
[----:B------:R-:W-:Y:S01]  /*7b70*/  IMAD.IADD R22, R2, 0x1, R66 ;  /* 0x0000000102167824 */ /* 0x000fe200078e0242 */
[----:B------:R-:W-:Y:S01]  /*7b80*/  LOP3.LUT R17, R20, 0x2048, R0, 0x1e, !PT ;  /* 0x0000204814117812 */ /* 0x000fe200078e1e00 */
[C---:B------:R-:W-:Y:S01]  /*7b90*/  IMAD.IADD R20, R2.reuse, 0x1, R64 ;  /* 0x0000000102147824 */ /* 0x040fe200078e0240 */
[--C-:B------:R-:W-:Y:S01]  /*7ba0*/  LOP3.LUT R16, R21, 0x3400, R0.reuse, 0x1e, !PT ;  /* 0x0000340015107812 */ /* 0x100fe200078e1e00 */
[C---:B------:R-:W-:Y:S01]  /*7bb0*/  IMAD.IADD R21, R2.reuse, 0x1, R65 ;  /* 0x0000000102157824 */ /* 0x040fe200078e0241 */
[--C-:B------:R-:W-:Y:S01]  /*7bc0*/  LOP3.LUT R15, R23, 0x3440, R0.reuse, 0x1e, !PT ;  /* 0x00003440170f7812 */ /* 0x100fe200078e1e00 */
[C---:B------:R-:W-:Y:S01]  /*7bd0*/  IMAD.IADD R23, R2.reuse, 0x1, R67 ;  /* 0x0000000102177824 */ /* 0x040fe200078e0243 */
[--C-:B------:R-:W-:Y:S01]  /*7be0*/  LOP3.LUT R14, R27, 0x3408, R0.reuse, 0x1e, !PT ;  /* 0x000034081b0e7812 */ /* 0x100fe200078e1e00 */
[C---:B------:R-:W-:Y:S01]  /*7bf0*/  IMAD.IADD R27, R2.reuse, 0x1, R61 ;  /* 0x00000001021b7824 */ /* 0x040fe200078e023d */
[----:B------:R-:W-:Y:S01]  /*7c00*/  LOP3.LUT R13, R69, 0x3448, R0, 0x1e, !PT ;  /* 0x00003448450d7812 */ /* 0x000fe200078e1e00 */
[----:B------:R-:W-:Y:S01]  /*7c10*/  IMAD.IADD R62, R2, 0x1, R38 ;  /* 0x00000001023e7824 */ /* 0x000fe200078e0226 */
[--C-:B------:R-:W-:Y:S01]  /*7c20*/  LOP3.LUT R12, R70, 0x1000, R0.reuse, 0x1e, !PT ;  /* 0x00001000460c7812 */ /* 0x100fe200078e1e00 */
[----:B------:R-:W-:Y:S01]  /*7c30*/  IMAD.IADD R61, R2, 0x1, R37 ;  /* 0x00000001023d7824 */ /* 0x000fe200078e0225 */
[--C-:B------:R-:W-:Y:S01]  /*7c40*/  LOP3.LUT R11, R71, 0x1040, R0.reuse, 0x1e, !PT ;  /* 0x00001040470b7812 */ /* 0x100fe200078e1e00 */
[----:B------:R-:W-:Y:S01]  /*7c50*/  IMAD.SHL.U32 R23, R23, 0x2, RZ ;  /* 0x0000000217177824 */ /* 0x000fe200078e00ff */
[--C-:B------:R-:W-:Y:S01]  /*7c60*/  LOP3.LUT R10, R72, 0x1008, R0.reuse, 0x1e, !PT ;  /* 0x00001008480a7812 */ /* 0x100fe200078e1e00 */
[----:B------:R-:W-:Y:S01]  /*7c70*/  IMAD.IADD R53, R2, 0x1, R53 ;  /* 0x0000000102357824 */ /* 0x000fe200078e0235 */
[--C-:B------:R-:W-:Y:S01]  /*7c80*/  LOP3.LUT R9, R73, 0x1048, R0.reuse, 0x1e, !PT ;  /* 0x0000104849097812 */ /* 0x100fe200078e1e00 */
[----:B------:R-:W-:Y:S01]  /*7c90*/  IMAD.SHL.U32 R73, R81, 0x2, RZ ;  /* 0x0000000251497824 */ /* 0x000fe200078e00ff */
[----:B------:R-:W-:Y:S01]  /*7ca0*/  LOP3.LUT R8, R74, 0x2400, R0, 0x1e, !PT ;  /* 0x000024004a087812 */ /* 0x000fe200078e1e00 */
[C---:B------:R-:W-:Y:S01]  /*7cb0*/  IMAD.IADD R52, R2.reuse, 0x1, R52 ;  /* 0x0000000102347824 */ /* 0x040fe200078e0234 */
[----:B------:R-:W-:Y:S01]  /*7cc0*/  LOP3.LUT R7, R75, 0x2440, R0, 0x1e, !PT ;  /* 0x000024404b077812 */ /* 0x000fe200078e1e00 */
[----:B------:R-:W-:Y:S01]  /*7cd0*/  IMAD.IADD R50, R2, 0x1, R50 ;  /* 0x0000000102327824 */ /* 0x000fe200078e0232 */
[--C-:B------:R-:W-:Y:S01]  /*7ce0*/  LOP3.LUT R6, R76, 0x2408, R0.reuse, 0x1e, !PT ;  /* 0x000024084c067812 */ /* 0x100fe200078e1e00 */
[C---:B------:R-:W-:Y:S01]  /*7cf0*/  IMAD.IADD R43, R2.reuse, 0x1, R43 ;  /* 0x00000001022b7824 */ /* 0x040fe200078e022b */
[--C-:B------:R-:W-:Y:S01]  /*7d00*/  LOP3.LUT R3, R79, 0x3840, R0.reuse, 0x1e, !PT ;  /* 0x000038404f037812 */ /* 0x100fe200078e1e00 */
[----:B------:R-:W-:Y:S01]  /*7d10*/  IMAD.IADD R79, R2, 0x1, R5 ;  /* 0x00000001024f7824 */ /* 0x000fe200078e0205 */
[----:B------:R-:W-:Y:S01]  /*7d20*/  LOP3.LUT R0, R80, 0x3808, R0, 0x1e, !PT ;  /* 0x0000380850007812 */ /* 0x000fe200078e1e00 */
[C---:B------:R-:W-:Y:S01]  /*7d30*/  IMAD.IADD R60, R2.reuse, 0x1, R36 ;  /* 0x00000001023c7824 */ /* 0x040fe200078e0224 */
[----:B------:R-:W-:Y:S01]  /*7d40*/  F2FP.PACK_AB R183, R85, R84 ;  /* 0x0000005455b7723e */ /* 0x000fe200000000ff */
[----:B------:R-:W-:Y:S01]  /*7d50*/  IMAD.IADD R85, R2, 0x1, R4 ;  /* 0x0000000102557824 */ /* 0x000fe200078e0204 */
[----:B------:R-:W-:Y:S01]  /*7d60*/  PRMT R89, R104, 0x7610, R89 ;  /* 0x0000761068597816 */ /* 0x000fe20000000059 */
[C---:B------:R-:W-:Y:S01]  /*7d70*/  IMAD.IADD R84, R2.reuse, 0x1, R3 ;  /* 0x0000000102547824 */ /* 0x040fe200078e0203 */
[----:B------:R-:W-:Y:S01]  /*7d80*/  F2FP.PACK_AB R92, R93, R92 ;  /* 0x0000005c5d5c723e */ /* 0x000fe200000000ff */
[----:B------:R-:W-:Y:S01]  /*7d90*/  IMAD.IADD R37, R2, 0x1, R35 ;  /* 0x0000000102257824 */ /* 0x000fe200078e0223 */
[----:B------:R-:W-:Y:S01]  /*7da0*/  PRMT R5, R104, 0x7632, R5 ;  /* 0x0000763268057816 */ /* 0x000fe20000000005 */
[----:B------:R-:W-:Y:S01]  /*7db0*/  IMAD.IADD R38, R2, 0x1, R34 ;  /* 0x0000000102267824 */ /* 0x000fe200078e0222 */
[----:B------:R-:W-:Y:S01]  /*7dc0*/  LOP3.LUT R93, R82, 0x7ffffe00, R83, 0xf8, !PT ;  /* 0x7ffffe00525d7812 */ /* 0x000fe200078ef853 */
[----:B------:R-:W-:Y:S01]  /*7dd0*/  IMAD.IADD R67, R2, 0x1, R33 ;  /* 0x0000000102437824 */ /* 0x000fe200078e0221 */
[----:B------:R-:W-:Y:S01]  /*7de0*/  PRMT R4, R106, 0x7610, R4 ;  /* 0x000076106a047816 */ /* 0x000fe20000000004 */
[----:B------:R-:W-:Y:S01]  /*7df0*/  IMAD.IADD R66, R2, 0x1, R29 ;  /* 0x0000000102427824 */ /* 0x000fe200078e021d */
[----:B------:R-:W-:Y:S01]  /*7e00*/  PRMT R3, R106, 0x7632, R3 ;  /* 0x000076326a037816 */ /* 0x000fe20000000003 */
[C---:B------:R-:W-:Y:S01]  /*7e10*/  IMAD.IADD R65, R2.reuse, 0x1, R28 ;  /* 0x0000000102417824 */ /* 0x040fe200078e021c */
[----:B------:R1:W-:Y:S01]  /*7e20*/  STS.U16 [R73+0x7880], R89 ;  /* 0x0078805949007388 */ /* 0x0003e20000000400 */
[C---:B------:R-:W-:Y:S01]  /*7e30*/  IMAD.IADD R64, R2.reuse, 0x1, R26 ;  /* 0x0000000102407824 */ /* 0x040fe200078e021a */
[----:B------:R-:W-:Y:S01]  /*7e40*/  F2FP.PACK_AB R94, R95, R94 ;  /* 0x0000005e5f5e723e */ /* 0x000fe200000000ff */
        /* <DEDUP_REMOVED lines=9> */
[----:B------:R-:W-:Y:S01]  /*7ee0*/  F2FP.PACK_AB R100, R101, R100 ;  /* 0x000000646564723e */ /* 0x000fe200000000ff */
[C---:B------:R-:W-:Y:S01]  /*7ef0*/  IMAD.IADD R68, R2.reuse, 0x1, R15 ;  /* 0x0000000102447824 */ /* 0x040fe200078e020f */
[----:B------:R-:W-:Y:S01]  /*7f00*/  F2FP.PACK_AB R102, R103, R102 ;  /* 0x000000666766723e */ /* 0x000fe200000000ff */
[----:B------:R-:W-:Y:S01]  /*7f10*/  IMAD.IADD R78, R2, 0x1, R14 ;  /* 0x00000001024e7824 */ /* 0x000fe200078e020e */
[----:B------:R-:W-:Y:S01]  /*7f20*/  ISETP.GT.AND P2, PT, R228, 0x27f, PT ;  /* 0x0000027fe400780c */ /* 0x000fe20003f44270 */
[----:B------:R-:W-:Y:S01]  /*7f30*/  IMAD.IADD R77, R2, 0x1, R13 ;  /* 0x00000001024d7824 */ /* 0x000fe200078e020d */
[----:B------:R-:W-:Y:S01]  /*7f40*/  ISETP.GT.AND P1, PT, R228, 0x17f, PT ;  /* 0x0000017fe400780c */ /* 0x000fe20003f24270 */
[----:B------:R-:W-:Y:S01]  /*7f50*/  IMAD.IADD R76, R2, 0x1, R12 ;  /* 0x00000001024c7824 */ /* 0x000fe200078e020c */
[----:B------:R-:W-:Y:S01]  /*7f60*/  ISETP.GT.AND P0, PT, R228, 0x7f, PT ;  /* 0x0000007fe400780c */ /* 0x000fe20003f04270 */
[----:B------:R-:W-:-:S02]  /*7f70*/  IMAD.IADD R75, R2, 0x1, R11 ;  /* 0x00000001024b7824 */ /* 0x000fc400078e020b */
[C---:B------:R-:W-:Y:S02]  /*7f80*/  IMAD.IADD R74, R2.reuse, 0x1, R10 ;  /* 0x00000001024a7824 */ /* 0x040fe400078e020a */
[C---:B------:R-:W-:Y:S01]  /*7f90*/  IMAD.IADD R83, R2.reuse, 0x1, R9 ;  /* 0x0000000102537824 */ /* 0x040fe200078e0209 */
[----:B-1----:R-:W-:Y:S01]  /*7fa0*/  SHF.R.S32.HI R89, RZ, 0x1f, R88 ;  /* 0x0000001fff597819 */ /* 0x002fe20000011458 */
[C---:B------:R-:W-:Y:S02]  /*7fb0*/  IMAD.IADD R82, R2.reuse, 0x1, R8 ;  /* 0x0000000102527824 */ /* 0x040fe400078e0208 */
[----:B------:R-:W-:Y:S01]  /*7fc0*/  IMAD.IADD R81, R2, 0x1, R7 ;  /* 0x0000000102517824 */ /* 0x000fe200078e0207 */
[----:B--2---:R-:W-:Y:S01]  /*7fd0*/  PRMT R5, R108, 0x7610, R5 ;  /* 0x000076106c057816 */ /* 0x004fe20000000005 */
[C---:B------:R-:W-:Y:S02]  /*7fe0*/  IMAD.IADD R80, R2.reuse, 0x1, R6 ;  /* 0x0000000102507824 */ /* 0x040fe400078e0206 */
[----:B------:R-:W-:Y:S01]  /*7ff0*/  IMAD.IADD R87, R2, 0x1, R0 ;  /* 0x0000000102577824 */ /* 0x000fe200078e0200 */
[C---:B------:R-:W-:Y:S01]  /*8000*/  PRMT R2, R105.reuse, 0x7610, R2 ;  /* 0x0000761069027816 */ /* 0x040fe20000000002 */
[----:B------:R-:W-:Y:S01]  /*8010*/  IMAD.SHL.U32 R22, R22, 0x2, RZ ;  /* 0x0000000216167824 */ /* 0x000fe200078e00ff */
[----:B------:R-:W-:Y:S01]  /*8020*/  PRMT R0, R105, 0x7632, R0 ;  /* 0x0000763269007816 */ /* 0x000fe20000000000 */
[----:B------:R-:W-:Y:S01]  /*8030*/  IMAD.SHL.U32 R21, R21, 0x2, RZ ;  /* 0x0000000215157824 */ /* 0x000fe200078e00ff */
[----:B---3--:R-:W-:Y:S01]  /*8040*/  PRMT R4, R108, 0x7632, R4 ;  /* 0x000076326c047816 */ /* 0x008fe20000000004 */
[----:B------:R-:W-:Y:S01]  /*8050*/  IMAD.SHL.U32 R20, R20, 0x2, RZ ;  /* 0x0000000214147824 */ /* 0x000fe200078e00ff */
[----:B------:R1:W-:Y:S01]  /*8060*/  STS.U16 [R22+0x7880], R3 ;  /* 0x0078800316007388 */ /* 0x0003e20000000400 */
[----:B------:R-:W-:-:S02]  /*8070*/  IMAD.SHL.U32 R32, R32, 0x2, RZ ;  /* 0x0000000220207824 */ /* 0x000fc400078e00ff */
[----:B------:R-:W-:Y:S01]  /*8080*/  IMAD.SHL.U32 R30, R30, 0x2, RZ ;  /* 0x000000021e1e7824 */ /* 0x000fe200078e00ff */
[----:B------:R2:W-:Y:S01]  /*8090*/  STS.U16 [R21+0x7880], R2 ;  /* 0x0078800215007388 */ /* 0x0005e20000000400 */
[----:B------:R-:W-:Y:S02]  /*80a0*/  IMAD.SHL.U32 R27, R27, 0x2, RZ ;  /* 0x000000021b1b7824 */ /* 0x000fe400078e00ff */
[----:B------:R-:W-:Y:S01]  /*80b0*/  IMAD.SHL.U32 R41, R41, 0x2, RZ ;  /* 0x0000000229297824 */ /* 0x000fe200078e00ff */
[----:B------:R3:W-:Y:S01]  /*80c0*/  STS.U16 [R20+0x7880], R0 ;  /* 0x0078800014007388 */ /* 0x0007e20000000400 */
[----:B------:R-:W-:Y:S02]  /*80d0*/  IMAD.SHL.U32 R6, R49, 0x2, RZ ;  /* 0x0000000231067824 */ /* 0x000fe400078e00ff */
[----:B------:R-:W-:Y:S01]  /*80e0*/  IMAD.SHL.U32 R8, R51, 0x2, RZ ;  /* 0x0000000233087824 */ /* 0x000fe200078e00ff */
[----:B------:R4:W-:Y:S01]  /*80f0*/  STS.U16 [R32+0x7880], R5 ;  /* 0x0078800520007388 */ /* 0x0009e20000000400 */
[----:B------:R-:W-:-:S02]  /*8100*/  IMAD.SHL.U32 R7, R53, 0x2, RZ ;  /* 0x0000000235077824 */ /* 0x000fc400078e00ff */
[----:B------:R-:W-:Y:S01]  /*8110*/  IMAD.SHL.U32 R9, R55, 0x2, RZ ;  /* 0x0000000237097824 */ /* 0x000fe200078e00ff */
[----:B------:R5:W-:Y:S01]  /*8120*/  STS.U16 [R31+0x7880], R4 ;  /* 0x007880041f007388 */ /* 0x000be20000000400 */
[----:B------:R-:W-:Y:S02]  /*8130*/  IMAD.SHL.U32 R14, R57, 0x2, RZ ;  /* 0x00000002390e7824 */ /* 0x000fe400078e00ff */
[----:B------:R-:W-:Y:S02]  /*8140*/  IMAD.SHL.U32 R11, R59, 0x2, RZ ;  /* 0x000000023b0b7824 */ /* 0x000fe400078e00ff */
[----:B------:R-:W-:Y:S02]  /*8150*/  IMAD.SHL.U32 R10, R58, 0x2, RZ ;  /* 0x000000023a0a7824 */ /* 0x000fe400078e00ff */
[----:B------:R-:W-:Y:S01]  /*8160*/  IMAD.SHL.U32 R13, R56, 0x2, RZ ;  /* 0x00000002380d7824 */ /* 0x000fe200078e00ff */
[----:B-1----:R-:W-:Y:S01]  /*8170*/  PRMT R3, R107, 0x7610, R3 ;  /* 0x000076106b037816 */ /* 0x002fe20000000003 */
[----:B------:R-:W-:-:S02]  /*8180*/  IMAD.SHL.U32 R12, R54, 0x2, RZ ;  /* 0x00000002360c7824 */ /* 0x000fc400078e00ff */
[----:B------:R-:W-:Y:S01]  /*8190*/  IMAD.SHL.U32 R26, R52, 0x2, RZ ;  /* 0x00000002341a7824 */ /* 0x000fe200078e00ff */
[----:B--2---:R-:W-:Y:S01]  /*81a0*/  PRMT R2, R107, 0x7632, R2 ;  /* 0x000076326b027816 */ /* 0x004fe20000000002 */
[----:B------:R1:W-:Y:S01]  /*81b0*/  STS.U16 [R30+0x7880], R3 ;  /* 0x007880031e007388 */ /* 0x0003e20000000400 */
[----:B------:R-:W-:Y:S01]  /*81c0*/  IMAD.SHL.U32 R15, R50, 0x2, RZ ;  /* 0x00000002320f7824 */ /* 0x000fe200078e00ff */
[C---:B---3--:R-:W-:Y:S02]  /*81d0*/  PRMT R0, R109.reuse, 0x7610, R0 ;  /* 0x000076106d007816 */ /* 0x048fe40000000000 */
[----:B------:R2:W-:Y:S01]  /*81e0*/  STS.U16 [R27+0x7880], R2 ;  /* 0x007880021b007388 */ /* 0x0005e20000000400 */
[----:B------:R-:W-:Y:S01]  /*81f0*/  IMAD.SHL.U32 R17, R48, 0x2, RZ ;  /* 0x0000000230117824 */ /* 0x000fe200078e00ff */
[----:B----4-:R-:W-:Y:S02]  /*8200*/  PRMT R5, R109, 0x7632, R5 ;  /* 0x000076326d057816 */ /* 0x010fe40000000005 */
[----:B------:R3:W-:Y:S01]  /*8210*/  STS.U16 [R41+0x7880], R0 ;  /* 0x0078800029007388 */ /* 0x0007e20000000400 */
[----:B------:R-:W-:Y:S01]  /*8220*/  IMAD.SHL.U32 R16, R47, 0x2, RZ ;  /* 0x000000022f107824 */ /* 0x000fe200078e00ff */
[----:B-----5:R-:W-:-:S02]  /*8230*/  PRMT R4, R111, 0x7610, R4 ;  /* 0x000076106f047816 */ /* 0x020fc40000000004 */
[----:B------:R4:W-:Y:S01]  /*8240*/  STS.U16 [R6+0x7880], R5 ;  /* 0x0078800506007388 */ /* 0x0009e20000000400 */
[----:B------:R-:W-:Y:S02]  /*8250*/  IMAD.SHL.U32 R18, R46, 0x2, RZ ;  /* 0x000000022e127824 */ /* 0x000fe400078e00ff */
        /* <DEDUP_REMOVED lines=9> */
[C---:B--2---:R-:W-:Y:S01]  /*82f0*/  PRMT R2, R110.reuse, 0x7610, R2 ;  /* 0x000076106e027816 */ /* 0x044fe20000000002 */
[----:B------:R1:W-:Y:S01]  /*8300*/  STS.U16 [R7+0x7880], R3 ;  /* 0x0078800307007388 */ /* 0x0003e20000000400 */
[----:B------:R-:W-:Y:S01]  /*8310*/  IMAD.SHL.U32 R36, R61, 0x2, RZ ;  /* 0x000000023d247824 */ /* 0x000fe200078e00ff */
[----:B---3--:R-:W-:Y:S02]  /*8320*/  PRMT R0, R110, 0x7632, R0 ;  /* 0x000076326e007816 */ /* 0x008fe40000000000 */
        /* <DEDUP_REMOVED lines=11> */
[----:B------:R-:W-:Y:S01]  /*83e0*/  IMAD.SHL.U32 R43, R65, 0x2, RZ ;  /* 0x00000002412b7824 */ /* 0x000fe200078e00ff */
[----:B------:R-:W-:Y:S01]  /*83f0*/  CS2R R66, SRZ ;  /* 0x0000000000427805 */ /* 0x000fe2000001ff00 */
        /* <DEDUP_REMOVED lines=11> */
[----:B------:R-:W-:Y:S01]  /*84b0*/  CS2R R70, SRZ ;  /* 0x0000000000467805 */ /* 0x000fe2000001ff00 */
[----:B----4-:R-:W-:Y:S01]  /*84c0*/  PRMT R5, R174, 0x7632, R5 ;  /* 0x00007632ae057816 */ /* 0x010fe20000000005 */
[----:B------:R3:W-:Y:S01]  /*84d0*/  STS.U16 [R26+0x7880], R0 ;  /* 0x007880001a007388 */ /* 0x0007e20000000400 */
[----:B------:R-:W-:Y:S01]  /*84e0*/  IMAD.SHL.U32 R54, R68, 0x2, RZ ;  /* 0x0000000244367824 */ /* 0x000fe200078e00ff */
[----:B-----5:R-:W-:-:S02]  /*84f0*/  PRMT R4, R176, 0x7610, R4 ;  /* 0x00007610b0047816 */ /* 0x020fc40000000004 */
[----:B------:R4:W-:Y:S01]  /*8500*/  STS.U16 [R15+0x7880], R5 ;  /* 0x007880050f007388 */ /* 0x0009e20000000400 */
[----:B------:R-:W-:Y:S01]  /*8510*/  IMAD.SHL.U32 R50, R78, 0x2, RZ ;  /* 0x000000024e327824 */ /* 0x000fe200078e00ff */
[----:B------:R-:W-:Y:S01]  /*8520*/  CS2R R68, SRZ ;  /* 0x0000000000447805 */ /* 0x000fe2000001ff00 */
[----:B------:R-:W-:Y:S01]  /*8530*/  IMAD.SHL.U32 R49, R77, 0x2, RZ ;  /* 0x000000024d317824 */ /* 0x000fe200078e00ff */
[----:B------:R5:W-:Y:S01]  /*8540*/  STS.U16 [R17+0x7880], R4 ;  /* 0x0078800411007388 */ /* 0x000be20000000400 */
[----:B------:R-:W-:Y:S02]  /*8550*/  IMAD.SHL.U32 R53, R76, 0x2, RZ ;  /* 0x000000024c357824 */ /* 0x000fe400078e00ff */
[----:B------:R-:W-:Y:S01]  /*8560*/  IMAD.SHL.U32 R52, R75, 0x2, RZ ;  /* 0x000000024b347824 */ /* 0x000fe200078e00ff */
[----:B------:R-:W-:Y:S01]  /*8570*/  CS2R R76, SRZ ;  /* 0x00000000004c7805 */ /* 0x000fe2000001ff00 */
[----:B------:R-:W-:Y:S02]  /*8580*/  IMAD.SHL.U32 R63, R74, 0x2, RZ ;  /* 0x000000024a3f7824 */ /* 0x000fe400078e00ff */
[----:B------:R-:W-:Y:S01]  /*8590*/  IMAD.SHL.U32 R57, R83, 0x2, RZ ;  /* 0x0000000253397824 */ /* 0x000fe200078e00ff */
[----:B------:R-:W-:Y:S01]  /*85a0*/  CS2R R74, SRZ ;  /* 0x00000000004a7805 */ /* 0x000fe2000001ff00 */
[----:B-1----:R-:W-:Y:S01]  /*85b0*/  PRMT R3, R176, 0x7632, R3 ;  /* 0x00007632b0037816 */ /* 0x002fe20000000003 */
[----:B------:R-:W-:-:S02]  /*85c0*/  IMAD.SHL.U32 R56, R82, 0x2, RZ ;  /* 0x0000000252387824 */ /* 0x000fc400078e00ff */
[----:B------:R-:W-:Y:S01]  /*85d0*/  IMAD.SHL.U32 R55, R81, 0x2, RZ ;  /* 0x0000000251377824 */ /* 0x000fe200078e00ff */
[C---:B--2---:R-:W-:Y:S01]  /*85e0*/  PRMT R2, R175.reuse, 0x7610, R2 ;  /* 0x00007610af027816 */ /* 0x044fe20000000002 */
[----:B------:R1:W-:Y:S01]  /*85f0*/  STS.U16 [R16+0x7880], R3 ;  /* 0x0078800310007388 */ /* 0x0003e20000000400 */
[----:B------:R-:W-:Y:S01]  /*8600*/  IMAD.SHL.U32 R58, R80, 0x2, RZ ;  /* 0x00000002503a7824 */ /* 0x000fe200078e00ff */
[----:B------:R-:W-:Y:S01]  /*8610*/  CS2R R82, SRZ ;  /* 0x0000000000527805 */ /* 0x000fe2000001ff00 */
[----:B---3--:R-:W-:Y:S01]  /*8620*/  PRMT R0, R175, 0x7632, R0 ;  /* 0x00007632af007816 */ /* 0x008fe20000000000 */
[----:B------:R2:W-:Y:S01]  /*8630*/  STS.U16 [R18+0x7880], R2 ;  /* 0x0078800212007388 */ /* 0x0005e20000000400 */
[----:B------:R-:W-:Y:S01]  /*8640*/  IMAD.SHL.U32 R64, R79, 0x2, RZ ;  /* 0x000000024f407824 */ /* 0x000fe200078e00ff */
[----:B------:R-:W-:Y:S01]  /*8650*/  CS2R R80, SRZ ;  /* 0x0000000000507805 */ /* 0x000fe2000001ff00 */
[C---:B----4-:R-:W-:Y:S01]  /*8660*/  PRMT R5, R178.reuse, 0x7610, R5 ;  /* 0x00007610b2057816 */ /* 0x050fe20000000005 */
[----:B------:R3:W-:Y:S01]  /*8670*/  STS.U16 [R33+0x7880], R0 ;  /* 0x0078800021007388 */ /* 0x0007e20000000400 */
[----:B------:R-:W-:Y:S01]  /*8680*/  IMAD.SHL.U32 R62, R85, 0x2, RZ ;  /* 0x00000002553e7824 */ /* 0x000fe200078e00ff */
[----:B------:R-:W-:Y:S01]  /*8690*/  CS2R R78, SRZ ;  /* 0x00000000004e7805 */ /* 0x000fe2000001ff00 */
[----:B-----5:R-:W-:Y:S01]  /*86a0*/  PRMT R4, R178, 0x7632, R4 ;  /* 0x00007632b2047816 */ /* 0x020fe20000000004 */
[----:B------:R4:W-:Y:S01]  /*86b0*/  STS.U16 [R25+0x7880], R5 ;  /* 0x0078800519007388 */ /* 0x0009e20000000400 */
[----:B------:R-:W-:-:S02]  /*86c0*/  IMAD.SHL.U32 R61, R84, 0x2, RZ ;  /* 0x00000002543d7824 */ /* 0x000fc400078e00ff */
[----:B------:R-:W-:Y:S01]  /*86d0*/  IMAD.SHL.U32 R60, R87, 0x2, RZ ;  /* 0x00000002573c7824 */ /* 0x000fe200078e00ff */
[----:B------:R5:W-:Y:S01]  /*86e0*/  STS.U16 [R19+0x7880], R4 ;  /* 0x0078800413007388 */ /* 0x000be20000000400 */
[----:B------:R-:W-:Y:S01]  /*86f0*/  IMAD.SHL.U32 R59, R86, 0x2, RZ ;  /* 0x00000002563b7824 */ /* 0x000fe200078e00ff */
[----:B------:R-:W-:Y:S01]  /*8700*/  CS2R R84, SRZ ;  /* 0x0000000000547805 */ /* 0x000fe2000001ff00 */
[----:B------:R-:W-:Y:S01]  /*8710*/  CS2R R86, SRZ ;  /* 0x0000000000567805 */ /* 0x000fe2000001ff00 */
[C---:B-1----:R-:W-:Y:S02]  /*8720*/  PRMT R3, R177.reuse, 0x7610, R3 ;  /* 0x00007610b1037816 */ /* 0x042fe40000000003 */
[----:B--2---:R-:W-:-:S03]  /*8730*/  PRMT R2, R177, 0x7632, R2 ;  /* 0x00007632b1027816 */ /* 0x004fc60000000002 */
[----:B------:R1:W-:Y:S01]  /*8740*/  STS.U16 [R29+0x7880], R3 ;  /* 0x007880031d007388 */ /* 0x0003e20000000400 */
[----:B---3--:R-:W-:-:S03]  /*8750*/  PRMT R0, R179, 0x7610, R0 ;  /* 0x00007610b3007816 */ /* 0x008fc60000000000 */
[----:B------:R2:W-:Y:S01]  /*8760*/  STS.U16 [R28+0x7880], R2 ;  /* 0x007880021c007388 */ /* 0x0005e20000000400 */
[----:B----4-:R-:W-:-:S03]  /*8770*/  PRMT R5, R179, 0x7632, R5 ;  /* 0x00007632b3057816 */ /* 0x010fc60000000005 */
[----:B------:R3:W-:Y:S01]  /*8780*/  STS.U16 [R40+0x7880], R0 ;  /* 0x0078800028007388 */ /* 0x0007e20000000400 */
[----:B-----5:R-:W-:-:S03]  /*8790*/  PRMT R4, R181, 0x7610, R4 ;  /* 0x00007610b5047816 */ /* 0x020fc60000000004 */
[----:B------:R4:W-:Y:S04]  /*87a0*/  STS.U16 [R34+0x7880], R5 ;  /* 0x0078800522007388 */ /* 0x0009e80000000400 */
[----:B------:R5:W-:Y:S01]  /*87b0*/  STS.U16 [R36+0x7880], R4 ;  /* 0x0078800424007388 */ /* 0x000be20000000400 */
[----:B-1----:R-:W-:Y:S02]  /*87c0*/  PRMT R3, R181, 0x7632, R3 ;  /* 0x00007632b5037816 */ /* 0x002fe40000000003 */
        /* <DEDUP_REMOVED lines=9> */
[C---:B-1----:R-:W-:Y:S02]  /*8860*/  PRMT R3, R91.reuse, 0x7610, R3 ;  /* 0x000076105b037816 */ /* 0x042fe40000000003 */
[----:B--2---:R-:W-:-:S03]  /*8870*/  PRMT R2, R91, 0x7632, R2 ;  /* 0x000076325b027816 */ /* 0x004fc60000000002 */
[----:B------:R1:W-:Y:S01]  /*8880*/  STS.U16 [R43+0x7880], R3 ;  /* 0x007880032b007388 */ /* 0x0003e20000000400 */
[----:B------:R-:W-:Y:S02]  /*8890*/  SHF.R.S32.HI R91, RZ, 0x1f, R90 ;  /* 0x0000001fff5b7819 */ /* 0x000fe4000001145a */
[C---:B---3--:R-:W-:Y:S01]  /*88a0*/  PRMT R0, R183.reuse, 0x7610, R0 ;  /* 0x00007610b7007816 */ /* 0x048fe20000000000 */
        /* <DEDUP_REMOVED lines=24> */
[----:B------:R-:W-:Y:S04]  /*8a30*/  STS.U16 [R57+0x7880], R5 ;  /* 0x0078800539007388 */ /* 0x000fe80000000400 */
[----:B------:R4:W-:Y:S04]  /*8a40*/  STS.U16 [R56+0x7880], R4 ;  /* 0x0078800438007388 */ /* 0x0009e80000000400 */
[----:B------:R-:W5:Y:S01]  /*8a50*/  S2R R92, SR_CTAID.Z ;  /* 0x00000000005c7919 */ /* 0x000f620000002700 */
[----:B-1----:R-:W-:Y:S02]  /*8a60*/  PRMT R3, R96, 0x7632, R3 ;  /* 0x0000763260037816 */ /* 0x002fe40000000003 */
[----:B--2---:R-:W-:-:S03]  /*8a70*/  PRMT R2, R98, 0x7610, R2 ;  /* 0x0000761062027816 */ /* 0x004fc60000000002 */
[----:B------:R1:W-:Y:S01]  /*8a80*/  STS.U16 [R55+0x7880], R3 ;  /* 0x0078800337007388 */ /* 0x0003e20000000400 */
[----:B---3--:R-:W-:-:S03]  /*8a90*/  PRMT R0, R98, 0x7632, R0 ;  /* 0x0000763262007816 */ /* 0x008fc60000000000 */
[----:B------:R2:W-:Y:S04]  /*8aa0*/  STS.U16 [R58+0x7880], R2 ;  /* 0x007880023a007388 */ /* 0x0005e80000000400 */
[----:B------:R3:W-:Y:S01]  /*8ab0*/  STS.U16 [R64+0x7880], R0 ;  /* 0x0078800040007388 */ /* 0x0007e20000000400 */
[C---:B----4-:R-:W-:Y:S02]  /*8ac0*/  PRMT R4, R102.reuse, 0x7610, R4 ;  /* 0x0000761066047816 */ /* 0x050fe40000000004 */
[----:B-----5:R-:W-:Y:S02]  /*8ad0*/  SHF.R.S32.HI R94, RZ, 0x1f, R92 ;  /* 0x0000001fff5e7819 */ /* 0x020fe4000001145c */
[----:B-1----:R-:W-:Y:S02]  /*8ae0*/  PRMT R3, R102, 0x7632, R3 ;  /* 0x0000763266037816 */ /* 0x002fe40000000003 */
[----:B--2---:R-:W-:-:S02]  /*8af0*/  PRMT R2, R100, 0x7610, R2 ;  /* 0x0000761064027816 */ /* 0x004fc40000000002 */
[----:B---3--:R-:W-:-:S03]  /*8b00*/  PRMT R0, R100, 0x7632, R0 ;  /* 0x0000763264007816 */ /* 0x008fc60000000000 */
[----:B------:R1:W-:Y:S04]  /*8b10*/  STS.U16 [R62+0x7880], R2 ;  /* 0x007880023e007388 */ /* 0x0003e80000000400 */
[----:B------:R2:W-:Y:S04]  /*8b20*/  STS.U16 [R61+0x7880], R0 ;  /* 0x007880003d007388 */ /* 0x0005e80000000400 */
[----:B------:R3:W-:Y:S04]  /*8b30*/  STS.U16 [R60+0x7880], R4 ;  /* 0x007880043c007388 */ /* 0x0007e80000000400 */
[----:B------:R4:W-:Y:S01]  /*8b40*/  STS.U16 [R59+0x7880], R3 ;  /* 0x007880033b007388 */ /* 0x0009e20000000400 */
[----:B-1----:R-:W-:-:S02]  /*8b50*/  F2FP.PACK_AB R2, R115, R114 ;  /* 0x000000727302723e */ /* 0x002fc400000000ff */
[----:B--2---:R-:W-:-:S04]  /*8b60*/  F2FP.PACK_AB R0, R113, R112 ;  /* 0x000000707100723e */ /* 0x004fc800000000ff */
[C---:B------:R-:W-:Y:S02]  /*8b70*/  PRMT R5, R0.reuse, 0x7610, R5 ;  /* 0x0000761000057816 */ /* 0x040fe40000000005 */
[----:B---3--:R-:W-:Y:S02]  /*8b80*/  PRMT R4, R0, 0x7632, R4 ;  /* 0x0000763200047816 */ /* 0x008fe40000000004 */
[C---:B----4-:R-:W-:Y:S01]  /*8b90*/  PRMT R3, R2.reuse, 0x7610, R3 ;  /* 0x0000761002037816 */ /* 0x050fe20000000003 */
[----:B------:R1:W-:Y:S01]  /*8ba0*/  STS.U16 [R73+0x80], R5 ;  /* 0x0000800549007388 */ /* 0x0003e20000000400 */
[----:B------:R-:W-:Y:S02]  /*8bb0*/  PRMT R2, R2, 0x7632, R2 ;  /* 0x0000763202027816 */ /* 0x000fe40000000002 */
[----:B------:R-:W-:Y:S01]  /*8bc0*/  F2FP.PACK_AB R0, R117, R116 ;  /* 0x000000747500723e */ /* 0x000fe200000000ff */
[----:B------:R2:W-:Y:S04]  /*8bd0*/  STS.U16 [R24+0x80], R4 ;  /* 0x0000800418007388 */ /* 0x0005e80000000400 */
[----:B------:R-:W-:Y:S04]  /*8be0*/  STS.U16 [R23+0x80], R3 ;  /* 0x0000800317007388 */ /* 0x000fe80000000400 */
[----:B------:R3:W-:Y:S04]  /*8bf0*/  STS.U16 [R22+0x80], R2 ;  /* 0x0000800216007388 */ /* 0x0007e80000000400 */
[----:B------:R4:W-:Y:S01]  /*8c00*/  STS.U16 [R21+0x80], R0 ;  /* 0x0000800015007388 */ /* 0x0009e20000000400 */
[----:B-1----:R-:W-:Y:S01]  /*8c10*/  CS2R R72, SRZ ;  /* 0x0000000000487805 */ /* 0x002fe2000001ff00 */
[----:B--2---:R-:W-:-:S05]  /*8c20*/  PRMT R4, R0, 0x7632, R4 ;  /* 0x0000763200047816 */ /* 0x004fca0000000004 */
[----:B------:R1:W-:Y:S01]  /*8c30*/  STS.U16 [R20+0x80], R4 ;  /* 0x0000800414007388 */ /* 0x0003e20000000400 */
[----:B---3--:R-:W-:Y:S01]  /*8c40*/  F2FP.PACK_AB R2, R119, R118 ;  /* 0x000000767702723e */ /* 0x008fe200000000ff */
[----:B------:R-:W-:Y:S01]  /*8c50*/  CS2R R22, SRZ ;  /* 0x0000000000167805 */ /* 0x000fe2000001ff00 */
[----:B----4-:R-:W-:Y:S02]  /*8c60*/  F2FP.PACK_AB R0, R121, R120 ;  /* 0x000000787900723e */ /* 0x010fe400000000ff */
[C---:B------:R-:W-:Y:S02]  /*8c70*/  PRMT R5, R2.reuse, 0x7610, R5 ;  /* 0x0000761002057816 */ /* 0x040fe40000000005 */
[----:B------:R-:W-:Y:S02]  /*8c80*/  PRMT R3, R2, 0x7632, R3 ;  /* 0x0000763202037816 */ /* 0x000fe40000000003 */
[C---:B------:R-:W-:Y:S01]  /*8c90*/  PRMT R2, R0.reuse, 0x7632, R2 ;  /* 0x0000763200027816 */ /* 0x040fe20000000002 */
[----:B------:R2:W-:Y:S04]  /*8ca0*/  STS.U16 [R32+0x80], R5 ;  /* 0x0000800520007388 */ /* 0x0005e80000000400 */
[----:B------:R-:W-:Y:S01]  /*8cb0*/  STS.U16 [R31+0x80], R3 ;  /* 0x000080031f007388 */ /* 0x000fe20000000400 */
[----:B-1----:R-:W-:Y:S01]  /*8cc0*/  PRMT R4, R0, 0x7610, R4 ;  /* 0x0000761000047816 */ /* 0x002fe20000000004 */
[----:B------:R-:W-:Y:S01]  /*8cd0*/  CS2R R20, SRZ ;  /* 0x0000000000147805 */ /* 0x000fe2000001ff00 */
[----:B------:R-:W-:-:S03]  /*8ce0*/  F2FP.PACK_AB R0, R123, R122 ;  /* 0x0000007a7b00723e */ /* 0x000fc600000000ff */
[----:B------:R1:W-:Y:S04]  /*8cf0*/  STS.U16 [R30+0x80], R4 ;  /* 0x000080041e007388 */ /* 0x0003e80000000400 */
[----:B------:R3:W-:Y:S01]  /*8d00*/  STS.U16 [R27+0x80], R2 ;  /* 0x000080021b007388 */ /* 0x0007e20000000400 */
[----:B--2---:R-:W-:-:S05]  /*8d10*/  PRMT R5, R0, 0x7610, R5 ;  /* 0x0000761000057816 */ /* 0x004fca0000000005 */
[----:B------:R-:W-:Y:S01]  /*8d20*/  STS.U16 [R41+0x80], R5 ;  /* 0x0000800529007388 */ /* 0x000fe20000000400 */
[----:B-1----:R-:W-:Y:S01]  /*8d30*/  PRMT R4, R0, 0x7632, R4 ;  /* 0x0000763200047816 */ /* 0x002fe20000000004 */
[----:B------:R-:W-:Y:S01]  /*8d40*/  CS2R R30, SRZ ;  /* 0x00000000001e7805 */ /* 0x000fe2000001ff00 */
[----:B------:R-:W-:Y:S02]  /*8d50*/  F2FP.PACK_AB R0, R135, R134 ;  /* 0x000000868700723e */ /* 0x000fe400000000ff */
[----:B---3--:R-:W-:Y:S01]  /*8d60*/  F2FP.PACK_AB R2, R133, R132 ;  /* 0x000000848502723e */ /* 0x008fe200000000ff */
[----:B------:R1:W-:Y:S03]  /*8d70*/  STS.U16 [R6+0x80], R4 ;  /* 0x0000800406007388 */ /* 0x0003e60000000400 */
[C---:B------:R-:W-:Y:S02]  /*8d80*/  PRMT R3, R2.reuse, 0x7610, R3 ;  /* 0x0000761002037816 */ /* 0x040fe40000000003 */
[----:B------:R-:W-:-:S03]  /*8d90*/  PRMT R2, R2, 0x7632, R2 ;  /* 0x0000763202027816 */ /* 0x000fc60000000002 */
[----:B------:R-:W-:Y:S04]  /*8da0*/  STS.U16 [R8+0x80], R3 ;  /* 0x0000800308007388 */ /* 0x000fe80000000400 */
[----:B------:R2:W-:Y:S04]  /*8db0*/  STS.U16 [R7+0x80], R2 ;  /* 0x0000800207007388 */ /* 0x0005e80000000400 */
[----:B------:R3:W-:Y:S01]  /*8dc0*/  STS.U16 [R9+0x80], R0 ;  /* 0x0000800009007388 */ /* 0x0007e20000000400 */
[----:B-1----:R-:W-:Y:S01]  /*8dd0*/  PRMT R4, R0, 0x7632, R4 ;  /* 0x0000763200047816 */ /* 0x002fe20000000004 */
[----:B------:R-:W-:-:S04]  /*8de0*/  IMAD R6, R94, c[0x0][0x340], RZ ;  /* 0x0000d0005e067a24 */ /* 0x000fc800078e02ff */
[----:B------:R1:W-:Y:S01]  /*8df0*/  STS.U16 [R14+0x80], R4 ;  /* 0x000080040e007388 */ /* 0x0003e20000000400 */
[----:B------:R-:W-:Y:S01]  /*8e00*/  IMAD R6, R92, c[0x0][0x344], R6 ;  /* 0x0000d1005c067a24 */ /* 0x000fe200078e0206 */
[----:B--2---:R-:W-:Y:S02]  /*8e10*/  F2FP.PACK_AB R2, R129, R128 ;  /* 0x000000808102723e */ /* 0x004fe400000000ff */
[----:B---3--:R-:W-:Y:S02]  /*8e20*/  F2FP.PACK_AB R0, R131, R130 ;  /* 0x000000828300723e */ /* 0x008fe400000000ff */
[C---:B------:R-:W-:Y:S02]  /*8e30*/  PRMT R5, R2.reuse, 0x7610, R5 ;  /* 0x0000761002057816 */ /* 0x040fe40000000005 */
[----:B------:R-:W-:Y:S02]  /*8e40*/  PRMT R3, R2, 0x7632, R3 ;  /* 0x0000763202037816 */ /* 0x000fe40000000003 */
[C---:B------:R-:W-:Y:S01]  /*8e50*/  PRMT R2, R0.reuse, 0x7632, R2 ;  /* 0x0000763200027816 */ /* 0x040fe20000000002 */
[----:B------:R2:W-:Y:S04]  /*8e60*/  STS.U16 [R11+0x80], R5 ;  /* 0x000080050b007388 */ /* 0x0005e80000000400 */
[----:B------:R-:W-:Y:S01]  /*8e70*/  STS.U16 [R10+0x80], R3 ;  /* 0x000080030a007388 */ /* 0x000fe20000000400 */
[----:B-1----:R-:W-:-:S02]  /*8e80*/  PRMT R4, R0, 0x7610, R4 ;  /* 0x0000761000047816 */ /* 0x002fc40000000004 */
[----:B------:R-:W-:-:S03]  /*8e90*/  F2FP.PACK_AB R0, R125, R124 ;  /* 0x0000007c7d00723e */ /* 0x000fc600000000ff */
[----:B------:R1:W-:Y:S04]  /*8ea0*/  STS.U16 [R13+0x80], R4 ;  /* 0x000080040d007388 */ /* 0x0003e80000000400 */
[----:B------:R3:W-:Y:S01]  /*8eb0*/  STS.U16 [R12+0x80], R2 ;  /* 0x000080020c007388 */ /* 0x0007e20000000400 */
[----:B--2---:R-:W-:-:S05]  /*8ec0*/  PRMT R5, R0, 0x7610, R5 ;  /* 0x0000761000057816 */ /* 0x004fca0000000005 */
[----:B------:R2:W-:Y:S01]  /*8ed0*/  STS.U16 [R26+0x80], R5 ;  /* 0x000080051a007388 */ /* 0x0005e20000000400 */
[----:B-1----:R-:W-:Y:S02]  /*8ee0*/  PRMT R4, R0, 0x7632, R4 ;  /* 0x0000763200047816 */ /* 0x002fe40000000004 */
[----:B------:R-:W-:Y:S02]  /*8ef0*/  F2FP.PACK_AB R0, R137, R136 ;  /* 0x000000888900723e */ /* 0x000fe400000000ff */
[----:B---3--:R-:W-:Y:S01]  /*8f00*/  F2FP.PACK_AB R2, R127, R126 ;  /* 0x0000007e7f02723e */ /* 0x008fe200000000ff */
[----:B------:R1:W-:Y:S01]  /*8f10*/  STS.U16 [R15+0x80], R4 ;  /* 0x000080040f007388 */ /* 0x0003e20000000400 */
[----:B------:R-:W-:Y:S02]  /*8f20*/  CS2R R12, SRZ ;  /* 0x00000000000c7805 */ /* 0x000fe4000001ff00 */
[C---:B------:R-:W-:Y:S02]  /*8f30*/  PRMT R3, R2.reuse, 0x7610, R3 ;  /* 0x0000761002037816 */ /* 0x040fe40000000003 */
[----:B------:R-:W-:-:S03]  /*8f40*/  PRMT R2, R2, 0x7632, R2 ;  /* 0x0000763202027816 */ /* 0x000fc60000000002 */
[----:B------:R-:W-:Y:S04]  /*8f50*/  STS.U16 [R17+0x80], R3 ;  /* 0x0000800311007388 */ /* 0x000fe80000000400 */
[----:B------:R3:W-:Y:S01]  /*8f60*/  STS.U16 [R16+0x80], R2 ;  /* 0x0000800210007388 */ /* 0x0007e20000000400 */
[----:B--2---:R-:W-:-:S03]  /*8f70*/  CS2R R26, SRZ ;  /* 0x00000000001a7805 */ /* 0x004fc6000001ff00 */
[----:B------:R2:W-:Y:S01]  /*8f80*/  STS.U16 [R18+0x80], R0 ;  /* 0x0000800012007388 */ /* 0x0005e20000000400 */
[----:B-1----:R-:W-:Y:S01]  /*8f90*/  PRMT R4, R0, 0x7632, R4 ;  /* 0x0000763200047816 */ /* 0x002fe20000000004 */
[----:B------:R-:W-:-:S04]  /*8fa0*/  CS2R R14, SRZ ;  /* 0x00000000000e7805 */ /* 0x000fc8000001ff00 */
[----:B------:R1:W-:Y:S01]  /*8fb0*/  STS.U16 [R33+0x80], R4 ;  /* 0x0000800421007388 */ /* 0x0003e20000000400 */
[----:B---3--:R-:W-:Y:S01]  /*8fc0*/  F2FP.PACK_AB R2, R139, R138 ;  /* 0x0000008a8b02723e */ /* 0x008fe200000000ff */
[----:B------:R-:W-:Y:S01]  /*8fd0*/  CS2R R16, SRZ ;  /* 0x0000000000107805 */ /* 0x000fe2000001ff00 */
[----:B--2---:R-:W-:Y:S02]  /*8fe0*/  F2FP.PACK_AB R0, R141, R140 ;  /* 0x0000008c8d00723e */ /* 0x004fe400000000ff */
[C---:B------:R-:W-:Y:S02]  /*8ff0*/  PRMT R5, R2.reuse, 0x7610, R5 ;  /* 0x0000761002057816 */ /* 0x040fe40000000005 */
[----:B------:R-:W-:Y:S02]  /*9000*/  PRMT R3, R2, 0x7632, R3 ;  /* 0x0000763202037816 */ /* 0x000fe40000000003 */
[C---:B------:R-:W-:Y:S01]  /*9010*/  PRMT R2, R0.reuse, 0x7632, R2 ;  /* 0x0000763200027816 */ /* 0x040fe20000000002 */
[----:B------:R2:W-:Y:S04]  /*9020*/  STS.U16 [R25+0x80], R5 ;  /* 0x0000800519007388 */ /* 0x0005e80000000400 */
[----:B------:R3:W-:Y:S01]  /*9030*/  STS.U16 [R19+0x80], R3 ;  /* 0x0000800313007388 */ /* 0x0007e20000000400 */
[----:B-1----:R-:W-:Y:S01]  /*9040*/  PRMT R4, R0, 0x7610, R4 ;  /* 0x0000761000047816 */ /* 0x002fe20000000004 */
[----:B------:R-:W-:Y:S01]  /*9050*/  CS2R R32, SRZ ;  /* 0x0000000000207805 */ /* 0x000fe2000001ff00 */
[----:B------:R-:W-:-:S03]  /*9060*/  F2FP.PACK_AB R0, R143, R142 ;  /* 0x0000008e8f00723e */ /* 0x000fc600000000ff */
[----:B------:R1:W-:Y:S04]  /*9070*/  STS.U16 [R29+0x80], R4 ;  /* 0x000080041d007388 */ /* 0x0003e80000000400 */
[----:B------:R4:W-:Y:S01]  /*9080*/  STS.U16 [R28+0x80], R2 ;  /* 0x000080021c007388 */ /* 0x0009e20000000400 */
[----:B--2---:R-:W-:Y:S01]  /*9090*/  PRMT R5, R0, 0x7610, R5 ;  /* 0x0000761000057816 */ /* 0x004fe20000000005 */
[----:B------:R-:W-:Y:S01]  /*90a0*/  CS2R R24, SRZ ;  /* 0x0000000000187805 */ /* 0x000fe2000001ff00 */
[----:B---3--:R-:W-:-:S03]  /*90b0*/  CS2R R18, SRZ ;  /* 0x0000000000127805 */ /* 0x008fc6000001ff00 */
[----:B------:R2:W-:Y:S01]  /*90c0*/  STS.U16 [R40+0x80], R5 ;  /* 0x0000800528007388 */ /* 0x0005e20000000400 */
[----:B-1----:R-:W-:Y:S02]  /*90d0*/  PRMT R4, R0, 0x7632, R4 ;  /* 0x0000763200047816 */ /* 0x002fe40000000004 */
[----:B------:R-:W-:Y:S02]  /*90e0*/  F2FP.PACK_AB R0, R147, R146 ;  /* 0x000000929300723e */ /* 0x000fe400000000ff */
[----:B----4-:R-:W-:Y:S01]  /*90f0*/  F2FP.PACK_AB R2, R145, R144 ;  /* 0x000000909102723e */ /* 0x010fe200000000ff */
        /* <DEDUP_REMOVED lines=8> */
[----:B-1----:R-:W-:-:S05]  /*9180*/  PRMT R4, R0, 0x7632, R4 ;  /* 0x0000763200047816 */ /* 0x002fca0000000004 */
[----:B------:R1:W-:Y:S01]  /*9190*/  STS.U16 [R44+0x80], R4 ;  /* 0x000080042c007388 */ /* 0x0003e20000000400 */
[----:B---3--:R-:W-:Y:S01]  /*91a0*/  F2FP.PACK_AB R2, R157, R156 ;  /* 0x0000009c9d02723e */ /* 0x008fe200000000ff */
[----:B------:R-:W-:Y:S01]  /*91b0*/  CS2R R34, SRZ ;  /* 0x0000000000227805 */ /* 0x000fe2000001ff00 */
[----:B--2---:R-:W-:Y:S01]  /*91c0*/  F2FP.PACK_AB R0, R159, R158 ;  /* 0x0000009e9f00723e */ /* 0x004fe200000000ff */
[----:B------:R-:W-:Y:S01]  /*91d0*/  CS2R R36, SRZ ;  /* 0x0000000000247805 */ /* 0x000fe2000001ff00 */
[C---:B------:R-:W-:Y:S02]  /*91e0*/  PRMT R5, R2.reuse, 0x7610, R5 ;  /* 0x0000761002057816 */ /* 0x040fe40000000005 */
[----:B------:R-:W-:Y:S02]  /*91f0*/  PRMT R3, R2, 0x7632, R3 ;  /* 0x0000763202037816 */ /* 0x000fe40000000003 */
[C---:B------:R-:W-:Y:S01]  /*9200*/  PRMT R2, R0.reuse, 0x7632, R2 ;  /* 0x0000763200027816 */ /* 0x040fe20000000002 */
[----:B------:R2:W-:Y:S04]  /*9210*/  STS.U16 [R39+0x80], R5 ;  /* 0x0000800527007388 */ /* 0x0005e80000000400 */
[----:B------:R3:W-:Y:S01]  /*9220*/  STS.U16 [R38+0x80], R3 ;  /* 0x0000800326007388 */ /* 0x0007e20000000400 */
[----:B-1----:R-:W-:-:S02]  /*9230*/  PRMT R4, R0, 0x7610, R4 ;  /* 0x0000761000047816 */ /* 0x002fc40000000004 */
[----:B------:R-:W-:-:S03]  /*9240*/  F2FP.PACK_AB R0, R153, R152 ;  /* 0x000000989900723e */ /* 0x000fc600000000ff */
[----:B------:R1:W-:Y:S04]  /*9250*/  STS.U16 [R43+0x80], R4 ;  /* 0x000080042b007388 */ /* 0x0003e80000000400 */
[----:B------:R4:W-:Y:S01]  /*9260*/  STS.U16 [R42+0x80], R2 ;  /* 0x000080022a007388 */ /* 0x0009e20000000400 */
[----:B--2---:R-:W-:Y:S01]  /*9270*/  PRMT R5, R0, 0x7610, R5 ;  /* 0x0000761000057816 */ /* 0x004fe20000000005 */
[----:B---3--:R-:W-:-:S04]  /*9280*/  CS2R R38, SRZ ;  /* 0x0000000000267805 */ /* 0x008fc8000001ff00 */
        /* <DEDUP_REMOVED lines=8> */
[----:B------:R3:W-:Y:S04]  /*9310*/  STS.U16 [R47+0x80], R3 ;  /* 0x000080032f007388 */ /* 0x0007e80000000400 */
[----:B------:R4:W-:Y:S04]  /*9320*/  STS.U16 [R46+0x80], R2 ;  /* 0x000080022e007388 */ /* 0x0009e80000000400 */
[----:B------:R5:W-:Y:S04]  /*9330*/  STS.U16 [R48+0x80], R0 ;  /* 0x0000800030007388 */ /* 0x000be80000000400 */
[----:B--2---:R-:W2:Y:S01]  /*9340*/  S2R R51, SR_CTAID.Y ;  /* 0x0000000000337919 */ /* 0x004ea20000002600 */
[----:B-1----:R-:W-:Y:S01]  /*9350*/  CS2R R44, SRZ ;  /* 0x00000000002c7805 */ /* 0x002fe2000001ff00 */
[----:B---3--:R-:W-:-:S02]  /*9360*/  PRMT R3, R0, 0x7632, R3 ;  /* 0x0000763200037816 */ /* 0x008fc40000000003 */
[----:B----4-:R-:W-:-:S03]  /*9370*/  F2FP.PACK_AB R2, R151, R150 ;  /* 0x000000969702723e */ /* 0x010fc600000000ff */
[----:B------:R1:W-:Y:S01]  /*9380*/  STS.U16 [R54+0x80], R3 ;  /* 0x0000800336007388 */ /* 0x0003e20000000400 */
[----:B------:R-:W-:Y:S01]  /*9390*/  CS2R R46, SRZ ;  /* 0x00000000002e7805 */ /* 0x000fe2000001ff00 */
[----:B-----5:R-:W-:Y:S02]  /*93a0*/  F2FP.PACK_AB R0, R161, R160 ;  /* 0x000000a0a100723e */ /* 0x020fe400000000ff */
[C---:B------:R-:W-:Y:S02]  /*93b0*/  PRMT R4, R2.reuse, 0x7610, R4 ;  /* 0x0000761002047816 */ /* 0x040fe40000000004 */
[----:B------:R-:W-:Y:S02]  /*93c0*/  PRMT R2, R2, 0x7632, R2 ;  /* 0x0000763202027816 */ /* 0x000fe40000000002 */
[----:B------:R-:W-:Y:S01]  /*93d0*/  IADD3 R48, R88, 0x40, RZ ;  /* 0x0000004058307810 */ /* 0x000fe20007ffe0ff */
[----:B------:R3:W-:Y:S04]  /*93e0*/  STS.U16 [R50+0x80], R4 ;  /* 0x0000800432007388 */ /* 0x0007e80000000400 */
[----:B------:R4:W-:Y:S01]  /*93f0*/  STS.U16 [R49+0x80], R2 ;  /* 0x0000800231007388 */ /* 0x0009e20000000400 */
[----:B-1----:R-:W-:-:S02]  /*9400*/  PRMT R3, R0, 0x7610, R3 ;  /* 0x0000761000037816 */ /* 0x002fc40000000003 */
[----:B------:R-:W-:-:S03]  /*9410*/  PRMT R0, R0, 0x7632, R0 ;  /* 0x0000763200007816 */ /* 0x000fc60000000000 */
[----:B------:R1:W-:Y:S04]  /*9420*/  STS.U16 [R53+0x80], R3 ;  /* 0x0000800335007388 */ /* 0x0003e80000000400 */
[----:B------:R5:W-:Y:S01]  /*9430*/  STS.U16 [R52+0x80], R0 ;  /* 0x0000800034007388 */ /* 0x000be20000000400 */
[----:B---3--:R-:W-:Y:S01]  /*9440*/  IMAD.MOV.U32 R50, RZ, RZ, -0x50 ;  /* 0xffffffb0ff327424 */ /* 0x008fe200078e00ff */
[----:B----4-:R-:W-:Y:S02]  /*9450*/  F2FP.PACK_AB R2, R163, R162 ;  /* 0x000000a2a302723e */ /* 0x010fe400000000ff */
[----:B------:R-:W-:Y:S02]  /*9460*/  IADD3 R49, R88, 0x80, RZ ;  /* 0x0000008058317810 */ /* 0x000fe40007ffe0ff */
[----:B------:R-:W-:-:S02]  /*9470*/  PRMT R5, R2, 0x7610, R5 ;  /* 0x0000761002057816 */ /* 0x000fc40000000005 */
[----:B------:R-:W-:-:S03]  /*9480*/  PRMT R4, R2, 0x7632, R4 ;  /* 0x0000763202047816 */ /* 0x000fc60000000004 */
[----:B------:R3:W-:Y:S04]  /*9490*/  STS.U16 [R63+0x80], R5 ;  /* 0x000080053f007388 */ /* 0x0007e80000000400 */
[----:B------:R-:W-:Y:S01]  /*94a0*/  STS.U16 [R57+0x80], R4 ;  /* 0x0000800439007388 */ /* 0x000fe20000000400 */
[----:B-1----:R-:W-:Y:S02]  /*94b0*/  F2FP.PACK_AB R3, R167, R166 ;  /* 0x000000a6a703723e */ /* 0x002fe400000000ff */
[----:B-----5:R-:W-:Y:S01]  /*94c0*/  F2FP.PACK_AB R0, R165, R164 ;  /* 0x000000a4a500723e */ /* 0x020fe200000000ff */
[----:B------:R-:W-:-:S03]  /*94d0*/  CS2R R52, SRZ ;  /* 0x0000000000347805 */ /* 0x000fc6000001ff00 */
[C---:B------:R-:W-:Y:S02]  /*94e0*/  PRMT R2, R0.reuse, 0x7610, R2 ;  /* 0x0000761000027816 */ /* 0x040fe40000000002 */
[----:B------:R-:W-:-:S03]  /*94f0*/  PRMT R0, R0, 0x7632, R0 ;  /* 0x0000763200007816 */ /* 0x000fc60000000000 */
[----:B------:R1:W-:Y:S04]  /*9500*/  STS.U16 [R56+0x80], R2 ;  /* 0x0000800238007388 */ /* 0x0003e80000000400 */
[----:B------:R4:W-:Y:S01]  /*9510*/  STS.U16 [R55+0x80], R0 ;  /* 0x0000800037007388 */ /* 0x0009e20000000400 */
[----:B---3--:R-:W-:-:S03]  /*9520*/  PRMT R5, R3, 0x7632, R5 ;  /* 0x0000763203057816 */ /* 0x008fc60000000005 */
[----:B------:R3:W-:Y:S04]  /*9530*/  STS.U16 [R58+0x80], R3 ;  /* 0x000080033a007388 */ /* 0x0007e80000000400 */
[----:B------:R5:W-:Y:S01]  /*9540*/  STS.U16 [R64+0x80], R5 ;  /* 0x0000800540007388 */ /* 0x000be20000000400 */
[----:B-1----:R-:W-:Y:S01]  /*9550*/  F2FP.PACK_AB R2, R169, R168 ;  /* 0x000000a8a902723e */ /* 0x002fe200000000ff */
[----:B------:R-:W-:-:S03]  /*9560*/  CS2R R56, SRZ ;  /* 0x0000000000387805 */ /* 0x000fc6000001ff00 */
[C---:B------:R-:W-:Y:S01]  /*9570*/  PRMT R4, R2.reuse, 0x7610, R4 ;  /* 0x0000761002047816 */ /* 0x040fe20000000004 */
[----:B----4-:R-:W-:Y:S01]  /*9580*/  CS2R R54, SRZ ;  /* 0x0000000000367805 */ /* 0x010fe2000001ff00 */
[----:B------:R-:W-:Y:S02]  /*9590*/  F2FP.PACK_AB R0, R171, R170 ;  /* 0x000000aaab00723e */ /* 0x000fe400000000ff */
[----:B---3--:R-:W-:Y:S01]  /*95a0*/  PRMT R3, R2, 0x7632, R3 ;  /* 0x0000763202037816 */ /* 0x008fe20000000003 */
[----:B------:R1:W-:Y:S01]  /*95b0*/  STS.U16 [R62+0x80], R4 ;  /* 0x000080043e007388 */ /* 0x0003e20000000400 */
[C---:B------:R-:W-:Y:S02]  /*95c0*/  PRMT R2, R0.reuse, 0x7610, R2 ;  /* 0x0000761000027816 */ /* 0x040fe40000000002 */
[----:B------:R-:W-:Y:S01]  /*95d0*/  PRMT R0, R0, 0x7632, R0 ;  /* 0x0000763200007816 */ /* 0x000fe20000000000 */
[----:B------:R-:W-:Y:S01]  /*95e0*/  STS.U16 [R61+0x80], R3 ;  /* 0x000080033d007388 */ /* 0x000fe20000000400 */
[----:B-----5:R-:W-:-:S03]  /*95f0*/  CS2R R64, SRZ ;  /* 0x0000000000407805 */ /* 0x020fc6000001ff00 */
[----:B------:R3:W-:Y:S04]  /*9600*/  STS.U16 [R60+0x80], R2 ;  /* 0x000080023c007388 */ /* 0x0007e80000000400 */
[----:B------:R4:W-:Y:S04]  /*9610*/  STS.U16 [R59+0x80], R0 ;  /* 0x000080003b007388 */ /* 0x0009e80000000400 */
[----:B-1----:R-:W1:Y:S01]  /*9620*/  S2R R4, SR_CTAID.X ;  /* 0x0000000000047919 */ /* 0x002e620000002500 */
[----:B------:R-:W-:Y:S01]  /*9630*/  CS2R R62, SRZ ;  /* 0x00000000003e7805 */ /* 0x000fe2000001ff00 */
[----:B---3--:R-:W-:Y:S01]  /*9640*/  CS2R R60, SRZ ;  /* 0x00000000003c7805 */ /* 0x008fe2000001ff00 */
[----:B--2---:R-:W-:Y:S01]  /*9650*/  IMAD.WIDE.U32 R2, R51, c[0x0][0x338], R88 ;  /* 0x0000ce0033027a25 */ /* 0x004fe200078e0058 */
[----:B----4-:R-:W-:-:S03]  /*9660*/  CS2R R58, SRZ ;  /* 0x00000000003a7805 */ /* 0x010fc6000001ff00 */
[----:B------:R-:W-:Y:S01]  /*9670*/  IMAD.SHL.U32 R0, R93, 0x2, RZ ;  /* 0x000000025d007824 */ /* 0x000fe200078e00ff */
[----:B------:R-:W-:Y:S01]  /*9680*/  BAR.SYNC.DEFER_BLOCKING 0x1, 0x100 ;  /* 0x0044000000007b1d */ /* 0x000fe20000010000 */
[----:B------:R-:W-:Y:S01]  /*9690*/  SHF.R.S32.HI R93, RZ, 0x1f, R51 ;  /* 0x0000001fff5d7819 */ /* 0x000fe20000011433 */
[----:B-1----:R-:W-:-:S05]  /*96a0*/  IMAD R50, R4, R50, c[0x0][0x2f0] ;  /* 0x0000bc0004327624 */ /* 0x002fca00078e0232 */
[----:B------:R-:W-:-:S04]  /*96b0*/  IMNMX R50, R50, 0x50, PT ;  /* 0x0000005032327817 */ /* 0x000fc80003800200 */
[----:B------:R-:W-:Y:S01]  /*96c0*/  ISETP.GE.AND P6, PT, R90, R50, PT ;  /* 0x000000325a00720c */ /* 0x000fe20003fc6270 */
[----:B------:R-:W1:Y:S04]  /*96d0*/  @!P2 LDS.128 R12, [R0+0x7880] ;  /* 0x00788000000ca984 */ /* 0x000e680000000c00 */
[----:B------:R-:W2:Y:S04]  /*96e0*/  @!P2 LDS.128 R16, [R0+0xa080] ;  /* 0x00a080000010a984 */ /* 0x000ea80000000c00 */
[----:B------:R-:W3:Y:S04]  /*96f0*/  @!P2 LDS.128 R20, [R0+0xc880] ;  /* 0x00c880000014a984 */ /* 0x000ee80000000c00 */
[----:B------:R-:W4:Y:S04]  /*9700*/  @!P1 LDS.128 R24, [R0+0x8880] ;  /* 0x0088800000189984 */ /* 0x000f280000000c00 */
[----:B------:R-:W5:Y:S04]  /*9710*/  @!P1 LDS.128 R28, [R0+0xb080] ;  /* 0x00b08000001c9984 */ /* 0x000f680000000c00 */
        /* <DEDUP_REMOVED lines=15> */
[----:B------:R-:W-:-:S04]  /*9810*/  IMAD.IADD R3, R3, 0x1, R0 ;  /* 0x0000000103037824 */ /* 0x000fc800078e0200 */
[----:B------:R-:W-:-:S04]  /*9820*/  IMAD.WIDE.U32 R10, R92, c[0x0][0x340], R2 ;  /* 0x0000d0005c0a7a25 */ /* 0x000fc800078e0002 */
[----:B------:R-:W-:-:S04]  /*9830*/  IMAD.WIDE R2, R4, 0x50, R90 ;  /* 0x0000005004027825 */ /* 0x000fc800078e025a */
[----:B------:R-:W-:Y:S01]  /*9840*/  IMAD.IADD R7, R11, 0x1, R6 ;  /* 0x000000010b077824 */ /* 0x000fe200078e0206 */
[----:B------:R-:W-:Y:S05]  /*9850*/  @P6 BRA `(.L_x_845) ;  /* 0x000000d000006947 */ /* 0x000fea0003800000 */
[----:B-1-345:R-:W-:Y:S01]  /*9860*/  IMAD R0, R3, c[0x0][0x330], RZ ;  /* 0x0000cc0003007a24 */ /* 0x03afe200078e02ff */
        /* <DEDUP_REMOVED lines=12> */
.L_x_845:
[----:B-1-345:R-:W-:Y:S05]  /*9930*/  BSYNC B0 ;  /* 0x0000000000007941 */ /* 0x03afea0003800000 */
.L_x_844:
[----:B------:R-:W-:Y:S01]  /*9940*/  IADD3 R0, R90, 0x20, RZ ;  /* 0x000000205a007810 */ /* 0x000fe20007ffe0ff */
[----:B------:R-:W-:Y:S03]  /*9950*/  BSSY B0, `(.L_x_846) ;  /* 0x0000013000007945 */ /* 0x000fe60003800000 */
[----:B------:R-:W-:-:S13]  /*9960*/  ISETP.GE.AND P5, PT, R0, R50, PT ;  /* 0x000000320000720c */ /* 0x000fda0003fa6270 */
[----:B------:R-:W-:Y:S05]  /*9970*/  @P5 BRA `(.L_x_847) ;  /* 0x0000010000005947 */ /* 0x000fea0003800000 */
[----:B------:R-:W-:Y:S02]  /*9980*/  IADD3 R0, P0, R2, 0x20, RZ ;  /* 0x0000002002007810 */ /* 0x000fe40007f1e0ff */
[----:B------:R-:W-:Y:S02]  /*9990*/  MOV R5, R7 ;  /* 0x0000000700057202 */ /* 0x000fe40000000f00 */
        /* <DEDUP_REMOVED lines=11> */
[----:B------:R1:W-:Y:S04]  /*9a50*/  @!P2 STG.E.128 [R4.64], R24 ;  /* 0x000000180400a986 */ /* 0x0003e8000c101d12 */
[----:B------:R1:W-:Y:S04]  /*9a60*/  @!P1 STG.E.128 [R4.64+0x80], R28 ;  /* 0x0000801c04009986 */ /* 0x0003e8000c101d12 */
[----:B------:R1:W-:Y:S02]  /*9a70*/  @!P0 STG.E.128 [R4.64+0x100], R32 ;  /* 0x0001002004008986 */ /* 0x0003e4000c101d12 */
.L_x_847:
[----:B------:R-:W-:Y:S05]  /*9a80*/  BSYNC B0 ;  /* 0x0000000000007941 */ /* 0x000fea0003800000 */
.L_x_846:
[----:B------:R-:W-:Y:S01]  /*9a90*/  IADD3 R0, R90, 0x40, RZ ;  /* 0x000000405a007810 */ /* 0x000fe20007ffe0ff */
[----:B------:R-:W-:Y:S03]  /*9aa0*/  BSSY B0, `(.L_x_848) ;  /* 0x0000012000007945 */ /* 0x000fe60003800000 */
[----:B------:R-:W-:-:S13]  /*9ab0*/  ISETP.GE.AND P4, PT, R0, R50, PT ;  /* 0x000000320000720c */ /* 0x000fda0003f86270 */
[----:B------:R-:W-:Y:S05]  /*9ac0*/  @P4 BRA `(.L_x_849) ;  /* 0x000000f000004947 */ /* 0x000fea0003800000 */
[----:B------:R-:W-:Y:S01]  /*9ad0*/  IADD3 R0, P0, R2, 0x40, RZ ;  /* 0x0000004002007810 */ /* 0x000fe20007f1e0ff */
[----:B------:R-:W-:Y:S01]  /*9ae0*/  IMAD.MOV.U32 R6, RZ, RZ, R10 ;  /* 0x000000ffff067224 */ /* 0x000fe200078e000a */
[----:B------:R-:W-:Y:S02]  /*9af0*/  ISETP.GE.AND P2, PT, R88, c[0x0][0x324], PT ;  /* 0x0000c90058007a0c */ /* 0x000fe40003f46270 */
[----:B------:R-:W-:Y:S01]  /*9b00*/  ISETP.GE.AND P1, PT, R48, c[0x0][0x324], PT ;  /* 0x0000c90030007a0c */ /* 0x000fe20003f26270 */
[----:B-1----:R-:W-:Y:S01]  /*9b10*/  IMAD.X R4, RZ, RZ, R3, P0 ;  /* 0x000000ffff047224 */ /* 0x002fe200000e0603 */
[----:B------:R-:W-:Y:S01]  /*9b20*/  ISETP.GE.AND P0, PT, R49, c[0x0][0x324], PT ;  /* 0x0000c90031007a0c */ /* 0x000fe20003f06270 */
[----:B------:R-:W-:-:S04]  /*9b30*/  IMAD.WIDE.U32 R6, R0, c[0x0][0x330], R6 ;  /* 0x0000cc0000067a25 */ /* 0x000fc800078e0006 */
        /* <DEDUP_REMOVED lines=8> */
.L_x_849:
[----:B------:R-:W-:Y:S05]  /*9bc0*/  BSYNC B0 ;  /* 0x0000000000007941 */ /* 0x000fea0003800000 */
.L_x_848:
        /* <DEDUP_REMOVED lines=23> */
.L_x_851:
[----:B------:R-:W-:Y:S05]  /*9d40*/  BSYNC B0 ;  /* 0x0000000000007941 */ /* 0x000fea0003800000 */
.L_x_850:
        /* <DEDUP_REMOVED lines=18> */
.L_x_853:
[----:B------:R-:W-:Y:S05]  /*9e70*/  BSYNC B0 ;  /* 0x0000000000007941 */ /* 0x000fea0003800000 */
.L_x_852:
[----:B------:R-:W-:Y:S05]  /*9e80*/  @P4 EXIT ;  /* 0x000000000000494d */ /* 0x000fea0003800000 */
[----:B------:R-:W-:Y:S02]  /*9e90*/  IADD3 R0, P0, R2, 0x40, RZ ;  /* 0x0000004002007810 */ /* 0x000fe40007f1e0ff */
[----:B------:R-:W-:-:S03]  /*9ea0*/  ISETP.GE.AND P1, PT, R88, c[0x0][0x2f4], PT ;  /* 0x0000bd0058007a0c */ /* 0x000fc60003f26270 */
[----:B------:R-:W-:Y:S01]  /*9eb0*/  IMAD.X R2, RZ, RZ, R3, P0 ;  /* 0x000000ffff027224 */ /* 0x000fe200000e0603 */
[----:B------:R-:W-:Y:S02]  /*9ec0*/  MOV R3, R7 ;  /* 0x0000000700037202 */ /* 0x000fe40000000f00 */
[----:B------:R-:W-:Y:S01]  /*9ed0*/  ISETP.GE.AND P0, PT, R48, c[0x0][0x2f4], PT ;  /* 0x0000bd0030007a0c */ /* 0x000fe20003f06270 */
[----:B------:R-:W-:Y:S02]  /*9ee0*/  IMAD R6, R2, c[0x0][0x300], RZ ;  /* 0x0000c00002067a24 */ /* 0x000fe400078e02ff */
[----:B------:R-:W-:-:S04]  /*9ef0*/  IMAD.MOV.U32 R2, RZ, RZ, R10 ;  /* 0x000000ffff027224 */ /* 0x000fc800078e000a */
[----:B-1----:R-:W-:-:S04]  /*9f00*/  IMAD.WIDE.U32 R4, R0, c[0x0][0x300], R2 ;  /* 0x0000c00000047a25 */ /* 0x002fc800078e0002 */
[----:B------:R-:W-:Y:S01]  /*9f10*/  IMAD R0, R0, c[0x0][0x304], R6 ;  /* 0x0000c10000007a24 */ /* 0x000fe200078e0206 */
[----:B------:R-:W-:-:S03]  /*9f20*/  LEA R2, P2, R4, c[0x0][0x2e8], 0x1 ;  /* 0x0000ba0004027a11 */ /* 0x000fc600078408ff */
        /* <DEDUP_REMOVED lines=8> */
.L_x_843:
[----:B------:R-:W1:Y:S01]  /*9fb0*/  S2R R19, SR_CTAID.Y ;  /* 0x0000000000137919 */ /* 0x000e620000002600 */
[----:B------:R-:W-:Y:S01]  /*9fc0*/  SHF.R.S32.HI R0, RZ, 0x1f, R228 ;  /* 0x0000001fff007819 */ /* 0x000fe200000114e4 */
[----:B------:R-:W-:Y:S01]  /*9fd0*/  BSSY B0, `(.L_x_854) ;  /* 0x0000028000007945 */ /* 0x000fe20003800000 */
[----:B------:R-:W-:Y:S01]  /*9fe0*/  MOV R18, 0xffffffb0 ;  /* 0xffffffb000127802 */ /* 0x000fe20000000f00 */
[----:B------:R-:W2:Y:S01]  /*9ff0*/  S2R R4, SR_CTAID.X ;  /* 0x0000000000047919 */ /* 0x000ea20000002500 */
[----:B------:R-:W-:-:S03]  /*a000*/  LEA.HI R8, R0, R228, RZ, 0x3 ;  /* 0x000000e400087211 */ /* 0x000fc600078f18ff */
[----:B------:R-:W3:Y:S01]  /*a010*/  S2R R20, SR_CTAID.Z ;  /* 0x0000000000147919 */ /* 0x000ee20000002700 */
[----:B------:R-:W-:Y:S02]  /*a020*/  LOP3.LUT R0, R8, 0x1ffffff8, RZ, 0xc0, !PT ;  /* 0x1ffffff808007812 */ /* 0x000fe400078ec0ff */
[----:B------:R-:W-:-:S03]  /*a030*/  SHF.R.S32.HI R8, RZ, 0x3, R8 ;  /* 0x00000003ff087819 */ /* 0x000fc60000011408 */
[----:B------:R-:W-:Y:S01]  /*a040*/  IMAD.IADD R0, R228, 0x1, -R0 ;  /* 0x00000001e4007824 */ /* 0x000fe200078e0a00 */
[----:B------:R-:W-:-:S03]  /*a050*/  SHF.R.S32.HI R9, RZ, 0x1f, R8 ;  /* 0x0000001fff097819 */ /* 0x000fc60000011408 */
[----:B------:R-:W-:-:S05]  /*a060*/  IMAD.SHL.U32 R10, R0, 0x8, RZ ;  /* 0x00000008000a7824 */ /* 0x000fca00078e00ff */
[----:B------:R-:W-:Y:S02]  /*a070*/  SHF.R.S32.HI R11, RZ, 0x1f, R10 ;  /* 0x0000001fff0b7819 */ /* 0x000fe4000001140a */
[----:B-1----:R-:W-:Y:S02]  /*a080*/  SHF.R.S32.HI R21, RZ, 0x1f, R19 ;  /* 0x0000001fff157819 */ /* 0x002fe40000011413 */
[----:B------:R-:W-:Y:S01]  /*a090*/  IADD3 R16, R10, 0x40, RZ ;  /* 0x000000400a107810 */ /* 0x000fe20007ffe0ff */
[----:B--2---:R-:W-:Y:S01]  /*a0a0*/  IMAD R18, R4, R18, c[0x0][0x2f0] ;  /* 0x0000bc0004127624 */ /* 0x004fe200078e0212 */
[----:B------:R-:W-:Y:S01]  /*a0b0*/  IADD3 R17, R10, 0x80, RZ ;  /* 0x000000800a117810 */ /* 0x000fe20007ffe0ff */
[----:B------:R-:W-:Y:S01]  /*a0c0*/  IMAD R0, R21, c[0x0][0x308], RZ ;  /* 0x0000c20015007a24 */ /* 0x000fe200078e02ff */
[----:B---3--:R-:W-:Y:S01]  /*a0d0*/  SHF.R.S32.HI R22, RZ, 0x1f, R20 ;  /* 0x0000001fff167819 */ /* 0x008fe20000011414 */
[----:B------:R-:W-:Y:S01]  /*a0e0*/  IMAD.WIDE.U32 R2, R19, c[0x0][0x308], R10 ;  /* 0x0000c20013027a25 */ /* 0x000fe200078e000a */
[----:B------:R-:W-:-:S03]  /*a0f0*/  ISETP.GE.AND P6, PT, R8, R18, PT ;  /* 0x000000120800720c */ /* 0x000fc60003fc6270 */
[----:B------:R-:W-:Y:S02]  /*a100*/  IMAD R0, R19, c[0x0][0x30c], R0 ;  /* 0x0000c30013007a24 */ /* 0x000fe400078e0200 */
[----:B------:R-:W-:Y:S02]  /*a110*/  IMAD R6, R22, c[0x0][0x310], RZ ;  /* 0x0000c40016067a24 */ /* 0x000fe400078e02ff */
[----:B------:R-:W-:Y:S02]  /*a120*/  IMAD.IADD R3, R3, 0x1, R0 ;  /* 0x0000000103037824 */ /* 0x000fe400078e0200 */
[C---:B------:R-:W-:Y:S02]  /*a130*/  IMAD R6, R20.reuse, c[0x0][0x314], R6 ;  /* 0x0000c50014067a24 */ /* 0x040fe400078e0206 */
[----:B------:R-:W-:-:S04]  /*a140*/  IMAD.WIDE.U32 R14, R20, c[0x0][0x310], R2 ;  /* 0x0000c400140e7a25 */ /* 0x000fc800078e0002 */
[----:B------:R-:W-:Y:S01]  /*a150*/  IMAD.WIDE R2, R4, 0x50, R8 ;  /* 0x0000005004027825 */ /* 0x000fe200078e0208 */
        /* <DEDUP_REMOVED lines=15> */
.L_x_855:
[----:B------:R-:W-:Y:S05]  /*a250*/  BSYNC B0 ;  /* 0x0000000000007941 */ /* 0x000fea0003800000 */
.L_x_854:
        /* <DEDUP_REMOVED lines=8> */
[----:B-1----:R-:W-:Y:S01]  /*a2e0*/  IMAD.X R4, RZ, RZ, R3, P0 ;  /* 0x000000ffff047224 */ /* 0x002fe200000e0603 */
        /* <DEDUP_REMOVED lines=11> */
.L_x_857:
[----:B------:R-:W-:Y:S05]  /*a3a0*/  BSYNC B0 ;  /* 0x0000000000007941 */ /* 0x000fea0003800000 */
.L_x_856:
        /* <DEDUP_REMOVED lines=19> */
.L_x_859:
[----:B------:R-:W-:Y:S05]  /*a4e0*/  BSYNC B0 ;  /* 0x0000000000007941 */ /* 0x000fea0003800000 */
.L_x_858:
        /* <DEDUP_REMOVED lines=23> */
.L_x_861:
[----:B------:R-:W-:Y:S05]  /*a660*/  BSYNC B0 ;  /* 0x0000000000007941 */ /* 0x000fea0003800000 */
.L_x_860:
[----:B------:R-:W-:Y:S01]  /*a670*/  BSSY B0, `(.L_x_862) ;  /* 0x0000012000007945 */ /* 0x000fe20003800000 */
[----:B------:R-:W-:Y:S05]  /*a680*/  @P5 BRA `(.L_x_863) ;  /* 0x0000010000005947 */ /* 0x000fea0003800000 */
[----:B------:R-:W-:Y:S01]  /*a690*/  IADD3 R0, P0, R2, 0x20, RZ ;  /* 0x0000002002007810 */ /* 0x000fe20007f1e0ff */
[----:B------:R-:W-:Y:S01]  /*a6a0*/  IMAD.MOV.U32 R8, RZ, RZ, R12 ;  /* 0x000000ffff087224 */ /* 0x000fe200078e000c */
[----:B------:R-:W-:-:S02]  /*a6b0*/  MOV R9, R7 ;  /* 0x0000000700097202 */ /* 0x000fc40000000f00 */
        /* <DEDUP_REMOVED lines=13> */
.L_x_863:
[----:B------:R-:W-:Y:S05]  /*a790*/  BSYNC B0 ;  /* 0x0000000000007941 */ /* 0x000fea0003800000 */
.L_x_862:
        /* <DEDUP_REMOVED lines=19> */
.L_x_864:
        /* <DEDUP_REMOVED lines=11> */
.L_x_1411:


//--------------------- .text._ZN7cutlass13device_kernelIN5flash19enable_sm80_to_sm89INS1_16FlashAttnBwdSm80INS1_25CollectiveMainloopBwdSm80ILi2ELi1EN4cute5tupleIJNS5_1CILi64EEENS7_ILi80EEENS7_ILi192EEEEEENS_6half_tEfNS_4arch4Sm80ELb0ELb1ELb0ELb0ELb1ELb0ELb1ELb0ELi2ELi4ELi2ELi2ELb0EEENS1_21CollectiveEpilogueBwdISB_SC_SE_Li256ELb0ELb1ELi4EEENS1_19SingleTileSchedulerILb0ELb0ELb0ELi80EEEEEEEEEvNT_6ParamsE --------------------------
	.section	.text._ZN7cutlass13device_kernelIN5flash19enable_sm80_to_sm89INS1_16FlashAttnBwdSm80INS1_25CollectiveMainloopBwdSm80ILi2ELi1EN4cute5tupleIJNS5_1CILi64EEENS7_ILi80EEENS7_ILi192EEEEEENS_6half_tEfNS_4arch4Sm80ELb0ELb1ELb0ELb0ELb1ELb0ELb1ELb0ELi2ELi4ELi2ELi2ELb0EEENS1_21CollectiveEpilogueBwdISB_SC_SE_Li256ELb0ELb1ELi4EEENS1_19SingleTileSchedulerILb0ELb0ELb0ELi80EEEEEEEEEvNT_6ParamsE,"ax",@progbits
	.sectioninfo	@"SHI_REGISTERS=255"
	.align	128
.text._ZN7cutlass13device_kernelIN5flash19enable_sm80_to_sm89INS1_16FlashAttnBwdSm80INS1_25CollectiveMainloopBwdSm80ILi2ELi1EN4cute5tupleIJNS5_1CILi64EEENS7_ILi80EEENS7_ILi192EEEEEENS_6half_tEfNS_4arch4Sm80ELb0ELb1ELb0ELb0ELb1ELb0ELb1ELb0ELi2ELi4ELi2ELi2ELb0EEENS1_21CollectiveEpilogueBwdISB_SC_SE_Li256ELb0ELb1ELi4EEENS1_19SingleTileSchedulerILb0ELb0ELb0ELi80EEEEEEEEEvNT_6ParamsE:
        .type           _ZN7cutlass13device_kernelIN5flash19enable_sm80_to_sm89INS1_16FlashAttnBwdSm80INS1_25CollectiveMainloopBwdSm80ILi2ELi1EN4cute5tupleIJNS5_1CILi64EEENS7_ILi80EEENS7_ILi192EEEEEENS_6half_tEfNS_4arch4Sm80ELb0ELb1ELb0ELb0ELb1ELb0ELb1ELb0ELi2ELi4ELi2ELi2ELb0EEENS1_21CollectiveEpilogueBwdISB_SC_SE_Li256ELb0ELb1ELi4EEENS1_19SingleTileSchedulerILb0ELb0ELb0ELi80EEEEEEEEEvNT_6ParamsE,@function
        .size           _ZN7cutlass13device_kernelIN5flash19enable_sm80_to_sm89INS1_16FlashAttnBwdSm80INS1_25CollectiveMainloopBwdSm80ILi2ELi1EN4cute5tupleIJNS5_1CILi64EEENS7_ILi80EEENS7_ILi192EEEEEENS_6half_tEfNS_4arch4Sm80ELb0ELb1ELb0ELb0ELb1ELb0ELb1ELb0ELi2ELi4ELi2ELi2ELb0EEENS1_21CollectiveEpilogueBwdISB_SC_SE_Li256ELb0ELb1ELi4EEENS1_19SingleTileSchedulerILb0ELb0ELb0ELi80EEEEEEEEEvNT_6ParamsE,(.L_x_1412 - _ZN7cutlass13device_kernelIN5flash19enable_sm80_to_sm89INS1_16FlashAttnBwdSm80INS1_25CollectiveMainloopBwdSm80ILi2ELi1EN4cute5tupleIJNS5_1CILi64EEENS7_ILi80EEENS7_ILi192EEEEEENS_6half_tEfNS_4arch4Sm80ELb0ELb1ELb0ELb0ELb1ELb0ELb1ELb0ELi2ELi4ELi2ELi2ELb0EEENS1_21CollectiveEpilogueBwdISB_SC_SE_Li256ELb0ELb1ELi4EEENS1_19SingleTileSchedulerILb0ELb0ELb0ELi80EEEEEEEEEvNT_6ParamsE)
        .other          _ZN7cutlass13device_kernelIN5flash19enable_sm80_to_sm89INS1_16FlashAttnBwdSm80INS1_25CollectiveMainloopBwdSm80ILi2ELi1EN4cute5tupleIJNS5_1CILi64EEENS7_ILi80EEENS7_ILi192EEEEEENS_6half_tEfNS_4arch4Sm80ELb0ELb1ELb0ELb0ELb1ELb0ELb1ELb0ELi2ELi4ELi2ELi2ELb0EEENS1_21CollectiveEpilogueBwdISB_SC_SE_Li256ELb0ELb1ELi4EEENS1_19SingleTileSchedulerILb0ELb0ELb0ELi80EEEEEEEEEvNT_6ParamsE,@"STO_CUDA_ENTRY STV_DEFAULT"
_ZN7cutlass13device_kernelIN5flash19enable_sm80_to_sm89INS1_16FlashAttnBwdSm80INS1_25CollectiveMainloopBwdSm80ILi2ELi1EN4cute5tupleIJNS5_1CILi64EEENS7_ILi80EEENS7_ILi192EEEEEENS_6half_tEfNS_4arch4Sm80ELb0ELb1ELb0ELb0ELb1ELb0ELb1ELb0ELi2ELi4ELi2ELi2ELb0EEENS1_21CollectiveEpilogueBwdISB_SC_SE_Li256ELb0ELb1ELi4EEENS1_19SingleTileSchedulerILb0ELb0ELb0ELi80EEEEEEEEEvNT_6ParamsE:
        /* <DEDUP_REMOVED lines=25> */
.L_x_865:
        /* <DEDUP_REMOVED lines=565> */
.L_x_877:
        /* <DEDUP_REMOVED lines=173> */
.L_x_869:
[----:B------:R-:W-:Y:S11]  /*2fb0*/  ISETP.NE.AND P0, PT, R249, c[0x0][0x2a8], PT ;  /* 0x0000aa00f9007a0c */ /* 0x000ff60003f05270 */
[----:B------:R-:W-:Y:S02]  /*2fc0*/  @!UPT UIADD3 URZ, URZ, URZ, URZ ;  /* 0x0000003f3f3ff290 */ /* 0x000fe4000fffe03f */
[----:B------:R-:W-:Y:S05]  /*2fd0*/  @P0 IMAD.HI.U32 R24, R3, c[0x0][0x2ac], RZ ;  /* 0x0000ab0003180a27 */ /* 0x000fea00078e00ff */
[----:B------:R-:W-:Y:S02]  /*2fe0*/  @P0 SHF.R.U32.HI R3, RZ, c[0x0][0x2b0], R24 ;  /* 0x0000ac00ff030a19 */ /* 0x000fe40000011618 */
.L_x_870:
[----:B------:R-:W-:Y:S05]  /*2ff0*/  BSYNC B0 ;  /* 0x0000000000007941 */ /* 0x000fea0003800000 */
.L_x_868:
[C-C-:B------:R-:W-:Y:S01]  /*3000*/  IADD3 R24, R2.reuse, c[0x0][0x2a4], R230.reuse ;  /* 0x0000a90002187a10 */ /* 0x140fe20007ffe0e6 */
[----:B------:R-:W-:Y:S01]  /*3010*/  IMAD R3, R3, c[0x0][0x2a8], R235 ;  /* 0x0000aa0003037a24 */ /* 0x000fe200078e02eb */
[----:B------:R-:W-:Y:S02]  /*3020*/  IADD3 R192, R2, UR10, R230 ;  /* 0x0000000a02c07c10 */ /* 0x000fe4000fffe0e6 */
[----:B------:R-:W-:Y:S02]  /*3030*/  IMNMX R24, R231, R24, PT ;  /* 0x00000018e7187217 */ /* 0x000fe40003800200 */
[----:B------:R-:W-:Y:S02]  /*3040*/  IADD3 R193, R3, c[0x0][0x2a8], RZ ;  /* 0x0000aa0003c17a10 */ /* 0x000fe40007ffe0ff */
[----:B------:R-:W-:Y:S02]  /*3050*/  IMNMX R192, R192, R3, !PT ;  /* 0x00000003c0c07217 */ /* 0x000fe40007800200 */
[----:B------:R-:W-:Y:S02]  /*3060*/  IMNMX R193, R24, R193, PT ;  /* 0x000000c118c17217 */ /* 0x000fe40003800200 */
.L_x_867:
        /* <DEDUP_REMOVED lines=17> */
.L_x_873:
[----:B------:R-:W-:Y:S11]  /*3180*/  ISETP.NE.AND P0, PT, R249, c[0x0][0x2a8], PT ;  /* 0x0000aa00f9007a0c */ /* 0x000ff60003f05270 */
[----:B------:R-:W-:Y:S02]  /*3190*/  @!UPT UIADD3 URZ, URZ, URZ, URZ ;  /* 0x0000003f3f3ff290 */ /* 0x000fe4000fffe03f */
[----:B------:R-:W-:Y:S05]  /*31a0*/  @P0 IMAD.HI.U32 R3, R2, c[0x0][0x2ac], RZ ;  /* 0x0000ab0002030a27 */ /* 0x000fea00078e00ff */
[----:B------:R-:W-:Y:S02]  /*31b0*/  @P0 SHF.R.U32.HI R2, RZ, c[0x0][0x2b0], R3 ;  /* 0x0000ac00ff020a19 */ /* 0x000fe40000011603 */
.L_x_874:
[----:B------:R-:W-:Y:S05]  /*31c0*/  BSYNC B0 ;  /* 0x0000000000007941 */ /* 0x000fea0003800000 */
.L_x_872:
[----:B------:R-:W-:Y:S05]  /*31d0*/  IMAD R2, R2, c[0x0][0x2a8], R235 ;  /* 0x0000aa0002027a24 */ /* 0x000fea00078e02eb */
[----:B------:R-:W-:Y:S02]  /*31e0*/  IADD3 R3, R2, c[0x0][0x2a8], RZ ;  /* 0x0000aa0002037a10 */ /* 0x000fe40007ffe0ff */
[----:B------:R-:W-:Y:S02]  /*31f0*/  IMNMX R190, R190, R2, !PT ;  /* 0x00000002bebe7217 */ /* 0x000fe40007800200 */
[----:B------:R-:W-:Y:S02]  /*3200*/  IMNMX R191, R191, R3, PT ;  /* 0x00000003bfbf7217 */ /* 0x000fe40003800200 */
.L_x_871:
        /* <DEDUP_REMOVED lines=77> */
.L_x_875:
        /* <DEDUP_REMOVED lines=499> */
.L_x_876:
        /* <DEDUP_REMOVED lines=296> */
.L_x_866:
        /* <DEDUP_REMOVED lines=778> */
.L_x_880:
[----:B-1-345:R-:W-:Y:S05]  /*9930*/  BSYNC B0 ;  /* 0x0000000000007941 */ /* 0x03afea0003800000 */
.L_x_879:
        /* <DEDUP_REMOVED lines=20> */
.L_x_882:
[----:B------:R-:W-:Y:S05]  /*9a80*/  BSYNC B0 ;  /* 0x0000000000007941 */ /* 0x000fea0003800000 */
.L_x_881:
        /* <DEDUP_REMOVED lines=19> */
.L_x_884:
[----:B------:R-:W-:Y:S05]  /*9bc0*/  BSYNC B0 ;  /* 0x0000000000007941 */ /* 0x000fea0003800000 */
.L_x_883:
        /* <DEDUP_REMOVED lines=23> */
.L_x_886:
[----:B------:R-:W-:Y:S05]  /*9d40*/  BSYNC B0 ;  /* 0x0000000000007941 */ /* 0x000fea0003800000 */
.L_x_885:
        /* <DEDUP_REMOVED lines=18> */
.L_x_888:
[----:B------:R-:W-:Y:S05]  /*9e70*/  BSYNC B0 ;  /* 0x0000000000007941 */ /* 0x000fea0003800000 */
.L_x_887:
        /* <DEDUP_REMOVED lines=19> */
.L_x_878:
        /* <DEDUP_REMOVED lines=42> */
.L_x_890:
[----:B------:R-:W-:Y:S05]  /*a250*/  BSYNC B0 ;  /* 0x0000000000007941 */ /* 0x000fea0003800000 */
.L_x_889:
        /* <DEDUP_REMOVED lines=20> */
.L_x_892:
[----:B------:R-:W-:Y:S05]  /*a3a0*/  BSYNC B0 ;  /* 0x0000000000007941 */ /* 0x000fea0003800000 */
.L_x_891:
        /* <DEDUP_REMOVED lines=19> */
.L_x_894:
[----:B------:R-:W-:Y:S05]  /*a4e0*/  BSYNC B0 ;  /* 0x0000000000007941 */ /* 0x000fea0003800000 */
.L_x_893:
        /* <DEDUP_REMOVED lines=23> */
.L_x_896:
[----:B------:R-:W-:Y:S05]  /*a660*/  BSYNC B0 ;  /* 0x0000000000007941 */ /* 0x000fea0003800000 */
.L_x_895:
        /* <DEDUP_REMOVED lines=18> */
.L_x_898:
[----:B------:R-:W-:Y:S05]  /*a790*/  BSYNC B0 ;  /* 0x0000000000007941 */ /* 0x000fea0003800000 */
.L_x_897:
        /* <DEDUP_REMOVED lines=19> */
.L_x_899:
        /* <DEDUP_REMOVED lines=11> */
.L_x_1412:


//--------------------- .text._ZN7cutlass13device_kernelIN5flash19enable_sm80_to_sm89INS1_16FlashAttnBwdSm80INS1_25CollectiveMainloopBwdSm80ILi2ELi1EN4cute5tupleIJNS5_1CILi64EEENS7_ILi80EEENS7_ILi192EEEEEENS_6half_tEfNS_4arch4Sm80ELb0ELb1ELb0ELb0ELb0ELb0ELb1ELb0ELi2ELi4ELi2ELi2ELb0EEENS1_24CollectiveEpilogueBwdGQAISB_fSE_Li256ELb0ELb0EEENS1_19SingleTileSchedulerILb0ELb0ELb0ELi80EEEEEEEEEvNT_6ParamsE --------------------------
	.section	.text._ZN7cutlass13device_kernelIN5flash19enable_sm80_to_sm89INS1_16FlashAttnBwdSm80INS1_25CollectiveMainloopBwdSm80ILi2ELi1EN4cute5tupleIJNS5_1CILi64EEENS7_ILi80EEENS7_ILi192EEEEEENS_6half_tEfNS_4arch4Sm80ELb0ELb1ELb0ELb0ELb0ELb0ELb1ELb0ELi2ELi4ELi2ELi2ELb0EEENS1_24CollectiveEpilogueBwdGQAISB_fSE_Li256ELb0ELb0EEENS1_19SingleTileSchedulerILb0ELb0ELb0ELi80EEEEEEEEEvNT_6ParamsE,"ax",@progbits
	.sectioninfo	@"SHI_REGISTERS=255"
	.align	128
.text._ZN7cutlass13device_kernelIN5flash19enable_sm80_to_sm89INS1_16FlashAttnBwdSm80INS1_25CollectiveMainloopBwdSm80ILi2ELi1EN4cute5tupleIJNS5_1CILi64EEENS7_ILi80EEENS7_ILi192EEEEEENS_6half_tEfNS_4arch4Sm80ELb0ELb1ELb0ELb0ELb0ELb0ELb1ELb0ELi2ELi4ELi2ELi2ELb0EEENS1_24CollectiveEpilogueBwdGQAISB_fSE_Li256ELb0ELb0EEENS1_19SingleTileSchedulerILb0ELb0ELb0ELi80EEEEEEEEEvNT_6ParamsE:
        .type           _ZN7cutlass13device_kernelIN5flash19enable_sm80_to_sm89INS1_16FlashAttnBwdSm80INS1_25CollectiveMainloopBwdSm80ILi2ELi1EN4cute5tupleIJNS5_1CILi64EEENS7_ILi80EEENS7_ILi192EEEEEENS_6half_tEfNS_4arch4Sm80ELb0ELb1ELb0ELb0ELb0ELb0ELb1ELb0ELi2ELi4ELi2ELi2ELb0EEENS1_24CollectiveEpilogueBwdGQAISB_fSE_Li256ELb0ELb0EEENS1_19SingleTileSchedulerILb0ELb0ELb0ELi80EEEEEEEEEvNT_6ParamsE,@function
        .size           _ZN7cutlass13device_kernelIN5flash19enable_sm80_to_sm89INS1_16FlashAttnBwdSm80INS1_25CollectiveMainloopBwdSm80ILi2ELi1EN4cute5tupleIJNS5_1CILi64EEENS7_ILi80EEENS7_ILi192EEEEEENS_6half_tEfNS_4arch4Sm80ELb0ELb1ELb0ELb0ELb0ELb0ELb1ELb0ELi2ELi4ELi2ELi2ELb0EEENS1_24CollectiveEpilogueBwdGQAISB_fSE_Li256ELb0ELb0EEENS1_19SingleTileSchedulerILb0ELb0ELb0ELi80EEEEEEEEEvNT_6ParamsE,(.L_x_1413 - _ZN7cutlass13device_kernelIN5flash19enable_sm80_to_sm89INS1_16FlashAttnBwdSm80INS1_25CollectiveMainloopBwdSm80ILi2ELi1EN4cute5tupleIJNS5_1CILi64EEENS7_ILi80EEENS7_ILi192EEEEEENS_6half_tEfNS_4arch4Sm80ELb0ELb1ELb0ELb0ELb0ELb0ELb1ELb0ELi2ELi4ELi2ELi2ELb0EEENS1_24CollectiveEpilogueBwdGQAISB_fSE_Li256ELb0ELb0EEENS1_19SingleTileSchedulerILb0ELb0ELb0ELi80EEEEEEEEEvNT_6ParamsE)
        .other          _ZN7cutlass13device_kernelIN5flash19enable_sm80_to_sm89INS1_16FlashAttnBwdSm80INS1_25CollectiveMainloopBwdSm80ILi2ELi1EN4cute5tupleIJNS5_1CILi64EEENS7_ILi80EEENS7_ILi192EEEEEENS_6half_tEfNS_4arch4Sm80ELb0ELb1ELb0ELb0ELb0ELb0ELb1ELb0ELi2ELi4ELi2ELi2ELb0EEENS1_24CollectiveEpilogueBwdGQAISB_fSE_Li256ELb0ELb0EEENS1_19SingleTileSchedulerILb0ELb0ELb0ELi80EEEEEEEEEvNT_6ParamsE,@"STO_CUDA_ENTRY STV_DEFAULT"
_ZN7cutlass13device_kernelIN5flash19enable_sm80_to_sm89INS1_16FlashAttnBwdSm80INS1_25CollectiveMainloopBwdSm80ILi2ELi1EN4cute5tupleIJNS5_1CILi64EEENS7_ILi80EEENS7_ILi192EEEEEENS_6half_tEfNS_4arch4Sm80ELb0ELb1ELb0ELb0ELb0ELb0ELb1ELb0ELi2ELi4ELi2ELi2ELb0EEENS1_24CollectiveEpilogueBwdGQAISB_fSE_Li256ELb0ELb0EEENS1_19SingleTileSchedulerILb0ELb0ELb0ELi80EEEEEEEEEvNT_6ParamsE:
        /* <DEDUP_REMOVED lines=25> */
.L_x_900:
        /* <DEDUP_REMOVED lines=77> */
[--C-:B------:R-:W-:Y:S01]  /*0660*/  IMAD.MOV.U32 R6, RZ, RZ, R29.reuse ;  /* 0x000000ffff067224 */ /* 0x100fe200078e001d */
[----:B------:R-:W1:Y:S01]  /*0670*/  S2R R248, SR_CTAID.Z ;  /* 0x0000000000f87919 */ /* 0x000e620000002700 */
[----:B------:R-:W-:Y:S01]  /*0680*/  USHF.R.S32.HI UR18, URZ, 0x1f, UR19 ;  /* 0x0000001f3f127899 */ /* 0x000fe20008011413 */
[----:B------:R-:W-:Y:S01]  /*0690*/  ISETP.NE.AND P0, PT, R0, 0x1, PT ;  /* 0x000000010000780c */ /* 0x000fe20003f05270 */
[----:B------:R-:W-:Y:S01]  /*06a0*/  IMAD.SHL.U32 R236, R230, 0x4, RZ ;  /* 0x00000004e6ec7824 */ /* 0x000fe200078e00ff */
[-C--:B------:R-:W-:Y:S01]  /*06b0*/  LEA.HI R19, R16, R230.reuse, RZ, 0x3 ;  /* 0x000000e610137211 */ /* 0x080fe200078f18ff */
[----:B------:R-:W2:Y:S01]  /*06c0*/  S2R R20, SR_CTAID.X ;  /* 0x0000000000147919 */ /* 0x000ea20000002500 */
[----:B------:R-:W-:Y:S01]  /*06d0*/  ULDC.64 UR4, c[0x0][0x278] ;  /* 0x00009e0000047ab9 */ /* 0x000fe20000000a00 */
[----:B------:R-:W-:Y:S01]  /*06e0*/  SHF.R.S32.HI R28, RZ, 0x1f, R29 ;  /* 0x0000001fff1c7819 */ /* 0x000fe2000001141d */
[----:B------:R-:W-:Y:S01]  /*06f0*/  UIMAD UR8, UR18, UR4, URZ ;  /* 0x00000004120872a4 */ /* 0x000fe2000f8e023f */
[--C-:B------:R-:W-:Y:S01]  /*0700*/  SHF.R.S32.HI R237, RZ, 0x1f, R236.reuse ;  /* 0x0000001fffed7819 */ /* 0x100fe200000114ec */
[----:B------:R-:W-:Y:S01]  /*0710*/  USHF.L.U32 UR20, UR14, 0x6, URZ ;  /* 0x000000060e147899 */ /* 0x000fe2000800063f */
[----:B------:R-:W-:Y:S01]  /*0720*/  SHF.R.S32.HI R234, RZ, 0x3, R19 ;  /* 0x00000003ffea7819 */ /* 0x000fe20000011413 */
[C---:B------:R-:W-:Y:S01]  /*0730*/  IMAD R8, R28.reuse, c[0x0][0x270], RZ ;  /* 0x00009c001c087a24 */ /* 0x040fe200078e02ff */
[----:B------:R-:W-:Y:S01]  /*0740*/  UIMAD.WIDE.U32 UR12, UR19, UR4, URZ ;  /* 0x00000004130c72a5 */ /* 0x000fe2000f8e003f */
[C---:B------:R-:W-:Y:S01]  /*0750*/  IMAD.WIDE.U32 R4, R29.reuse, c[0x0][0x270], R236 ;  /* 0x00009c001d047a25 */ /* 0x040fe200078e00ec */
[----:B------:R-:W-:Y:S01]  /*0760*/  UIMAD UR8, UR19, UR5, UR8 ;  /* 0x00000005130872a4 */ /* 0x000fe2000f8e0208 */
[----:B------:R-:W-:Y:S01]  /*0770*/  SHF.R.S32.HI R235, RZ, 0x1f, R234 ;  /* 0x0000001fffeb7819 */ /* 0x000fe200000114ea */
[----:B------:R-:W-:Y:S01]  /*0780*/  ULDC.64 UR6, c[0x0][0x290] ;  /* 0x0000a40000067ab9 */ /* 0x000fe20000000a00 */
[C---:B------:R-:W-:Y:S01]  /*0790*/  @P0 IMAD.HI.U32 R0, R29.reuse, c[0x0][0x24c], RZ ;  /* 0x000093001d000a27 */ /* 0x040fe200078e00ff */
[----:B------:R-:W-:Y:S01]  /*07a0*/  ULDC.64 UR4, c[0x0][0x1e8] ;  /* 0x00007a0000047ab9 */ /* 0x000fe20000000a00 */
[----:B------:R-:W-:Y:S01]  /*07b0*/  SHF.R.S32.HI R231, RZ, 0x1f, R230 ;  /* 0x0000001fffe77819 */ /* 0x000fe200000114e6 */
[----:B------:R-:W-:Y:S01]  /*07c0*/  UIMAD UR4, UR18, UR4, URZ ;  /* 0x00000004120472a4 */ /* 0x000fe2000f8e023f */
[----:B------:R-:W-:Y:S01]  /*07d0*/  IMAD R8, R29, c[0x0][0x274], R8 ;  /* 0x00009d001d087a24 */ /* 0x000fe200078e0208 */
[----:B------:R-:W-:Y:S01]  /*07e0*/  @P0 SHF.R.U32.HI R6, RZ, c[0x0][0x250], R0 ;  /* 0x00009400ff060a19 */ /* 0x000fe20000011600 */
[----:B------:R-:W-:Y:S01]  /*07f0*/  IMAD.U32 R13, RZ, RZ, UR20 ;  /* 0x00000014ff0d7e24 */ /* 0x000fe2000f8e00ff */
[----:B------:R-:W-:Y:S01]  /*0800*/  LOP3.LUT R0, R19, 0xfffffff8, RZ, 0xc0, !PT ;  /* 0xfffffff813007812 */ /* 0x000fe200078ec0ff */
[----:B------:R-:W-:Y:S01]  /*0810*/  IMAD R12, R28, c[0x0][0x288], RZ ;  /* 0x0000a2001c0c7a24 */ /* 0x000fe200078e02ff */
[----:B------:R-:W-:Y:S01]  /*0820*/  SHF.R.S32.HI R7, RZ, 0x1f, R6 ;  /* 0x0000001fff077819 */ /* 0x000fe20000011406 */
[----:B------:R-:W-:Y:S01]  /*0830*/  UIMAD.WIDE.U32 UR10, UR19, UR6, URZ ;  /* 0x00000006130a72a5 */ /* 0x000fe2000f8e003f */
[----:B------:R-:W-:Y:S01]  /*0840*/  IMAD.IADD R15, R5, 0x1, R8 ;  /* 0x00000001050f7824 */ /* 0x000fe200078e0208 */
[----:B------:R-:W-:Y:S01]  /*0850*/  UIMAD UR6, UR18, UR6, URZ ;  /* 0x00000006120672a4 */ /* 0x000fe2000f8e023f */
[----:B------:R-:W-:Y:S01]  /*0860*/  IMAD.IADD R17, R230, 0x1, -R0 ;  /* 0x00000001e6117824 */ /* 0x000fe200078e0a00 */
[----:B------:R-:W-:Y:S01]  /*0870*/  UIMAD UR21, UR19, UR5, UR4 ;  /* 0x00000005131572a4 */ /* 0x000fe2000f8e0204 */
[----:B------:R-:W-:Y:S01]  /*0880*/  IMAD R0, R7, c[0x0][0x1e0], RZ ;  /* 0x0000780007007a24 */ /* 0x000fe200078e02ff */
[----:B------:R-:W-:Y:S01]  /*0890*/  IADD3 R18, P3, P2, R13, UR12, R4 ;  /* 0x0000000c0d127c10 */ /* 0x000fe2000fa7e004 */
[----:B------:R-:W-:Y:S01]  /*08a0*/  IMAD.SHL.U32 R10, R17, 0x8, RZ ;  /* 0x00000008110a7824 */ /* 0x000fe200078e00ff */
[----:B------:R-:W-:Y:S01]  /*08b0*/  ULDC.64 UR4, c[0x0][0x1b8] ;  /* 0x00006e0000047ab9 */ /* 0x000fe20000000a00 */
[----:B------:R-:W-:Y:S01]  /*08c0*/  IMAD R0, R6, c[0x0][0x1e4], R0 ;  /* 0x0000790006007a24 */ /* 0x000fe200078e0200 */
[----:B------:R-:W-:Y:S01]  /*08d0*/  UIMAD UR7, UR19, UR7, UR6 ;  /* 0x00000007130772a4 */ /* 0x000fe2000f8e0206 */
[----:B------:R-:W-:Y:S01]  /*08e0*/  IMAD R7, R7, c[0x0][0x1b0], RZ ;  /* 0x00006c0007077a24 */ /* 0x000fe200078e02ff */
[----:B------:R-:W-:Y:S01]  /*08f0*/  SHF.R.S32.HI R11, RZ, 0x1f, R10 ;  /* 0x0000001fff0b7819 */ /* 0x000fe2000001140a */
[----:B------:R-:W-:Y:S01]  /*0900*/  IMAD.WIDE.U32 R8, R29, c[0x0][0x288], R236 ;  /* 0x0000a2001d087a25 */ /* 0x000fe200078e00ec */
[----:B------:R-:W-:Y:S01]  /*0910*/  UIMAD UR6, UR18, UR4, URZ ;  /* 0x00000004120672a4 */ /* 0x000fe2000f8e023f */
[----:B------:R-:W-:Y:S01]  /*0920*/  ISETP.GE.AND P6, PT, R10, c[0x0][0x1cc], PT ;  /* 0x000073000a007a0c */ /* 0x000fe20003fc6270 */
[----:B------:R-:W-:Y:S01]  /*0930*/  USHF.R.S32.HI UR4, URZ, 0x1f, UR20 ;  /* 0x0000001f3f047899 */ /* 0x000fe20008011414 */
[----:B------:R-:W-:Y:S01]  /*0940*/  IMAD.WIDE.U32 R2, R6, c[0x0][0x1e0], R10 ;  /* 0x0000780006027a25 */ /* 0x000fe200078e000a */
[----:B------:R-:W-:Y:S01]  /*0950*/  IADD3 R22, P1, P0, R13, UR10, R8 ;  /* 0x0000000a0d167c10 */ /* 0x000fe2000f83e008 */
[----:B------:R-:W-:Y:S01]  /*0960*/  UIMAD UR6, UR19, UR5, UR6 ;  /* 0x00000005130672a4 */ /* 0x000fe2000f8e0206 */
[----:B------:R-:W-:Y:S01]  /*0970*/  IADD3 R23, R10, 0x80, RZ ;  /* 0x000000800a177810 */ /* 0x000fe20007ffe0ff */
[----:B------:R-:W-:Y:S01]  /*0980*/  IMAD.IADD R3, R3, 0x1, R0 ;  /* 0x0000000103037824 */ /* 0x000fe200078e0200 */
[----:B------:R-:W-:Y:S01]  /*0990*/  UIADD3 UR5, UR13, UR8, URZ ;  /* 0x000000080d057290 */ /* 0x000fe2000fffe03f */
[----:B------:R-:W-:Y:S01]  /*09a0*/  IMAD R12, R29, c[0x0][0x28c], R12 ;  /* 0x0000a3001d0c7a24 */ /* 0x000fe200078e020c */
[----:B------:R-:W-:Y:S01]  /*09b0*/  UIADD3 UR8, UR11, UR7, URZ ;  /* 0x000000070b087290 */ /* 0x000fe2000fffe03f */
[C---:B------:R-:W-:Y:S01]  /*09c0*/  IMAD R0, R6.reuse, c[0x0][0x1b4], R7 ;  /* 0x00006d0006007a24 */ /* 0x040fe200078e0207 */
[----:B------:R-:W-:Y:S01]  /*09d0*/  UIMAD UR15, UR15, -0x50, URZ ;  /* 0xffffffb00f0f78a4 */ /* 0x000fe2000f8e023f */
[----:B------:R-:W-:Y:S01]  /*09e0*/  IMAD.WIDE.U32 R4, R6, c[0x0][0x1b0], R10 ;  /* 0x00006c0006047a25 */ /* 0x000fe200078e000a */
[----:B------:R-:W-:Y:S01]  /*09f0*/  ULDC UR26, c[0x0][0x198] ;  /* 0x00006600001a7ab9 */ /* 0x000fe20000000800 */
[----:B------:R-:W-:Y:S01]  /*0a00*/  CS2R R170, SRZ ;  /* 0x0000000000aa7805 */ /* 0x000fe2000001ff00 */
[----:B------:R-:W-:Y:S01]  /*0a10*/  UIADD3 UR26, UR15, UR26, URZ ;  /* 0x0000001a0f1a7290 */ /* 0x000fe2000fffe03f */
[----:B-1----:R-:W-:Y:S01]  /*0a20*/  IMAD.WIDE.U32 R6, R248, c[0x0][0x1e8], R2 ;  /* 0x00007a00f8067a25 */ /* 0x002fe200078e0002 */
[----:B------:R-:W-:Y:S01]  /*0a30*/  UISETP.GE.AND UP1, UPT, UR15, 0x1, UPT ;  /* 0x000000010f00788c */ /* 0x000fe2000bf26270 */
[----:B------:R-:W-:Y:S01]  /*0a40*/  CS2R R168, SRZ ;  /* 0x0000000000a87805 */ /* 0x000fe2000001ff00 */
[----:B------:R-:W-:Y:S01]  /*0a50*/  UISETP.GE.AND UP0, UPT, UR15, 0x2, UPT ;  /* 0x000000020f00788c */ /* 0x000fe2000bf06270 */
[----:B------:R-:W-:Y:S01]  /*0a60*/  IMAD.IADD R14, R9, 0x1, R12 ;  /* 0x00000001090e7824 */ /* 0x000fe200078e020c */
[----:B------:R-:W-:Y:S01]  /*0a70*/  UP2UR UR24, UPR, URZ, 0x2 ;  /* 0x000000023f187883 */ /* 0x000fe20008000000 */
[----:B--2---:R-:W-:Y:S01]  /*0a80*/  IMAD.WIDE R12, R20, 0x50, R234 ;  /* 0x00000050140c7825 */ /* 0x004fe200078e02ea */
[----:B------:R-:W-:Y:S01]  /*0a90*/  IADD3 R20, R10, 0x40, RZ ;  /* 0x000000400a147810 */ /* 0x000fe20007ffe0ff */
[----:B------:R-:W-:Y:S01]  /*0aa0*/  UISETP.GE.AND UP1, UPT, UR15, 0x11, UPT ;  /* 0x000000110f00788c */ /* 0x000fe2000bf26270 */
[----:B------:R-:W-:Y:S01]  /*0ab0*/  CS2R R166, SRZ ;  /* 0x0000000000a67805 */ /* 0x000fe2000001ff00 */
[----:B------:R-:W-:Y:S01]  /*0ac0*/  IMAD.IADD R3, R5, 0x1, R0 ;  /* 0x0000000105037824 */ /* 0x000fe200078e0200 */
[----:B------:R-:W-:Y:S01]  /*0ad0*/  IADD3 R5, R7, UR21, RZ ;  /* 0x0000001507057c10 */ /* 0x000fe2000fffe0ff */
[----:B------:R-:W-:Y:S01]  /*0ae0*/  IMAD.SHL.U32 R0, R234, 0x40, RZ ;  /* 0x00000040ea007824 */ /* 0x000fe200078e00ff */
[----:B------:R-:W-:Y:S01]  /*0af0*/  ISETP.GE.AND P5, PT, R20, c[0x0][0x1cc], PT ;  /* 0x0000730014007a0c */ /* 0x000fe20003fa6270 */
[----:B------:R-:W-:Y:S01]  /*0b00*/  IMAD.MOV.U32 R2, RZ, RZ, R4 ;  /* 0x000000ffff027224 */ /* 0x000fe200078e0004 */
[----:B------:R-:W-:Y:S01]  /*0b10*/  UP2UR UR23, UPR, URZ, 0x1 ;  /* 0x000000013f177883 */ /* 0x000fe20008000000 */
[----:B------:R-:W-:Y:S01]  /*0b20*/  IMAD.MOV.U32 R4, RZ, RZ, R6 ;  /* 0x000000ffff047224 */ /* 0x000fe200078e0006 */
[----:B------:R-:W-:Y:S01]  /*0b30*/  LOP3.LUT R0, R0, 0x1c0, RZ, 0xc0, !PT ;  /* 0x000001c000007812 */ /* 0x000fe200078ec0ff */
[----:B------:R-:W-:Y:S01]  /*0b40*/  IMAD R7, R13, c[0x0][0x1d8], RZ ;  /* 0x000076000d077a24 */ /* 0x000fe200078e02ff */
[----:B------:R-:W-:Y:S01]  /*0b50*/  UISETP.GE.AND UP0, UPT, UR15, 0x12, UPT ;  /* 0x000000120f00788c */ /* 0x000fe2000bf06270 */
[----:B------:R-:W-:Y:S01]  /*0b60*/  IMAD.U32 R6, RZ, RZ, UR4 ;  /* 0x00000004ff067e24 */ /* 0x000fe2000f8e00ff */
[----:B------:R-:W-:Y:S01]  /*0b70*/  USHF.R.S32.HI UR4, URZ, 0x1f, UR14 ;  /* 0x0000001f3f047899 */ /* 0x000fe2000801140e */
[----:B------:R-:W-:Y:S01]  /*0b80*/  IMAD.WIDE.U32 R8, R248, c[0x0][0x1b8], R2 ;  /* 0x00006e00f8087a25 */ /* 0x000fe200078e0002 */
[----:B------:R-:W-:Y:S01]  /*0b90*/  CS2R R164, SRZ ;  /* 0x0000000000a47805 */ /* 0x000fe2000001ff00 */
[----:B------:R-:W-:Y:S01]  /*0ba0*/  CS2R R162, SRZ ;  /* 0x0000000000a27805 */ /* 0x000fe2000001ff00 */
[----:B------:R-:W-:Y:S01]  /*0bb0*/  IADD3.X R15, R6, UR5, R15, P3, P2 ;  /* 0x00000005060f7c10 */ /* 0x000fe20009fe440f */
[----:B------:R-:W-:Y:S01]  /*0bc0*/  IMAD R7, R12, c[0x0][0x1dc], R7 ;  /* 0x000077000c077a24 */ /* 0x000fe200078e0207 */
[----:B------:R-:W-:Y:S01]  /*0bd0*/  IADD3.X R24, R6, UR8, R14, P1, P0 ;  /* 0x0000000806187c10 */ /* 0x000fe20008fe040e */
[----:B------:R-:W-:Y:S01]  /*0be0*/  IMAD.WIDE.U32 R2, R12, c[0x0][0x1d8], R4 ;  /* 0x000076000c027a25 */ /* 0x000fe200078e0004 */
[----:B------:R-:W-:Y:S01]  /*0bf0*/  LOP3.LUT R6, R0, 0x38, R10, 0xf8, !PT ;  /* 0x0000003800067812 */ /* 0x000fe200078ef80a */
[----:B------:R-:W-:Y:S01]  /*0c00*/  CS2R R160, SRZ ;  /* 0x0000000000a07805 */ /* 0x000fe2000001ff00 */
[----:B------:R-:W-:Y:S01]  /*0c10*/  SHF.R.U32.HI R5, RZ, 0x3, R0 ;  /* 0x00000003ff057819 */ /* 0x000fe20000011600 */
[----:B------:R-:W-:Y:S01]  /*0c20*/  IMAD.IADD R0, R3, 0x1, R7 ;  /* 0x0000000103007824 */ /* 0x000fe200078e0207 */
[----:B------:R-:W-:Y:S01]  /*0c30*/  LEA R4, P0, R2, c[0x0][0x1c0], 0x1 ;  /* 0x0000700002047a11 */ /* 0x000fe200078008ff */
[----:B------:R-:W-:Y:S01]  /*0c40*/  IMAD.MOV.U32 R7, RZ, RZ, c[0x0][0x1d8] ;  /* 0x00007600ff077624 */ /* 0x000fe200078e00ff */
[----:B------:R-:W-:Y:S01]  /*0c50*/  LOP3.LUT R6, R6, R5, RZ, 0x3c, !PT ;  /* 0x0000000506067212 */ /* 0x000fe200078e3cff */
[----:B------:R-:W-:Y:S01]  /*0c60*/  IMAD.MOV.U32 R3, RZ, RZ, c[0x0][0x1dc] ;  /* 0x00007700ff037624 */ /* 0x000fe200078e00ff */
[----:B------:R-:W-:Y:S01]  /*0c70*/  LEA.HI.X R5, R2, c[0x0][0x1c4], R0, 0x1, P0 ;  /* 0x0000710002057a11 */ /* 0x000fe200000f0c00 */
[----:B------:R-:W-:Y:S01]  /*0c80*/  IMAD.U32 R0, RZ, RZ, UR15 ;  /* 0x0000000fff007e24 */ /* 0x000fe2000f8e00ff */
[----:B------:R-:W-:Y:S01]  /*0c90*/  LEA.HI R2, R16, R230, RZ, 0x6 ;  /* 0x000000e610027211 */ /* 0x000fe200078f30ff */
[----:B------:R-:W-:Y:S01]  /*0ca0*/  IMAD.MOV.U32 R25, RZ, RZ, 0x5 ;  /* 0x00000005ff197424 */ /* 0x000fe200078e00ff */
[----:B------:R-:W-:Y:S01]  /*0cb0*/  ISETP.GE.AND P0, PT, R23, c[0x0][0x1cc], PT ;  /* 0x0000730017007a0c */ /* 0x000fe20003f06270 */
[C---:B------:R-:W-:Y:S01]  /*0cc0*/  IMAD.SHL.U32 R14, R7.reuse, 0x20, RZ ;  /* 0x00000020070e7824 */ /* 0x040fe200078e00ff */
[----:B------:R-:W-:Y:S01]  /*0cd0*/  IADD3 R0, R0, c[0x0][0x198], -R234 ;  /* 0x0000660000007a10 */ /* 0x000fe20007ffe8ea */
[----:B------:R-:W-:Y:S01]  /*0ce0*/  IMAD.MOV.U32 R27, RZ, RZ, 0x6 ;  /* 0x00000006ff1b7424 */ /* 0x000fe200078e00ff */
[----:B------:R-:W-:Y:S01]  /*0cf0*/  SHF.R.S32.HI R21, RZ, 0x6, R2 ;  /* 0x00000006ff157819 */ /* 0x000fe20000011402 */
[----:B------:R-:W-:Y:S01]  /*0d00*/  IMAD.MOV.U32 R222, RZ, RZ, 0x10 ;  /* 0x00000010ffde7424 */ /* 0x000fe200078e00ff */
[C---:B------:R-:W-:Y:S01]  /*0d10*/  ISETP.LT.OR P2, PT, R0.reuse, 0x1, P6 ;  /* 0x000000010000780c */ /* 0x040fe20003741670 */
[----:B------:R-:W-:Y:S01]  /*0d20*/  IMAD.MOV.U32 R212, RZ, RZ, 0x120 ;  /* 0x00000120ffd47424 */ /* 0x000fe200078e00ff */
[----:B------:R-:W-:Y:S01]  /*0d30*/  LEA R2, P4, R7, R4, 0x6 ;  /* 0x0000000407027211 */ /* 0x000fe200078830ff */
[----:B------:R-:W-:Y:S01]  /*0d40*/  IMAD R6, R21, 0x200, R6 ;  /* 0x0000020015067824 */ /* 0x000fe200078e0206 */
[----:B------:R-:W-:Y:S01]  /*0d50*/  ISETP.LT.OR P3, PT, R0, 0x1, P5 ;  /* 0x000000010000780c */ /* 0x000fe20002f61670 */
[----:B------:R-:W-:Y:S01]  /*0d60*/  IMAD.MOV.U32 R251, RZ, RZ, 0x1 ;  /* 0x00000001fffb7424 */ /* 0x000fe200078e00ff */
[----:B------:R-:W-:Y:S01]  /*0d70*/  LEA.HI.X R3, R7, R5, R3, 0x6, P4 ;  /* 0x0000000507037211 */ /* 0x000fe200020f3403 */
[----:B------:R-:W-:Y:S01]  /*0d80*/  IMAD.SHL.U32 R226, R6, 0x2, RZ ;  /* 0x0000000206e27824 */ /* 0x000fe200078e00ff */
[----:B------:R-:W-:Y:S01]  /*0d90*/  ISETP.LT.OR P4, PT, R0, 0x1, P0 ;  /* 0x000000010000780c */ /* 0x000fe20000781670 */
[----:B------:R-:W-:Y:S01]  /*0da0*/  IMAD R6, R13, c[0x0][0x1a8], RZ ;  /* 0x00006a000d067a24 */ /* 0x000fe200078e02ff */
[----:B------:R-:W-:Y:S01]  /*0db0*/  ISETP.GT.AND P1, PT, R230, 0x7f, PT ;  /* 0x0000007fe600780c */ /* 0x000fe20003f24270 */
[----:B------:R-:W-:Y:S01]  /*0dc0*/  CS2R R158, SRZ ;  /* 0x00000000009e7805 */ /* 0x000fe2000001ff00 */
[C---:B------:R-:W-:Y:S01]  /*0dd0*/  ISETP.LT.OR P6, PT, R0.reuse, 0x21, P6 ;  /* 0x000000210000780c */ /* 0x040fe200037c1670 */
[----:B------:R-:W-:Y:S01]  /*0de0*/  @!PT LDS RZ, [RZ] ;  /* 0x00000000fffff984 */ /* 0x000fe20000000800 */
[----:B------:R-:W-:Y:S01]  /*0df0*/  @!PT LDS RZ, [RZ] ;  /* 0x00000000fffff984 */ /* 0x000fe20000000800 */
[----:B------:R-:W-:Y:S01]  /*0e00*/  @!PT LDS RZ, [RZ] ;  /* 0x00000000fffff984 */ /* 0x000fe20000000800 */
[----:B------:R1:W-:Y:S01]  /*0e10*/  LDGSTS.E.BYPASS.LTC128B.128 [R226+0x7880], [R4.64], !P2 ;  /* 0x0788000004e27fae */ /* 0x0003e2000d101d50 */
[----:B------:R-:W-:Y:S01]  /*0e20*/  ISETP.LT.OR P2, PT, R0, 0x21, P5 ;  /* 0x000000210000780c */ /* 0x000fe20002f41670 */
[----:B------:R-:W-:Y:S01]  /*0e30*/  IMAD R13, R12, c[0x0][0x1ac], R6 ;  /* 0x00006b000c0d7a24 */ /* 0x000fe200078e0206 */
[C---:B------:R-:W-:Y:S01]  /*0e40*/  ISETP.LT.OR P0, PT, R0.reuse, 0x21, P0 ;  /* 0x000000210000780c */ /* 0x040fe20000701670 */
[----:B------:R1:W-:Y:S01]  /*0e50*/  LDGSTS.E.BYPASS.LTC128B.128 [R226+0xa080], [R4.64+0x80], !P3 ;  /* 0x0a08008004e27fae */ /* 0x0003e2000d901d50 */
[----:B------:R-:W-:Y:S01]  /*0e60*/  IADD3 R9, R9, UR6, RZ ;  /* 0x0000000609097c10 */ /* 0x000fe2000fffe0ff */
[----:B------:R-:W-:Y:S01]  /*0e70*/  ULDC.64 UR6, c[0x0][0x188] ;  /* 0x0000620000067ab9 */ /* 0x000fe20000000a00 */
[----:B------:R-:W-:Y:S01]  /*0e80*/  SHF.L.U64.HI R7, R7, R25, c[0x0][0x1dc] ;  /* 0x0000770007077619 */ /* 0x000fe20000010219 */
[----:B------:R1:W-:Y:S01]  /*0e90*/  LDGSTS.E.BYPASS.LTC128B.128 [R226+0xc880], [R4.64+0x100], !P4 ;  /* 0x0c88010004e27fae */ /* 0x0003e2000e101d50 */
[----:B------:R-:W-:Y:S01]  /*0ea0*/  UIMAD UR6, UR18, UR6, URZ ;  /* 0x00000006120672a4 */ /* 0x000fe2000f8e023f */
[----:B------:R-:W-:Y:S01]  /*0eb0*/  @!P1 ISETP.GE.AND P4, PT, R0, 0x41, PT ;  /* 0x000000410000980c */ /* 0x000fe20003f86270 */
[----:B------:R-:W-:Y:S01]  /*0ec0*/  IMAD.WIDE.U32 R8, R12, c[0x0][0x1a8], R8 ;  /* 0x00006a000c087a25 */ /* 0x000fe200078e0008 */
[----:B------:R2:W-:Y:S01]  /*0ed0*/  LDGSTS.E.BYPASS.LTC128B.128 [R226+0x8880], [R2.64], !P6 ;  /* 0x0888000002e27fae */ /* 0x0005e2000f101d50 */
[----:B------:R-:W-:Y:S01]  /*0ee0*/  @!P1 ISETP.LT.OR P5, PT, R0, 0x41, P5 ;  /* 0x000000410000980c */ /* 0x000fe20002fa1670 */
[----:B------:R-:W-:Y:S01]  /*0ef0*/  UIMAD UR7, UR19, UR7, UR6 ;  /* 0x00000007130772a4 */ /* 0x000fe2000f8e0206 */
[C---:B------:R-:W-:Y:S01]  /*0f00*/  @!P1 ISETP.GE.OR P6, PT, R10.reuse, c[0x0][0x1cc], !P4 ;  /* 0x000073000a009a0c */ /* 0x040fe200067c6670 */
[----:B------:R2:W-:Y:S01]  /*0f10*/  LDGSTS.E.BYPASS.LTC128B.128 [R226+0xb080], [R2.64+0x80], !P2 ;  /* 0x0b08008002e27fae */ /* 0x0005e2000d101d50 */
[C---:B------:R-:W-:Y:S01]  /*0f20*/  @!P1 ISETP.GE.OR P4, PT, R23.reuse, c[0x0][0x1cc], !P4 ;  /* 0x0000730017009a0c */ /* 0x040fe20006786670 */
[----:B------:R-:W-:Y:S01]  /*0f30*/  CS2R R156, SRZ ;  /* 0x00000000009c7805 */ /* 0x000fe2000001ff00 */
[----:B------:R-:W-:Y:S01]  /*0f40*/  ISETP.GE.AND P2, PT, R10, c[0x0][0x19c], PT ;  /* 0x000067000a007a0c */ /* 0x000fe20003f46270 */
[----:B------:R2:W-:Y:S01]  /*0f50*/  LDGSTS.E.BYPASS.LTC128B.128 [R226+0xd880], [R2.64+0x100], !P0 ;  /* 0x0d88010002e27fae */ /* 0x0005e2000c101d50 */
[----:B------:R-:W-:Y:S01]  /*0f60*/  @!P1 LEA R6, P3, R14, R2, 0x1 ;  /* 0x000000020e069211 */ /* 0x000fe200078608ff */
[----:B------:R-:W-:Y:S01]  /*0f70*/  CS2R R154, SRZ ;  /* 0x00000000009a7805 */ /* 0x000fe2000001ff00 */
[----:B------:R-:W-:Y:S01]  /*0f80*/  ISETP.LT.OR P0, PT, R0, 0x1, P2 ;  /* 0x000000010000780c */ /* 0x000fe20001701670 */
[----:B------:R-:W-:Y:S01]  /*0f90*/  CS2R R152, SRZ ;  /* 0x0000000000987805 */ /* 0x000fe2000001ff00 */
[----:B------:R-:W-:Y:S01]  /*0fa0*/  @!P1 LEA.HI.X R7, R14, R3, R7, 0x1, P3 ;  /* 0x000000030e079211 */ /* 0x000fe200018f0c07 */
[----:B------:R-:W-:Y:S01]  /*0fb0*/  IMAD R14, R28, c[0x0][0x180], RZ ;  /* 0x000060001c0e7a24 */ /* 0x000fe200078e02ff */
[----:B------:R-:W-:Y:S01]  /*0fc0*/  CS2R R150, SRZ ;  /* 0x0000000000967805 */ /* 0x000fe2000001ff00 */
[----:B------:R-:W-:Y:S01]  /*0fd0*/  CS2R R148, SRZ ;  /* 0x0000000000947805 */ /* 0x000fe2000001ff00 */
[----:B------:R-:W-:Y:S01]  /*0fe0*/  CS2R R146, SRZ ;  /* 0x0000000000927805 */ /* 0x000fe2000001ff00 */
[----:B------:R3:W-:Y:S01]  /*0ff0*/  @!P1 LDGSTS.E.BYPASS.LTC128B.128 [R226+0x9880], [R6.64], !P6 ;  /* 0x0988000006e29fae */ /* 0x0007e2000f101d50 */
[----:B------:R-:W-:Y:S01]  /*1000*/  ISETP.GE.AND P6, PT, R20, c[0x0][0x19c], PT ;  /* 0x0000670014007a0c */ /* 0x000fe20003fc6270 */
[----:B------:R-:W-:Y:S01]  /*1010*/  CS2R R144, SRZ ;  /* 0x0000000000907805 */ /* 0x000fe2000001ff00 */
[----:B------:R-:W-:Y:S01]  /*1020*/  CS2R R142, SRZ ;  /* 0x00000000008e7805 */ /* 0x000fe2000001ff00 */
[----:B------:R3:W-:Y:S01]  /*1030*/  @!P1 LDGSTS.E.BYPASS.LTC128B.128 [R226+0xc080], [R6.64+0x80], !P5 ;  /* 0x0c08008006e29fae */ /* 0x0007e2000e901d50 */
[----:B------:R-:W-:Y:S01]  /*1040*/  ISETP.GE.AND P5, PT, R23, c[0x0][0x19c], PT ;  /* 0x0000670017007a0c */ /* 0x000fe20003fa6270 */
[----:B-1----:R-:W-:Y:S01]  /*1050*/  IMAD.MOV.U32 R5, RZ, RZ, c[0x0][0x1ac] ;  /* 0x00006b00ff057624 */ /* 0x002fe200078e00ff */
[----:B------:R-:W-:Y:S01]  /*1060*/  CS2R R140, SRZ ;  /* 0x00000000008c7805 */ /* 0x000fe2000001ff00 */
[----:B------:R3:W-:Y:S01]  /*1070*/  @!P1 LDGSTS.E.BYPASS.LTC128B.128 [R226+0xe880], [R6.64+0x100], !P4 ;  /* 0x0e88010006e29fae */ /* 0x0007e2000e101d50 */
[----:B------:R-:W-:Y:S01]  /*1080*/  ISETP.LT.OR P4, PT, R0, 0x1, P6 ;  /* 0x000000010000780c */ /* 0x000fe20003781670 */
[----:B------:R-:W-:Y:S01]  /*1090*/  CS2R R138, SRZ ;  /* 0x00000000008a7805 */ /* 0x000fe2000001ff00 */
[----:B------:R-:W-:Y:S01]  /*10a0*/  CS2R R136, SRZ ;  /* 0x0000000000887805 */ /* 0x000fe2000001ff00 */
[----:B------:R-:W-:Y:S01]  /*10b0*/  CS2R R134, SRZ ;  /* 0x0000000000867805 */ /* 0x000fe2000001ff00 */
[----:B------:R-:W-:Y:S01]  /*10c0*/  CS2R R132, SRZ ;  /* 0x0000000000847805 */ /* 0x000fe2000001ff00 */
[----:B------:R-:W-:Y:S01]  /*10d0*/  CS2R R130, SRZ ;  /* 0x0000000000827805 */ /* 0x000fe2000001ff00 */
[----:B------:R-:W-:Y:S01]  /*10e0*/  CS2R R128, SRZ ;  /* 0x0000000000807805 */ /* 0x000fe2000001ff00 */
[----:B------:R-:W-:Y:S01]  /*10f0*/  CS2R R126, SRZ ;  /* 0x00000000007e7805 */ /* 0x000fe2000001ff00 */
[----:B--2---:R-:W-:Y:S01]  /*1100*/  IMAD.IADD R3, R9, 0x1, R13 ;  /* 0x0000000109037824 */ /* 0x004fe200078e020d */
[C---:B------:R-:W-:Y:S01]  /*1110*/  LEA R2, P3, R8.reuse, c[0x0][0x190], 0x1 ;  /* 0x0000640008027a11 */ /* 0x040fe200078608ff */
[----:B------:R-:W-:Y:S01]  /*1120*/  CS2R R124, SRZ ;  /* 0x00000000007c7805 */ /* 0x000fe2000001ff00 */
[----:B------:R-:W-:Y:S01]  /*1130*/  CS2R R122, SRZ ;  /* 0x00000000007a7805 */ /* 0x000fe2000001ff00 */
[----:B------:R-:W-:Y:S01]  /*1140*/  CS2R R120, SRZ ;  /* 0x0000000000787805 */ /* 0x000fe2000001ff00 */
[----:B------:R-:W-:Y:S01]  /*1150*/  LEA.HI.X R3, R8, c[0x0][0x194], R3, 0x1, P3 ;  /* 0x0000650008037a11 */ /* 0x000fe200018f0c03 */
[----:B------:R-:W-:Y:S01]  /*1160*/  CS2R R118, SRZ ;  /* 0x0000000000767805 */ /* 0x000fe2000001ff00 */
[C---:B------:R-:W-:Y:S01]  /*1170*/  ISETP.LT.OR P3, PT, R0.reuse, 0x1, P5 ;  /* 0x000000010000780c */ /* 0x040fe20002f61670 */
[----:B------:R-:W-:Y:S01]  /*1180*/  CS2R R116, SRZ ;  /* 0x0000000000747805 */ /* 0x000fe2000001ff00 */
[----:B------:R-:W-:Y:S01]  /*1190*/  CS2R R114, SRZ ;  /* 0x0000000000727805 */ /* 0x000fe2000001ff00 */
[----:B------:R1:W-:Y:S01]  /*11a0*/  LDGSTS.E.BYPASS.LTC128B.128 [R226+0x80], [R2.64], !P0 ;  /* 0x0008000002e27fae */ /* 0x0003e2000c101d50 */
[----:B------:R-:W-:Y:S01]  /*11b0*/  CS2R R112, SRZ ;  /* 0x0000000000707805 */ /* 0x000fe2000001ff00 */
[----:B------:R-:W-:Y:S01]  /*11c0*/  CS2R R102, SRZ ;  /* 0x0000000000667805 */ /* 0x000fe2000001ff00 */
[----:B------:R-:W-:Y:S01]  /*11d0*/  CS2R R100, SRZ ;  /* 0x0000000000647805 */ /* 0x000fe2000001ff00 */
[----:B------:R1:W-:Y:S01]  /*11e0*/  LDGSTS.E.BYPASS.LTC128B.128 [R226+0x2880], [R2.64+0x80], !P4 ;  /* 0x0288008002e27fae */ /* 0x0003e2000e101d50 */
[C---:B------:R-:W-:Y:S01]  /*11f0*/  ISETP.LT.OR P4, PT, R0.reuse, 0x21, P2 ;  /* 0x000000210000780c */ /* 0x040fe20001781670 */
[----:B------:R-:W-:Y:S01]  /*1200*/  CS2R R98, SRZ ;  /* 0x0000000000627805 */ /* 0x000fe2000001ff00 */
[----:B------:R-:W-:Y:S01]  /*1210*/  @!P1 ISETP.LT.OR P2, PT, R0, 0x41, P2 ;  /* 0x000000410000980c */ /* 0x000fe20001741670 */
[----:B---3--:R-:W-:Y:S01]  /*1220*/  IMAD.MOV.U32 R6, RZ, RZ, c[0x0][0x1a8] ;  /* 0x00006a00ff067624 */ /* 0x008fe200078e00ff */
[----:B------:R-:W-:Y:S01]  /*1230*/  CS2R R96, SRZ ;  /* 0x0000000000607805 */ /* 0x000fe2000001ff00 */
[----:B------:R1:W-:Y:S01]  /*1240*/  LDGSTS.E.BYPASS.LTC128B.128 [R226+0x5080], [R2.64+0x100], !P3 ;  /* 0x0508010002e27fae */ /* 0x0003e2000d901d50 */
[----:B------:R-:W-:Y:S01]  /*1250*/  ISETP.GE.AND P3, PT, R20, c[0x0][0x16c], PT ;  /* 0x00005b0014007a0c */ /* 0x000fe20003f66270 */
[C---:B------:R-:W-:Y:S01]  /*1260*/  IMAD.SHL.U32 R7, R6.reuse, 0x20, RZ ;  /* 0x0000002006077824 */ /* 0x040fe200078e00ff */
[C---:B------:R-:W-:Y:S01]  /*1270*/  LEA R4, P0, R6.reuse, R2, 0x6 ;  /* 0x0000000206047211 */ /* 0x040fe200078030ff */
[----:B------:R-:W-:Y:S01]  /*1280*/  CS2R R94, SRZ ;  /* 0x00000000005e7805 */ /* 0x000fe2000001ff00 */
[----:B------:R-:W-:Y:S01]  /*1290*/  SEL R12, RZ, 0xffffffff, P3 ;  /* 0xffffffffff0c7807 */ /* 0x000fe20001800000 */
[----:B------:R-:W-:Y:S01]  /*12a0*/  CS2R R92, SRZ ;  /* 0x00000000005c7805 */ /* 0x000fe2000001ff00 */
[C---:B------:R-:W-:Y:S01]  /*12b0*/  LEA.HI.X R5, R6.reuse, R3, R5, 0x6, P0 ;  /* 0x0000000306057211 */ /* 0x040fe200000f3405 */
[----:B------:R-:W-:Y:S01]  /*12c0*/  CS2R R90, SRZ ;  /* 0x00000000005a7805 */ /* 0x000fe2000001ff00 */
[----:B------:R-:W-:Y:S01]  /*12d0*/  SHF.L.U64.HI R6, R6, R25, c[0x0][0x1ac] ;  /* 0x00006b0006067619 */ /* 0x000fe20000010219 */
[----:B------:R-:W-:Y:S01]  /*12e0*/  IMAD.SHL.U32 R12, R12, 0x2, RZ ;  /* 0x000000020c0c7824 */ /* 0x000fe200078e00ff */
[C---:B------:R-:W-:Y:S01]  /*12f0*/  @!P1 LEA R8, P0, R7.reuse, R4, 0x1 ;  /* 0x0000000407089211 */ /* 0x040fe200078008ff */
[----:B------:R2:W-:Y:S01]  /*1300*/  LDGSTS.E.BYPASS.LTC128B.128 [R226+0x1080], [R4.64], !P4 ;  /* 0x0108000004e27fae */ /* 0x0005e2000e101d50 */
[----:B------:R-:W-:Y:S01]  /*1310*/  ISETP.LT.OR P3, PT, R0, 0x21, P6 ;  /* 0x000000210000780c */ /* 0x000fe20003761670 */
[----:B------:R-:W-:Y:S01]  /*1320*/  CS2R R88, SRZ ;  /* 0x0000000000587805 */ /* 0x000fe2000001ff00 */
[----:B------:R-:W-:Y:S01]  /*1330*/  @!P1 LEA.HI.X R9, R7, R5, R6, 0x1, P0 ;  /* 0x0000000507099211 */ /* 0x000fe200000f0c06 */
[----:B------:R-:W-:Y:S01]  /*1340*/  IMAD R6, R235, c[0x0][0x178], RZ ;  /* 0x00005e00eb067a24 */ /* 0x000fe200078e02ff */
[----:B------:R-:W-:Y:S01]  /*1350*/  ISETP.GE.AND P0, PT, R10, c[0x0][0x16c], PT ;  /* 0x00005b000a007a0c */ /* 0x000fe20003f06270 */
[----:B------:R-:W-:Y:S01]  /*1360*/  CS2R R86, SRZ ;  /* 0x0000000000567805 */ /* 0x000fe2000001ff00 */
[----:B------:R-:W-:Y:S01]  /*1370*/  @!P1 ISETP.LT.OR P6, PT, R0, 0x41, P6 ;  /* 0x000000410000980c */ /* 0x000fe200037c1670 */
[----:B------:R-:W-:Y:S01]  /*1380*/  IMAD R6, R234, c[0x0][0x17c], R6 ;  /* 0x00005f00ea067a24 */ /* 0x000fe200078e0206 */
[----:B------:R-:W-:Y:S01]  /*1390*/  SEL R7, RZ, 0x1, P0 ;  /* 0x00000001ff077807 */ /* 0x000fe20000000000 */
[----:B------:R-:W-:Y:S01]  /*13a0*/  CS2R R84, SRZ ;  /* 0x0000000000547805 */ /* 0x000fe2000001ff00 */
[----:B------:R-:W-:Y:S01]  /*13b0*/  ISETP.GE.AND P0, PT, R23, c[0x0][0x16c], PT ;  /* 0x00005b0017007a0c */ /* 0x000fe20003f06270 */
[----:B------:R-:W-:Y:S01]  /*13c0*/  CS2R R82, SRZ ;  /* 0x0000000000527805 */ /* 0x000fe2000001ff00 */
[----:B------:R-:W-:Y:S01]  /*13d0*/  LOP3.LUT R12, R12, 0x2, R7, 0xe2, !PT ;  /* 0x000000020c0c7812 */ /* 0x000fe200078ee207 */
[----:B------:R2:W-:Y:S01]  /*13e0*/  LDGSTS.E.BYPASS.LTC128B.128 [R226+0x3880], [R4.64+0x80], !P3 ;  /* 0x0388008004e27fae */ /* 0x0005e2000d901d50 */
[----:B-1----:R-:W-:Y:S01]  /*13f0*/  IMAD.WIDE.U32 R2, R234, c[0x0][0x178], R10 ;  /* 0x00005e00ea027a25 */ /* 0x002fe200078e000a */
[----:B------:R-:W-:Y:S01]  /*1400*/  SEL R13, RZ, 0x4, P0 ;  /* 0x00000004ff0d7807 */ /* 0x000fe20000000000 */
[----:B------:R-:W-:Y:S01]  /*1410*/  CS2R R80, SRZ ;  /* 0x0000000000507805 */ /* 0x000fe2000001ff00 */
[C---:B------:R-:W-:Y:S01]  /*1420*/  ISETP.LT.OR P0, PT, R0.reuse, 0x21, P5 ;  /* 0x000000210000780c */ /* 0x040fe20002f01670 */
[----:B------:R-:W-:Y:S01]  /*1430*/  IMAD.IADD R3, R3, 0x1, R6 ;  /* 0x0000000103037824 */ /* 0x000fe200078e0206 */
[----:B------:R-:W-:Y:S01]  /*1440*/  @!P1 ISETP.LT.OR P5, PT, R0, 0x41, P5 ;  /* 0x000000410000980c */ /* 0x000fe20002fa1670 */
[C---:B------:R-:W-:Y:S01]  /*1450*/  IMAD R6, R29.reuse, c[0x0][0x184], R14 ;  /* 0x000061001d067a24 */ /* 0x040fe200078e020e */
[----:B------:R-:W-:Y:S01]  /*1460*/  CS2R R78, SRZ ;  /* 0x00000000004e7805 */ /* 0x000fe2000001ff00 */
[----:B------:R-:W-:Y:S01]  /*1470*/  IMAD.WIDE.U32 R2, R29, c[0x0][0x180], R2 ;  /* 0x000060001d027a25 */ /* 0x000fe200078e0002 */
[----:B------:R-:W-:Y:S01]  /*1480*/  CS2R R76, SRZ ;  /* 0x00000000004c7805 */ /* 0x000fe2000001ff00 */
[----:B------:R-:W-:Y:S01]  /*1490*/  CS2R R74, SRZ ;  /* 0x00000000004a7805 */ /* 0x000fe2000001ff00 */
[----:B------:R-:W-:Y:S01]  /*14a0*/  CS2R R72, SRZ ;  /* 0x0000000000487805 */ /* 0x000fe2000001ff00 */
[----:B------:R-:W-:Y:S01]  /*14b0*/  IMAD.MOV.U32 R14, RZ, RZ, c[0x0][0x178] ;  /* 0x00005e00ff0e7624 */ /* 0x000fe200078e00ff */
[----:B------:R-:W-:Y:S01]  /*14c0*/  CS2R R70, SRZ ;  /* 0x0000000000467805 */ /* 0x000fe2000001ff00 */
[----:B------:R-:W-:Y:S01]  /*14d0*/  IMAD R0, R235, c[0x0][0x208], RZ ;  /* 0x00008200eb007a24 */ /* 0x000fe200078e02ff */
[----:B------:R-:W-:Y:S01]  /*14e0*/  CS2R R68, SRZ ;  /* 0x0000000000447805 */ /* 0x000fe2000001ff00 */
[----:B------:R-:W-:Y:S01]  /*14f0*/  IMAD.IADD R3, R3, 0x1, R6 ;  /* 0x0000000103037824 */ /* 0x000fe200078e0206 */
[----:B------:R2:W-:Y:S01]  /*1500*/  LDGSTS.E.BYPASS.LTC128B.128 [R226+0x6080], [R4.64+0x100], !P0 ;  /* 0x0608010004e27fae */ /* 0x0005e2000c101d50 */
[----:B------:R-:W-:Y:S01]  /*1510*/  IMAD.WIDE.U32 R6, R234, c[0x0][0x208], R10 ;  /* 0x00008200ea067a25 */ /* 0x000fe200078e000a */
[----:B------:R-:W-:Y:S01]  /*1520*/  SHF.L.U64.HI R11, R14, R27, c[0x0][0x17c] ;  /* 0x00005f000e0b7619 */ /* 0x000fe2000001021b */
[----:B------:R-:W-:Y:S01]  /*1530*/  CS2R R66, SRZ ;  /* 0x0000000000427805 */ /* 0x000fe2000001ff00 */
[----:B------:R1:W-:Y:S01]  /*1540*/  @!P1 LDGSTS.E.BYPASS.LTC128B.128 [R226+0x2080], [R8.64], !P2 ;  /* 0x0208000008e29fae */ /* 0x0003e2000d101d50 */
[----:B------:R-:W-:Y:S01]  /*1550*/  IMAD R0, R234, c[0x0][0x20c], R0 ;  /* 0x00008300ea007a24 */ /* 0x000fe200078e0200 */
[----:B------:R-:W-:Y:S01]  /*1560*/  SHF.L.U64.HI R30, R14, R25, c[0x0][0x17c] ;  /* 0x00005f000e1e7619 */ /* 0x000fe20000010219 */
[----:B------:R-:W-:Y:S01]  /*1570*/  IMAD.WIDE.U32 R244, R248, c[0x0][0x188], R2 ;  /* 0x00006200f8f47a25 */ /* 0x000fe200078e0002 */
[----:B------:R1:W-:Y:S01]  /*1580*/  @!P1 LDGSTS.E.BYPASS.LTC128B.128 [R226+0x4880], [R8.64+0x80], !P6 ;  /* 0x0488008008e29fae */ /* 0x0003e2000f101d50 */
[----:B------:R-:W-:Y:S01]  /*1590*/  CS2R R64, SRZ ;  /* 0x0000000000407805 */ /* 0x000fe2000001ff00 */
[----:B------:R-:W-:Y:S01]  /*15a0*/  CS2R R62, SRZ ;  /* 0x00000000003e7805 */ /* 0x000fe2000001ff00 */
[----:B------:R-:W-:Y:S01]  /*15b0*/  IMAD.IADD R3, R7, 0x1, R0 ;  /* 0x0000000107037824 */ /* 0x000fe200078e0200 */
[----:B------:R-:W-:Y:S01]  /*15c0*/  LOP3.LUT R0, R12, R13, RZ, 0xfc, !PT ;  /* 0x0000000d0c007212 */ /* 0x000fe200078efcff */
[----:B------:R-:W-:Y:S01]  /*15d0*/  IMAD R7, R11, UR14, RZ ;  /* 0x0000000e0b077c24 */ /* 0x000fe2000f8e02ff */
[----:B------:R-:W-:Y:S01]  /*15e0*/  IADD3 R241, R245, UR7, RZ ;  /* 0x00000007f5f17c10 */ /* 0x000fe2000fffe0ff */
[----:B------:R-:W-:Y:S01]  /*15f0*/  IMAD.MOV.U32 R2, RZ, RZ, R6 ;  /* 0x000000ffff027224 */ /* 0x000fe200078e0006 */
[----:B------:R-:W-:Y:S01]  /*1600*/  LOP3.LUT P4, RZ, R0, 0x1, RZ, 0xc0, !PT ;  /* 0x0000000100ff7812 */ /* 0x000fe2000788c0ff */
[----:B------:R-:W-:Y:S01]  /*1610*/  IMAD R11, R28, c[0x0][0x210], RZ ;  /* 0x000084001c0b7a24 */ /* 0x000fe200078e02ff */
[C---:B------:R-:W-:Y:S01]  /*1620*/  LOP3.LUT P3, RZ, R0.reuse, 0x2, RZ, 0xc0, !PT ;  /* 0x0000000200ff7812 */ /* 0x040fe2000786c0ff */
[C---:B------:R-:W-:Y:S01]  /*1630*/  IMAD.WIDE.U32 R2, R29.reuse, c[0x0][0x210], R2 ;  /* 0x000084001d027a25 */ /* 0x040fe200078e0002 */
[----:B------:R-:W-:Y:S01]  /*1640*/  LOP3.LUT P2, RZ, R0, 0x4, RZ, 0xc0, !PT ;  /* 0x0000000400ff7812 */ /* 0x000fe2000784c0ff */
[----:B------:R1:W-:Y:S01]  /*1650*/  @!P1 LDGSTS.E.BYPASS.LTC128B.128 [R226+0x7080], [R8.64+0x100], !P5 ;  /* 0x0708010008e29fae */ /* 0x0003e2000e901d50 */
[----:B------:R-:W-:Y:S01]  /*1660*/  ULDC.64 UR6, c[0x0][0x218] ;  /* 0x0000860000067ab9 */ /* 0x000fe20000000a00 */
[----:B------:R-:W-:Y:S01]  /*1670*/  IMAD R11, R29, c[0x0][0x214], R11 ;  /* 0x000085001d0b7a24 */ /* 0x000fe200078e020b */
[----:B------:R-:W-:Y:S01]  /*1680*/  UIMAD UR6, UR18, UR6, URZ ;  /* 0x00000006120672a4 */ /* 0x000fe2000f8e023f */
[----:B------:R-:W-:Y:S01]  /*1690*/  IMAD.SHL.U32 R26, R14, 0x40, RZ ;  /* 0x000000400e1a7824 */ /* 0x000fe200078e00ff */
[----:B------:R-:W0:Y:S01]  /*16a0*/  LDGDEPBAR ;  /* 0x00000000000079af */ /* 0x000e220000000000 */
[----:B------:R-:W-:Y:S01]  /*16b0*/  IMAD.IADD R3, R3, 0x1, R11 ;  /* 0x0000000103037824 */ /* 0x000fe200078e020b */
[----:B------:R-:W-:Y:S01]  /*16c0*/  UIMAD UR6, UR19, UR7, UR6 ;  /* 0x00000007130672a4 */ /* 0x000fe2000f8e0206 */
[----:B------:R-:W-:Y:S01]  /*16d0*/  IMAD.U32 R11, RZ, RZ, UR20 ;  /* 0x00000014ff0b7e24 */ /* 0x000fe2000f8e00ff */
[----:B------:R-:W-:Y:S01]  /*16e0*/  CS2R R60, SRZ ;  /* 0x00000000003c7805 */ /* 0x000fe2000001ff00 */
[----:B------:R-:W-:Y:S01]  /*16f0*/  IMAD.MOV.U32 R240, RZ, RZ, R244 ;  /* 0x000000fffff07224 */ /* 0x000fe200078e00f4 */
[----:B------:R-:W-:Y:S01]  /*1700*/  CS2R R58, SRZ ;  /* 0x00000000003a7805 */ /* 0x000fe2000001ff00 */
[----:B------:R-:W-:Y:S01]  /*1710*/  IMAD R12, R26, UR4, R7 ;  /* 0x000000041a0c7c24 */ /* 0x000fe2000f8e0207 */
[----:B------:R-:W-:Y:S01]  /*1720*/  IADD3 R0, -R234, c[0x0][0x168], -R11 ;  /* 0x00005a00ea007a10 */ /* 0x000fe20007ffe90b */
[----:B------:R-:W-:Y:S01]  /*1730*/  IMAD.WIDE.U32 R6, R26, UR14, R240 ;  /* 0x0000000e1a067c25 */ /* 0x000fe2000f8e00f0 */
[----:B------:R-:W-:Y:S01]  /*1740*/  IADD3 R11, -R11, c[0x0][0x168], -R234 ;  /* 0x00005a000b0b7a10 */ /* 0x000fe20007ffe9ea */
[----:B------:R-:W-:Y:S01]  /*1750*/  CS2R R56, SRZ ;  /* 0x0000000000387805 */ /* 0x000fe2000001ff00 */
[C---:B------:R-:W-:Y:S01]  /*1760*/  ISETP.LT.OR P6, PT, R0.reuse, 0x1, !P4 ;  /* 0x000000010000780c */ /* 0x040fe200067c1670 */
[----:B--2---:R-:W-:Y:S01]  /*1770*/  IMAD.IADD R5, R7, 0x1, R12 ;  /* 0x0000000107057824 */ /* 0x004fe200078e020c */
[C---:B------:R-:W-:Y:S01]  /*1780*/  ISETP.LT.OR P1, PT, R0.reuse, 0x1, !P3 ;  /* 0x000000010000780c */ /* 0x040fe20005f21670 */
[----:B------:R-:W-:Y:S01]  /*1790*/  IMAD.MOV.U32 R13, RZ, RZ, c[0x0][0x208] ;  /* 0x00008200ff0d7624 */ /* 0x000fe200078e00ff */
[----:B------:R-:W-:Y:S01]  /*17a0*/  ISETP.LT.OR P5, PT, R0, 0x1, !P2 ;  /* 0x000000010000780c */ /* 0x000fe200057a1670 */
[----:B------:R-:W-:Y:S01]  /*17b0*/  IMAD.WIDE.U32 R242, R248, c[0x0][0x218], R2 ;  /* 0x00008600f8f27a25 */ /* 0x000fe200078e0002 */
[C---:B------:R-:W-:Y:S01]  /*17c0*/  LEA R4, P0, R6.reuse, c[0x0][0x160], 0x1 ;  /* 0x0000580006047a11 */ /* 0x040fe200078008ff */
[----:B------:R-:W-:Y:S01]  /*17d0*/  CS2R R54, SRZ ;  /* 0x0000000000367805 */ /* 0x000fe2000001ff00 */
[C---:B------:R-:W-:Y:S01]  /*17e0*/  SHF.L.U64.HI R7, R13.reuse, R27, c[0x0][0x20c] ;  /* 0x000083000d077619 */ /* 0x040fe2000001021b */
[----:B------:R-:W-:Y:S01]  /*17f0*/  IMAD.MOV.U32 R238, RZ, RZ, R242 ;  /* 0x000000ffffee7224 */ /* 0x000fe200078e00f2 */
[----:B------:R-:W-:Y:S01]  /*1800*/  LEA.HI.X R5, R6, c[0x0][0x164], R5, 0x1, P0 ;  /* 0x0000590006057a11 */ /* 0x000fe200000f0c05 */
[----:B-1----:R-:W-:Y:S01]  /*1810*/  IMAD.SHL.U32 R9, R14, 0x20, RZ ;  /* 0x000000200e097824 */ /* 0x002fe200078e00ff */
[C---:B------:R-:W-:Y:S01]  /*1820*/  ISETP.LT.OR P0, PT, R0.reuse, 0x21, !P4 ;  /* 0x000000210000780c */ /* 0x040fe20006701670 */
[----:B------:R-:W-:Y:S01]  /*1830*/  IMAD.SHL.U32 R8, R13, 0x40, RZ ;  /* 0x000000400d087824 */ /* 0x000fe200078e00ff */
[----:B------:R-:W-:Y:S01]  /*1840*/  IADD3 R239, R243, UR6, RZ ;  /* 0x00000006f3ef7c10 */ /* 0x000fe2000fffe0ff */
[----:B------:R1:W-:Y:S01]  /*1850*/  LDGSTS.E.BYPASS.LTC128B.128 [R226+0xf080], [R4.64], !P6 ;  /* 0x0f08000004e27fae */ /* 0x0003e2000f101d50 */
[----:B------:R-:W-:Y:S01]  /*1860*/  IMAD R7, R7, UR14, RZ ;  /* 0x0000000e07077c24 */ /* 0x000fe2000f8e02ff */
[----:B------:R-:W-:Y:S01]  /*1870*/  ISETP.LT.OR P6, PT, R0, 0x21, !P3 ;  /* 0x000000210000780c */ /* 0x000fe20005fc1670 */
[----:B------:R-:W-:Y:S01]  /*1880*/  IMAD.SHL.U32 R14, R13, 0x20, RZ ;  /* 0x000000200d0e7824 */ /* 0x000fe200078e00ff */
[----:B------:R1:W-:Y:S01]  /*1890*/  LDGSTS.E.BYPASS.LTC128B.128 [R226+0x11080], [R4.64+0x80], !P1 ;  /* 0x1108008004e27fae */ /* 0x0003e2000c901d50 */
[C---:B------:R-:W-:Y:S01]  /*18a0*/  LEA R6, P1, R9.reuse, R4, 0x1 ;  /* 0x0000000409067211 */ /* 0x040fe200078208ff */
[----:B------:R-:W-:Y:S01]  /*18b0*/  IMAD.WIDE.U32 R2, R8, UR14, R238 ;  /* 0x0000000e08027c25 */ /* 0x000fe2000f8e00ee */
[----:B------:R-:W-:Y:S01]  /*18c0*/  P2R R12, PR, RZ, 0x10 ;  /* 0x00000010ff0c7803 */ /* 0x000fe20000000000 */
[----:B------:R1:W-:Y:S01]  /*18d0*/  LDGSTS.E.BYPASS.LTC128B.128 [R226+0x13080], [R4.64+0x100], !P5 ;  /* 0x1308010004e27fae */ /* 0x0003e2000e901d50 */
[----:B------:R-:W-:Y:S01]  /*18e0*/  ISETP.LT.OR P5, PT, R0, 0x21, !P2 ;  /* 0x000000210000780c */ /* 0x000fe200057a1670 */
[----:B------:R-:W-:Y:S01]  /*18f0*/  IMAD R0, R8, UR4, R7 ;  /* 0x0000000408007c24 */ /* 0x000fe2000f8e0207 */
[----:B------:R-:W-:Y:S01]  /*1900*/  LEA.HI.X R7, R9, R5, R30, 0x1, P1 ;  /* 0x0000000509077211 */ /* 0x000fe200008f0c1e */
[----:B------:R-:W-:Y:S01]  /*1910*/  ULDC.64 UR6, c[0x0][0x240] ;  /* 0x0000900000067ab9 */ /* 0x000fe20000000a00 */
[----:B------:R-:W-:Y:S01]  /*1920*/  ISETP.GT.AND P1, PT, R230, 0xf, PT ;  /* 0x0000000fe600780c */ /* 0x000fe20003f24270 */
[----:B------:R-:W-:Y:S01]  /*1930*/  IMAD.IADD R0, R3, 0x1, R0 ;  /* 0x0000000103007824 */ /* 0x000fe200078e0200 */
[----:B------:R-:W-:Y:S01]  /*1940*/  ISETP.GE.AND P4, PT, R10, c[0x0][0x1fc], PT ;  /* 0x00007f000a007a0c */ /* 0x000fe20003f86270 */
[----:B------:R2:W-:Y:S01]  /*1950*/  LDGSTS.E.BYPASS.LTC128B.128 [R226+0x10080], [R6.64], !P0 ;  /* 0x1008000006e27fae */ /* 0x0005e2000c101d50 */
[C---:B------:R-:W-:Y:S01]  /*1960*/  LEA R8, P0, R18.reuse, c[0x0][0x258], 0x2 ;  /* 0x0000960012087a11 */ /* 0x040fe200078010ff */
[----:B------:R-:W-:Y:S01]  /*1970*/  UIMAD UR6, UR18, UR6, URZ ;  /* 0x00000006120672a4 */ /* 0x000fe2000f8e023f */
[----:B------:R-:W-:Y:S01]  /*1980*/  SHF.L.U64.HI R252, R13, R25, c[0x0][0x20c] ;  /* 0x000083000dfc7619 */ /* 0x000fe20000010219 */
[----:B------:R2:W-:Y:S01]  /*1990*/  LDGSTS.E.BYPASS.LTC128B.128 [R226+0x12080], [R6.64+0x80], !P6 ;  /* 0x1208008006e27fae */ /* 0x0005e2000f101d50 */
[----:B------:R-:W-:Y:S01]  /*19a0*/  LEA.HI.X R9, R18, c[0x0][0x25c], R15, 0x2, P0 ;  /* 0x0000970012097a11 */ /* 0x000fe200000f140f */
[----:B------:R-:W-:Y:S01]  /*19b0*/  UIMAD UR25, UR19, UR7, UR6 ;  /* 0x00000007131972a4 */ /* 0x000fe2000f8e0206 */
[----:B------:R-:W-:Y:S01]  /*19c0*/  ISETP.LT.OR P0, PT, R11, 0x1, P4 ;  /* 0x000000010b00780c */ /* 0x000fe20002701670 */
[----:B------:R2:W-:Y:S01]  /*19d0*/  LDGSTS.E.BYPASS.LTC128B.128 [R226+0x14080], [R6.64+0x100], !P5 ;  /* 0x1408010006e27fae */ /* 0x0005e2000e901d50 */
[----:B------:R-:W-:Y:S01]  /*19e0*/  ISETP.GE.AND P6, PT, R20, c[0x0][0x1fc], PT ;  /* 0x00007f0014007a0c */ /* 0x000fe20003fc6270 */
[----:B------:R-:W-:Y:S01]  /*19f0*/  @!P1 IMAD.SHL.U32 R3, R230, 0x10, RZ ;  /* 0x00000010e6039824 */ /* 0x000fe200078e00ff */
[----:B------:R-:W-:Y:S01]  /*1a00*/  LEA.HI R13, R16, R230, RZ, 0x4 ;  /* 0x000000e6100d7211 */ /* 0x000fe200078f20ff */
[----:B------:R-:W-:Y:S01]  /*1a10*/  UMOV UR7, 0x1 ;  /* 0x0000000100077882 */ /* 0x000fe20000000000 */
[----:B------:R-:W-:Y:S01]  /*1a20*/  CS2R R52, SRZ ;  /* 0x0000000000347805 */ /* 0x000fe2000001ff00 */
[----:B------:R-:W-:Y:S01]  /*1a30*/  ULDC UR6, c[0x0][0x168] ;  /* 0x00005a0000067ab9 */ /* 0x000fe20000000800 */
[----:B------:R3:W-:Y:S01]  /*1a40*/  @!P1 LDGSTS.E.BYPASS.LTC128B.128 [R3+0x21080], [R8.64] ;  /* 0x2108000008039fae */ /* 0x0007e2000b901d50 */
[----:B------:R-:W-:Y:S01]  /*1a50*/  UIADD3 UR6, UR26, -UR6, UR7 ;  /* 0x800000061a067290 */ /* 0x000fe2000fffe007 */
[----:B------:R-:W-:Y:S01]  /*1a60*/  CS2R R50, SRZ ;  /* 0x0000000000327805 */ /* 0x000fe2000001ff00 */
[----:B------:R-:W-:Y:S01]  /*1a70*/  CS2R R48, SRZ ;  /* 0x0000000000307805 */ /* 0x000fe2000001ff00 */
[C---:B-1----:R-:W-:Y:S01]  /*1a80*/  LEA R4, P5, R2.reuse, c[0x0][0x1f0], 0x1 ;  /* 0x00007c0002047a11 */ /* 0x042fe200078a08ff */
[----:B------:R-:W0:Y:S01]  /*1a90*/  LDGDEPBAR ;  /* 0x00000000000079af */ /* 0x000e220000000000 */
[----:B------:R-:W-:Y:S01]  /*1aa0*/  CS2R R46, SRZ ;  /* 0x00000000002e7805 */ /* 0x000fe2000001ff00 */
[----:B------:R-:W-:Y:S01]  /*1ab0*/  CS2R R44, SRZ ;  /* 0x00000000002c7805 */ /* 0x000fe2000001ff00 */
[----:B------:R-:W-:Y:S01]  /*1ac0*/  LEA.HI.X R5, R2, c[0x0][0x1f4], R0, 0x1, P5 ;  /* 0x00007d0002057a11 */ /* 0x000fe200028f0c00 */
[----:B------:R-:W-:Y:S01]  /*1ad0*/  IMAD R0, R28, c[0x0][0x238], RZ ;  /* 0x00008e001c007a24 */ /* 0x000fe200078e02ff */
[----:B------:R-:W-:Y:S01]  /*1ae0*/  ISETP.GE.AND P5, PT, R23, c[0x0][0x1fc], PT ;  /* 0x00007f0017007a0c */ /* 0x000fe20003fa6270 */
[----:B------:R-:W-:Y:S01]  /*1af0*/  ULDC UR19, c[0x0][0x2a0] ;  /* 0x0000a80000137ab9 */ /* 0x000fe20000000800 */
[----:B------:R-:W-:Y:S01]  /*1b00*/  IADD3 R247, R226, 0xf080, RZ ;  /* 0x0000f080e2f77810 */ /* 0x000fe20007ffe0ff */
[----:B------:R1:W-:Y:S01]  /*1b10*/  LDGSTS.E.BYPASS.LTC128B.128 [R226+0x1b080], [R4.64], !P0 ;  /* 0x1b08000004e27fae */ /* 0x0003e2000c101d50 */
[----:B------:R-:W-:Y:S01]  /*1b20*/  ISETP.LT.OR P0, PT, R11, 0x1, P6 ;  /* 0x000000010b00780c */ /* 0x000fe20003701670 */
[----:B------:R-:W-:Y:S01]  /*1b30*/  IMAD R0, R29, c[0x0][0x23c], R0 ;  /* 0x00008f001d007a24 */ /* 0x000fe200078e0200 */
[----:B------:R-:W-:Y:S01]  /*1b40*/  ISETP.LT.OR P6, PT, R11, 0x21, P6 ;  /* 0x000000210b00780c */ /* 0x000fe200037c1670 */
[----:B------:R-:W-:-:S02]  /*1b50*/  UP2UR UR22, UPR, URZ, 0x2 ;  /* 0x000000023f167883 */ /* 0x000fc40008000000 */
[----:B------:R-:W-:Y:S02]  /*1b60*/  UMOV UR4, URZ ;  /* 0x0000003f00047c82 */ /* 0x000fe40008000000 */
[----:B------:R-:W-:Y:S02]  /*1b70*/  UMOV UR20, 0x1 ;  /* 0x0000000100147882 */ /* 0x000fe40000000000 */
[----:B------:R-:W-:Y:S02]  /*1b80*/  ULDC UR18, c[0x0][0x168] ;  /* 0x00005a0000127ab9 */ /* 0x000fe40000000800 */
[----:B------:R-:W-:Y:S02]  /*1b90*/  ULOP3.LUT UR19, URZ, UR19, URZ, 0x33, !UPT ;  /* 0x000000133f137292 */ /* 0x000fe4000f8e333f */
[----:B------:R1:W-:Y:S01]  /*1ba0*/  LDGSTS.E.BYPASS.LTC128B.128 [R226+0x1d080], [R4.64+0x80], !P0 ;  /* 0x1d08008004e27fae */ /* 0x0003e2000c101d50 */
[----:B--2---:R-:W-:Y:S01]  /*1bb0*/  LEA R6, P0, R14, R4, 0x1 ;  /* 0x000000040e067211 */ /* 0x004fe200078008ff */
[----:B---3--:R-:W-:Y:S01]  /*1bc0*/  IMAD.WIDE.U32 R2, R29, c[0x0][0x238], R230 ;  /* 0x00008e001d027a25 */ /* 0x008fe200078e00e6 */
[----:B------:R-:W-:-:S02]  /*1bd0*/  UISETP.GE.AND UP6, UPT, UR15, 0x21, UPT ;  /* 0x000000210f00788c */ /* 0x000fc4000bfc6270 */
[----:B------:R-:W-:Y:S01]  /*1be0*/  LEA.HI.X R7, R14, R5, R252, 0x1, P0 ;  /* 0x000000050e077211 */ /* 0x000fe200000f0cfc */
[----:B------:R-:W-:Y:S01]  /*1bf0*/  IMAD.IADD R3, R3, 0x1, R0 ;  /* 0x0000000103037824 */ /* 0x000fe200078e0200 */
[C---:B------:R-:W-:Y:S01]  /*1c00*/  ISETP.LT.OR P0, PT, R11.reuse, 0x1, P5 ;  /* 0x000000010b00780c */ /* 0x040fe20002f01670 */
[----:B------:R-:W-:Y:S01]  /*1c10*/  UP2UR UR21, UPR, URZ, 0x1 ;  /* 0x000000013f157883 */ /* 0x000fe20008000000 */
[----:B------:R-:W-:Y:S01]  /*1c20*/  ISETP.LT.OR P5, PT, R11, 0x21, P5 ;  /* 0x000000210b00780c */ /* 0x000fe20002fa1670 */
[----:B------:R-:W-:Y:S01]  /*1c30*/  IMAD.WIDE.U32 R248, R248, c[0x0][0x240], R2 ;  /* 0x00009000f8f87a25 */ /* 0x000fe200078e0002 */
[----:B------:R-:W-:Y:S02]  /*1c40*/  UISETP.GE.AND UP5, UPT, UR15, 0x22, UPT ;  /* 0x000000220f00788c */ /* 0x000fe4000bfa6270 */
[----:B------:R-:W-:Y:S02]  /*1c50*/  UISETP.GE.AND UP4, UPT, UR15, 0x31, UPT ;  /* 0x000000310f00788c */ /* 0x000fe4000bf86270 */
[----:B------:R-:W-:Y:S01]  /*1c60*/  IADD3 R250, R249, UR25, RZ ;  /* 0x00000019f9fa7c10 */ /* 0x000fe2000fffe0ff */
[----:B------:R-:W-:-:S02]  /*1c70*/  UISETP.GE.AND UP3, UPT, UR15, 0x32, UPT ;  /* 0x000000320f00788c */ /* 0x000fc4000bf66270 */
[----:B------:R-:W-:Y:S02]  /*1c80*/  UISETP.GE.AND UP2, UPT, UR15, 0x41, UPT ;  /* 0x000000410f00788c */ /* 0x000fe4000bf46270 */
[----:B------:R1:W-:Y:S01]  /*1c90*/  LDGSTS.E.BYPASS.LTC128B.128 [R226+0x1f080], [R4.64+0x100], !P0 ;  /* 0x1f08010004e27fae */ /* 0x0003e2000c101d50 */
[----:B------:R-:W-:Y:S01]  /*1ca0*/  ISETP.LT.OR P0, PT, R11, 0x21, P4 ;  /* 0x000000210b00780c */ /* 0x000fe20002701670 */
[----:B------:R-:W-:Y:S01]  /*1cb0*/  UISETP.GE.AND UP1, UPT, UR15, 0x42, UPT ;  /* 0x000000420f00788c */ /* 0x000fe2000bf26270 */
[----:B------:R-:W-:Y:S02]  /*1cc0*/  ISETP.NE.AND P4, PT, R12, RZ, PT ;  /* 0x000000ff0c00720c */ /* 0x000fe40003f85270 */
[CC--:B------:R-:W-:Y:S02]  /*1cd0*/  LEA.HI R12, R16.reuse, R230.reuse, RZ, 0x2 ;  /* 0x000000e6100c7211 */ /* 0x0c0fe400078f10ff */
[----:B------:R-:W-:Y:S02]  /*1ce0*/  LEA.HI R11, R16, R230, RZ, 0x5 ;  /* 0x000000e6100b7211 */ /* 0x000fe400078f28ff */
[----:B------:R-:W-:-:S02]  /*1cf0*/  SHF.R.S32.HI R0, RZ, 0x2, R12 ;  /* 0x00000002ff007819 */ /* 0x000fc4000001140c */
[--C-:B------:R-:W-:Y:S02]  /*1d00*/  SHF.R.S32.HI R8, RZ, 0x1f, R11.reuse ;  /* 0x0000001fff087819 */ /* 0x100fe4000001140b */
[----:B------:R-:W-:Y:S01]  /*1d10*/  SHF.R.S32.HI R15, RZ, 0x5, R11 ;  /* 0x00000005ff0f7819 */ /* 0x000fe2000001140b */
[----:B------:R2:W-:Y:S01]  /*1d20*/  LDGSTS.E.BYPASS.LTC128B.128 [R226+0x1c080], [R6.64], !P0 ;  /* 0x1c08000006e27fae */ /* 0x0005e2000c101d50 */
[----:B------:R-:W-:Y:S02]  /*1d30*/  ISETP.GE.AND P0, PT, R10, c[0x0][0x1fc], PT ;  /* 0x00007f000a007a0c */ /* 0x000fe40003f06270 */
[----:B------:R-:W-:Y:S01]  /*1d40*/  LEA.HI R10, R16, R230, RZ, 0x7 ;  /* 0x000000e6100a7211 */ /* 0x000fe200078f38ff */
[----:B------:R2:W-:Y:S01]  /*1d50*/  LDGSTS.E.BYPASS.LTC128B.128 [R226+0x1e080], [R6.64+0x80], !P6 ;  /* 0x1e08008006e27fae */ /* 0x0005e2000f101d50 */
[----:B------:R-:W-:Y:S02]  /*1d60*/  ISETP.GE.AND P6, PT, R20, c[0x0][0x1fc], PT ;  /* 0x00007f0014007a0c */ /* 0x000fe40003fc6270 */
[----:B------:R-:W-:Y:S01]  /*1d70*/  SHF.R.S32.HI R18, RZ, 0x7, R10 ;  /* 0x00000007ff127819 */ /* 0x000fe2000001140a */
[----:B------:R2:W-:Y:S01]  /*1d80*/  LDGSTS.E.BYPASS.LTC128B.128 [R226+0x20080], [R6.64+0x100], !P5 ;  /* 0x2008010006e27fae */ /* 0x0005e2000e901d50 */
[----:B------:R-:W-:-:S02]  /*1d90*/  ISETP.GE.AND P5, PT, R230, 0x10, PT ;  /* 0x00000010e600780c */ /* 0x000fc40003fa6270 */
[----:B------:R-:W-:Y:S01]  /*1da0*/  SEL R20, RZ, 0x1, P0 ;  /* 0x00000001ff147807 */ /* 0x000fe20000000000 */
[----:B------:R-:W-:Y:S01]  /*1db0*/  IMAD.SHL.U32 R3, R18, 0x8, RZ ;  /* 0x0000000812037824 */ /* 0x000fe200078e00ff */
[----:B-1----:R-:W-:Y:S02]  /*1dc0*/  SHF.R.S32.HI R5, RZ, 0x1f, R12 ;  /* 0x0000001fff057819 */ /* 0x002fe4000001140c */
[----:B------:R-:W-:Y:S02]  /*1dd0*/  SHF.R.S32.HI R4, RZ, 0x4, R13 ;  /* 0x00000004ff047819 */ /* 0x000fe4000001140d */
[----:B------:R-:W-:Y:S02]  /*1de0*/  LEA.HI R5, R5, R0, RZ, 0x3 ;  /* 0x0000000005057211 */ /* 0x000fe400078f18ff */
[----:B------:R-:W-:Y:S02]  /*1df0*/  LEA.HI R9, R13, R4, RZ, 0x1 ;  /* 0x000000040d097211 */ /* 0x000fe400078f08ff */
[----:B------:R-:W-:-:S02]  /*1e00*/  LOP3.LUT R5, R5, 0xfffffff8, RZ, 0xc0, !PT ;  /* 0xfffffff805057812 */ /* 0x000fc400078ec0ff */
[----:B------:R-:W-:Y:S02]  /*1e10*/  LOP3.LUT R9, R9, 0xfffffffe, RZ, 0xc0, !PT ;  /* 0xfffffffe09097812 */ /* 0x000fe400078ec0ff */
[----:B------:R-:W-:Y:S01]  /*1e20*/  LOP3.LUT R10, R3, 0x8, RZ, 0xc0, !PT ;  /* 0x00000008030a7812 */ /* 0x000fe200078ec0ff */
[----:B------:R-:W-:Y:S01]  /*1e30*/  IMAD.IADD R14, R0, 0x1, -R5 ;  /* 0x00000001000e7824 */ /* 0x000fe200078e0a05 */
[----:B------:R-:W-:Y:S01]  /*1e40*/  LEA.HI R5, R8, R15, RZ, 0x2 ;  /* 0x0000000f08057211 */ /* 0x000fe200078f10ff */
[----:B------:R-:W-:Y:S01]  /*1e50*/  IMAD.IADD R0, R4, 0x1, -R9 ;  /* 0x0000000104007824 */ /* 0x000fe200078e0a09 */
[----:B------:R-:W-:Y:S02]  /*1e60*/  LEA R8, P0, R22, c[0x0][0x280], 0x2 ;  /* 0x0000a00016087a11 */ /* 0x000fe400078010ff */
[----:B------:R-:W-:Y:S02]  /*1e70*/  LOP3.LUT R2, R5, 0xfffffffc, RZ, 0xc0, !PT ;  /* 0xfffffffc05027812 */ /* 0x000fe400078ec0ff */
[----:B------:R-:W-:-:S02]  /*1e80*/  LOP3.LUT R5, R12, 0x3ffffffc, RZ, 0xc0, !PT ;  /* 0x3ffffffc0c057812 */ /* 0x000fc400078ec0ff */
[----:B--2---:R-:W-:Y:S01]  /*1e90*/  LOP3.LUT R6, R11, 0xffffffe0, RZ, 0xc0, !PT ;  /* 0xffffffe00b067812 */ /* 0x004fe200078ec0ff */
[----:B------:R-:W-:Y:S01]  /*1ea0*/  IMAD.IADD R16, R15, 0x1, -R2 ;  /* 0x000000010f107824 */ /* 0x000fe200078e0a02 */
[----:B------:R-:W-:Y:S01]  /*1eb0*/  LEA.HI.X R9, R22, c[0x0][0x284], R24, 0x2, P0 ;  /* 0x0000a10016097a11 */ /* 0x000fe200000f1418 */
[C---:B------:R-:W-:Y:S01]  /*1ec0*/  IMAD.SHL.U32 R2, R14.reuse, 0x10, RZ ;  /* 0x000000100e027824 */ /* 0x040fe200078e00ff */
[----:B------:R-:W-:Y:S01]  /*1ed0*/  LOP3.LUT P0, RZ, R14, 0x1, RZ, 0xc0, !PT ;  /* 0x000000010eff7812 */ /* 0x000fe2000780c0ff */
[C---:B------:R-:W-:Y:S01]  /*1ee0*/  IMAD.SHL.U32 R3, R16.reuse, 0x100, RZ ;  /* 0x0000010010037824 */ /* 0x040fe200078e00ff */
[----:B------:R-:W-:Y:S01]  /*1ef0*/  LEA.HI R4, R16, R16, RZ, 0x1 ;  /* 0x0000001010047211 */ /* 0x000fe200078f08ff */
[----:B------:R-:W-:Y:S01]  /*1f00*/  IMAD.IADD R5, R230, 0x1, -R5 ;  /* 0x00000001e6057824 */ /* 0x000fe200078e0a05 */
[----:B------:R-:W-:Y:S02]  /*1f10*/  LOP3.LUT R2, R10, 0x70, R2, 0xf8, !PT ;  /* 0x000000700a027812 */ /* 0x000fe400078ef802 */
[----:B------:R-:W-:Y:S01]  /*1f20*/  LEA.HI R12, R18, R18, RZ, 0x1 ;  /* 0x00000012120c7211 */ /* 0x000fe200078f08ff */
[----:B------:R-:W-:Y:S01]  /*1f30*/  IMAD.SHL.U32 R4, R4, 0x100, RZ ;  /* 0x0000010004047824 */ /* 0x000fe200078e00ff */
[----:B------:R-:W-:-:S04]  /*1f40*/  LOP3.LUT R2, R2, 0x100, R3, 0xf8, !PT ;  /* 0x0000010002027812 */ /* 0x000fc800078ef803 */
[----:B------:R-:W-:Y:S02]  /*1f50*/  LOP3.LUT R4, R4, 0x7ffffe00, RZ, 0xc0, !PT ;  /* 0x7ffffe0004047812 */ /* 0x000fe400078ec0ff */
[----:B------:R-:W-:-:S03]  /*1f60*/  SHF.R.U32.HI R3, RZ, 0x3, R2 ;  /* 0x00000003ff037819 */ /* 0x000fc60000011602 */
[----:B------:R-:W-:Y:S01]  /*1f70*/  IMAD R7, R5, 0x2, R4 ;  /* 0x0000000205077824 */ /* 0x000fe200078e0204 */
[----:B------:R-:W-:Y:S01]  /*1f80*/  LOP3.LUT R2, R2, 0x28, R3, 0x78, !PT ;  /* 0x0000002802027812 */ /* 0x000fe200078e7803 */
[C---:B------:R-:W-:Y:S01]  /*1f90*/  IMAD.IADD R3, R230.reuse, 0x1, -R6 ;  /* 0x00000001e6037824 */ /* 0x040fe200078e0a06 */
[----:B------:R-:W-:Y:S01]  /*1fa0*/  LOP3.LUT R4, R13, 0xfffffff0, RZ, 0xc0, !PT ;  /* 0xfffffff00d047812 */ /* 0x000fe200078ec0ff */
[C---:B------:R-:W-:Y:S01]  /*1fb0*/  @!P5 IMAD.SHL.U32 R5, R230.reuse, 0x10, RZ ;  /* 0x00000010e605d824 */ /* 0x040fe200078e00ff */
[----:B------:R-:W-:Y:S01]  /*1fc0*/  SEL R13, RZ, 0xffffffff, P6 ;  /* 0xffffffffff0d7807 */ /* 0x000fe20003000000 */
[----:B------:R-:W-:Y:S01]  /*1fd0*/  IMAD.IADD R6, R7, 0x1, R2 ;  /* 0x0000000107067824 */ /* 0x000fe200078e0202 */
[----:B------:R-:W-:Y:S01]  /*1fe0*/  LOP3.LUT P6, RZ, R17, 0x2, RZ, 0xc0, !PT ;  /* 0x0000000211ff7812 */ /* 0x000fe200078cc0ff */
[----:B------:R-:W-:Y:S01]  /*1ff0*/  IMAD.IADD R2, R230, 0x1, -R4 ;  /* 0x00000001e6027824 */ /* 0x000fe200078e0a04 */
[----:B------:R-:W-:Y:S01]  /*2000*/  SHF.R.S32.HI R4, RZ, 0x1f, R3 ;  /* 0x0000001fff047819 */ /* 0x000fe20000011403 */
[----:B------:R1:W-:Y:S01]  /*2010*/  @!P5 LDGSTS.E.BYPASS.LTC128B.128 [R5+0x21280], [R8.64] ;  /* 0x212800000805dfae */ /* 0x0003e2000b901d50 */
[----:B------:R-:W-:Y:S01]  /*2020*/  IMAD.SHL.U32 R224, R6, 0x2, RZ ;  /* 0x0000000206e07824 */ /* 0x000fe200078e00ff */
[----:B------:R-:W-:Y:S01]  /*2030*/  SEL R208, R222, 0xfffffff0, !P6 ;  /* 0xfffffff0ded07807 */ /* 0x000fe20007000000 */
[----:B------:R-:W-:Y:S01]  /*2040*/  IMAD.SHL.U32 R7, R15, 0x100, RZ ;  /* 0x000001000f077824 */ /* 0x000fe200078e00ff */
[C---:B------:R-:W-:Y:S01]  /*2050*/  LOP3.LUT P6, RZ, R2.reuse, 0x2, RZ, 0xc0, !PT ;  /* 0x0000000202ff7812 */ /* 0x040fe200078cc0ff */
[----:B------:R-:W-:Y:S01]  /*2060*/  IMAD.SHL.U32 R211, R2, 0x2, RZ ;  /* 0x0000000202d37824 */ /* 0x000fe200078e00ff */
[----:B------:R-:W-:Y:S01]  /*2070*/  IADD3 R225, R224, 0x215a0, RZ ;  /* 0x000215a0e0e17810 */ /* 0x000fe20007ffe0ff */
[----:B------:R-:W0:Y:S01]  /*2080*/  LDGDEPBAR ;  /* 0x00000000000079af */ /* 0x000e220000000000 */
[----:B------:R-:W-:-:S02]  /*2090*/  ISETP.GE.AND P5, PT, R23, c[0x0][0x1fc], PT ;  /* 0x00007f0017007a0c */ /* 0x000fc40003fa6270 */
[----:B------:R-:W-:Y:S01]  /*20a0*/  SEL R212, R212, 0xe0, !P6 ;  /* 0x000000e0d4d47807 */ /* 0x000fe20007000000 */
[----:B------:R-:W0:Y:S01]  /*20b0*/  LDGDEPBAR ;  /* 0x00000000000079af */ /* 0x000e220000000000 */
[----:B-1----:R-:W-:Y:S01]  /*20c0*/  LEA.HI R8, R4, R3, RZ, 0x2 ;  /* 0x0000000304087211 */ /* 0x002fe200078f10ff */
[----:B------:R-:W-:-:S03]  /*20d0*/  IMAD.SHL.U32 R5, R2, 0x10, RZ ;  /* 0x0000001002057824 */ /* 0x000fc600078e00ff */
[----:B------:R-:W-:Y:S02]  /*20e0*/  LOP3.LUT R6, R8, 0x7ffffffc, RZ, 0xc0, !PT ;  /* 0x7ffffffc08067812 */ /* 0x000fe400078ec0ff */
[----:B------:R-:W-:Y:S02]  /*20f0*/  LOP3.LUT R4, R5, 0xf0, RZ, 0xc0, !PT ;  /* 0x000000f005047812 */ /* 0x000fe400078ec0ff */
[----:B------:R-:W-:Y:S01]  /*2100*/  IADD3 R5, R224, 0x21480, RZ ;  /* 0x00021480e0057810 */ /* 0x000fe20007ffe0ff */
[----:B------:R-:W-:Y:S01]  /*2110*/  IMAD.IADD R11, R3, 0x1, -R6 ;  /* 0x00000001030b7824 */ /* 0x000fe200078e0a06 */
[----:B------:R-:W-:Y:S02]  /*2120*/  SHF.R.S32.HI R3, RZ, 0x1f, R2 ;  /* 0x0000001fff037819 */ /* 0x000fe40000011402 */
[C---:B------:R-:W-:Y:S02]  /*2130*/  LOP3.LUT R10, R4.reuse, R10, RZ, 0xfc, !PT ;  /* 0x0000000a040a7212 */ /* 0x040fe400078efcff */
[----:B------:R-:W-:Y:S01]  /*2140*/  LEA.HI R213, R3, R2, RZ, 0x3 ;  /* 0x0000000203d57211 */ /* 0x000fe200078f18ff */
[----:B------:R-:W-:Y:S01]  /*2150*/  IMAD.SHL.U32 R3, R17, 0x40, RZ ;  /* 0x0000004011037824 */ /* 0x000fe200078e00ff */
[----:B------:R-:W-:Y:S01]  /*2160*/  LOP3.LUT R9, R4, 0x100, R7, 0xf8, !PT ;  /* 0x0000010004097812 */ /* 0x000fe200078ef807 */
[----:B------:R-:W-:Y:S01]  /*2170*/  IMAD.SHL.U32 R7, R21, 0x8, RZ ;  /* 0x0000000815077824 */ /* 0x000fe200078e00ff */
[C---:B------:R-:W-:Y:S01]  /*2180*/  LOP3.LUT R4, R213.reuse, 0xfffffff8, RZ, 0xc0, !PT ;  /* 0xfffffff8d5047812 */ /* 0x040fe200078ec0ff */
[----:B------:R-:W-:Y:S01]  /*2190*/  IMAD.SHL.U32 R213, R213, 0x40, RZ ;  /* 0x00000040d5d57824 */ /* 0x000fe200078e00ff */
[----:B------:R-:W-:Y:S01]  /*21a0*/  LOP3.LUT R6, R3, 0x1c0, RZ, 0xc0, !PT ;  /* 0x000001c003067812 */ /* 0x000fe200078ec0ff */
[----:B------:R-:W-:Y:S01]  /*21b0*/  IMAD.SHL.U32 R3, R16, 0x10, RZ ;  /* 0x0000001010037824 */ /* 0x000fe200078e00ff */
[----:B------:R-:W-:Y:S01]  /*21c0*/  @P0 IADD3 R225, R5, 0xe0, RZ ;  /* 0x000000e005e10810 */ /* 0x000fe20007ffe0ff */
[----:B------:R-:W-:Y:S01]  /*21d0*/  IMAD.IADD R4, R2, 0x1, -R4 ;  /* 0x0000000102047824 */ /* 0x000fe200078e0a04 */
[----:B------:R-:W-:Y:S01]  /*21e0*/  LOP3.LUT R5, R6, 0x8, R19, 0xf8, !PT ;  /* 0x0000000806057812 */ /* 0x000fe200078ef813 */
[----:B------:R-:W-:Y:S01]  /*21f0*/  IMAD.SHL.U32 R2, R0, 0x20, RZ ;  /* 0x0000002000027824 */ /* 0x000fe200078e00ff */
[----:B------:R-:W-:-:S02]  /*2200*/  LEA.HI.SX32 R227, R8, R3, 0x1e ;  /* 0x0000000308e37211 */ /* 0x000fc400078ff2ff */
[----:B------:R-:W-:Y:S02]  /*2210*/  LOP3.LUT R3, R6, 0x30, R3, 0xf8, !PT ;  /* 0x0000003006037812 */ /* 0x000fe400078ef803 */
[----:B------:R-:W-:Y:S02]  /*2220*/  SHF.R.U32.HI R14, RZ, 0x3, R6 ;  /* 0x00000003ff0e7819 */ /* 0x000fe40000011606 */
[----:B------:R-:W-:Y:S02]  /*2230*/  LOP3.LUT R2, R2, 0x20, RZ, 0xc0, !PT ;  /* 0x0000002002027812 */ /* 0x000fe400078ec0ff */
[----:B------:R-:W-:Y:S01]  /*2240*/  LOP3.LUT R6, R12, 0x1ffffffe, RZ, 0xc0, !PT ;  /* 0x1ffffffe0c067812 */ /* 0x000fe200078ec0ff */
[----:B------:R-:W-:Y:S01]  /*2250*/  IMAD.MOV.U32 R12, RZ, RZ, 0x20 ;  /* 0x00000020ff0c7424 */ /* 0x000fe200078e00ff */
[----:B------:R-:W-:Y:S02]  /*2260*/  LOP3.LUT R211, R10, 0x18, R211, 0x78, !PT ;  /* 0x000000180ad37812 */ /* 0x000fe400078e78d3 */
[----:B------:R-:W-:Y:S01]  /*2270*/  LOP3.LUT R10, R2, 0x18, R7, 0xf8, !PT ;  /* 0x00000018020a7812 */ /* 0x000fe200078ef807 */
[----:B------:R-:W-:Y:S01]  /*2280*/  IMAD.IADD R6, R18, 0x1, -R6 ;  /* 0x0000000112067824 */ /* 0x000fe200078e0a06 */
[----:B------:R-:W-:Y:S01]  /*2290*/  LOP3.LUT P0, RZ, R17, 0x4, RZ, 0xc0, !PT ;  /* 0x0000000411ff7812 */ /* 0x000fe2000780c0ff */
[----:B------:R-:W-:Y:S01]  /*22a0*/  IMAD.SHL.U32 R2, R0, 0x8, RZ ;  /* 0x0000000800027824 */ /* 0x000fe200078e00ff */
[----:B------:R-:W-:Y:S01]  /*22b0*/  LOP3.LUT R5, R5, R14, RZ, 0x3c, !PT ;  /* 0x0000000e05057212 */ /* 0x000fe200078e3cff */
[----:B------:R-:W-:Y:S01]  /*22c0*/  IMAD R11, R6, 0x4, R11 ;  /* 0x00000004060b7824 */ /* 0x000fe200078e020b */
[----:B------:R-:W-:Y:S01]  /*22d0*/  SEL R209, R12, 0xffffffe0, !P0 ;  /* 0xffffffe00cd17807 */ /* 0x000fe20004000000 */
[----:B------:R-:W-:Y:S01]  /*22e0*/  IMAD.SHL.U32 R211, R211, 0x2, RZ ;  /* 0x00000002d3d37824 */ /* 0x000fe200078e00ff */
[----:B------:R-:W-:Y:S01]  /*22f0*/  LOP3.LUT R6, R2, 0x8, RZ, 0xc0, !PT ;  /* 0x0000000802067812 */ /* 0x000fe200078ec0ff */
[----:B------:R-:W-:Y:S01]  /*2300*/  IMAD.SHL.U32 R2, R13, 0x2, RZ ;  /* 0x000000020d027824 */ /* 0x000fe200078e00ff */
[----:B------:R-:W-:Y:S01]  /*2310*/  SEL R8, RZ, 0x4, P5 ;  /* 0x00000004ff087807 */ /* 0x000fe20002800000 */
[----:B------:R-:W-:Y:S01]  /*2320*/  IMAD R212, R212, 0x2, R211 ;  /* 0x00000002d4d47824 */ /* 0x000fe200078e02d3 */
[----:B------:R-:W-:-:S02]  /*2330*/  LOP3.LUT P5, RZ, R4, 0x4, RZ, 0xc0, !PT ;  /* 0x0000000404ff7812 */ /* 0x000fc400078ac0ff */
[C---:B------:R-:W-:Y:S01]  /*2340*/  LOP3.LUT P0, RZ, R4.reuse, 0x2, RZ, 0xc0, !PT ;  /* 0x0000000204ff7812 */ /* 0x040fe2000780c0ff */
[----:B------:R-:W-:Y:S01]  /*2350*/  IMAD.SHL.U32 R4, R4, 0x40, RZ ;  /* 0x0000004004047824 */ /* 0x000fe200078e00ff */
[----:B------:R-:W-:Y:S01]  /*2360*/  LOP3.LUT R7, R3, 0x8, R19, 0xf8, !PT ;  /* 0x0000000803077812 */ /* 0x000fe200078ef813 */
[----:B------:R-:W-:Y:S01]  /*2370*/  IMAD R3, R18, 0x200, R5 ;  /* 0x0000020012037824 */ /* 0x000fe200078e0205 */
[----:B------:R-:W-:Y:S02]  /*2380*/  LOP3.LUT R5, R2, 0x2, R20, 0xe2, !PT ;  /* 0x0000000202057812 */ /* 0x000fe400078ee214 */
[----:B------:R-:W-:Y:S02]  /*2390*/  LOP3.LUT R4, R4, 0x1c0, RZ, 0xc0, !PT ;  /* 0x000001c004047812 */ /* 0x000fe400078ec0ff */
[----:B------:R-:W-:Y:S02]  /*23a0*/  LOP3.LUT R2, R7, R14, RZ, 0x3c, !PT ;  /* 0x0000000e07027212 */ /* 0x000fe400078e3cff */
[----:B------:R-:W-:-:S02]  /*23b0*/  LOP3.LUT R228, R5, R8, RZ, 0xfc, !PT ;  /* 0x0000000805e47212 */ /* 0x000fc400078efcff */
[----:B------:R-:W-:Y:S01]  /*23c0*/  LOP3.LUT R213, R213, 0xfffffe00, RZ, 0xc0, !PT ;  /* 0xfffffe00d5d57812 */ /* 0x000fe200078ec0ff */
[----:B------:R-:W-:Y:S01]  /*23d0*/  IMAD R218, R0, 0x200, R2 ;  /* 0x0000020000da7824 */ /* 0x000fe200078e0202 */
[----:B------:R-:W-:Y:S02]  /*23e0*/  SHF.R.U32.HI R5, RZ, 0x3, R4 ;  /* 0x00000003ff057819 */ /* 0x000fe40000011604 */
[----:B------:R-:W-:Y:S01]  /*23f0*/  SHF.R.U32.HI R214, RZ, 0x3, R9 ;  /* 0x00000003ffd67819 */ /* 0x000fe20000011609 */
[----:B------:R-:W-:Y:S01]  /*2400*/  IMAD R2, R16, 0x400, R213 ;  /* 0x0000040010027824 */ /* 0x000fe200078e02d5 */
[C---:B------:R-:W-:Y:S02]  /*2410*/  LOP3.LUT R0, R5.reuse, R4, R6, 0x1e, !PT ;  /* 0x0000000405007212 */ /* 0x040fe400078e1e06 */
[----:B------:R-:W-:Y:S02]  /*2420*/  SEL R222, R222, 0xfffffff0, !P0 ;  /* 0xfffffff0dede7807 */ /* 0x000fe40004000000 */
[----:B------:R-:W-:Y:S01]  /*2430*/  LOP3.LUT R214, R214, 0x38, RZ, 0xc0, !PT ;  /* 0x00000038d6d67812 */ /* 0x000fe200078ec0ff */
[----:B------:R-:W-:Y:S01]  /*2440*/  IMAD.IADD R219, R2, 0x1, R0 ;  /* 0x0000000102db7824 */ /* 0x000fe200078e0200 */
[----:B------:R-:W-:Y:S01]  /*2450*/  LOP3.LUT R4, R5, R10, R4, 0x1e, !PT ;  /* 0x0000000a05047212 */ /* 0x000fe200078e1e04 */
[----:B------:R-:W-:Y:S01]  /*2460*/  IMAD.SHL.U32 R0, R3, 0x2, RZ ;  /* 0x0000000203007824 */ /* 0x000fe200078e00ff */
[----:B------:R-:W-:Y:S01]  /*2470*/  SEL R2, R12, 0xffffffe0, !P5 ;  /* 0xffffffe00c027807 */ /* 0x000fe20006800000 */
[----:B------:R-:W-:Y:S01]  /*2480*/  IMAD.SHL.U32 R216, R219, 0x2, RZ ;  /* 0x00000002dbd87824 */ /* 0x000fe200078e00ff */
[----:B------:R-:W-:Y:S01]  /*2490*/  LOP3.LUT R214, R214, R9, R6, 0x1e, !PT ;  /* 0x00000009d6d67212 */ /* 0x000fe200078e1e06 */
[----:B------:R-:W-:Y:S01]  /*24a0*/  IMAD.SHL.U32 R3, R11, 0x2, RZ ;  /* 0x000000020b037824 */ /* 0x000fe200078e00ff */
[----:B------:R-:W-:Y:S01]  /*24b0*/  LOP3.LUT R213, R4, R213, RZ, 0xfc, !PT ;  /* 0x000000d504d57212 */ /* 0x000fe200078efcff */
[--C-:B------:R-:W-:Y:S01]  /*24c0*/  IMAD R208, R208, 0x2, R0.reuse ;  /* 0x00000002d0d07824 */ /* 0x100fe200078e0200 */
[----:B------:R-:W-:Y:S01]  /*24d0*/  IADD3 R215, R216, 0x1b080, RZ ;  /* 0x0001b080d8d77810 */ /* 0x000fe20007ffe0ff */
[----:B------:R-:W-:Y:S01]  /*24e0*/  IMAD.SHL.U32 R221, R222, 0x2, RZ ;  /* 0x00000002dedd7824 */ /* 0x000fe200078e00ff */
[----:B------:R-:W-:Y:S01]  /*24f0*/  IADD3 R229, -R3, UR6, RZ ;  /* 0x0000000603e57c10 */ /* 0x000fe2000fffe1ff */
[C---:B------:R-:W-:Y:S01]  /*2500*/  IMAD R210, R209.reuse, 0x2, R0 ;  /* 0x00000002d1d27824 */ /* 0x040fe200078e0200 */
[----:B------:R-:W-:Y:S01]  /*2510*/  LEA R214, R214, 0x23c80, 0x1 ;  /* 0x00023c80d6d67811 */ /* 0x000fe200078e08ff */
[----:B------:R-:W-:Y:S01]  /*2520*/  IMAD R209, R209, 0x2, R208 ;  /* 0x00000002d1d17824 */ /* 0x000fe200078e02d0 */
[C---:B------:R-:W-:Y:S01]  /*2530*/  IADD3 R232, -R3.reuse, UR26, RZ ;  /* 0x0000001a03e87c10 */ /* 0x040fe2000fffe1ff */
[----:B------:R-:W-:Y:S01]  /*2540*/  IMAD R215, R2, 0x2, R215 ;  /* 0x0000000202d77824 */ /* 0x000fe200078e02d7 */
[----:B------:R-:W-:Y:S01]  /*2550*/  IADD3 R246, -R3, UR15, RZ ;  /* 0x0000000f03f67c10 */ /* 0x000fe2000fffe1ff */
[----:B------:R-:W-:Y:S01]  /*2560*/  IMAD.IADD R220, R219, 0x1, R2 ;  /* 0x00000001dbdc7824 */ /* 0x000fe200078e0202 */
[----:B------:R-:W-:Y:S01]  /*2570*/  LEA R213, R213, 0x80, 0x1 ;  /* 0x00000080d5d57811 */ /* 0x000fe200078e08ff */
[----:B------:R-:W-:Y:S01]  /*2580*/  IMAD.IADD R217, R216, 0x1, R221 ;  /* 0x00000001d8d97824 */ /* 0x000fe200078e02dd */
[----:B------:R-:W-:Y:S01]  /*2590*/  ISETP.LE.AND P0, PT, R251, c[0x0][0x2a8], PT ;  /* 0x0000aa00fb007a0c */ /* 0x000fe20003f03270 */
[----:B------:R-:W-:Y:S01]  /*25a0*/  IMAD.IADD R223, R219, 0x1, R222 ;  /* 0x00000001dbdf7824 */ /* 0x000fe200078e02de */
[----:B------:R-:W-:-:S02]  /*25b0*/  IADD3 R233, R229, c[0x0][0x2a4], RZ ;  /* 0x0000a900e5e97a10 */ /* 0x000fc40007ffe0ff */
.L_x_912:
        /* <DEDUP_REMOVED lines=173> */
.L_x_904:
[----:B------:R-:W-:Y:S11]  /*3090*/  ISETP.NE.AND P0, PT, R251, c[0x0][0x2a8], PT ;  /* 0x0000aa00fb007a0c */ /* 0x000ff60003f05270 */
[----:B------:R-:W-:Y:S02]  /*30a0*/  @!UPT UIADD3 URZ, URZ, URZ, URZ ;  /* 0x0000003f3f3ff290 */ /* 0x000fe4000fffe03f */
[----:B------:R-:W-:Y:S05]  /*30b0*/  @P0 IMAD.HI.U32 R24, R3, c[0x0][0x2ac], RZ ;  /* 0x0000ab0003180a27 */ /* 0x000fea00078e00ff */
[----:B------:R-:W-:Y:S02]  /*30c0*/  @P0 SHF.R.U32.HI R3, RZ, c[0x0][0x2b0], R24 ;  /* 0x0000ac00ff030a19 */ /* 0x000fe40000011618 */
.L_x_905:
[----:B------:R-:W-:Y:S05]  /*30d0*/  BSYNC B0 ;  /* 0x0000000000007941 */ /* 0x000fea0003800000 */
.L_x_903:
[C-C-:B------:R-:W-:Y:S01]  /*30e0*/  IADD3 R24, R2.reuse, c[0x0][0x2a4], R229.reuse ;  /* 0x0000a90002187a10 */ /* 0x140fe20007ffe0e5 */
[----:B------:R-:W-:Y:S01]  /*30f0*/  IMAD R3, R3, c[0x0][0x2a8], R246 ;  /* 0x0000aa0003037a24 */ /* 0x000fe200078e02f6 */
[----:B------:R-:W-:Y:S02]  /*3100*/  IADD3 R191, R2, UR19, R229 ;  /* 0x0000001302bf7c10 */ /* 0x000fe4000fffe0e5 */
[----:B------:R-:W-:Y:S02]  /*3110*/  IMNMX R24, R232, R24, PT ;  /* 0x00000018e8187217 */ /* 0x000fe40003800200 */
[----:B------:R-:W-:Y:S02]  /*3120*/  IADD3 R192, R3, c[0x0][0x2a8], RZ ;  /* 0x0000aa0003c07a10 */ /* 0x000fe40007ffe0ff */
[----:B------:R-:W-:Y:S02]  /*3130*/  IMNMX R191, R191, R3, !PT ;  /* 0x00000003bfbf7217 */ /* 0x000fe40007800200 */
[----:B------:R-:W-:Y:S02]  /*3140*/  IMNMX R192, R24, R192, PT ;  /* 0x000000c018c07217 */ /* 0x000fe40003800200 */
.L_x_902:
        /* <DEDUP_REMOVED lines=17> */
.L_x_908:
[----:B------:R-:W-:Y:S11]  /*3260*/  ISETP.NE.AND P0, PT, R251, c[0x0][0x2a8], PT ;  /* 0x0000aa00fb007a0c */ /* 0x000ff60003f05270 */
[----:B------:R-:W-:Y:S02]  /*3270*/  @!UPT UIADD3 URZ, URZ, URZ, URZ ;  /* 0x0000003f3f3ff290 */ /* 0x000fe4000fffe03f */
[----:B------:R-:W-:Y:S05]  /*3280*/  @P0 IMAD.HI.U32 R3, R2, c[0x0][0x2ac], RZ ;  /* 0x0000ab0002030a27 */ /* 0x000fea00078e00ff */
[----:B------:R-:W-:Y:S02]  /*3290*/  @P0 SHF.R.U32.HI R2, RZ, c[0x0][0x2b0], R3 ;  /* 0x0000ac00ff020a19 */ /* 0x000fe40000011603 */
.L_x_909:
[----:B------:R-:W-:Y:S05]  /*32a0*/  BSYNC B0 ;  /* 0x0000000000007941 */ /* 0x000fea0003800000 */
.L_x_907:
[----:B------:R-:W-:Y:S05]  /*32b0*/  IMAD R2, R2, c[0x0][0x2a8], R246 ;  /* 0x0000aa0002027a24 */ /* 0x000fea00078e02f6 */
[----:B------:R-:W-:Y:S02]  /*32c0*/  IADD3 R3, R2, c[0x0][0x2a8], RZ ;  /* 0x0000aa0002037a10 */ /* 0x000fe40007ffe0ff */
[----:B------:R-:W-:Y:S02]  /*32d0*/  IMNMX R189, R189, R2, !PT ;  /* 0x00000002bdbd7217 */ /* 0x000fe40007800200 */
[----:B------:R-:W-:Y:S02]  /*32e0*/  IMNMX R190, R190, R3, PT ;  /* 0x00000003bebe7217 */ /* 0x000fe40003800200 */
.L_x_906:
[----:B------:R-:W-:Y:S04]  /*32f0*/  DEPBAR.LE SB0, 0x0 ;  /* 0x000080000000791a */ /* 0x000fe80000000000 */
[----:B------:R-:W-:Y:S01]  /*3300*/  BAR.SYNC.DEFER_BLOCKING 0x0 ;  /* 0x0000000000007b1d */ /* 0x000fe20000010000 */
[----:B------:R-:W-:Y:S04]  /*3310*/  UIADD3 UR15, UR14, 0x1, URZ ;  /* 0x000000010e0f7890 */ /* 0x000fe8000fffe03f */
[----:B------:R-:W-:Y:S06]  /*3320*/  UISETP.GE.AND UP0, UPT, UR15, UR9, UPT ;  /* 0x000000090f00728c */ /* 0x000fec000bf06270 */
        /* <DEDUP_REMOVED lines=16> */
[----:B------:R-:W-:Y:S01]  /*3430*/  IMAD.U32 R30, RZ, RZ, UR14 ;  /* 0x0000000eff1e7e24 */ /* 0x000fe2000f8e00ff */
[----:B------:R-:W-:Y:S01]  /*3440*/  UIMAD.WIDE.U32 UR26, UR15, UR6, URZ ;  /* 0x000000060f1a72a5 */ /* 0x000fe2000f8e003f */
[----:B------:R-:W-:Y:S01]  /*3450*/  IMAD.MOV.U32 R34, RZ, RZ, 0x5 ;  /* 0x00000005ff227424 */ /* 0x000fe200078e00ff */
[----:B------:R-:W-:Y:S01]  /*3460*/  USHF.R.S32.HI UR25, URZ, 0x1f, UR15 ;  /* 0x0000001f3f197899 */ /* 0x000fe2000801140f */
[----:B------:R-:W-:Y:S02]  /*3470*/  IMAD.MOV.U32 R31, RZ, RZ, c[0x0][0x178] ;  /* 0x00005e00ff1f7624 */ /* 0x000fe400078e00ff */
[----:B------:R-:W-:Y:S01]  /*3480*/  @!P1 IMAD.MOV.U32 R25, RZ, RZ, R237 ;  /* 0x000000ffff199224 */ /* 0x000fe200078e00ed */
[----:B------:R-:W-:Y:S01]  /*3490*/  UIMAD UR25, UR25, UR6, URZ ;  /* 0x00000006191972a4 */ /* 0x000fe2000f8e023f */
[----:B------:R-:W-:Y:S01]  /*34a0*/  IMAD.MOV.U32 R38, RZ, RZ, c[0x0][0x178] ;  /* 0x00005e00ff267624 */ /* 0x000fe200078e00ff */
[----:B------:R-:W-:Y:S01]  /*34b0*/  SHF.L.U64.HI R31, R31, R34, c[0x0][0x17c] ;  /* 0x00005f001f1f7619 */ /* 0x000fe20000010222 */
[----:B------:R-:W-:Y:S02]  /*34c0*/  USHF.L.U32 UR6, UR26, 0x6, URZ ;  /* 0x000000061a067899 */ /* 0x000fe4000800063f */
[----:B------:R-:W-:Y:S01]  /*34d0*/  IMAD.SHL.U32 R38, R38, 0x20, RZ ;  /* 0x0000002026267824 */ /* 0x000fe200078e00ff */
[----:B------:R-:W-:Y:S04]  /*34e0*/  UIMAD UR25, UR15, UR7, UR25 ;  /* 0x000000070f1972a4 */ /* 0x000fe8000f8e0219 */
[----:B------:R-:W-:Y:S04]  /*34f0*/  UIADD3 UR25, UR27, UR25, URZ ;  /* 0x000000191b197290 */ /* 0x000fe8000fffe03f */
[----:B------:R-:W-:Y:S01]  /*3500*/  USHF.L.U64.HI UR25, UR26, 0x6, UR25 ;  /* 0x000000061a197899 */ /* 0x000fe20008010219 */
[----:B--2---:R-:W-:Y:S05]  /*3510*/  @!P1 SHF.R.S32.HI R24, RZ, 0x1f, R26 ;  /* 0x0000001fff189819 */ /* 0x004fea000001141a */
[----:B------:R-:W-:Y:S02]  /*3520*/  @!P1 IMAD R27, R24, c[0x0][0x270], RZ ;  /* 0x00009c00181b9a24 */ /* 0x000fe400078e02ff */
[----:B------:R-:W-:Y:S02]  /*3530*/  @!P1 IMAD.MOV.U32 R24, RZ, RZ, R236 ;  /* 0x000000ffff189224 */ /* 0x000fe400078e00ec */
[C---:B------:R-:W-:Y:S02]  /*3540*/  @!P1 IMAD R27, R26.reuse, c[0x0][0x274], R27 ;  /* 0x00009d001a1b9a24 */ /* 0x040fe400078e021b */
[----:B------:R-:W-:Y:S01]  /*3550*/  @!P1 IMAD.WIDE.U32 R24, R26, c[0x0][0x270], R24 ;  /* 0x00009c001a189a25 */ /* 0x000fe200078e0018 */
[----:B------:R-:W-:Y:S04]  /*3560*/  @!P1 LEA R26, R30, 0x40, 0x6 ;  /* 0x000000401e1a9811 */ /* 0x000fe800078e30ff */
[----:B------:R-:W-:Y:S01]  /*3570*/  @!P1 IADD3 R35, P5, P0, R26, UR12, R24 ;  /* 0x0000000c1a239c10 */ /* 0x000fe2000f8be018 */
[----:B------:R-:W-:Y:S01]  /*3580*/  @!P1 IMAD.IADD R24, R25, 0x1, R27 ;  /* 0x0000000119189824 */ /* 0x000fe200078e021b */
[----:B------:R-:W-:Y:S04]  /*3590*/  @!P1 SHF.R.S32.HI R26, RZ, 0x1f, R26 ;  /* 0x0000001fff1a9819 */ /* 0x000fe8000001141a */
[----:B------:R-:W-:Y:S02]  /*35a0*/  @!P1 IADD3.X R39, R26, UR5, R24, P5, P0 ;  /* 0x000000051a279c10 */ /* 0x000fe4000afe0418 */
[C---:B------:R-:W-:Y:S04]  /*35b0*/  IADD3 R27, P5, P0, R244.reuse, UR6, R38 ;  /* 0x00000006f41b7c10 */ /* 0x040fe8000f8be026 */
[C---:B------:R-:W-:Y:S02]  /*35c0*/  IADD3.X R38, R241.reuse, UR25, R31, P5, P0 ;  /* 0x00000019f1267c10 */ /* 0x040fe4000afe041f */
[----:B------:R-:W-:Y:S01]  /*35d0*/  IADD3 R24, P5, R244, UR6, RZ ;  /* 0x00000006f4187c10 */ /* 0x000fe2000ffbe0ff */
[----:B------:R-:W-:Y:S03]  /*35e0*/  UIMAD UR6, UR15, -0x40, UR18 ;  /* 0xffffffc00f0678a4 */ /* 0x000fe6000f8e0212 */
[----:B------:R-:W-:Y:S02]  /*35f0*/  IADD3.X R31, R241, UR25, RZ, P5, !PT ;  /* 0x00000019f11f7c10 */ /* 0x000fe4000affe4ff */
[C---:B------:R-:W-:Y:S02]  /*3600*/  LEA R26, P5, R27.reuse, c[0x0][0x160], 0x1 ;  /* 0x000058001b1a7a11 */ /* 0x040fe400078a08ff */
[----:B------:R-:W-:Y:S02]  /*3610*/  IADD3 R25, -R234, UR6, RZ ;  /* 0x00000006ea197c10 */ /* 0x000fe4000fffe1ff */
[C---:B------:R-:W-:Y:S02]  /*3620*/  LEA R30, P0, R24.reuse, c[0x0][0x160], 0x1 ;  /* 0x00005800181e7a11 */ /* 0x040fe400078008ff */
[----:B------:R-:W-:Y:S02]  /*3630*/  LEA.HI.X R27, R27, c[0x0][0x164], R38, 0x1, P5 ;  /* 0x000059001b1b7a11 */ /* 0x000fe400028f0c26 */
[----:B------:R-:W-:Y:S02]  /*3640*/  ISETP.LT.OR P5, PT, R25, 0x1, !P4 ;  /* 0x000000011900780c */ /* 0x000fe400067a1670 */
[----:B------:R-:W-:Y:S01]  /*3650*/  LEA.HI.X R31, R24, c[0x0][0x164], R31, 0x1, P0 ;  /* 0x00005900181f7a11 */ /* 0x000fe200000f0c1f */
[----:B------:R-:W-:Y:S01]  /*3660*/  IMAD.U32 R24, RZ, RZ, UR20 ;  /* 0x00000014ff187e24 */ /* 0x000fe2000f8e00ff */
[C---:B------:R-:W-:Y:S03]  /*3670*/  @!P1 LEA R34, P0, R35.reuse, c[0x0][0x258], 0x2 ;  /* 0x0000960023229a11 */ /* 0x040fe600078010ff */
[----:B------:R-:W-:Y:S01]  /*3680*/  IMAD R24, R24, 0x6000, R247 ;  /* 0x0000600018187824 */ /* 0x000fe200078e02f7 */
[----:B------:R-:W-:Y:S02]  /*3690*/  @!P1 LEA.HI.X R35, R35, c[0x0][0x25c], R39, 0x2, P0 ;  /* 0x0000970023239a11 */ /* 0x000fe400000f1427 */
[C---:B------:R-:W-:Y:S03]  /*36a0*/  ISETP.LT.OR P0, PT, R25.reuse, 0x1, !P3 ;  /* 0x000000011900780c */ /* 0x040fe60005f01670 */
[----:B------:R-:W-:Y:S01]  /*36b0*/  @!PT LDS RZ, [RZ] ;  /* 0x00000000fffff984 */ /* 0x000fe20000000800 */
[----:B------:R-:W-:Y:S01]  /*36c0*/  @!PT LDS RZ, [RZ] ;  /* 0x00000000fffff984 */ /* 0x000fe20000000800 */
[----:B------:R-:W-:Y:S01]  /*36d0*/  @!PT LDS RZ, [RZ] ;  /* 0x00000000fffff984 */ /* 0x000fe20000000800 */
[----:B------:R2:W-:Y:S01]  /*36e0*/  LDGSTS.E.BYPASS.LTC128B.128 [R24], [R30.64], !P5 ;  /* 0x000000001e187fae */ /* 0x0005e2000e901d50 */
[C---:B------:R-:W-:Y:S09]  /*36f0*/  ISETP.LT.OR P5, PT, R25.reuse, 0x1, !P2 ;  /* 0x000000011900780c */ /* 0x040ff200057a1670 */
[----:B------:R2:W-:Y:S01]  /*3700*/  LDGSTS.E.BYPASS.LTC128B.128 [R24+0x2000], [R30.64+0x80], !P0 ;  /* 0x020000801e187fae */ /* 0x0005e2000c101d50 */
[C---:B------:R-:W-:Y:S04]  /*3710*/  ISETP.LT.OR P0, PT, R25.reuse, 0x21, !P4 ;  /* 0x000000211900780c */ /* 0x040fe80006701670 */
[----:B------:R2:W-:Y:S01]  /*3720*/  LDGSTS.E.BYPASS.LTC128B.128 [R24+0x4000], [R30.64+0x100], !P5 ;  /* 0x040001001e187fae */ /* 0x0005e2000e901d50 */
[C---:B------:R-:W-:Y:S08]  /*3730*/  ISETP.LT.OR P5, PT, R25.reuse, 0x21, !P3 ;  /* 0x000000211900780c */ /* 0x040ff00005fa1670 */
[----:B------:R3:W-:Y:S01]  /*3740*/  LDGSTS.E.BYPASS.LTC128B.128 [R24+0x1000], [R26.64], !P0 ;  /* 0x010000001a187fae */ /* 0x0007e2000c101d50 */
[----:B------:R-:W-:Y:S04]  /*3750*/  ISETP.LT.OR P0, PT, R25, 0x21, !P2 ;  /* 0x000000211900780c */ /* 0x000fe80005701670 */
[----:B------:R3:W-:Y:S09]  /*3760*/  LDGSTS.E.BYPASS.LTC128B.128 [R24+0x3000], [R26.64+0x80], !P5 ;  /* 0x030000801a187fae */ /* 0x0007f2000e901d50 */
[----:B------:R3:W-:Y:S01]  /*3770*/  LDGSTS.E.BYPASS.LTC128B.128 [R24+0x5000], [R26.64+0x100], !P0 ;  /* 0x050001001a187fae */ /* 0x0007e2000c101d50 */
[----:B--2---:R-:W-:Y:S04]  /*3780*/  IMAD.U32 R30, RZ, RZ, UR20 ;  /* 0x00000014ff1e7e24 */ /* 0x004fe8000f8e00ff */
[----:B------:R-:W-:Y:S04]  /*3790*/  @!P1 IMAD R25, R30, 0x10, R230 ;  /* 0x000000101e199824 */ /* 0x000fe800078e02e6 */
[----:B------:R-:W-:Y:S04]  /*37a0*/  @!P1 IMAD.SHL.U32 R25, R25, 0x4, RZ ;  /* 0x0000000419199824 */ /* 0x000fe800078e00ff */
[----:B------:R-:W-:Y:S05]  /*37b0*/  @!P1 IMAD.SHL.U32 R25, R25, 0x4, RZ ;  /* 0x0000000419199824 */ /* 0x000fea00078e00ff */
[----:B------:R3:W-:Y:S02]  /*37c0*/  @!P1 LDGSTS.E.BYPASS.LTC128B.128 [R25+0x21080], [R34.64] ;  /* 0x2108000022199fae */ /* 0x0007e4000b901d50 */
.L_x_910:
        /* <DEDUP_REMOVED lines=15> */
[C---:B------:R-:W-:Y:S04]  /*38c0*/  ISETP.GT.AND P5, PT, R189.reuse, RZ, P5 ;  /* 0x000000ffbd00720c */ /* 0x040fe80002fa4270 */
[----:B------:R-:W-:Y:S02]  /*38d0*/  ISETP.LT.OR P5, PT, R190, 0x1, P5 ;  /* 0x00000001be00780c */ /* 0x000fe40002fa1670 */
        /* <DEDUP_REMOVED lines=68> */
[----:B------:R-:W-:Y:S01]  /*3d20*/  ISETP.GT.AND P5, PT, R191, 0x1, P5 ;  /* 0x00000001bf00780c */ /* 0x000fe20002fa4270 */
[----:B------:R-:W1:Y:S01]  /*3d30*/  LDSM.16.M88.2 R6, [R209+0xb880] ;  /* 0x00b88000d106783b */ /* 0x000e620000000100 */
[C---:B--2---:R-:W-:Y:S03]  /*3d40*/  HMMA.16816.F32 R36, R172.reuse, R104, R36 ;  /* 0x00000068ac24723c */ /* 0x044fe60000001824 */
[C---:B------:R-:W-:Y:S01]  /*3d50*/  ISETP.LT.OR P5, PT, R192.reuse, 0x2, P5 ;  /* 0x00000002c000780c */ /* 0x040fe20002fa1670 */
        /* <DEDUP_REMOVED lines=17> */
[C---:B------:R-:W-:Y:S01]  /*3e70*/  ISETP.GT.AND P5, PT, R189.reuse, 0x10, P5 ;  /* 0x00000010bd00780c */ /* 0x040fe20002fa4270 */
[----:B------:R-:W1:Y:S01]  /*3e80*/  LDSM.16.M88.2 R2, [R0+0xd880] ;  /* 0x00d880000002783b */ /* 0x000e620000000100 */
[----:B------:R-:W-:Y:S02]  /*3e90*/  UP2UR UR6, UPR, URZ, 0x1 ;  /* 0x000000013f067883 */ /* 0x000fe40008000000 */
[----:B------:R-:W-:Y:S01]  /*3ea0*/  ISETP.LT.OR P5, PT, R190, 0x11, P5 ;  /* 0x00000011be00780c */ /* 0x000fe20002fa1670 */
        /* <DEDUP_REMOVED lines=21> */
[----:B------:R-:W-:Y:S04]  /*4000*/  ISETP.GT.AND P5, PT, R189, 0x21, P5 ;  /* 0x00000021bd00780c */ /* 0x000fe80002fa4270 */
[C---:B------:R-:W-:Y:S01]  /*4010*/  ISETP.LT.OR P5, PT, R190.reuse, 0x22, P5 ;  /* 0x00000022be00780c */ /* 0x040fe20002fa1670 */
[C---:B-1----:R-:W-:Y:S01]  /*4020*/  HMMA.16816.F32 R32, R172.reuse, R2, R32 ;  /* 0x00000002ac20723c */ /* 0x042fe20000001820 */
[----:B------:R-:W-:Y:S02]  /*4030*/  LDSM.16.M88.2 R2, [R208+0xd880] ;  /* 0x00d88000d002783b */ /* 0x000fe40000000100 */
[----:B------:R1:W5:Y:S01]  /*4040*/  MUFU.EX2 R186, R14 ;  /* 0x0000000e00ba7308 */ /* 0x0003620000000800 */
[----:B------:R-:W-:Y:S02]  /*4050*/  FSEL R177, R15, -INF , !P5 ;  /* 0xff8000000fb17808 */ /* 0x000fe40006800000 */
[----:B------:R-:W-:Y:S02]  /*4060*/  PLOP3.LUT P5, PT, PT, PT, UP4, 0x40, 0x0 ;  /* 0x000000000000781c */ /* 0x000fe40003fae848 */
[C---:B----4-:R-:W-:Y:S01]  /*4070*/  HMMA.16816.F32 R36, R172.reuse, R6, R36 ;  /* 0x00000006ac24723c */ /* 0x050fe20000001824 */
[----:B------:R-:W-:Y:S02]  /*4080*/  LDSM.16.M88.2 R6, [R208+0xe080] ;  /* 0x00e08000d006783b */ /* 0x000fe40000000100 */
[C---:B------:R-:W-:Y:S04]  /*4090*/  ISETP.GT.AND P5, PT, R189.reuse, 0x30, P5 ;  /* 0x00000030bd00780c */ /* 0x040fe80002fa4270 */
[----:B------:R-:W-:Y:S01]  /*40a0*/  ISETP.LT.OR P5, PT, R190, 0x31, P5 ;  /* 0x00000031be00780c */ /* 0x000fe20002fa1670 */
        /* <DEDUP_REMOVED lines=8> */
[----:B------:R-:W-:Y:S02]  /*4130*/  ISETP.GT.AND P5, PT, R189, 0x31, P5 ;  /* 0x00000031bd00780c */ /* 0x000fe40002fa4270 */
[----:B------:R-:W-:Y:S02]  /*4140*/  LDSM.16.M88.2 R4, [R210+0xc880] ;  /* 0x00c88000d204783b */ /* 0x000fe40000000100 */
[C---:B------:R-:W-:Y:S04]  /*4150*/  ISETP.LT.OR P5, PT, R190.reuse, 0x32, P5 ;  /* 0x00000032be00780c */ /* 0x040fe80002fa1670 */
        /* <DEDUP_REMOVED lines=31> */
[----:B------:R-:W-:Y:S03]  /*4350*/  ISETP.GT.AND P5, PT, R191, 0x11, P5 ;  /* 0x00000011bf00780c */ /* 0x000fe60002fa4270 */
[----:B------:R-:W-:Y:S01]  /*4360*/  MUFU.EX2 R175, R8 ;  /* 0x0000000800af7308 */ /* 0x000fe20000000800 */
[C---:B------:R-:W-:Y:S01]  /*4370*/  ISETP.LT.OR P5, PT, R192.reuse, 0x12, P5 ;  /* 0x00000012c000780c */ /* 0x040fe20002fa1670 */
        /* <DEDUP_REMOVED lines=26> */
[C---:B------:R-:W-:Y:S01]  /*4520*/  ISETP.GT.AND P5, PT, R191.reuse, 0x30, P5 ;  /* 0x00000030bf00780c */ /* 0x040fe20002fa4270 */
[----:B------:R3:W-:Y:S01]  /*4530*/  MUFU.EX2 R23, R13 ;  /* 0x0000000d00177308 */ /* 0x0007e20000000800 */
[C---:B------:R-:W-:Y:S01]  /*4540*/  HMMA.16816.F32 R36, R104.reuse, R6, R36 ;  /* 0x000000066824723c */ /* 0x040fe20000001824 */
[----:B------:R-:W4:Y:S02]  /*4550*/  LDSM.16.M88.2 R6, [R209+0xe080] ;  /* 0x00e08000d106783b */ /* 0x000f240000000100 */
[----:B------:R-:W-:Y:S01]  /*4560*/  ISETP.LT.OR P5, PT, R192, 0x31, P5 ;  /* 0x00000031c000780c */ /* 0x000fe20002fa1670 */
        /* <DEDUP_REMOVED lines=18> */
[C---:B------:R-:W-:Y:S03]  /*4690*/  ISETP.GT.AND P5, PT, R191.reuse, 0x40, P5 ;  /* 0x00000040bf00780c */ /* 0x040fe60002fa4270 */
        /* <DEDUP_REMOVED lines=208> */
[----:B------:R-:W-:Y:S01]  /*53a0*/  ULDC.64 UR6, c[0x0][0x208] ;  /* 0x0000820000067ab9 */ /* 0x000fe20000000a00 */
[----:B------:R-:W-:Y:S01]  /*53b0*/  IMAD.MOV.U32 R2, RZ, RZ, R236 ;  /* 0x000000ffff027224 */ /* 0x000fe200078e00ec */
[----:B------:R-:W-:Y:S01]  /*53c0*/  USHF.L.U32 UR26, UR15, 0x6, URZ ;  /* 0x000000060f1a7899 */ /* 0x000fe2000800063f */
[----:B------:R-:W-:Y:S01]  /*53d0*/  IMAD.MOV.U32 R3, RZ, RZ, R237 ;  /* 0x000000ffff037224 */ /* 0x000fe200078e00ed */
[----:B------:R-:W-:Y:S01]  /*53e0*/  UIMAD.WIDE.U32 UR28, UR15, UR6, URZ ;  /* 0x000000060f1c72a5 */ /* 0x000fe2000f8e003f */
[----:B------:R-:W-:Y:S01]  /*53f0*/  IMAD.MOV.U32 R196, RZ, RZ, c[0x0][0x208] ;  /* 0x00008200ffc47624 */ /* 0x000fe200078e00ff */
[----:B------:R-:W-:Y:S02]  /*5400*/  USHF.R.S32.HI UR25, URZ, 0x1f, UR15 ;  /* 0x0000001f3f197899 */ /* 0x000fe4000801140f */
[----:B------:R-:W-:Y:S02]  /*5410*/  IMAD.U32 R9, RZ, RZ, UR26 ;  /* 0x0000001aff097e24 */ /* 0x000fe4000f8e00ff */
[----:B------:R-:W-:Y:S01]  /*5420*/  IMAD.SHL.U32 R196, R196, 0x20, RZ ;  /* 0x00000020c4c47824 */ /* 0x000fe200078e00ff */
[----:B------:R-:W-:Y:S02]  /*5430*/  UIMAD UR25, UR25, UR6, URZ ;  /* 0x00000006191972a4 */ /* 0x000fe4000f8e023f */
[----:B------:R-:W-:Y:S02]  /*5440*/  USHF.R.S32.HI UR6, URZ, 0x1f, UR26 ;  /* 0x0000001f3f067899 */ /* 0x000fe4000801141a */
[----:B------:R-:W-:Y:S02]  /*5450*/  UIMAD UR25, UR15, UR7, UR25 ;  /* 0x000000070f1972a4 */ /* 0x000fe4000f8e0219 */
[----:B------:R-:W-:Y:S02]  /*5460*/  USHF.L.U32 UR7, UR28, 0x6, URZ ;  /* 0x000000061c077899 */ /* 0x000fe4000800063f */
[----:B------:R-:W-:Y:S01]  /*5470*/  IMAD.U32 R10, RZ, RZ, UR6 ;  /* 0x00000006ff0a7e24 */ /* 0x000fe2000f8e00ff */
[----:B------:R-:W-:Y:S01]  /*5480*/  UIADD3 UR25, UR29, UR25, URZ ;  /* 0x000000191d197290 */ /* 0x000fe2000fffe03f */
[----:B-1----:R-:W-:Y:S01]  /*5490*/  SHF.R.S32.HI R4, RZ, 0x1f, R5 ;  /* 0x0000001fff047819 */ /* 0x002fe20000011405 */
[----:B------:R-:W-:Y:S02]  /*54a0*/  IMAD.WIDE.U32 R2, R5, c[0x0][0x288], R2 ;  /* 0x0000a20005027a25 */ /* 0x000fe400078e0002 */
[----:B------:R-:W-:Y:S02]  /*54b0*/  USHF.L.U64.HI UR25, UR28, 0x6, UR25 ;  /* 0x000000061c197899 */ /* 0x000fe40008010219 */
[----:B------:R-:W-:Y:S01]  /*54c0*/  IMAD R4, R4, c[0x0][0x288], RZ ;  /* 0x0000a20004047a24 */ /* 0x000fe200078e02ff */
[----:B------:R-:W-:Y:S03]  /*54d0*/  IADD3 R9, P5, P0, R9, UR10, R2 ;  /* 0x0000000a09097c10 */ /* 0x000fe6000f8be002 */
[----:B------:R-:W-:Y:S04]  /*54e0*/  IMAD R4, R5, c[0x0][0x28c], R4 ;  /* 0x0000a30005047a24 */ /* 0x000fe800078e0204 */
[----:B------:R-:W-:Y:S05]  /*54f0*/  IMAD.IADD R2, R3, 0x1, R4 ;  /* 0x0000000103027824 */ /* 0x000fea00078e0204 */
[----:B------:R-:W-:Y:S02]  /*5500*/  IADD3.X R10, R10, UR8, R2, P5, P0 ;  /* 0x000000080a0a7c10 */ /* 0x000fe4000afe0402 */
[C---:B------:R-:W-:Y:S04]  /*5510*/  IADD3 R3, P5, P0, R242.reuse, UR7, R196 ;  /* 0x00000007f2037c10 */ /* 0x040fe8000f8be0c4 */
[C---:B------:R-:W-:Y:S02]  /*5520*/  IADD3.X R8, R239.reuse, UR25, R252, P5, P0 ;  /* 0x00000019ef087c10 */ /* 0x040fe4000afe04fc */
[----:B------:R-:W-:Y:S04]  /*5530*/  IADD3 R2, P0, R242, UR7, RZ ;  /* 0x00000007f2027c10 */ /* 0x000fe8000ff1e0ff */
[C---:B------:R-:W-:Y:S02]  /*5540*/  LEA R6, P5, R2.reuse, c[0x0][0x1f0], 0x1 ;  /* 0x00007c0002067a11 */ /* 0x040fe400078a08ff */
[----:B------:R-:W-:Y:S02]  /*5550*/  IADD3.X R5, R239, UR25, RZ, P0, !PT ;  /* 0x00000019ef057c10 */ /* 0x000fe400087fe4ff */
[C---:B------:R-:W-:Y:S02]  /*5560*/  LEA R4, P0, R3.reuse, c[0x0][0x1f0], 0x1 ;  /* 0x00007c0003047a11 */ /* 0x040fe400078008ff */
[----:B------:R-:W-:Y:S01]  /*5570*/  LEA.HI.X R7, R2, c[0x0][0x1f4], R5, 0x1, P5 ;  /* 0x00007d0002077a11 */ /* 0x000fe200028f0c05 */
[----:B------:R-:W-:Y:S01]  /*5580*/  IMAD.U32 R2, RZ, RZ, UR26 ;  /* 0x0000001aff027e24 */ /* 0x000fe2000f8e00ff */
[----:B------:R-:W-:Y:S02]  /*5590*/  LEA.HI.X R5, R3, c[0x0][0x1f4], R8, 0x1, P0 ;  /* 0x00007d0003057a11 */ /* 0x000fe400000f0c08 */
[C---:B------:R-:W-:Y:S02]  /*55a0*/  LEA R8, P0, R9.reuse, c[0x0][0x280], 0x2 ;  /* 0x0000a00009087a11 */ /* 0x040fe400078010ff */
[----:B------:R-:W-:Y:S02]  /*55b0*/  IADD3 R2, -R234, c[0x0][0x168], -R2 ;  /* 0x00005a00ea027a10 */ /* 0x000fe40007ffe902 */
[----:B------:R-:W-:Y:S02]  /*55c0*/  LEA.HI.X R9, R9, c[0x0][0x284], R10, 0x2, P0 ;  /* 0x0000a10009097a11 */ /* 0x000fe400000f140a */
[----:B------:R-:W-:Y:S02]  /*55d0*/  ISETP.LT.OR P0, PT, R2, 0x1, !P6 ;  /* 0x000000010200780c */ /* 0x000fe40007701670 */
[----:B------:R-:W-:Y:S02]  /*55e0*/  LOP3.LUT P5, RZ, R228, 0x2, RZ, 0xc0, !PT ;  /* 0x00000002e4ff7812 */ /* 0x000fe400078ac0ff */
[C---:B------:R-:W-:Y:S09]  /*55f0*/  ISETP.LT.OR P6, PT, R2.reuse, 0x21, !P6 ;  /* 0x000000210200780c */ /* 0x040ff200077c1670 */
        /* <DEDUP_REMOVED lines=17> */
.L_x_911:
[-C--:B-12345:R-:W-:Y:S01]  /*5710*/  HMMA.16816.F32 R4, R108, R16.reuse, RZ ;  /* 0x000000106c04723c */ /* 0x0befe200000018ff */
[----:B------:R-:W-:Y:S01]  /*5720*/  LDSM.16.M88.4 R196, [R214+0x1400] ;  /* 0x00140000d6c4783b */ /* 0x000fe20000000200 */
[----:B------:R-:W-:Y:S02]  /*5730*/  UIMAD UR14, UR14, 0x3000, URZ ;  /* 0x000030000e0e78a4 */ /* 0x000fe4000f8e023f */
[----:B------:R-:W-:Y:S01]  /*5740*/  IMAD.U32 R2, RZ, RZ, UR4 ;  /* 0x00000004ff027e24 */ /* 0x000fe2000f8e00ff */
[----:B------:R-:W-:Y:S01]  /*5750*/  LDSM.16.MT88.4 R200, [R213+0x6000] ;  /* 0x00600000d5c8783b */ /* 0x000fe20000004200 */
        /* <DEDUP_REMOVED lines=34> */
[-C--:B------:R-:W-:Y:S08]  /*5980*/  HMMA.16816.F32 R36, R176, R192.reuse, R36 ;  /* 0x000000c0b024723c */ /* 0x080ff00000001824 */
[C---:B------:R-:W-:Y:S08]  /*5990*/  HMMA.16816.F32 R40, R184.reuse, R192, R40 ;  /* 0x000000c0b828723c */ /* 0x040ff00000001828 */
[-C--:B------:R-:W-:Y:S01]  /*59a0*/  HMMA.16816.F32 R104, R184, R194.reuse, R104 ;  /* 0x000000c2b868723c */ /* 0x080fe20000001868 */
[----:B------:R-:W3:Y:S07]  /*59b0*/  LDSM.16.M88.4 R184, [R214+0x1800] ;  /* 0x00180000d6b8783b */ /* 0x000eee0000000200 */
[----:B------:R-:W-:Y:S01]  /*59c0*/  HMMA.16816.F32 R108, R176, R194, R108 ;  /* 0x000000c2b06c723c */ /* 0x000fe2000000186c */
[----:B------:R-:W4:Y:S04]  /*59d0*/  LDSM.16.M88.4 R176, [R214+0x1c00] ;  /* 0x001c0000d6b0783b */ /* 0x000f280000000200 */
[----:B------:R-:W-:Y:S03]  /*59e0*/  LDSM.16.MT88.4 R192, [R213+0x2000] ;  /* 0x00200000d5c0783b */ /* 0x000fe60000004200 */
[-C--:B-1----:R-:W-:Y:S08]  /*59f0*/  HMMA.16816.F32 R4, R172, R180.reuse, R4 ;  /* 0x000000b4ac04723c */ /* 0x082ff00000001804 */
[C---:B------:R-:W-:Y:S08]  /*5a00*/  HMMA.16816.F32 R8, R196.reuse, R180, R8 ;  /* 0x000000b4c408723c */ /* 0x040ff00000001808 */
[-C--:B------:R-:W-:Y:S08]  /*5a10*/  HMMA.16816.F32 R12, R196, R182.reuse, R12 ;  /* 0x000000b6c40c723c */ /* 0x080ff0000000180c */
[C---:B------:R-:W-:Y:S01]  /*5a20*/  HMMA.16816.F32 R16, R172.reuse, R182, R16 ;  /* 0x000000b6ac10723c */ /* 0x040fe20000001810 */
[----:B------:R-:W1:Y:S07]  /*5a30*/  LDSM.16.MT88.4 R180, [R213+0x4000] ;  /* 0x00400000d5b4783b */ /* 0x000e6e0000004200 */
[-C--:B--2---:R-:W-:Y:S08]  /*5a40*/  HMMA.16816.F32 R20, R172, R188.reuse, R20 ;  /* 0x000000bcac14723c */ /* 0x084ff00000001814 */
[C---:B------:R-:W-:Y:S08]  /*5a50*/  HMMA.16816.F32 R24, R196.reuse, R188, R24 ;  /* 0x000000bcc418723c */ /* 0x040ff00000001818 */
[-C--:B------:R-:W-:Y:S08]  /*5a60*/  HMMA.16816.F32 R28, R196, R190.reuse, R28 ;  /* 0x000000bec41c723c */ /* 0x080ff0000000181c */
[C---:B------:R-:W-:Y:S01]  /*5a70*/  HMMA.16816.F32 R32, R172.reuse, R190, R32 ;  /* 0x000000beac20723c */ /* 0x040fe20000001820 */
[----:B------:R-:W-:Y:S07]  /*5a80*/  LDSM.16.M88.4 R188, [R214+0x2000] ;  /* 0x00200000d6bc783b */ /* 0x000fee0000000200 */
[-C--:B------:R-:W-:Y:S08]  /*5a90*/  HMMA.16816.F32 R36, R172, R200.reuse, R36 ;  /* 0x000000c8ac24723c */ /* 0x080ff00000001824 */
[C---:B------:R-:W-:Y:S08]  /*5aa0*/  HMMA.16816.F32 R40, R196.reuse, R200, R40 ;  /* 0x000000c8c428723c */ /* 0x040ff00000001828 */
[-C--:B------:R-:W-:Y:S01]  /*5ab0*/  HMMA.16816.F32 R104, R196, R202.reuse, R104 ;  /* 0x000000cac468723c */ /* 0x080fe20000001868 */
[----:B------:R-:W-:Y:S07]  /*5ac0*/  LDSM.16.M88.4 R196, [R214+0x2400] ;  /* 0x00240000d6c4783b */ /* 0x000fee0000000200 */
[----:B------:R-:W-:Y:S01]  /*5ad0*/  HMMA.16816.F32 R108, R172, R202, R108 ;  /* 0x000000caac6c723c */ /* 0x000fe2000000186c */
[----:B------:R-:W2:Y:S04]  /*5ae0*/  LDSM.16.MT88.4 R172, [R213+0x6800] ;  /* 0x00680000d5ac783b */ /* 0x000ea80000004200 */
[----:B------:R-:W5:Y:S03]  /*5af0*/  LDSM.16.MT88.4 R200, [R213+0x4800] ;  /* 0x00480000d5c8783b */ /* 0x000f660000004200 */
[-C--:B---3--:R-:W-:Y:S08]  /*5b00*/  HMMA.16816.F32 R4, R184, R204.reuse, R4 ;  /* 0x000000ccb804723c */ /* 0x088ff00000001804 */
[C---:B----4-:R-:W-:Y:S08]  /*5b10*/  HMMA.16816.F32 R8, R176.reuse, R204, R8 ;  /* 0x000000ccb008723c */ /* 0x050ff00000001808 */
[-C--:B------:R-:W-:Y:S08]  /*5b20*/  HMMA.16816.F32 R12, R176, R206.reuse, R12 ;  /* 0x000000ceb00c723c */ /* 0x080ff0000000180c */
[C---:B------:R-:W-:Y:S01]  /*5b30*/  HMMA.16816.F32 R16, R184.reuse, R206, R16 ;  /* 0x000000ceb810723c */ /* 0x040fe20000001810 */
[----:B------:R-:W3:Y:S07]  /*5b40*/  LDSM.16.MT88.4 R204, [R213+0x7000] ;  /* 0x00700000d5cc783b */ /* 0x000eee0000004200 */
[-C--:B-1----:R-:W-:Y:S08]  /*5b50*/  HMMA.16816.F32 R20, R184, R180.reuse, R20 ;  /* 0x000000b4b814723c */ /* 0x082ff00000001814 */
[C---:B------:R-:W-:Y:S08]  /*5b60*/  HMMA.16816.F32 R24, R176.reuse, R180, R24 ;  /* 0x000000b4b018723c */ /* 0x040ff00000001818 */
[-C--:B------:R-:W-:Y:S08]  /*5b70*/  HMMA.16816.F32 R28, R176, R182.reuse, R28 ;  /* 0x000000b6b01c723c */ /* 0x080ff0000000181c */
[C---:B------:R-:W-:Y:S08]  /*5b80*/  HMMA.16816.F32 R32, R184.reuse, R182, R32 ;  /* 0x000000b6b820723c */ /* 0x040ff00000001820 */
[-C--:B--2---:R-:W-:Y:S08]  /*5b90*/  HMMA.16816.F32 R36, R184, R172.reuse, R36 ;  /* 0x000000acb824723c */ /* 0x084ff00000001824 */
        /* <DEDUP_REMOVED lines=8> */
[-C--:B------:R-:W-:Y:S08]  /*5c20*/  HMMA.16816.F32 R4, R188, R192.reuse, R4 ;  /* 0x000000c0bc04723c */ /* 0x080ff00000001804 */
[C---:B------:R-:W-:Y:S08]  /*5c30*/  HMMA.16816.F32 R8, R196.reuse, R192, R8 ;  /* 0x000000c0c408723c */ /* 0x040ff00000001808 */
[-C--:B------:R-:W-:Y:S07]  /*5c40*/  HMMA.16816.F32 R12, R196, R194.reuse, R12 ;  /* 0x000000c2c40c723c */ /* 0x080fee000000180c */
[----:B------:R-:W-:Y:S01]  /*5c50*/  RED.E.ADD.F32.FTZ.RN.STRONG.GPU [R172.64], R4 ;  /* 0x00000004ac00798e */ /* 0x000fe2000c10e790 */
[C---:B------:R-:W-:Y:S03]  /*5c60*/  HMMA.16816.F32 R16, R188.reuse, R194, R16 ;  /* 0x000000c2bc10723c */ /* 0x040fe60000001810 */
[----:B------:R-:W-:Y:S04]  /*5c70*/  RED.E.ADD.F32.FTZ.RN.STRONG.GPU [R172.64+0x400], R5 ;  /* 0x00040005ac00798e */ /* 0x000fe8000c10e790 */
[----:B------:R-:W-:Y:S01]  /*5c80*/  RED.E.ADD.F32.FTZ.RN.STRONG.GPU [R172.64+0x800], R6 ;  /* 0x00080006ac00798e */ /* 0x000fe2000c10e790 */
[-C--:B-----5:R-:W-:Y:S03]  /*5c90*/  HMMA.16816.F32 R20, R188, R200.reuse, R20 ;  /* 0x000000c8bc14723c */ /* 0x0a0fe60000001814 */
        /* <DEDUP_REMOVED lines=207> */
.L_x_901:
[----:B------:R-:W-:Y:S05]  /*6990*/  @P1 EXIT ;  /* 0x000000000000194d */ /* 0x000fea0003800000 */
[----:B------:R-:W1:Y:S01]  /*69a0*/  S2R R0, SR_CTAID.Y ;  /* 0x0000000000007919 */ /* 0x000e620000002600 */
[----:B------:R-:W2:Y:S01]  /*69b0*/  S2UR UR5, SR_CTAID.X ;  /* 0x00000000000579c3 */ /* 0x000ea20000002500 */
[----:B------:R-:W-:Y:S02]  /*69c0*/  MOV R2, 0x1 ;  /* 0x0000000100027802 */ /* 0x000fe40000000f00 */
[----:B------:R-:W3:Y:S04]  /*69d0*/  S2R R11, SR_CTAID.Z ;  /* 0x00000000000b7919 */ /* 0x000ee80000002700 */
[----:B------:R-:W-:Y:S01]  /*69e0*/  BAR.SYNC.DEFER_BLOCKING 0x1, 0x100 ;  /* 0x0044000000007b1d */ /* 0x000fe20000010000 */
[----:B------:R-:W-:-:S13]  /*69f0*/  ISETP.NE.AND P1, PT, R2, c[0x0][0x338], PT ;  /* 0x0000ce0002007a0c */ /* 0x000fda0003f25270 */
[----:B-1----:R-:W-:Y:S01]  /*6a00*/  @P1 IMAD.HI.U32 R3, R0, c[0x0][0x33c], RZ ;  /* 0x0000cf0000031a27 */ /* 0x002fe200078e00ff */
[----:B--2---:R-:W-:-:S04]  /*6a10*/  UIMAD UR5, UR5, 0x3c00, URZ ;  /* 0x00003c00050578a4 */ /* 0x004fc8000f8e023f */
[----:B------:R-:W-:Y:S01]  /*6a20*/  @P1 SHF.R.U32.HI R0, RZ, c[0x0][0x340], R3 ;  /* 0x0000d000ff001a19 */ /* 0x000fe20000011603 */
[----:B------:R-:W-:Y:S01]  /*6a30*/  USHF.R.S32.HI UR4, URZ, 0x1f, UR5 ;  /* 0x0000001f3f047899 */ /* 0x000fe20008011405 */
[----:B------:R-:W-:Y:S02]  /*6a40*/  IADD3 R2, P0, R230, UR5, RZ ;  /* 0x00000005e6027c10 */ /* 0x000fe4000ff1e0ff */
[----:B------:R-:W-:-:S03]  /*6a50*/  SHF.R.S32.HI R4, RZ, 0x1f, R0 ;  /* 0x0000001fff047819 */ /* 0x000fc60000011400 */
[----:B------:R-:W-:Y:S02]  /*6a60*/  LEA.HI.X.SX32 R3, R230, UR4, 0x1, P0 ;  /* 0x00000004e6037c11 */ /* 0x000fe400080f0eff */
[C---:B------:R-:W-:Y:S02]  /*6a70*/  IMAD R6, R4.reuse, c[0x0][0x328], RZ ;  /* 0x0000ca0004067a24 */ /* 0x040fe400078e02ff */
[----:B------:R-:W-:Y:S02]  /*6a80*/  IMAD R7, R4, c[0x0][0x300], RZ ;  /* 0x0000c00004077a24 */ /* 0x000fe400078e02ff */
[----:B------:R-:W-:-:S04]  /*6a90*/  IMAD.WIDE.U32 R4, R0, c[0x0][0x328], R2 ;  /* 0x0000ca0000047a25 */ /* 0x000fc800078e0002 */
[----:B------:R-:W-:-:S04]  /*6aa0*/  IMAD.WIDE.U32 R2, R0, c[0x0][0x300], R2 ;  /* 0x0000c00000027a25 */ /* 0x000fc800078e0002 */
[C---:B------:R-:W-:Y:S02]  /*6ab0*/  IMAD R6, R0.reuse, c[0x0][0x32c], R6 ;  /* 0x0000cb0000067a24 */ /* 0x040fe400078e0206 */
[----:B------:R-:W-:Y:S01]  /*6ac0*/  IMAD R0, R0, c[0x0][0x304], R7 ;  /* 0x0000c10000007a24 */ /* 0x000fe200078e0207 */
[----:B---3--:R-:W-:Y:S02]  /*6ad0*/  SHF.R.S32.HI R7, RZ, 0x1f, R11 ;  /* 0x0000001fff077819 */ /* 0x008fe4000001140b */
        /* <DEDUP_REMOVED lines=135> */
.L_x_913:
        /* <DEDUP_REMOVED lines=11> */
.L_x_1413:


//--------------------- .text._ZN7cutlass13device_kernelIN5flash19enable_sm80_to_sm89INS1_16FlashAttnBwdSm80INS1_25CollectiveMainloopBwdSm80ILi2ELi1EN4cute5tupleIJNS5_1CILi64EEENS7_ILi80EEENS7_ILi192EEEEEENS_6half_tEfNS_4arch4Sm80ELb0ELb1ELb0ELb0ELb1ELb0ELb1ELb0ELi2ELi4ELi2ELi2ELb0EEENS1_24CollectiveEpilogueBwdGQAISB_fSE_Li256ELb0ELb1EEENS1_19SingleTileSchedulerILb0ELb0ELb0ELi80EEEEEEEEEvNT_6ParamsE --------------------------
	.section	.text._ZN7cutlass13device_kernelIN5flash19enable_sm80_to_sm89INS1_16FlashAttnBwdSm80INS1_25CollectiveMainloopBwdSm80ILi2ELi1EN4cute5tupleIJNS5_1CILi64EEENS7_ILi80EEENS7_ILi192EEEEEENS_6half_tEfNS_4arch4Sm80ELb0ELb1ELb0ELb0ELb1ELb0ELb1ELb0ELi2ELi4ELi2ELi2ELb0EEENS1_24CollectiveEpilogueBwdGQAISB_fSE_Li256ELb0ELb1EEENS1_19SingleTileSchedulerILb0ELb0ELb0ELi80EEEEEEEEEvNT_6ParamsE,"ax",@progbits
	.sectioninfo	@"SHI_REGISTERS=255"
	.align	128
.text._ZN7cutlass13device_kernelIN5flash19enable_sm80_to_sm89INS1_16FlashAttnBwdSm80INS1_25CollectiveMainloopBwdSm80ILi2ELi1EN4cute5tupleIJNS5_1CILi64EEENS7_ILi80EEENS7_ILi192EEEEEENS_6half_tEfNS_4arch4Sm80ELb0ELb1ELb0ELb0ELb1ELb0ELb1ELb0ELi2ELi4ELi2ELi2ELb0EEENS1_24CollectiveEpilogueBwdGQAISB_fSE_Li256ELb0ELb1EEENS1_19SingleTileSchedulerILb0ELb0ELb0ELi80EEEEEEEEEvNT_6ParamsE:
        .type           _ZN7cutlass13device_kernelIN5flash19enable_sm80_to_sm89INS1_16FlashAttnBwdSm80INS1_25CollectiveMainloopBwdSm80ILi2ELi1EN4cute5tupleIJNS5_1CILi64EEENS7_ILi80EEENS7_ILi192EEEEEENS_6half_tEfNS_4arch4Sm80ELb0ELb1ELb0ELb0ELb1ELb0ELb1ELb0ELi2ELi4ELi2ELi2ELb0EEENS1_24CollectiveEpilogueBwdGQAISB_fSE_Li256ELb0ELb1EEENS1_19SingleTileSchedulerILb0ELb0ELb0ELi80EEEEEEEEEvNT_6ParamsE,@function
        .size           _ZN7cutlass13device_kernelIN5flash19enable_sm80_to_sm89INS1_16FlashAttnBwdSm80INS1_25CollectiveMainloopBwdSm80ILi2ELi1EN4cute5tupleIJNS5_1CILi64EEENS7_ILi80EEENS7_ILi192EEEEEENS_6half_tEfNS_4arch4Sm80ELb0ELb1ELb0ELb0ELb1ELb0ELb1ELb0ELi2ELi4ELi2ELi2ELb0EEENS1_24CollectiveEpilogueBwdGQAISB_fSE_Li256ELb0ELb1EEENS1_19SingleTileSchedulerILb0ELb0ELb0ELi80EEEEEEEEEvNT_6ParamsE,(.L_x_1414 - _ZN7cutlass13device_kernelIN5flash19enable_sm80_to_sm89INS1_16FlashAttnBwdSm80INS1_25CollectiveMainloopBwdSm80ILi2ELi1EN4cute5tupleIJNS5_1CILi64EEENS7_ILi80EEENS7_ILi192EEEEEENS_6half_tEfNS_4arch4Sm80ELb0ELb1ELb0ELb0ELb1ELb0ELb1ELb0ELi2ELi4ELi2ELi2ELb0EEENS1_24CollectiveEpilogueBwdGQAISB_fSE_Li256ELb0ELb1EEENS1_19SingleTileSchedulerILb0ELb0ELb0ELi80EEEEEEEEEvNT_6ParamsE)
        .other          _ZN7cutlass13device_kernelIN5flash19enable_sm80_to_sm89INS1_16FlashAttnBwdSm80INS1_25CollectiveMainloopBwdSm80ILi2ELi1EN4cute5tupleIJNS5_1CILi64EEENS7_ILi80EEENS7_ILi192EEEEEENS_6half_tEfNS_4arch4Sm80ELb0ELb1ELb0ELb0ELb1ELb0ELb1ELb0ELi2ELi4ELi2ELi2ELb0EEENS1_24CollectiveEpilogueBwdGQAISB_fSE_Li256ELb0ELb1EEENS1_19SingleTileSchedulerILb0ELb0ELb0ELi80EEEEEEEEEvNT_6ParamsE,@"STO_CUDA_ENTRY STV_DEFAULT"
_ZN7cutlass13device_kernelIN5flash19enable_sm80_to_sm89INS1_16FlashAttnBwdSm80INS1_25CollectiveMainloopBwdSm80ILi2ELi1EN4cute5tupleIJNS5_1CILi64EEENS7_ILi80EEENS7_ILi192EEEEEENS_6half_tEfNS_4arch4Sm80ELb0ELb1ELb0ELb0ELb1ELb0ELb1ELb0ELi2ELi4ELi2ELi2ELb0EEENS1_24CollectiveEpilogueBwdGQAISB_fSE_Li256ELb0ELb1EEENS1_19SingleTileSchedulerILb0ELb0ELb0ELi80EEEEEEEEEvNT_6ParamsE:
        /* <DEDUP_REMOVED lines=25> */
.L_x_914:
        /* <DEDUP_REMOVED lines=88> */
[----:B------:R-:W-:Y:S01]  /*0710*/  UIMAD.WIDE.U32 UR12, UR19, UR4, URZ ;  /* 0x00000004130c72a5 */ /* 0x000fe2000f8e003f */
[----:B------:R-:W-:Y:S01]  /*0720*/  SHF.R.S32.HI R234, RZ, 0x3, R19 ;  /* 0x00000003ffea7819 */ /* 0x000fe20000011413 */
[----:B------:R-:W-:Y:S01]  /*0730*/  IMAD R8, R28, c[0x0][0x270], RZ ;  /* 0x00009c001c087a24 */ /* 0x000fe200078e02ff */
[----:B------:R-:W-:Y:S01]  /*0740*/  UIMAD UR8, UR19, UR5, UR8 ;  /* 0x00000005130872a4 */ /* 0x000fe2000f8e0208 */
[C---:B------:R-:W-:Y:S01]  /*0750*/  IMAD.WIDE.U32 R4, R29.reuse, c[0x0][0x270], R230 ;  /* 0x00009c001d047a25 */ /* 0x040fe200078e00e6 */
[----:B------:R-:W-:Y:S01]  /*0760*/  USHF.L.U32 UR20, UR14, 0x6, URZ ;  /* 0x000000060e147899 */ /* 0x000fe2000800063f */
[----:B------:R-:W-:Y:S01]  /*0770*/  SHF.R.S32.HI R235, RZ, 0x1f, R234 ;  /* 0x0000001fffeb7819 */ /* 0x000fe200000114ea */
[----:B------:R-:W-:Y:S01]  /*0780*/  ULDC.64 UR4, c[0x0][0x1e8] ;  /* 0x00007a0000047ab9 */ /* 0x000fe20000000a00 */
[C---:B------:R-:W-:Y:S01]  /*0790*/  @P0 IMAD.HI.U32 R0, R29.reuse, c[0x0][0x24c], RZ ;  /* 0x000093001d000a27 */ /* 0x040fe200078e00ff */
[----:B------:R-:W-:Y:S01]  /*07a0*/  UIMAD UR4, UR18, UR4, URZ ;  /* 0x00000004120472a4 */ /* 0x000fe2000f8e023f */
[----:B------:R-:W-:Y:S01]  /*07b0*/  SHF.R.S32.HI R237, RZ, 0x1f, R236 ;  /* 0x0000001fffed7819 */ /* 0x000fe200000114ec */
[----:B------:R-:W-:Y:S01]  /*07c0*/  ULDC.64 UR6, c[0x0][0x290] ;  /* 0x0000a40000067ab9 */ /* 0x000fe20000000a00 */
[----:B------:R-:W-:Y:S01]  /*07d0*/  IMAD R8, R29, c[0x0][0x274], R8 ;  /* 0x00009d001d087a24 */ /* 0x000fe200078e0208 */
[----:B------:R-:W-:Y:S01]  /*07e0*/  @P0 SHF.R.U32.HI R6, RZ, c[0x0][0x250], R0 ;  /* 0x00009400ff060a19 */ /* 0x000fe20000011600 */
[----:B------:R-:W-:Y:S01]  /*07f0*/  UIMAD.WIDE.U32 UR10, UR19, UR6, URZ ;  /* 0x00000006130a72a5 */ /* 0x000fe2000f8e003f */
[----:B------:R-:W-:Y:S01]  /*0800*/  LOP3.LUT R0, R19, 0xfffffff8, RZ, 0xc0, !PT ;  /* 0xfffffff813007812 */ /* 0x000fe200078ec0ff */
[----:B------:R-:W-:Y:S01]  /*0810*/  IMAD.U32 R12, RZ, RZ, UR20 ;  /* 0x00000014ff0c7e24 */ /* 0x000fe2000f8e00ff */
[----:B------:R-:W-:Y:S01]  /*0820*/  SHF.R.S32.HI R7, RZ, 0x1f, R6 ;  /* 0x0000001fff077819 */ /* 0x000fe20000011406 */
[----:B------:R-:W-:Y:S01]  /*0830*/  UIMAD UR6, UR18, UR6, URZ ;  /* 0x00000006120672a4 */ /* 0x000fe2000f8e023f */
[----:B------:R-:W-:Y:S01]  /*0840*/  IMAD.IADD R15, R5, 0x1, R8 ;  /* 0x00000001050f7824 */ /* 0x000fe200078e0208 */
[----:B------:R-:W-:Y:S01]  /*0850*/  UIMAD UR21, UR19, UR5, UR4 ;  /* 0x00000005131572a4 */ /* 0x000fe2000f8e0204 */
[----:B------:R-:W-:Y:S01]  /*0860*/  IMAD.IADD R17, R236, 0x1, -R0 ;  /* 0x00000001ec117824 */ /* 0x000fe200078e0a00 */
[----:B------:R-:W-:Y:S01]  /*0870*/  UIMAD UR7, UR19, UR7, UR6 ;  /* 0x00000007130772a4 */ /* 0x000fe2000f8e0206 */
[----:B------:R-:W-:Y:S01]  /*0880*/  IMAD R0, R7, c[0x0][0x1e0], RZ ;  /* 0x0000780007007a24 */ /* 0x000fe200078e02ff */
[----:B------:R-:W-:Y:S01]  /*0890*/  ULDC.64 UR4, c[0x0][0x1b8] ;  /* 0x00006e0000047ab9 */ /* 0x000fe20000000a00 */
[----:B------:R-:W-:Y:S01]  /*08a0*/  IMAD.SHL.U32 R10, R17, 0x8, RZ ;  /* 0x00000008110a7824 */ /* 0x000fe200078e00ff */
[----:B------:R-:W-:Y:S01]  /*08b0*/  IADD3 R18, P3, P2, R12, UR12, R4 ;  /* 0x0000000c0c127c10 */ /* 0x000fe2000fa7e004 */
[----:B------:R-:W-:Y:S01]  /*08c0*/  IMAD R0, R6, c[0x0][0x1e4], R0 ;  /* 0x0000790006007a24 */ /* 0x000fe200078e0200 */
[----:B------:R-:W-:Y:S01]  /*08d0*/  UIMAD UR6, UR18, UR4, URZ ;  /* 0x00000004120672a4 */ /* 0x000fe2000f8e023f */
[----:B------:R-:W-:Y:S01]  /*08e0*/  IMAD.WIDE.U32 R8, R29, c[0x0][0x288], R230 ;  /* 0x0000a2001d087a25 */ /* 0x000fe200078e00e6 */
[----:B------:R-:W-:Y:S01]  /*08f0*/  SHF.R.S32.HI R11, RZ, 0x1f, R10 ;  /* 0x0000001fff0b7819 */ /* 0x000fe2000001140a */
[----:B------:R-:W-:Y:S01]  /*0900*/  USHF.R.S32.HI UR4, URZ, 0x1f, UR20 ;  /* 0x0000001f3f047899 */ /* 0x000fe20008011414 */
[----:B------:R-:W-:Y:S01]  /*0910*/  ISETP.GE.AND P6, PT, R10, c[0x0][0x1cc], PT ;  /* 0x000073000a007a0c */ /* 0x000fe20003fc6270 */
[----:B------:R-:W-:Y:S01]  /*0920*/  IMAD R7, R7, c[0x0][0x1b0], RZ ;  /* 0x00006c0007077a24 */ /* 0x000fe200078e02ff */
[----:B------:R-:W-:Y:S01]  /*0930*/  IADD3 R22, P1, P0, R12, UR10, R8 ;  /* 0x0000000a0c167c10 */ /* 0x000fe2000f83e008 */
[----:B------:R-:W-:Y:S01]  /*0940*/  IMAD.WIDE.U32 R2, R6, c[0x0][0x1e0], R10 ;  /* 0x0000780006027a25 */ /* 0x000fe200078e000a */
[----:B------:R-:W-:Y:S01]  /*0950*/  UIMAD UR6, UR19, UR5, UR6 ;  /* 0x00000005130672a4 */ /* 0x000fe2000f8e0206 */
[----:B------:R-:W-:Y:S01]  /*0960*/  IADD3 R20, R10, 0x40, RZ ;  /* 0x000000400a147810 */ /* 0x000fe20007ffe0ff */
[----:B------:R-:W-:Y:S01]  /*0970*/  UIADD3 UR5, UR13, UR8, URZ ;  /* 0x000000080d057290 */ /* 0x000fe2000fffe03f */
[----:B------:R-:W-:Y:S01]  /*0980*/  IMAD.IADD R3, R3, 0x1, R0 ;  /* 0x0000000103037824 */ /* 0x000fe200078e0200 */
[----:B------:R-:W-:Y:S01]  /*0990*/  UIADD3 UR8, UR11, UR7, URZ ;  /* 0x000000070b087290 */ /* 0x000fe2000fffe03f */
[----:B------:R-:W-:Y:S01]  /*09a0*/  IMAD R0, R28, c[0x0][0x288], RZ ;  /* 0x0000a2001c007a24 */ /* 0x000fe200078e02ff */
[----:B------:R-:W-:Y:S01]  /*09b0*/  UIMAD UR15, UR15, -0x50, URZ ;  /* 0xffffffb00f0f78a4 */ /* 0x000fe2000f8e023f */
[----:B-1----:R-:W-:Y:S01]  /*09c0*/  IMAD.WIDE.U32 R2, R248, c[0x0][0x1e8], R2 ;  /* 0x00007a00f8027a25 */ /* 0x002fe200078e0002 */
[----:B------:R-:W-:Y:S01]  /*09d0*/  IADD3 R23, R10, 0x80, RZ ;  /* 0x000000800a177810 */ /* 0x000fe20007ffe0ff */
[----:B------:R-:W-:Y:S01]  /*09e0*/  ULDC UR26, c[0x0][0x198] ;  /* 0x00006600001a7ab9 */ /* 0x000fe20000000800 */
[----:B------:R-:W-:Y:S01]  /*09f0*/  ISETP.GE.AND P5, PT, R20, c[0x0][0x1cc], PT ;  /* 0x0000730014007a0c */ /* 0x000fe20003fa6270 */
[----:B------:R-:W-:Y:S01]  /*0a00*/  IMAD R0, R29, c[0x0][0x28c], R0 ;  /* 0x0000a3001d007a24 */ /* 0x000fe200078e0200 */
[----:B------:R-:W-:Y:S01]  /*0a10*/  IADD3 R3, R3, UR21, RZ ;  /* 0x0000001503037c10 */ /* 0x000fe2000fffe0ff */
[C---:B------:R-:W-:Y:S01]  /*0a20*/  IMAD R7, R6.reuse, c[0x0][0x1b4], R7 ;  /* 0x00006d0006077a24 */ /* 0x040fe200078e0207 */
[----:B------:R-:W-:Y:S01]  /*0a30*/  UIADD3 UR26, UR15, UR26, URZ ;  /* 0x0000001a0f1a7290 */ /* 0x000fe2000fffe03f */
[----:B------:R-:W-:Y:S01]  /*0a40*/  IMAD.WIDE.U32 R4, R6, c[0x0][0x1b0], R10 ;  /* 0x00006c0006047a25 */ /* 0x000fe200078e000a */
[----:B------:R-:W-:Y:S01]  /*0a50*/  UISETP.GE.AND UP1, UPT, UR15, 0x1, UPT ;  /* 0x000000010f00788c */ /* 0x000fe2000bf26270 */
[----:B------:R-:W-:Y:S01]  /*0a60*/  CS2R R170, SRZ ;  /* 0x0000000000aa7805 */ /* 0x000fe2000001ff00 */
[----:B------:R-:W-:Y:S01]  /*0a70*/  UISETP.GE.AND UP0, UPT, UR15, 0x2, UPT ;  /* 0x000000020f00788c */ /* 0x000fe2000bf06270 */
[----:B--2---:R-:W-:Y:S01]  /*0a80*/  IMAD.WIDE R12, R13, 0x50, R234 ;  /* 0x000000500d0c7825 */ /* 0x004fe200078e02ea */
[----:B------:R-:W-:Y:S01]  /*0a90*/  UP2UR UR24, UPR, URZ, 0x2 ;  /* 0x000000023f187883 */ /* 0x000fe20008000000 */
[----:B------:R-:W-:Y:S01]  /*0aa0*/  CS2R R168, SRZ ;  /* 0x0000000000a87805 */ /* 0x000fe2000001ff00 */
[----:B------:R-:W-:Y:S01]  /*0ab0*/  UISETP.GE.AND UP1, UPT, UR15, 0x11, UPT ;  /* 0x000000110f00788c */ /* 0x000fe2000bf26270 */
[----:B------:R-:W-:Y:S01]  /*0ac0*/  IMAD.IADD R14, R9, 0x1, R0 ;  /* 0x00000001090e7824 */ /* 0x000fe200078e0200 */
[----:B------:R-:W-:Y:S01]  /*0ad0*/  UP2UR UR23, UPR, URZ, 0x1 ;  /* 0x000000013f177883 */ /* 0x000fe20008000000 */
[----:B------:R-:W-:Y:S01]  /*0ae0*/  IMAD.SHL.U32 R0, R234, 0x40, RZ ;  /* 0x00000040ea007824 */ /* 0x000fe200078e00ff */
[----:B------:R-:W-:Y:S01]  /*0af0*/  UISETP.GE.AND UP0, UPT, UR15, 0x12, UPT ;  /* 0x000000120f00788c */ /* 0x000fe2000bf06270 */
[----:B------:R-:W-:Y:S01]  /*0b00*/  IMAD.IADD R5, R5, 0x1, R7 ;  /* 0x0000000105057824 */ /* 0x000fe200078e0207 */
[----:B------:R-:W-:Y:S01]  /*0b10*/  CS2R R166, SRZ ;  /* 0x0000000000a67805 */ /* 0x000fe2000001ff00 */
[----:B------:R-:W-:Y:S01]  /*0b20*/  IMAD R7, R13, c[0x0][0x1d8], RZ ;  /* 0x000076000d077a24 */ /* 0x000fe200078e02ff */
[----:B------:R-:W-:Y:S01]  /*0b30*/  LOP3.LUT R0, R0, 0x1c0, RZ, 0xc0, !PT ;  /* 0x000001c000007812 */ /* 0x000fe200078ec0ff */
[----:B------:R-:W-:Y:S01]  /*0b40*/  IMAD.U32 R6, RZ, RZ, UR4 ;  /* 0x00000004ff067e24 */ /* 0x000fe2000f8e00ff */
[----:B------:R-:W-:Y:S01]  /*0b50*/  USHF.R.S32.HI UR4, URZ, 0x1f, UR14 ;  /* 0x0000001f3f047899 */ /* 0x000fe2000801140e */
[C---:B------:R-:W-:Y:S01]  /*0b60*/  IMAD R7, R12.reuse, c[0x0][0x1dc], R7 ;  /* 0x000077000c077a24 */ /* 0x040fe200078e0207 */
[----:B------:R-:W-:Y:S01]  /*0b70*/  CS2R R164, SRZ ;  /* 0x0000000000a47805 */ /* 0x000fe2000001ff00 */
[----:B------:R-:W-:Y:S01]  /*0b80*/  IMAD.WIDE.U32 R2, R12, c[0x0][0x1d8], R2 ;  /* 0x000076000c027a25 */ /* 0x000fe200078e0002 */
[C---:B------:R-:W-:Y:S01]  /*0b90*/  IADD3.X R15, R6.reuse, UR5, R15, P3, P2 ;  /* 0x00000005060f7c10 */ /* 0x040fe20009fe440f */
[----:B------:R-:W-:Y:S01]  /*0ba0*/  CS2R R162, SRZ ;  /* 0x0000000000a27805 */ /* 0x000fe2000001ff00 */
        /* <DEDUP_REMOVED lines=17> */
[----:B------:R-:W-:Y:S01]  /*0cc0*/  IMAD.MOV.U32 R25, RZ, RZ, c[0x0][0x178] ;  /* 0x00005e00ff197624 */ /* 0x000fe200078e00ff */
        /* <DEDUP_REMOVED lines=13> */
[----:B------:R-:W-:Y:S01]  /*0da0*/  IMAD.MOV.U32 R251, RZ, RZ, 0x1 ;  /* 0x00000001fffb7424 */ /* 0x000fe200078e00ff */
        /* <DEDUP_REMOVED lines=21> */
[----:B------:R-:W-:Y:S01]  /*0f00*/  ISETP.GE.AND P2, PT, R10, c[0x0][0x19c], PT ;  /* 0x000067000a007a0c */ /* 0x000fe20003f46270 */
[----:B------:R-:W-:Y:S01]  /*0f10*/  CS2R R158, SRZ ;  /* 0x00000000009e7805 */ /* 0x000fe2000001ff00 */
[----:B------:R-:W-:Y:S01]  /*0f20*/  @!P1 LEA R6, P3, R14, R2, 0x1 ;  /* 0x000000020e069211 */ /* 0x000fe200078608ff */
[----:B------:R2:W-:Y:S01]  /*0f30*/  LDGSTS.E.BYPASS.LTC128B.128 [R226+0xd880], [R2.64+0x100], !P0 ;  /* 0x0d88010002e27fae */ /* 0x0005e2000c101d50 */
[----:B------:R-:W-:Y:S01]  /*0f40*/  @!P1 ISETP.GE.OR P4, PT, R23, c[0x0][0x1cc], !P4 ;  /* 0x0000730017009a0c */ /* 0x000fe20006786670 */
[----:B------:R-:W-:Y:S01]  /*0f50*/  CS2R R156, SRZ ;  /* 0x00000000009c7805 */ /* 0x000fe2000001ff00 */
[----:B------:R-:W-:Y:S01]  /*0f60*/  ISETP.LT.OR P0, PT, R0, 0x1, P2 ;  /* 0x000000010000780c */ /* 0x000fe20001701670 */
[----:B------:R-:W-:Y:S01]  /*0f70*/  CS2R R154, SRZ ;  /* 0x00000000009a7805 */ /* 0x000fe2000001ff00 */
[----:B------:R-:W-:Y:S01]  /*0f80*/  @!P1 LEA.HI.X R7, R14, R3, R7, 0x1, P3 ;  /* 0x000000030e079211 */ /* 0x000fe200018f0c07 */
[----:B------:R-:W-:Y:S01]  /*0f90*/  CS2R R152, SRZ ;  /* 0x0000000000987805 */ /* 0x000fe2000001ff00 */
[----:B------:R-:W-:Y:S01]  /*0fa0*/  SHF.L.U64.HI R30, R25, R26, c[0x0][0x17c] ;  /* 0x00005f00191e7619 */ /* 0x000fe2000001021a */
[----:B------:R-:W-:Y:S01]  /*0fb0*/  CS2R R150, SRZ ;  /* 0x0000000000967805 */ /* 0x000fe2000001ff00 */
[----:B------:R-:W-:Y:S01]  /*0fc0*/  CS2R R148, SRZ ;  /* 0x0000000000947805 */ /* 0x000fe2000001ff00 */
[----:B------:R3:W-:Y:S01]  /*0fd0*/  @!P1 LDGSTS.E.BYPASS.LTC128B.128 [R226+0x9880], [R6.64], !P6 ;  /* 0x0988000006e29fae */ /* 0x0007e2000f101d50 */
[----:B------:R-:W-:Y:S01]  /*0fe0*/  ISETP.GE.AND P6, PT, R20, c[0x0][0x19c], PT ;  /* 0x0000670014007a0c */ /* 0x000fe20003fc6270 */
[----:B------:R-:W-:Y:S01]  /*0ff0*/  CS2R R146, SRZ ;  /* 0x0000000000927805 */ /* 0x000fe2000001ff00 */
[----:B------:R-:W-:Y:S01]  /*1000*/  CS2R R144, SRZ ;  /* 0x0000000000907805 */ /* 0x000fe2000001ff00 */
[----:B------:R3:W-:Y:S01]  /*1010*/  @!P1 LDGSTS.E.BYPASS.LTC128B.128 [R226+0xc080], [R6.64+0x80], !P5 ;  /* 0x0c08008006e29fae */ /* 0x0007e2000e901d50 */
[----:B-1----:R-:W-:Y:S01]  /*1020*/  IMAD.MOV.U32 R4, RZ, RZ, c[0x0][0x1a8] ;  /* 0x00006a00ff047624 */ /* 0x002fe200078e00ff */
[----:B------:R-:W-:Y:S01]  /*1030*/  ISETP.GE.AND P5, PT, R23, c[0x0][0x19c], PT ;  /* 0x0000670017007a0c */ /* 0x000fe20003fa6270 */
[----:B------:R-:W-:Y:S01]  /*1040*/  CS2R R142, SRZ ;  /* 0x00000000008e7805 */ /* 0x000fe2000001ff00 */
[----:B------:R3:W-:Y:S01]  /*1050*/  @!P1 LDGSTS.E.BYPASS.LTC128B.128 [R226+0xe880], [R6.64+0x100], !P4 ;  /* 0x0e88010006e29fae */ /* 0x0007e2000e101d50 */
[----:B------:R-:W-:Y:S01]  /*1060*/  ISETP.LT.OR P4, PT, R0, 0x1, P6 ;  /* 0x000000010000780c */ /* 0x000fe20003781670 */
[----:B------:R-:W-:Y:S01]  /*1070*/  IMAD.SHL.U32 R5, R4, 0x20, RZ ;  /* 0x0000002004057824 */ /* 0x000fe200078e00ff */
[----:B------:R-:W-:Y:S01]  /*1080*/  CS2R R140, SRZ ;  /* 0x00000000008c7805 */ /* 0x000fe2000001ff00 */
[----:B------:R-:W-:Y:S01]  /*1090*/  CS2R R138, SRZ ;  /* 0x00000000008a7805 */ /* 0x000fe2000001ff00 */
[----:B------:R-:W-:Y:S01]  /*10a0*/  CS2R R136, SRZ ;  /* 0x0000000000887805 */ /* 0x000fe2000001ff00 */
[----:B------:R-:W-:Y:S01]  /*10b0*/  CS2R R134, SRZ ;  /* 0x0000000000867805 */ /* 0x000fe2000001ff00 */
[----:B------:R-:W-:Y:S01]  /*10c0*/  CS2R R132, SRZ ;  /* 0x0000000000847805 */ /* 0x000fe2000001ff00 */
[----:B------:R-:W-:Y:S01]  /*10d0*/  CS2R R130, SRZ ;  /* 0x0000000000827805 */ /* 0x000fe2000001ff00 */
[----:B--2---:R-:W-:Y:S01]  /*10e0*/  IMAD.IADD R3, R9, 0x1, R13 ;  /* 0x0000000109037824 */ /* 0x004fe200078e020d */
[----:B------:R-:W-:Y:S01]  /*10f0*/  LEA R2, P3, R8, c[0x0][0x190], 0x1 ;  /* 0x0000640008027a11 */ /* 0x000fe200078608ff */
[----:B------:R-:W-:Y:S01]  /*1100*/  IMAD R9, R28, c[0x0][0x180], RZ ;  /* 0x000060001c097a24 */ /* 0x000fe200078e02ff */
        /* <DEDUP_REMOVED lines=16> */
[----:B------:R-:W-:Y:S01]  /*1210*/  LEA R6, P0, R4, R2, 0x6 ;  /* 0x0000000204067211 */ /* 0x000fe200078030ff */
[----:B------:R1:W-:Y:S01]  /*1220*/  LDGSTS.E.BYPASS.LTC128B.128 [R226+0x5080], [R2.64+0x100], !P3 ;  /* 0x0508010002e27fae */ /* 0x0003e2000d901d50 */
[----:B------:R-:W-:Y:S01]  /*1230*/  ISETP.GE.AND P3, PT, R20, c[0x0][0x16c], PT ;  /* 0x00005b0014007a0c */ /* 0x000fe20003f66270 */
[----:B------:R-:W-:Y:S01]  /*1240*/  CS2R R102, SRZ ;  /* 0x0000000000667805 */ /* 0x000fe2000001ff00 */
[C---:B------:R-:W-:Y:S01]  /*1250*/  LEA.HI.X R7, R4.reuse, R3, R7, 0x6, P0 ;  /* 0x0000000304077211 */ /* 0x040fe200000f3407 */
[----:B------:R-:W-:Y:S01]  /*1260*/  CS2R R100, SRZ ;  /* 0x0000000000647805 */ /* 0x000fe2000001ff00 */
[----:B------:R-:W-:Y:S01]  /*1270*/  SHF.L.U64.HI R4, R4, R26, c[0x0][0x1ac] ;  /* 0x00006b0004047619 */ /* 0x000fe2000001021a */
[----:B------:R-:W-:Y:S01]  /*1280*/  CS2R R98, SRZ ;  /* 0x0000000000627805 */ /* 0x000fe2000001ff00 */
[C---:B------:R-:W-:Y:S01]  /*1290*/  @!P1 LEA R12, P0, R5.reuse, R6, 0x1 ;  /* 0x00000006050c9211 */ /* 0x040fe200078008ff */
[----:B------:R2:W-:Y:S01]  /*12a0*/  LDGSTS.E.BYPASS.LTC128B.128 [R226+0x1080], [R6.64], !P4 ;  /* 0x0108000006e27fae */ /* 0x0005e2000e101d50 */
[----:B------:R-:W-:Y:S01]  /*12b0*/  SEL R8, RZ, 0xffffffff, P3 ;  /* 0xffffffffff087807 */ /* 0x000fe20001800000 */
[----:B------:R-:W-:Y:S01]  /*12c0*/  CS2R R96, SRZ ;  /* 0x0000000000607805 */ /* 0x000fe2000001ff00 */
[----:B------:R-:W-:Y:S01]  /*12d0*/  @!P1 LEA.HI.X R13, R5, R7, R4, 0x1, P0 ;  /* 0x00000007050d9211 */ /* 0x000fe200000f0c04 */
[----:B------:R-:W-:Y:S01]  /*12e0*/  IMAD R4, R235, c[0x0][0x178], RZ ;  /* 0x00005e00eb047a24 */ /* 0x000fe200078e02ff */
[----:B------:R-:W-:Y:S01]  /*12f0*/  ISETP.GE.AND P0, PT, R10, c[0x0][0x16c], PT ;  /* 0x00005b000a007a0c */ /* 0x000fe20003f06270 */
[----:B------:R-:W-:Y:S01]  /*1300*/  IMAD.SHL.U32 R8, R8, 0x2, RZ ;  /* 0x0000000208087824 */ /* 0x000fe200078e00ff */
[----:B------:R-:W-:Y:S01]  /*1310*/  ISETP.LT.OR P3, PT, R0, 0x21, P6 ;  /* 0x000000210000780c */ /* 0x000fe20003761670 */
[----:B------:R-:W-:Y:S01]  /*1320*/  IMAD R4, R234, c[0x0][0x17c], R4 ;  /* 0x00005f00ea047a24 */ /* 0x000fe200078e0204 */
[----:B------:R-:W-:Y:S01]  /*1330*/  SEL R5, RZ, 0x1, P0 ;  /* 0x00000001ff057807 */ /* 0x000fe20000000000 */
[----:B------:R-:W-:Y:S01]  /*1340*/  CS2R R94, SRZ ;  /* 0x00000000005e7805 */ /* 0x000fe2000001ff00 */
[----:B------:R-:W-:Y:S01]  /*1350*/  ISETP.GE.AND P0, PT, R23, c[0x0][0x16c], PT ;  /* 0x00005b0017007a0c */ /* 0x000fe20003f06270 */
[----:B------:R-:W-:Y:S01]  /*1360*/  CS2R R92, SRZ ;  /* 0x00000000005c7805 */ /* 0x000fe2000001ff00 */
[C---:B------:R-:W-:Y:S01]  /*1370*/  @!P1 ISETP.LT.OR P6, PT, R0.reuse, 0x41, P6 ;  /* 0x000000410000980c */ /* 0x040fe200037c1670 */
[----:B------:R-:W-:Y:S01]  /*1380*/  CS2R R90, SRZ ;  /* 0x00000000005a7805 */ /* 0x000fe2000001ff00 */
[----:B------:R-:W-:Y:S01]  /*1390*/  SEL R14, RZ, 0x4, P0 ;  /* 0x00000004ff0e7807 */ /* 0x000fe20000000000 */
[----:B------:R-:W-:Y:S01]  /*13a0*/  CS2R R88, SRZ ;  /* 0x0000000000587805 */ /* 0x000fe2000001ff00 */
[----:B------:R-:W-:Y:S01]  /*13b0*/  ISETP.LT.OR P0, PT, R0, 0x21, P5 ;  /* 0x000000210000780c */ /* 0x000fe20002f01670 */
[----:B------:R-:W-:Y:S01]  /*13c0*/  CS2R R86, SRZ ;  /* 0x0000000000567805 */ /* 0x000fe2000001ff00 */
[----:B-1----:R-:W-:Y:S01]  /*13d0*/  IMAD.WIDE.U32 R2, R234, c[0x0][0x178], R10 ;  /* 0x00005e00ea027a25 */ /* 0x002fe200078e000a */
[----:B------:R-:W-:Y:S01]  /*13e0*/  @!P1 ISETP.LT.OR P5, PT, R0, 0x41, P5 ;  /* 0x000000410000980c */ /* 0x000fe20002fa1670 */
[----:B------:R2:W-:Y:S01]  /*13f0*/  LDGSTS.E.BYPASS.LTC128B.128 [R226+0x3880], [R6.64+0x80], !P3 ;  /* 0x0388008006e27fae */ /* 0x0005e2000d901d50 */
[----:B------:R-:W-:Y:S01]  /*1400*/  LOP3.LUT R8, R8, 0x2, R5, 0xe2, !PT ;  /* 0x0000000208087812 */ /* 0x000fe200078ee205 */
[----:B------:R-:W-:Y:S01]  /*1410*/  IMAD.IADD R3, R3, 0x1, R4 ;  /* 0x0000000103037824 */ /* 0x000fe200078e0204 */
[----:B------:R-:W-:Y:S01]  /*1420*/  CS2R R84, SRZ ;  /* 0x0000000000547805 */ /* 0x000fe2000001ff00 */
[----:B------:R-:W-:Y:S01]  /*1430*/  IMAD R4, R29, c[0x0][0x184], R9 ;  /* 0x000061001d047a24 */ /* 0x000fe200078e0209 */
[-C--:B------:R-:W-:Y:S01]  /*1440*/  SHF.L.U64.HI R9, R25, R27.reuse, c[0x0][0x17c] ;  /* 0x00005f0019097619 */ /* 0x080fe2000001021b */
[----:B------:R-:W-:Y:S01]  /*1450*/  IMAD.WIDE.U32 R2, R29, c[0x0][0x180], R2 ;  /* 0x000060001d027a25 */ /* 0x000fe200078e0002 */
[----:B------:R-:W-:Y:S01]  /*1460*/  CS2R R82, SRZ ;  /* 0x0000000000527805 */ /* 0x000fe2000001ff00 */
[----:B------:R-:W-:Y:S01]  /*1470*/  CS2R R80, SRZ ;  /* 0x0000000000507805 */ /* 0x000fe2000001ff00 */
[----:B------:R2:W-:Y:S01]  /*1480*/  LDGSTS.E.BYPASS.LTC128B.128 [R226+0x6080], [R6.64+0x100], !P0 ;  /* 0x0608010006e27fae */ /* 0x0005e2000c101d50 */
[----:B------:R-:W-:Y:S01]  /*1490*/  IMAD.IADD R3, R3, 0x1, R4 ;  /* 0x0000000103037824 */ /* 0x000fe200078e0204 */
[----:B------:R-:W-:Y:S01]  /*14a0*/  CS2R R78, SRZ ;  /* 0x00000000004e7805 */ /* 0x000fe2000001ff00 */
[----:B------:R-:W-:Y:S01]  /*14b0*/  IMAD R0, R235, c[0x0][0x208], RZ ;  /* 0x00008200eb007a24 */ /* 0x000fe200078e02ff */
[----:B------:R1:W-:Y:S01]  /*14c0*/  @!P1 LDGSTS.E.BYPASS.LTC128B.128 [R226+0x2080], [R12.64], !P2 ;  /* 0x020800000ce29fae */ /* 0x0003e2000d101d50 */
[----:B------:R-:W-:Y:S01]  /*14d0*/  IMAD.WIDE.U32 R244, R248, c[0x0][0x188], R2 ;  /* 0x00006200f8f47a25 */ /* 0x000fe200078e0002 */
[----:B------:R-:W-:Y:S01]  /*14e0*/  CS2R R76, SRZ ;  /* 0x00000000004c7805 */ /* 0x000fe2000001ff00 */
[----:B------:R-:W-:Y:S01]  /*14f0*/  CS2R R74, SRZ ;  /* 0x00000000004a7805 */ /* 0x000fe2000001ff00 */
[----:B------:R1:W-:Y:S01]  /*1500*/  @!P1 LDGSTS.E.BYPASS.LTC128B.128 [R226+0x4880], [R12.64+0x80], !P6 ;  /* 0x048800800ce29fae */ /* 0x0003e2000f101d50 */
[C---:B------:R-:W-:Y:S01]  /*1510*/  IMAD R0, R234.reuse, c[0x0][0x20c], R0 ;  /* 0x00008300ea007a24 */ /* 0x040fe200078e0200 */
[----:B------:R-:W-:Y:S01]  /*1520*/  IADD3 R241, R245, UR7, RZ ;  /* 0x00000007f5f17c10 */ /* 0x000fe2000fffe0ff */
[----:B------:R-:W-:Y:S01]  /*1530*/  IMAD.WIDE.U32 R4, R234, c[0x0][0x208], R10 ;  /* 0x00008200ea047a25 */ /* 0x000fe200078e000a */
[----:B------:R1:W-:Y:S01]  /*1540*/  @!P1 LDGSTS.E.BYPASS.LTC128B.128 [R226+0x7080], [R12.64+0x100], !P5 ;  /* 0x070801000ce29fae */ /* 0x0003e2000e901d50 */
[----:B------:R-:W-:Y:S01]  /*1550*/  ULDC.64 UR6, c[0x0][0x218] ;  /* 0x0000860000067ab9 */ /* 0x000fe20000000a00 */
[----:B------:R-:W-:Y:S01]  /*1560*/  CS2R R72, SRZ ;  /* 0x0000000000487805 */ /* 0x000fe2000001ff00 */
[----:B------:R-:W-:Y:S01]  /*1570*/  IMAD.IADD R3, R5, 0x1, R0 ;  /* 0x0000000105037824 */ /* 0x000fe200078e0200 */
[----:B------:R-:W-:Y:S01]  /*1580*/  LOP3.LUT R0, R8, R14, RZ, 0xfc, !PT ;  /* 0x0000000e08007212 */ /* 0x000fe200078efcff */
[----:B------:R-:W-:Y:S01]  /*1590*/  IMAD.SHL.U32 R11, R25, 0x40, RZ ;  /* 0x00000040190b7824 */ /* 0x000fe200078e00ff */
[----:B------:R-:W0:Y:S01]  /*15a0*/  LDGDEPBAR ;  /* 0x00000000000079af */ /* 0x000e220000000000 */
[----:B------:R-:W-:Y:S01]  /*15b0*/  IMAD R5, R9, UR14, RZ ;  /* 0x0000000e09057c24 */ /* 0x000fe2000f8e02ff */
[C---:B------:R-:W-:Y:S01]  /*15c0*/  LOP3.LUT P4, RZ, R0.reuse, 0x1, RZ, 0xc0, !PT ;  /* 0x0000000100ff7812 */ /* 0x040fe2000788c0ff */
[----:B------:R-:W-:Y:S01]  /*15d0*/  IMAD.MOV.U32 R2, RZ, RZ, R4 ;  /* 0x000000ffff027224 */ /* 0x000fe200078e0004 */
[C---:B------:R-:W-:Y:S01]  /*15e0*/  LOP3.LUT P3, RZ, R0.reuse, 0x2, RZ, 0xc0, !PT ;  /* 0x0000000200ff7812 */ /* 0x040fe2000786c0ff */
[----:B------:R-:W-:Y:S01]  /*15f0*/  IMAD.MOV.U32 R240, RZ, RZ, R244 ;  /* 0x000000fffff07224 */ /* 0x000fe200078e00f4 */
[----:B------:R-:W-:Y:S01]  /*1600*/  LOP3.LUT P2, RZ, R0, 0x4, RZ, 0xc0, !PT ;  /* 0x0000000400ff7812 */ /* 0x000fe2000784c0ff */
[----:B------:R-:W-:Y:S01]  /*1610*/  IMAD R4, R28, c[0x0][0x210], RZ ;  /* 0x000084001c047a24 */ /* 0x000fe200078e02ff */
[----:B------:R-:W-:Y:S01]  /*1620*/  UIMAD UR6, UR18, UR6, URZ ;  /* 0x00000006120672a4 */ /* 0x000fe2000f8e023f */
[C---:B------:R-:W-:Y:S01]  /*1630*/  IMAD R14, R11.reuse, UR4, R5 ;  /* 0x000000040b0e7c24 */ /* 0x040fe2000f8e0205 */
[----:B------:R-:W-:Y:S01]  /*1640*/  CS2R R70, SRZ ;  /* 0x0000000000467805 */ /* 0x000fe2000001ff00 */
[----:B------:R-:W-:Y:S01]  /*1650*/  IMAD.WIDE.U32 R8, R11, UR14, R240 ;  /* 0x0000000e0b087c25 */ /* 0x000fe2000f8e00f0 */
[----:B------:R-:W-:Y:S01]  /*1660*/  UIMAD UR6, UR19, UR7, UR6 ;  /* 0x00000007130672a4 */ /* 0x000fe2000f8e0206 */
[----:B------:R-:W-:Y:S01]  /*1670*/  CS2R R68, SRZ ;  /* 0x0000000000447805 */ /* 0x000fe2000001ff00 */
[----:B------:R-:W-:Y:S01]  /*1680*/  CS2R R66, SRZ ;  /* 0x0000000000427805 */ /* 0x000fe2000001ff00 */
[C---:B------:R-:W-:Y:S01]  /*1690*/  IMAD R11, R29.reuse, c[0x0][0x214], R4 ;  /* 0x000085001d0b7a24 */ /* 0x040fe200078e0204 */
[----:B------:R-:W-:Y:S01]  /*16a0*/  CS2R R64, SRZ ;  /* 0x0000000000407805 */ /* 0x000fe2000001ff00 */
[----:B------:R-:W-:Y:S01]  /*16b0*/  IMAD.WIDE.U32 R4, R29, c[0x0][0x210], R2 ;  /* 0x000084001d047a25 */ /* 0x000fe200078e0002 */
[----:B------:R-:W-:Y:S01]  /*16c0*/  LEA R2, P0, R8, c[0x0][0x160], 0x1 ;  /* 0x0000580008027a11 */ /* 0x000fe200078008ff */
[----:B------:R-:W-:Y:S01]  /*16d0*/  CS2R R62, SRZ ;  /* 0x00000000003e7805 */ /* 0x000fe2000001ff00 */
[----:B------:R-:W-:Y:S01]  /*16e0*/  CS2R R60, SRZ ;  /* 0x00000000003c7805 */ /* 0x000fe2000001ff00 */
[----:B------:R-:W-:Y:S01]  /*16f0*/  IMAD.IADD R5, R5, 0x1, R11 ;  /* 0x0000000105057824 */ /* 0x000fe200078e020b */
[----:B-1----:R-:W-:Y:S01]  /*1700*/  P2R R12, PR, RZ, 0x10 ;  /* 0x00000010ff0c7803 */ /* 0x002fe20000000000 */
[----:B------:R-:W-:Y:S01]  /*1710*/  IMAD.U32 R11, RZ, RZ, UR20 ;  /* 0x00000014ff0b7e24 */ /* 0x000fe2000f8e00ff */
[----:B------:R-:W-:Y:S01]  /*1720*/  CS2R R58, SRZ ;  /* 0x00000000003a7805 */ /* 0x000fe2000001ff00 */
[----:B------:R-:W-:Y:S01]  /*1730*/  IMAD.IADD R3, R9, 0x1, R14 ;  /* 0x0000000109037824 */ /* 0x000fe200078e020e */
[----:B------:R-:W-:Y:S01]  /*1740*/  CS2R R56, SRZ ;  /* 0x0000000000387805 */ /* 0x000fe2000001ff00 */
[----:B------:R-:W-:Y:S01]  /*1750*/  IMAD.MOV.U32 R14, RZ, RZ, c[0x0][0x208] ;  /* 0x00008200ff0e7624 */ /* 0x000fe200078e00ff */
[----:B------:R-:W-:Y:S01]  /*1760*/  IADD3 R0, -R234, c[0x0][0x168], -R11 ;  /* 0x00005a00ea007a10 */ /* 0x000fe20007ffe90b */
[----:B------:R-:W-:Y:S01]  /*1770*/  IMAD.WIDE.U32 R242, R248, c[0x0][0x218], R4 ;  /* 0x00008600f8f27a25 */ /* 0x000fe200078e0004 */
[----:B------:R-:W-:Y:S01]  /*1780*/  LEA.HI.X R3, R8, c[0x0][0x164], R3, 0x1, P0 ;  /* 0x0000590008037a11 */ /* 0x000fe200000f0c03 */
[----:B------:R-:W-:Y:S01]  /*1790*/  CS2R R54, SRZ ;  /* 0x0000000000367805 */ /* 0x000fe2000001ff00 */
[C---:B------:R-:W-:Y:S01]  /*17a0*/  ISETP.LT.OR P6, PT, R0.reuse, 0x1, !P4 ;  /* 0x000000010000780c */ /* 0x040fe200067c1670 */
[----:B------:R-:W-:Y:S01]  /*17b0*/  IMAD.SHL.U32 R8, R25, 0x20, RZ ;  /* 0x0000002019087824 */ /* 0x000fe200078e00ff */
[----:B------:R-:W-:Y:S01]  /*17c0*/  ISETP.LT.OR P1, PT, R0, 0x1, !P3 ;  /* 0x000000010000780c */ /* 0x000fe20005f21670 */
[----:B--2---:R-:W-:Y:S01]  /*17d0*/  IMAD.SHL.U32 R7, R14, 0x40, RZ ;  /* 0x000000400e077824 */ /* 0x004fe200078e00ff */
[C---:B------:R-:W-:Y:S01]  /*17e0*/  ISETP.LT.OR P5, PT, R0.reuse, 0x1, !P2 ;  /* 0x000000010000780c */ /* 0x040fe200057a1670 */
[----:B------:R-:W-:Y:S01]  /*17f0*/  IMAD.MOV.U32 R238, RZ, RZ, R242 ;  /* 0x000000ffffee7224 */ /* 0x000fe200078e00f2 */
[----:B------:R-:W-:Y:S01]  /*1800*/  ISETP.LT.OR P0, PT, R0, 0x21, !P4 ;  /* 0x000000210000780c */ /* 0x000fe20006701670 */
[C---:B------:R-:W-:Y:S01]  /*1810*/  IMAD.SHL.U32 R13, R14.reuse, 0x20, RZ ;  /* 0x000000200e0d7824 */ /* 0x040fe200078e00ff */
[----:B------:R-:W-:Y:S01]  /*1820*/  SHF.L.U64.HI R6, R14, R27, c[0x0][0x20c] ;  /* 0x000083000e067619 */ /* 0x000fe2000001021b */
[----:B------:R-:W-:Y:S01]  /*1830*/  CS2R R52, SRZ ;  /* 0x0000000000347805 */ /* 0x000fe2000001ff00 */
[----:B------:R-:W-:Y:S01]  /*1840*/  IADD3 R239, R243, UR6, RZ ;  /* 0x00000006f3ef7c10 */ /* 0x000fe2000fffe0ff */
[----:B------:R-:W-:Y:S01]  /*1850*/  ULDC.64 UR6, c[0x0][0x240] ;  /* 0x0000900000067ab9 */ /* 0x000fe20000000a00 */
[----:B------:R-:W-:Y:S01]  /*1860*/  IADD3 R11, -R11, c[0x0][0x168], -R234 ;  /* 0x00005a000b0b7a10 */ /* 0x000fe20007ffe9ea */
[----:B------:R1:W-:Y:S01]  /*1870*/  LDGSTS.E.BYPASS.LTC128B.128 [R226+0xf080], [R2.64], !P6 ;  /* 0x0f08000002e27fae */ /* 0x0003e2000f101d50 */
[----:B------:R-:W-:Y:S01]  /*1880*/  ISETP.LT.OR P6, PT, R0, 0x21, !P3 ;  /* 0x000000210000780c */ /* 0x000fe20005fc1670 */
[----:B------:R-:W-:Y:S01]  /*1890*/  IMAD R6, R6, UR14, RZ ;  /* 0x0000000e06067c24 */ /* 0x000fe2000f8e02ff */
[----:B------:R-:W-:Y:S01]  /*18a0*/  ISETP.GE.AND P4, PT, R10, c[0x0][0x1fc], PT ;  /* 0x00007f000a007a0c */ /* 0x000fe20003f86270 */
[----:B------:R1:W-:Y:S01]  /*18b0*/  LDGSTS.E.BYPASS.LTC128B.128 [R226+0x11080], [R2.64+0x80], !P1 ;  /* 0x1108008002e27fae */ /* 0x0003e2000c901d50 */
[----:B------:R-:W-:Y:S01]  /*18c0*/  LEA R4, P1, R8, R2, 0x1 ;  /* 0x0000000208047211 */ /* 0x000fe200078208ff */
[----:B------:R-:W-:Y:S01]  /*18d0*/  UIMAD UR6, UR18, UR6, URZ ;  /* 0x00000006120672a4 */ /* 0x000fe2000f8e023f */
[----:B------:R-:W-:Y:S01]  /*18e0*/  SHF.L.U64.HI R252, R14, R26, c[0x0][0x20c] ;  /* 0x000083000efc7619 */ /* 0x000fe2000001021a */
[----:B------:R1:W-:Y:S01]  /*18f0*/  LDGSTS.E.BYPASS.LTC128B.128 [R226+0x13080], [R2.64+0x100], !P5 ;  /* 0x1308010002e27fae */ /* 0x0003e2000e901d50 */
[----:B------:R-:W-:Y:S01]  /*1900*/  LEA.HI.X R5, R8, R3, R30, 0x1, P1 ;  /* 0x0000000308057211 */ /* 0x000fe200008f0c1e */
[----:B------:R-:W-:Y:S01]  /*1910*/  UIMAD UR25, UR19, UR7, UR6 ;  /* 0x00000007131972a4 */ /* 0x000fe2000f8e0206 */
[----:B------:R-:W-:Y:S01]  /*1920*/  ISETP.LT.OR P5, PT, R0, 0x21, !P2 ;  /* 0x000000210000780c */ /* 0x000fe200057a1670 */
[C---:B------:R-:W-:Y:S01]  /*1930*/  IMAD R0, R7.reuse, UR4, R6 ;  /* 0x0000000407007c24 */ /* 0x040fe2000f8e0206 */
[----:B------:R-:W-:Y:S01]  /*1940*/  ISETP.GT.AND P1, PT, R236, 0xf, PT ;  /* 0x0000000fec00780c */ /* 0x000fe20003f24270 */
[----:B------:R2:W-:Y:S01]  /*1950*/  LDGSTS.E.BYPASS.LTC128B.128 [R226+0x10080], [R4.64], !P0 ;  /* 0x1008000004e27fae */ /* 0x0005e2000c101d50 */
[C---:B------:R-:W-:Y:S01]  /*1960*/  LEA R8, P0, R18.reuse, c[0x0][0x258], 0x2 ;  /* 0x0000960012087a11 */ /* 0x040fe200078010ff */
[----:B------:R-:W-:Y:S01]  /*1970*/  IMAD.WIDE.U32 R6, R7, UR14, R238 ;  /* 0x0000000e07067c25 */ /* 0x000fe2000f8e00ee */
[----:B------:R-:W-:Y:S01]  /*1980*/  UMOV UR7, 0x1 ;  /* 0x0000000100077882 */ /* 0x000fe20000000000 */
[----:B------:R2:W-:Y:S01]  /*1990*/  LDGSTS.E.BYPASS.LTC128B.128 [R226+0x12080], [R4.64+0x80], !P6 ;  /* 0x1208008004e27fae */ /* 0x0005e2000f101d50 */
[----:B------:R-:W-:Y:S01]  /*19a0*/  LEA.HI.X R9, R18, c[0x0][0x25c], R15, 0x2, P0 ;  /* 0x0000970012097a11 */ /* 0x000fe200000f140f */
[----:B------:R-:W-:Y:S01]  /*19b0*/  IMAD.IADD R0, R7, 0x1, R0 ;  /* 0x0000000107007824 */ /* 0x000fe200078e0200 */
[----:B------:R-:W-:Y:S01]  /*19c0*/  ISETP.LT.OR P0, PT, R11, 0x1, P4 ;  /* 0x000000010b00780c */ /* 0x000fe20002701670 */
[----:B------:R-:W-:Y:S01]  /*19d0*/  ULDC UR6, c[0x0][0x168] ;  /* 0x00005a0000067ab9 */ /* 0x000fe20000000800 */
[----:B------:R-:W-:Y:S01]  /*19e0*/  ISETP.GE.AND P6, PT, R20, c[0x0][0x1fc], PT ;  /* 0x00007f0014007a0c */ /* 0x000fe20003fc6270 */
[----:B------:R2:W-:Y:S01]  /*19f0*/  LDGSTS.E.BYPASS.LTC128B.128 [R226+0x14080], [R4.64+0x100], !P5 ;  /* 0x1408010004e27fae */ /* 0x0005e2000e901d50 */
[----:B------:R-:W-:Y:S01]  /*1a00*/  UIADD3 UR6, UR26, -UR6, UR7 ;  /* 0x800000061a067290 */ /* 0x000fe2000fffe007 */
[----:B------:R-:W-:Y:S01]  /*1a10*/  CS2R R50, SRZ ;  /* 0x0000000000327805 */ /* 0x000fe2000001ff00 */
[----:B------:R-:W-:Y:S01]  /*1a20*/  CS2R R48, SRZ ;  /* 0x0000000000307805 */ /* 0x000fe2000001ff00 */
[----:B------:R-:W-:Y:S01]  /*1a30*/  CS2R R46, SRZ ;  /* 0x00000000002e7805 */ /* 0x000fe2000001ff00 */
[----:B------:R-:W-:Y:S01]  /*1a40*/  CS2R R44, SRZ ;  /* 0x00000000002c7805 */ /* 0x000fe2000001ff00 */
[----:B------:R-:W-:Y:S01]  /*1a50*/  IADD3 R247, R226, 0xf080, RZ ;  /* 0x0000f080e2f77810 */ /* 0x000fe20007ffe0ff */
[----:B------:R-:W-:-:S02]  /*1a60*/  ULDC UR19, c[0x0][0x2a0] ;  /* 0x0000a80000137ab9 */ /* 0x000fc40000000800 */
[----:B------:R-:W-:Y:S01]  /*1a70*/  UP2UR UR22, UPR, URZ, 0x2 ;  /* 0x000000023f167883 */ /* 0x000fe20008000000 */
[C---:B-1----:R-:W-:Y:S01]  /*1a80*/  LEA R2, P5, R6.reuse, c[0x0][0x1f0], 0x1 ;  /* 0x00007c0006027a11 */ /* 0x042fe200078a08ff */
[----:B------:R-:W-:Y:S02]  /*1a90*/  UMOV UR4, URZ ;  /* 0x0000003f00047c82 */ /* 0x000fe40008000000 */
[----:B------:R-:W-:Y:S01]  /*1aa0*/  UMOV UR20, 0x1 ;  /* 0x0000000100147882 */ /* 0x000fe20000000000 */
[----:B------:R-:W-:Y:S01]  /*1ab0*/  LEA.HI.X R3, R6, c[0x0][0x1f4], R0, 0x1, P5 ;  /* 0x00007d0006037a11 */ /* 0x000fe200028f0c00 */
[----:B------:R-:W-:Y:S01]  /*1ac0*/  IMAD R0, R28, c[0x0][0x238], RZ ;  /* 0x00008e001c007a24 */ /* 0x000fe200078e02ff */
[----:B------:R-:W-:Y:S01]  /*1ad0*/  ISETP.GE.AND P5, PT, R23, c[0x0][0x1fc], PT ;  /* 0x00007f0017007a0c */ /* 0x000fe20003fa6270 */
[----:B------:R-:W-:Y:S02]  /*1ae0*/  ULDC UR18, c[0x0][0x168] ;  /* 0x00005a0000127ab9 */ /* 0x000fe40000000800 */
[----:B------:R-:W-:Y:S01]  /*1af0*/  IMAD R0, R29, c[0x0][0x23c], R0 ;  /* 0x00008f001d007a24 */ /* 0x000fe200078e0200 */
[----:B------:R-:W-:-:S02]  /*1b00*/  ULOP3.LUT UR19, URZ, UR19, URZ, 0x33, !UPT ;  /* 0x000000133f137292 */ /* 0x000fc4000f8e333f */
[----:B------:R-:W-:Y:S02]  /*1b10*/  UISETP.GE.AND UP6, UPT, UR15, 0x21, UPT ;  /* 0x000000210f00788c */ /* 0x000fe4000bfc6270 */
[----:B------:R-:W-:Y:S01]  /*1b20*/  UP2UR UR21, UPR, URZ, 0x1 ;  /* 0x000000013f157883 */ /* 0x000fe20008000000 */
[----:B--2---:R-:W-:Y:S01]  /*1b30*/  @!P1 IMAD.SHL.U32 R4, R236, 0x10, RZ ;  /* 0x00000010ec049824 */ /* 0x004fe200078e00ff */
[----:B------:R-:W-:Y:S02]  /*1b40*/  UISETP.GE.AND UP5, UPT, UR15, 0x22, UPT ;  /* 0x000000220f00788c */ /* 0x000fe4000bfa6270 */
[----:B------:R-:W-:Y:S02]  /*1b50*/  UISETP.GE.AND UP4, UPT, UR15, 0x31, UPT ;  /* 0x000000310f00788c */ /* 0x000fe4000bf86270 */
[----:B------:R1:W-:Y:S01]  /*1b60*/  @!P1 LDGSTS.E.BYPASS.LTC128B.128 [R4+0x21080], [R8.64] ;  /* 0x2108000008049fae */ /* 0x0003e2000b901d50 */
[----:B------:R-:W-:Y:S02]  /*1b70*/  UISETP.GE.AND UP3, UPT, UR15, 0x32, UPT ;  /* 0x000000320f00788c */ /* 0x000fe4000bf66270 */
[----:B------:R-:W-:Y:S01]  /*1b80*/  UISETP.GE.AND UP2, UPT, UR15, 0x41, UPT ;  /* 0x000000410f00788c */ /* 0x000fe2000bf46270 */
[----:B------:R-:W0:Y:S01]  /*1b90*/  LDGDEPBAR ;  /* 0x00000000000079af */ /* 0x000e220000000000 */
[----:B------:R-:W-:-:S03]  /*1ba0*/  UISETP.GE.AND UP1, UPT, UR15, 0x42, UPT ;  /* 0x000000420f00788c */ /* 0x000fc6000bf26270 */
[----:B------:R2:W-:Y:S01]  /*1bb0*/  LDGSTS.E.BYPASS.LTC128B.128 [R226+0x1b080], [R2.64], !P0 ;  /* 0x1b08000002e27fae */ /* 0x0005e2000c101d50 */
[C---:B------:R-:W-:Y:S02]  /*1bc0*/  ISETP.LT.OR P0, PT, R11.reuse, 0x1, P6 ;  /* 0x000000010b00780c */ /* 0x040fe40003701670 */
[----:B------:R-:W-:-:S11]  /*1bd0*/  ISETP.LT.OR P6, PT, R11, 0x21, P6 ;  /* 0x000000210b00780c */ /* 0x000fd600037c1670 */
[----:B------:R2:W-:Y:S01]  /*1be0*/  LDGSTS.E.BYPASS.LTC128B.128 [R226+0x1d080], [R2.64+0x80], !P0 ;  /* 0x1d08008002e27fae */ /* 0x0005e2000c101d50 */
[----:B-1----:R-:W-:-:S04]  /*1bf0*/  LEA R4, P0, R13, R2, 0x1 ;  /* 0x000000020d047211 */ /* 0x002fc800078008ff */
[----:B------:R-:W-:Y:S02]  /*1c00*/  LEA.HI.X R5, R13, R3, R252, 0x1, P0 ;  /* 0x000000030d057211 */ /* 0x000fe400000f0cfc */
[C---:B------:R-:W-:Y:S02]  /*1c10*/  ISETP.LT.OR P0, PT, R11.reuse, 0x1, P5 ;  /* 0x000000010b00780c */ /* 0x040fe40002f01670 */
[----:B------:R-:W-:Y:S02]  /*1c20*/  ISETP.LT.OR P5, PT, R11, 0x21, P5 ;  /* 0x000000210b00780c */ /* 0x000fe40002fa1670 */
[----:B------:R-:W-:-:S04]  /*1c30*/  LEA.HI R13, R16, R236, RZ, 0x4 ;  /* 0x000000ec100d7211 */ /* 0x000fc800078f20ff */
[----:B------:R-:W-:-:S04]  /*1c40*/  SHF.R.S32.HI R6, RZ, 0x4, R13 ;  /* 0x00000004ff067819 */ /* 0x000fc8000001140d */
[----:B------:R-:W-:Y:S01]  /*1c50*/  LEA.HI R9, R13, R6, RZ, 0x1 ;  /* 0x000000060d097211 */ /* 0x000fe200078f08ff */
[----:B------:R2:W-:Y:S01]  /*1c60*/  LDGSTS.E.BYPASS.LTC128B.128 [R226+0x1f080], [R2.64+0x100], !P0 ;  /* 0x1f08010002e27fae */ /* 0x0005e2000c101d50 */
[----:B------:R-:W-:Y:S02]  /*1c70*/  ISETP.LT.OR P0, PT, R11, 0x21, P4 ;  /* 0x000000210b00780c */ /* 0x000fe40002701670 */
        /* <DEDUP_REMOVED lines=10> */
[----:B------:R-:W-:Y:S02]  /*1d20*/  LOP3.LUT R9, R9, 0xfffffffe, RZ, 0xc0, !PT ;  /* 0xfffffffe09097812 */ /* 0x000fe400078ec0ff */
[----:B------:R-:W-:Y:S01]  /*1d30*/  SHF.R.S32.HI R18, RZ, 0x7, R10 ;  /* 0x00000007ff127819 */ /* 0x000fe2000001140a */
[----:B------:R1:W-:Y:S01]  /*1d40*/  LDGSTS.E.BYPASS.LTC128B.128 [R226+0x20080], [R4.64+0x100], !P5 ;  /* 0x2008010004e27fae */ /* 0x0003e2000e901d50 */
[----:B------:R-:W-:-:S02]  /*1d50*/  ISETP.GE.AND P5, PT, R236, 0x10, PT ;  /* 0x00000010ec00780c */ /* 0x000fc40003fa6270 */
[----:B------:R-:W-:Y:S01]  /*1d60*/  ISETP.GE.AND P6, PT, R20, c[0x0][0x1fc], PT ;  /* 0x00007f0014007a0c */ /* 0x000fe20003fc6270 */
[----:B--2---:R-:W-:Y:S01]  /*1d70*/  IMAD.WIDE.U32 R2, R29, c[0x0][0x238], R236 ;  /* 0x00008e001d027a25 */ /* 0x004fe200078e00ec */
[----:B------:R-:W-:-:S03]  /*1d80*/  SEL R20, RZ, 0x1, P0 ;  /* 0x00000001ff147807 */ /* 0x000fc60000000000 */
[----:B------:R-:W-:Y:S01]  /*1d90*/  IMAD.IADD R3, R3, 0x1, R0 ;  /* 0x0000000103037824 */ /* 0x000fe200078e0200 */
[----:B------:R-:W-:-:S03]  /*1da0*/  SHF.R.S32.HI R0, RZ, 0x2, R12 ;  /* 0x00000002ff007819 */ /* 0x000fc6000001140c */
[----:B------:R-:W-:Y:S01]  /*1db0*/  IMAD.WIDE.U32 R248, R248, c[0x0][0x240], R2 ;  /* 0x00009000f8f87a25 */ /* 0x000fe200078e0002 */
[----:B------:R-:W-:-:S03]  /*1dc0*/  LEA.HI R7, R7, R0, RZ, 0x3 ;  /* 0x0000000007077211 */ /* 0x000fc600078f18ff */
[----:B------:R-:W-:Y:S01]  /*1dd0*/  IMAD.SHL.U32 R3, R18, 0x8, RZ ;  /* 0x0000000812037824 */ /* 0x000fe200078e00ff */
[----:B------:R-:W-:Y:S02]  /*1de0*/  LOP3.LUT R7, R7, 0xfffffff8, RZ, 0xc0, !PT ;  /* 0xfffffff807077812 */ /* 0x000fe400078ec0ff */
[----:B------:R-:W-:Y:S02]  /*1df0*/  IADD3 R250, R249, UR25, RZ ;  /* 0x00000019f9fa7c10 */ /* 0x000fe4000fffe0ff */
[----:B------:R-:W-:Y:S01]  /*1e00*/  LOP3.LUT R10, R3, 0x8, RZ, 0xc0, !PT ;  /* 0x00000008030a7812 */ /* 0x000fe200078ec0ff */
[----:B------:R-:W-:Y:S01]  /*1e10*/  IMAD.IADD R14, R0, 0x1, -R7 ;  /* 0x00000001000e7824 */ /* 0x000fe200078e0a07 */
[----:B------:R-:W-:Y:S01]  /*1e20*/  LEA.HI R7, R8, R15, RZ, 0x2 ;  /* 0x0000000f08077211 */ /* 0x000fe200078f10ff */
[----:B------:R-:W-:Y:S01]  /*1e30*/  IMAD.IADD R0, R6, 0x1, -R9 ;  /* 0x0000000106007824 */ /* 0x000fe200078e0a09 */
[----:B------:R-:W-:Y:S02]  /*1e40*/  LOP3.LUT R6, R11, 0xffffffe0, RZ, 0xc0, !PT ;  /* 0xffffffe00b067812 */ /* 0x000fe400078ec0ff */
[----:B------:R-:W-:-:S02]  /*1e50*/  LOP3.LUT R2, R7, 0xfffffffc, RZ, 0xc0, !PT ;  /* 0xfffffffc07027812 */ /* 0x000fc400078ec0ff */
[----:B-1----:R-:W-:Y:S02]  /*1e60*/  LOP3.LUT R5, R12, 0x3ffffffc, RZ, 0xc0, !PT ;  /* 0x3ffffffc0c057812 */ /* 0x002fe400078ec0ff */
[----:B------:R-:W-:Y:S01]  /*1e70*/  LEA R8, P0, R22, c[0x0][0x280], 0x2 ;  /* 0x0000a00016087a11 */ /* 0x000fe200078010ff */
[----:B------:R-:W-:Y:S01]  /*1e80*/  IMAD.IADD R16, R15, 0x1, -R2 ;  /* 0x000000010f107824 */ /* 0x000fe200078e0a02 */
[----:B------:R-:W-:Y:S01]  /*1e90*/  LEA.HI R12, R18, R18, RZ, 0x1 ;  /* 0x00000012120c7211 */ /* 0x000fe200078f08ff */
[----:B------:R-:W-:Y:S01]  /*1ea0*/  IMAD.SHL.U32 R2, R14, 0x10, RZ ;  /* 0x000000100e027824 */ /* 0x000fe200078e00ff */
[----:B------:R-:W-:Y:S01]  /*1eb0*/  LEA.HI.X R9, R22, c[0x0][0x284], R24, 0x2, P0 ;  /* 0x0000a10016097a11 */ /* 0x000fe200000f1418 */
[C---:B------:R-:W-:Y:S01]  /*1ec0*/  IMAD.SHL.U32 R3, R16.reuse, 0x100, RZ ;  /* 0x0000010010037824 */ /* 0x040fe200078e00ff */
[----:B------:R-:W-:Y:S01]  /*1ed0*/  LEA.HI R4, R16, R16, RZ, 0x1 ;  /* 0x0000001010047211 */ /* 0x000fe200078f08ff */
[----:B------:R-:W-:Y:S01]  /*1ee0*/  IMAD.IADD R5, R236, 0x1, -R5 ;  /* 0x00000001ec057824 */ /* 0x000fe200078e0a05 */
[----:B------:R-:W-:-:S02]  /*1ef0*/  LOP3.LUT R2, R10, 0x70, R2, 0xf8, !PT ;  /* 0x000000700a027812 */ /* 0x000fc400078ef802 */
[----:B------:R-:W-:Y:S01]  /*1f00*/  LOP3.LUT P0, RZ, R14, 0x1, RZ, 0xc0, !PT ;  /* 0x000000010eff7812 */ /* 0x000fe2000780c0ff */
        /* <DEDUP_REMOVED lines=105> */
.L_x_926:
        /* <DEDUP_REMOVED lines=173> */
.L_x_918:
[----:B------:R-:W-:Y:S11]  /*3070*/  ISETP.NE.AND P0, PT, R251, c[0x0][0x2a8], PT ;  /* 0x0000aa00fb007a0c */ /* 0x000ff60003f05270 */
[----:B------:R-:W-:Y:S02]  /*3080*/  @!UPT UIADD3 URZ, URZ, URZ, URZ ;  /* 0x0000003f3f3ff290 */ /* 0x000fe4000fffe03f */
[----:B------:R-:W-:Y:S05]  /*3090*/  @P0 IMAD.HI.U32 R24, R3, c[0x0][0x2ac], RZ ;  /* 0x0000ab0003180a27 */ /* 0x000fea00078e00ff */
[----:B------:R-:W-:Y:S02]  /*30a0*/  @P0 SHF.R.U32.HI R3, RZ, c[0x0][0x2b0], R24 ;  /* 0x0000ac00ff030a19 */ /* 0x000fe40000011618 */
.L_x_919:
[----:B------:R-:W-:Y:S05]  /*30b0*/  BSYNC B0 ;  /* 0x0000000000007941 */ /* 0x000fea0003800000 */
.L_x_917:
[C-C-:B------:R-:W-:Y:S01]  /*30c0*/  IADD3 R24, R2.reuse, c[0x0][0x2a4], R229.reuse ;  /* 0x0000a90002187a10 */ /* 0x140fe20007ffe0e5 */
[----:B------:R-:W-:Y:S01]  /*30d0*/  IMAD R3, R3, c[0x0][0x2a8], R246 ;  /* 0x0000aa0003037a24 */ /* 0x000fe200078e02f6 */
[----:B------:R-:W-:Y:S02]  /*30e0*/  IADD3 R191, R2, UR19, R229 ;  /* 0x0000001302bf7c10 */ /* 0x000fe4000fffe0e5 */
[----:B------:R-:W-:Y:S02]  /*30f0*/  IMNMX R24, R232, R24, PT ;  /* 0x00000018e8187217 */ /* 0x000fe40003800200 */
[----:B------:R-:W-:Y:S02]  /*3100*/  IADD3 R192, R3, c[0x0][0x2a8], RZ ;  /* 0x0000aa0003c07a10 */ /* 0x000fe40007ffe0ff */
[----:B------:R-:W-:Y:S02]  /*3110*/  IMNMX R191, R191, R3, !PT ;  /* 0x00000003bfbf7217 */ /* 0x000fe40007800200 */
[----:B------:R-:W-:Y:S02]  /*3120*/  IMNMX R192, R24, R192, PT ;  /* 0x000000c018c07217 */ /* 0x000fe40003800200 */
.L_x_916:
        /* <DEDUP_REMOVED lines=17> */
.L_x_922:
[----:B------:R-:W-:Y:S11]  /*3240*/  ISETP.NE.AND P0, PT, R251, c[0x0][0x2a8], PT ;  /* 0x0000aa00fb007a0c */ /* 0x000ff60003f05270 */
[----:B------:R-:W-:Y:S02]  /*3250*/  @!UPT UIADD3 URZ, URZ, URZ, URZ ;  /* 0x0000003f3f3ff290 */ /* 0x000fe4000fffe03f */
[----:B------:R-:W-:Y:S05]  /*3260*/  @P0 IMAD.HI.U32 R3, R2, c[0x0][0x2ac], RZ ;  /* 0x0000ab0002030a27 */ /* 0x000fea00078e00ff */
[----:B------:R-:W-:Y:S02]  /*3270*/  @P0 SHF.R.U32.HI R2, RZ, c[0x0][0x2b0], R3 ;  /* 0x0000ac00ff020a19 */ /* 0x000fe40000011603 */
.L_x_923:
[----:B------:R-:W-:Y:S05]  /*3280*/  BSYNC B0 ;  /* 0x0000000000007941 */ /* 0x000fea0003800000 */
.L_x_921:
[----:B------:R-:W-:Y:S05]  /*3290*/  IMAD R2, R2, c[0x0][0x2a8], R246 ;  /* 0x0000aa0002027a24 */ /* 0x000fea00078e02f6 */
[----:B------:R-:W-:Y:S02]  /*32a0*/  IADD3 R3, R2, c[0x0][0x2a8], RZ ;  /* 0x0000aa0002037a10 */ /* 0x000fe40007ffe0ff */
[----:B------:R-:W-:Y:S02]  /*32b0*/  IMNMX R189, R189, R2, !PT ;  /* 0x00000002bdbd7217 */ /* 0x000fe40007800200 */
[----:B------:R-:W-:Y:S02]  /*32c0*/  IMNMX R190, R190, R3, PT ;  /* 0x00000003bebe7217 */ /* 0x000fe40003800200 */
.L_x_920:
        /* <DEDUP_REMOVED lines=8> */
[----:B------:R1:W1:Y:S04]  /*3350*/  LDSM.16.M88.2 R36, [R0+0x9080] ;  /* 0x009080000024783b */ /* 0x0002680000000100 */
        /* <DEDUP_REMOVED lines=22> */
[----:B------:R-:W-:Y:S02]  /*34c0*/  UIMAD UR25, UR15, UR7, UR25 ;  /* 0x000000070f1972a4 */ /* 0x000fe4000f8e0219 */
[----:B------:R-:W-:Y:S02]  /*34d0*/  UIMAD UR7, UR15, -0x40, UR18 ;  /* 0xffffffc00f0778a4 */ /* 0x000fe4000f8e0212 */
        /* <DEDUP_REMOVED lines=12> */
[----:B------:R-:W-:Y:S04]  /*35a0*/  IADD3 R24, P5, R244, UR6, RZ ;  /* 0x00000006f4187c10 */ /* 0x000fe8000ffbe0ff */
[C---:B------:R-:W-:Y:S02]  /*35b0*/  LEA R30, P0, R24.reuse, c[0x0][0x160], 0x1 ;  /* 0x00005800181e7a11 */ /* 0x040fe400078008ff */
[C---:B------:R-:W-:Y:S04]  /*35c0*/  IADD3.X R25, R241.reuse, UR25, RZ, P5, !PT ;  /* 0x00000019f1197c10 */ /* 0x040fe8000affe4ff */
[----:B------:R-:W-:Y:S02]  /*35d0*/  LEA.HI.X R31, R24, c[0x0][0x164], R25, 0x1, P0 ;  /* 0x00005900181f7a11 */ /* 0x000fe400000f0c19 */
[----:B------:R-:W-:Y:S02]  /*35e0*/  IADD3 R24, P5, P0, R244, UR6, R180 ;  /* 0x00000006f4187c10 */ /* 0x000fe4000f8be0b4 */
[----:B------:R-:W-:Y:S02]  /*35f0*/  IADD3 R25, -R234, UR7, RZ ;  /* 0x00000007ea197c10 */ /* 0x000fe4000fffe1ff */
[----:B------:R-:W-:Y:S02]  /*3600*/  IADD3.X R27, R241, UR25, R34, P5, P0 ;  /* 0x00000019f11b7c10 */ /* 0x000fe4000afe0422 */
[C---:B------:R-:W-:Y:S02]  /*3610*/  LEA R26, P5, R24.reuse, c[0x0][0x160], 0x1 ;  /* 0x00005800181a7a11 */ /* 0x040fe400078a08ff */
[----:B------:R-:W-:Y:S02]  /*3620*/  @!P1 LEA R34, P0, R35, c[0x0][0x258], 0x2 ;  /* 0x0000960023229a11 */ /* 0x000fe400078010ff */
[----:B------:R-:W-:Y:S01]  /*3630*/  LEA.HI.X R27, R24, c[0x0][0x164], R27, 0x1, P5 ;  /* 0x00005900181b7a11 */ /* 0x000fe200028f0c1b */
[----:B------:R-:W-:Y:S01]  /*3640*/  IMAD.U32 R24, RZ, RZ, UR20 ;  /* 0x00000014ff187e24 */ /* 0x000fe2000f8e00ff */
[----:B------:R-:W-:Y:S02]  /*3650*/  ISETP.LT.OR P5, PT, R25, 0x1, !P4 ;  /* 0x000000011900780c */ /* 0x000fe400067a1670 */
[----:B------:R-:W-:Y:S01]  /*3660*/  @!P1 LEA.HI.X R35, R35, c[0x0][0x25c], R38, 0x2, P0 ;  /* 0x0000970023239a11 */ /* 0x000fe200000f1426 */
[----:B------:R-:W-:Y:S01]  /*3670*/  IMAD R24, R24, 0x6000, R247 ;  /* 0x0000600018187824 */ /* 0x000fe200078e02f7 */
[C---:B------:R-:W-:Y:S09]  /*3680*/  ISETP.LT.OR P0, PT, R25.reuse, 0x1, !P3 ;  /* 0x000000011900780c */ /* 0x040ff20005f01670 */
        /* <DEDUP_REMOVED lines=15> */
[----:B------:R2:W-:Y:S05]  /*3780*/  LDGSTS.E.BYPASS.LTC128B.128 [R24+0x5000], [R26.64+0x100], !P0 ;  /* 0x050001001a187fae */ /* 0x0005ea000c101d50 */
[----:B------:R2:W-:Y:S02]  /*3790*/  @!P1 LDGSTS.E.BYPASS.LTC128B.128 [R25+0x21080], [R34.64] ;  /* 0x2108000022199fae */ /* 0x0005e4000b901d50 */
.L_x_924:
        /* <DEDUP_REMOVED lines=17> */
[C---:B------:R-:W-:Y:S08]  /*38b0*/  HMMA.16816.F32 R36, R40.reuse, R36, RZ ;  /* 0x000000242824723c */ /* 0x040ff000000018ff */
        /* <DEDUP_REMOVED lines=403> */
[----:B------:R2:W1:Y:S05]  /*51f0*/  LDSM.16.MT88.4 R36, [R213+0x2800] ;  /* 0x00280000d524783b */ /* 0x00046a0000004200 */
        /* <DEDUP_REMOVED lines=20> */
[----:B--234-:R-:W-:Y:S01]  /*5340*/  LOP3.LUT P6, RZ, R228, 0x1, RZ, 0xc0, !PT ;  /* 0x00000001e4ff7812 */ /* 0x01cfe200078cc0ff */
        /* <DEDUP_REMOVED lines=57> */
.L_x_925:
[-C--:B-1234-:R-:W-:Y:S01]  /*56e0*/  HMMA.16816.F32 R4, R108, R16.reuse, RZ ;  /* 0x000000106c04723c */ /* 0x09efe200000018ff */
        /* <DEDUP_REMOVED lines=295> */
.L_x_915:
[----:B------:R-:W-:Y:S05]  /*6960*/  @P1 EXIT ;  /* 0x000000000000194d */ /* 0x000fea0003800000 */
[----:B------:R-:W1:Y:S01]  /*6970*/  S2UR UR6, SR_CTAID.X ;  /* 0x00000000000679c3 */ /* 0x000e620000002500 */
[----:B------:R-:W2:Y:S01]  /*6980*/  S2R R2, SR_CTAID.Y ;  /* 0x0000000000027919 */ /* 0x000ea20000002600 */
[----:B------:R-:W-:Y:S01]  /*6990*/  IMAD.MOV.U32 R0, RZ, RZ, 0x1 ;  /* 0x00000001ff007424 */ /* 0x000fe200078e00ff */
[----:B------:R-:W-:Y:S01]  /*69a0*/  ULDC UR5, c[0x0][0x358] ;  /* 0x0000d60000057ab9 */ /* 0x000fe20000000800 */
[----:B------:R-:W-:Y:S01]  /*69b0*/  BSSY B0, `(.L_x_927) ;  /* 0x000001e000007945 */ /* 0x000fe20003800000 */
[----:B------:R-:W3:Y:S01]  /*69c0*/  S2R R15, SR_CTAID.Z ;  /* 0x00000000000f7919 */ /* 0x000ee20000002700 */
[----:B------:R-:W-:-:S03]  /*69d0*/  ULDC UR4, c[0x0][0x2f4] ;  /* 0x0000bd0000047ab9 */ /* 0x000fc60000000800 */
[----:B------:R-:W-:Y:S01]  /*69e0*/  BAR.SYNC.DEFER_BLOCKING 0x1, 0x100 ;  /* 0x0044000000007b1d */ /* 0x000fe20000010000 */
[----:B------:R-:W-:Y:S01]  /*69f0*/  ISETP.NE.AND P0, PT, R0, c[0x0][0x338], PT ;  /* 0x0000ce0000007a0c */ /* 0x000fe20003f05270 */
[----:B-1----:R-:W-:-:S12]  /*6a00*/  UIMAD UR5, UR6, UR5, URZ ;  /* 0x00000005060572a4 */ /* 0x002fd8000f8e023f */
[----:B--2---:R-:W-:Y:S01]  /*6a10*/  @P0 IMAD.HI.U32 R0, R2, c[0x0][0x33c], RZ ;  /* 0x0000cf0002000a27 */ /* 0x004fe200078e00ff */
[----:B------:R-:W-:-:S03]  /*6a20*/  UIMAD UR5, UR5, UR4, URZ ;  /* 0x00000004050572a4 */ /* 0x000fc6000f8e023f */
[----:B------:R-:W-:Y:S01]  /*6a30*/  IMAD.MOV.U32 R7, RZ, RZ, R2 ;  /* 0x000000ffff077224 */ /* 0x000fe200078e0002 */
[----:B------:R-:W-:Y:S01]  /*6a40*/  @P0 SHF.R.U32.HI R7, RZ, c[0x0][0x340], R0 ;  /* 0x0000d000ff070a19 */ /* 0x000fe20000011600 */
[----:B---3--:R-:W-:Y:S01]  /*6a50*/  IMAD R3, R15, c[0x0][0x2f4], RZ ;  /* 0x0000bd000f037a24 */ /* 0x008fe200078e02ff */
[----:B------:R-:W-:Y:S01]  /*6a60*/  USHF.R.S32.HI UR4, URZ, 0x1f, UR5 ;  /* 0x0000001f3f047899 */ /* 0x000fe20008011405 */
        /* <DEDUP_REMOVED lines=13> */
.L_x_929:
[----:B------:R-:W2:Y:S01]  /*6b40*/  LDG.E.STRONG.GPU R0, [R4.64] ;  /* 0x0000001004007981 */ /* 0x000ea2000c1ef900 */
[----:B------:R-:W-:Y:S01]  /*6b50*/  YIELD ;  /* 0x0000000000007946 */ /* 0x000fe20003800000 */
[----:B--2---:R-:W-:Y:S01]  /*6b60*/  ISETP.NE.AND P0, PT, R0, R6, PT ;  /* 0x000000060000720c */ /* 0x004fe20003f05270 */
[----:B------:R-:W-:-:S12]  /*6b70*/  CCTL.IVALL ;  /* 0x00000000ff00798f */ /* 0x000fd80002000000 */
[----:B------:R-:W-:Y:S05]  /*6b80*/  @P0 BRA `(.L_x_929) ;  /* 0xffffffb000000947 */ /* 0x000fea000383ffff */
.L_x_928:
[----:B------:R-:W-:Y:S05]  /*6b90*/  BSYNC B0 ;  /* 0x0000000000007941 */ /* 0x000fea0003800000 */
.L_x_927:
[----:B------:R-:W-:Y:S01]  /*6ba0*/  MOV R17, 0xffffffff ;  /* 0xffffffff00117802 */ /* 0x000fe20000000f00 */
[----:B------:R-:W-:Y:S05]  /*6bb0*/  BRA.CONV ~URZ, `(.L_x_930) ;  /* 0x000000237f007947 */ /* 0x000fea000b800000 */
[----:B------:R-:W-:Y:S02]  /*6bc0*/  MOV R2, 0x6be0 ;  /* 0x00006be000027802 */ /* 0x000fe40000000f00 */
[----:B------:R-:W-:Y:S05]  /*6bd0*/  CALL.REL.NOINC `($__internal_8_$__cuda_sm70_warpsync) ;  /* 0x00000c0000007944 */ /* 0x000fea0003c00000 */
.L_x_930:
        /* <DEDUP_REMOVED lines=77> */
[----:B------:R-:W-:Y:S05]  /*70b0*/  CALL.REL.NOINC `($__internal_8_$__cuda_sm70_warpsync) ;  /* 0x0000072000007944 */ /* 0x000fea0003c00000 */
.L_x_931:
        /* <DEDUP_REMOVED lines=12> */
.L_x_933:
[----:B------:R-:W-:Y:S05]  /*7180*/  BSYNC B0 ;  /* 0x0000000000007941 */ /* 0x000fea0003800000 */
.L_x_932:
[----:B--2---:R-:W-:Y:S01]  /*7190*/  IADD3 R4, P0, R11, c[0x0][0x348], RZ ;  /* 0x0000d2000b047a10 */ /* 0x004fe20007f1e0ff */
[----:B------:R-:W-:Y:S03]  /*71a0*/  BSSY B0, `(.L_x_934) ;  /* 0x0000008000007945 */ /* 0x000fe60003800000 */
[----:B------:R-:W-:Y:S01]  /*71b0*/  IADD3.X R5, R14, c[0x0][0x34c], RZ, P0, !PT ;  /* 0x0000d3000e057a10 */ /* 0x000fe200007fe4ff */
[----:B------:R-:W-:Y:S05]  /*71c0*/  @P1 BRA `(.L_x_935) ;  /* 0x0000005000001947 */ /* 0x000fea0003800000 */
.L_x_936:
[----:B------:R-:W2:Y:S01]  /*71d0*/  LDG.E.STRONG.GPU R0, [R4.64] ;  /* 0x0000001004007981 */ /* 0x000ea2000c1ef900 */
[----:B------:R-:W-:Y:S01]  /*71e0*/  YIELD ;  /* 0x0000000000007946 */ /* 0x000fe20003800000 */
[----:B--2---:R-:W-:Y:S01]  /*71f0*/  ISETP.NE.AND P0, PT, R0, R6, PT ;  /* 0x000000060000720c */ /* 0x004fe20003f05270 */
[----:B------:R-:W-:-:S12]  /*7200*/  CCTL.IVALL ;  /* 0x00000000ff00798f */ /* 0x000fd80002000000 */
[----:B------:R-:W-:Y:S05]  /*7210*/  @P0 BRA `(.L_x_936) ;  /* 0xffffffb000000947 */ /* 0x000fea000383ffff */
.L_x_935:
[----:B------:R-:W-:Y:S05]  /*7220*/  BSYNC B0 ;  /* 0x0000000000007941 */ /* 0x000fea0003800000 */
.L_x_934:
[----:B------:R-:W-:Y:S05]  /*7230*/  BRA.CONV ~URZ, `(.L_x_937) ;  /* 0x000000237f007947 */ /* 0x000fea000b800000 */
[----:B-1----:R-:W-:Y:S02]  /*7240*/  MOV R2, 0x7260 ;  /* 0x0000726000027802 */ /* 0x002fe40000000f00 */
[----:B------:R-:W-:Y:S05]  /*7250*/  CALL.REL.NOINC `($__internal_8_$__cuda_sm70_warpsync) ;  /* 0x0000058000007944 */ /* 0x000fea0003c00000 */
.L_x_937:
        /* <DEDUP_REMOVED lines=76> */
.L_x_938:
        /* <DEDUP_REMOVED lines=12> */
        .weak           $__internal_8_$__cuda_sm70_warpsync
        .type           $__internal_8_$__cuda_sm70_warpsync,@function
        .size           $__internal_8_$__cuda_sm70_warpsync,(.L_x_1414 - $__internal_8_$__cuda_sm70_warpsync)
$__internal_8_$__cuda_sm70_warpsync:
[----:B------:R-:W-:Y:S01]  /*77e0*/  MOV R3, 0x0 ;  /* 0x0000000000037802 */ /* 0x000fe20000000f00 */
[----:B------:R-:W-:Y:S04]  /*77f0*/  WARPSYNC R17 ;  /* 0x0000001100007348 */ /* 0x000fe80003800000 */
[----:B------:R-:W-:Y:S05]  /*7800*/  RET.REL.NODEC R2 `(_ZN7cutlass13device_kernelIN5flash19enable_sm80_to_sm89INS1_16FlashAttnBwdSm80INS1_25CollectiveMainloopBwdSm80ILi2ELi1EN4cute5tupleIJNS5_1CILi64EEENS7_ILi80EEENS7_ILi192EEEEEENS_6half_tEfNS_4arch4Sm80ELb0ELb1ELb0ELb0ELb1ELb0ELb1ELb0ELi2ELi4ELi2ELi2ELb0EEENS1_24CollectiveEpilogueBwdGQAISB_fSE_Li256ELb0ELb1EEENS1_19SingleTileSchedulerILb0ELb0ELb0ELi80EEEEEEEEEvNT_6ParamsE) ;  /* 0xffff87f002007950 */ /* 0x000fea0003c3ffff */
.L_x_939:
        /* <DEDUP_REMOVED lines=15> */
.L_x_1414:


//--------------------- .text._ZN7cutlass13device_kernelIN5flash19enable_sm80_to_sm89INS1_16FlashAttnBwdSm80INS1_25CollectiveMainloopBwdSm80ILi2ELi1EN4cute5tupleIJNS5_1CILi64EEENS7_ILi80EEENS7_ILi192EEEEEENS_6half_tEfNS_4arch4Sm80ELb0ELb1ELb0ELb1ELb0ELb0ELb1ELb0ELi2ELi4ELi2ELi2ELb0EEENS1_21CollectiveEpilogueBwdISB_SC_SE_Li256ELb1ELb1ELi4EEENS1_19SingleTileSchedulerILb1ELb0ELb0ELi80EEEEEEEEEvNT_6ParamsE --------------------------
	.section	.text._ZN7cutlass13device_kernelIN5flash19enable_sm80_to_sm89INS1_16FlashAttnBwdSm80INS1_25CollectiveMainloopBwdSm80ILi2ELi1EN4cute5tupleIJNS5_1CILi64EEENS7_ILi80EEENS7_ILi192EEEEEENS_6half_tEfNS_4arch4Sm80ELb0ELb1ELb0ELb1ELb0ELb0ELb1ELb0ELi2ELi4ELi2ELi2ELb0EEENS1_21CollectiveEpilogueBwdISB_SC_SE_Li256ELb1ELb1ELi4EEENS1_19SingleTileSchedulerILb1ELb0ELb0ELi80EEEEEEEEEvNT_6ParamsE,"ax",@progbits
	.sectioninfo	@"SHI_REGISTERS=255"
	.align	128
.text._ZN7cutlass13device_kernelIN5flash19enable_sm80_to_sm89INS1_16FlashAttnBwdSm80INS1_25CollectiveMainloopBwdSm80ILi2ELi1EN4cute5tupleIJNS5_1CILi64EEENS7_ILi80EEENS7_ILi192EEEEEENS_6half_tEfNS_4arch4Sm80ELb0ELb1ELb0ELb1ELb0ELb0ELb1ELb0ELi2ELi4ELi2ELi2ELb0EEENS1_21CollectiveEpilogueBwdISB_SC_SE_Li256ELb1ELb1ELi4EEENS1_19SingleTileSchedulerILb1ELb0ELb0ELi80EEEEEEEEEvNT_6ParamsE:
        .type           _ZN7cutlass13device_kernelIN5flash19enable_sm80_to_sm89INS1_16FlashAttnBwdSm80INS1_25CollectiveMainloopBwdSm80ILi2ELi1EN4cute5tupleIJNS5_1CILi64EEENS7_ILi80EEENS7_ILi192EEEEEENS_6half_tEfNS_4arch4Sm80ELb0ELb1ELb0ELb1ELb0ELb0ELb1ELb0ELi2ELi4ELi2ELi2ELb0EEENS1_21CollectiveEpilogueBwdISB_SC_SE_Li256ELb1ELb1ELi4EEENS1_19SingleTileSchedulerILb1ELb0ELb0ELi80EEEEEEEEEvNT_6ParamsE,@function
        .size           _ZN7cutlass13device_kernelIN5flash19enable_sm80_to_sm89INS1_16FlashAttnBwdSm80INS1_25CollectiveMainloopBwdSm80ILi2ELi1EN4cute5tupleIJNS5_1CILi64EEENS7_ILi80EEENS7_ILi192EEEEEENS_6half_tEfNS_4arch4Sm80ELb0ELb1ELb0ELb1ELb0ELb0ELb1ELb0ELi2ELi4ELi2ELi2ELb0EEENS1_21CollectiveEpilogueBwdISB_SC_SE_Li256ELb1ELb1ELi4EEENS1_19SingleTileSchedulerILb1ELb0ELb0ELi80EEEEEEEEEvNT_6ParamsE,(.L_x_1416 - _ZN7cutlass13device_kernelIN5flash19enable_sm80_to_sm89INS1_16FlashAttnBwdSm80INS1_25CollectiveMainloopBwdSm80ILi2ELi1EN4cute5tupleIJNS5_1CILi64EEENS7_ILi80EEENS7_ILi192EEEEEENS_6half_tEfNS_4arch4Sm80ELb0ELb1ELb0ELb1ELb0ELb0ELb1ELb0ELi2ELi4ELi2ELi2ELb0EEENS1_21CollectiveEpilogueBwdISB_SC_SE_Li256ELb1ELb1ELi4EEENS1_19SingleTileSchedulerILb1ELb0ELb0ELi80EEEEEEEEEvNT_6ParamsE)
        .other          _ZN7cutlass13device_kernelIN5flash19enable_sm80_to_sm89INS1_16FlashAttnBwdSm80INS1_25CollectiveMainloopBwdSm80ILi2ELi1EN4cute5tupleIJNS5_1CILi64EEENS7_ILi80EEENS7_ILi192EEEEEENS_6half_tEfNS_4arch4Sm80ELb0ELb1ELb0ELb1ELb0ELb0ELb1ELb0ELi2ELi4ELi2ELi2ELb0EEENS1_21CollectiveEpilogueBwdISB_SC_SE_Li256ELb1ELb1ELi4EEENS1_19SingleTileSchedulerILb1ELb0ELb0ELi80EEEEEEEEEvNT_6ParamsE,@"STO_CUDA_ENTRY STV_DEFAULT"
_ZN7cutlass13device_kernelIN5flash19enable_sm80_to_sm89INS1_16FlashAttnBwdSm80INS1_25CollectiveMainloopBwdSm80ILi2ELi1EN4cute5tupleIJNS5_1CILi64EEENS7_ILi80EEENS7_ILi192EEEEEENS_6half_tEfNS_4arch4Sm80ELb0ELb1ELb0ELb1ELb0ELb0ELb1ELb0ELi2ELi4ELi2ELi2ELb0EEENS1_21CollectiveEpilogueBwdISB_SC_SE_Li256ELb1ELb1ELi4EEENS1_19SingleTileSchedulerILb1ELb0ELb0ELi80EEEEEEEEEvNT_6ParamsE:
[----:B------:R-:W-:Y:S02]  /*0000*/  MOV R1, c[0x0][0x28] ;  /* 0x00000a0000017a02 */ /* 0x000fe40000000f00 */
[----:B------:R-:W1:Y:S01]  /*0010*/  S2R R219, SR_TID.X ;  /* 0x0000000000db7919 */ /* 0x000e620000002100 */
[----:B------:R-:W-:Y:S01]  /*0020*/  MOV R6, 0x4 ;  /* 0x0000000400067802 */ /* 0x000fe20000000f00 */
[----:B------:R-:W-:Y:S02]  /*0030*/  ULDC.64 UR8, c[0x0][0x118] ;  /* 0x0000460000087ab9 */ /* 0x000fe40000000a00 */
[----:B------:R-:W2:Y:S04]  /*0040*/  S2R R229, SR_CTAID.Z ;  /* 0x0000000000e57919 */ /* 0x000ea80000002700 */
[----:B------:R-:W3:Y:S04]  /*0050*/  S2R R222, SR_CTAID.X ;  /* 0x0000000000de7919 */ /* 0x000ee80000002500 */
[----:B------:R-:W4:Y:S01]  /*0060*/  S2R R0, SR_CTAID.Y ;  /* 0x0000000000007919 */ /* 0x000f220000002600 */
[----:B-1----:R-:W-:-:S05]  /*0070*/  SHF.R.U32.HI R4, RZ, 0x5, R219 ;  /* 0x00000005ff047819 */ /* 0x002fca00000116db */
[----:B------:R-:W1:Y:S02]  /*0080*/  SHFL.IDX PT, R2, R4, RZ, 0x1f ;  /* 0x00001fff04027589 */ /* 0x000e6400000e0000 */
[----:B-1----:R-:W-:Y:S01]  /*0090*/  ISETP.NE.AND P0, PT, R2, RZ, PT ;  /* 0x000000ff0200720c */ /* 0x002fe20003f05270 */
[----:B--2---:R-:W-:-:S12]  /*00a0*/  IMAD.WIDE R2, R229, R6, c[0x0][0x3c0] ;  /* 0x0000f000e5027625 */ /* 0x004fd800078e0206 */
[----:B------:R-:W-:Y:S05]  /*00b0*/  @!P0 BRA `(.L_x_940) ;  /* 0x0000012000008947 */ /* 0x000fea0003800000 */
[----:B---34-:R-:W-:-:S04]  /*00c0*/  ISETP.NE.U32.AND P0, PT, RZ, c[0x0][0x3c0], PT ;  /* 0x0000f000ff007a0c */ /* 0x018fc80003f05070 */
[----:B------:R-:W-:-:S13]  /*00d0*/  ISETP.NE.AND.EX P0, PT, RZ, c[0x0][0x3c4], PT, P0 ;  /* 0x0000f100ff007a0c */ /* 0x000fda0003f05300 */
[----:B------:R-:W-:Y:S05]  /*00e0*/  @!P0 BRA `(.L_x_941) ;  /* 0x0000002000008947 */ /* 0x000fea0003800000 */
[----:B------:R1:W5:Y:S01]  /*00f0*/  LDG.E R3, [R2.64] ;  /* 0x0000000802037981 */ /* 0x000362000c1e1900 */
[----:B------:R-:W-:Y:S05]  /*0100*/  BRA `(.L_x_942) ;  /* 0x0000009000007947 */ /* 0x000fea0003800000 */
.L_x_941:
        /* <DEDUP_REMOVED lines=8> */
.L_x_943:
[----:B------:R-:W-:Y:S02]  /*0190*/  MOV R3, c[0x0][0x3a4] ;  /* 0x0000e90000037a02 */ /* 0x000fe40000000f00 */
.L_x_942:
[----:B-1----:R-:W-:-:S05]  /*01a0*/  IMAD R2, R222, 0x50, RZ ;  /* 0x00000050de027824 */ /* 0x002fca00078e02ff */
[----:B-----5:R-:W-:-:S04]  /*01b0*/  ISETP.GE.AND P0, PT, R2, R3, PT ;  /* 0x000000030200720c */ /* 0x020fc80003f06270 */
[----:B------:R-:W-:Y:S01]  /*01c0*/  SEL R229, R229, 0xffffffff, !P0 ;  /* 0xffffffffe5e57807 */ /* 0x000fe20004000000 */
[----:B------:R-:W-:Y:S05]  /*01d0*/  BRA `(.L_x_944) ;  /* 0x0000011000007947 */ /* 0x000fea0003800000 */
.L_x_940:
[----:B---34-:R-:W-:-:S04]  /*01e0*/  ISETP.NE.U32.AND P0, PT, RZ, c[0x0][0x3c0], PT ;  /* 0x0000f000ff007a0c */ /* 0x018fc80003f05070 */
[----:B------:R-:W-:-:S13]  /*01f0*/  ISETP.NE.AND.EX P0, PT, RZ, c[0x0][0x3c4], PT, P0 ;  /* 0x0000f100ff007a0c */ /* 0x000fda0003f05300 */
[----:B------:R-:W-:Y:S05]  /*0200*/  @!P0 BRA `(.L_x_945) ;  /* 0x0000002000008947 */ /* 0x000fea0003800000 */
[----:B------:R1:W5:Y:S01]  /*0210*/  LDG.E R3, [R2.64] ;  /* 0x0000000802037981 */ /* 0x000362000c1e1900 */
[----:B------:R-:W-:Y:S05]  /*0220*/  BRA `(.L_x_946) ;  /* 0x0000009000007947 */ /* 0x000fea0003800000 */
.L_x_945:
        /* <DEDUP_REMOVED lines=8> */
.L_x_947:
[----:B------:R-:W-:Y:S02]  /*02b0*/  MOV R3, c[0x0][0x3a4] ;  /* 0x0000e90000037a02 */ /* 0x000fe40000000f00 */
.L_x_946:
[----:B-1----:R-:W-:-:S05]  /*02c0*/  IMAD R2, R222, 0x50, RZ ;  /* 0x00000050de027824 */ /* 0x002fca00078e02ff */
[----:B-----5:R-:W-:-:S04]  /*02d0*/  ISETP.GE.AND P0, PT, R2, R3, PT ;  /* 0x000000030200720c */ /* 0x020fc80003f06270 */
[----:B------:R-:W-:-:S04]  /*02e0*/  SEL R229, R229, 0xffffffff, !P0 ;  /* 0xffffffffe5e57807 */ /* 0x000fc80004000000 */
.L_x_944:
[----:B------:R-:W-:-:S13]  /*02f0*/  ISETP.GE.AND P0, PT, R229, RZ, PT ;  /* 0x000000ffe500720c */ /* 0x000fda0003f06270 */
[----:B------:R-:W-:Y:S05]  /*0300*/  @!P0 EXIT ;  /* 0x000000000000894d */ /* 0x000fea0003800000 */
[----:B------:R-:W-:Y:S01]  /*0310*/  ISETP.NE.U32.AND P0, PT, RZ, c[0x0][0x2c8], PT ;  /* 0x0000b200ff007a0c */ /* 0x000fe20003f05070 */
[----:B------:R-:W-:-:S03]  /*0320*/  IMAD.WIDE R10, R229, R6, c[0x0][0x2c8] ;  /* 0x0000b200e50a7625 */ /* 0x000fc600078e0206 */
[----:B------:R-:W-:Y:S02]  /*0330*/  ISETP.NE.AND.EX P6, PT, RZ, c[0x0][0x2cc], PT, P0 ;  /* 0x0000b300ff007a0c */ /* 0x000fe40003fc5300 */
[----:B------:R-:W-:Y:S02]  /*0340*/  ISETP.NE.U32.AND P0, PT, RZ, c[0x0][0x2d8], PT ;  /* 0x0000b600ff007a0c */ /* 0x000fe40003f05070 */
[----:B------:R-:W-:Y:S02]  /*0350*/  ISETP.NE.U32.AND P2, PT, RZ, c[0x0][0x2d0], PT ;  /* 0x0000b400ff007a0c */ /* 0x000fe40003f45070 */
[----:B------:R-:W-:Y:S02]  /*0360*/  ISETP.NE.AND.EX P0, PT, RZ, c[0x0][0x2dc], PT, P0 ;  /* 0x0000b700ff007a0c */ /* 0x000fe40003f05300 */
[----:B------:R-:W-:-:S05]  /*0370*/  ISETP.NE.AND.EX P2, PT, RZ, c[0x0][0x2d4], PT, P2 ;  /* 0x0000b500ff007a0c */ /* 0x000fca0003f45320 */
[----:B------:R-:W2:Y:S01]  /*0380*/  @P6 LDG.E R12, [R10.64] ;  /* 0x000000080a0c6981 */ /* 0x000ea2000c1e1900 */
[----:B------:R-:W-:Y:S01]  /*0390*/  IMAD.MOV.U32 R228, RZ, RZ, c[0x0][0x168] ;  /* 0x00005a00ffe47624 */ /* 0x000fe200078e00ff */
[----:B------:R-:W-:Y:S01]  /*03a0*/  CS2R R4, SRZ ;  /* 0x0000000000047805 */ /* 0x000fe2000001ff00 */
[----:B------:R-:W-:Y:S02]  /*03b0*/  IMAD.MOV.U32 R2, RZ, RZ, RZ ;  /* 0x000000ffff027224 */ /* 0x000fe400078e00ff */
[----:B------:R-:W-:-:S04]  /*03c0*/  IMAD.WIDE R8, R229, R6, c[0x0][0x2d0] ;  /* 0x0000b400e5087625 */ /* 0x000fc800078e0206 */
[C---:B------:R-:W-:Y:S01]  /*03d0*/  @P0 IMAD.WIDE R14, R229.reuse, R6, c[0x0][0x2d8] ;  /* 0x0000b600e50e0625 */ /* 0x040fe200078e0206 */
[----:B------:R1:W5:Y:S04]  /*03e0*/  @P6 LDG.E R2, [R10.64] ;  /* 0x000000080a026981 */ /* 0x000368000c1e1900 */
[----:B------:R1:W5:Y:S04]  /*03f0*/  @P0 LDG.E R228, [R14.64] ;  /* 0x000000080ee40981 */ /* 0x000368000c1e1900 */
[----:B------:R1:W5:Y:S01]  /*0400*/  @P2 LDG.E R4, [R8.64] ;  /* 0x0000000808042981 */ /* 0x000362000c1e1900 */
[----:B--2---:R-:W-:-:S05]  /*0410*/  @P6 IMAD R12, R229, 0x40, R12 ;  /* 0x00000040e50c6824 */ /* 0x004fca00078e020c */
[----:B------:R-:W-:-:S04]  /*0420*/  @P6 SHF.R.S32.HI R3, RZ, 0x1f, R12 ;  /* 0x0000001fff036819 */ /* 0x000fc8000001140c */
[----:B------:R-:W-:-:S04]  /*0430*/  @P6 LEA.HI R3, R3, R12, RZ, 0x6 ;  /* 0x0000000c03036211 */ /* 0x000fc800078f30ff */
[----:B------:R-:W-:Y:S01]  /*0440*/  @P6 LOP3.LUT R5, R3, 0xffffffc0, RZ, 0xc0, !PT ;  /* 0xffffffc003056812 */ /* 0x000fe200078ec0ff */
[----:B------:R-:W-:Y:S01]  /*0450*/  IMAD.MOV.U32 R3, RZ, RZ, c[0x0][0x198] ;  /* 0x00006600ff037624 */ /* 0x000fe200078e00ff */
[----:B------:R-:W-:Y:S05]  /*0460*/  @P0 BRA `(.L_x_948) ;  /* 0x0000004000000947 */ /* 0x000fea0003800000 */
[----:B-1----:R-:W-:Y:S05]  /*0470*/  @!P6 BRA `(.L_x_948) ;  /* 0x000000300000e947 */ /* 0x002fea0003800000 */
[----:B-----5:R-:W2:Y:S04]  /*0480*/  LDG.E R228, [R10.64] ;  /* 0x000000080ae47981 */ /* 0x020ea8000c1e1900 */
[----:B------:R-:W2:Y:S02]  /*0490*/  LDG.E R7, [R10.64+0x4] ;  /* 0x000004080a077981 */ /* 0x000ea4000c1e1900 */
[----:B--2---:R-:W-:Y:S02]  /*04a0*/  IADD3 R228, -R228, R7, RZ ;  /* 0x00000007e4e47210 */ /* 0x004fe40007ffe1ff */
.L_x_948:
[----:B-1----:R-:W-:-:S04]  /*04b0*/  ISETP.NE.U32.AND P0, PT, RZ, c[0x0][0x2e0], PT ;  /* 0x0000b800ff007a0c */ /* 0x002fc80003f05070 */
[----:B------:R-:W-:-:S13]  /*04c0*/  ISETP.NE.AND.EX P0, PT, RZ, c[0x0][0x2e4], PT, P0 ;  /* 0x0000b900ff007a0c */ /* 0x000fda0003f05300 */
[----:B------:R-:W-:Y:S05]  /*04d0*/  @!P0 BRA `(.L_x_949) ;  /* 0x0000003000008947 */ /* 0x000fea0003800000 */
[----:B------:R-:W-:-:S05]  /*04e0*/  IMAD.WIDE R6, R229, R6, c[0x0][0x2e0] ;  /* 0x0000b800e5067625 */ /* 0x000fca00078e0206 */
[----:B------:R1:W5:Y:S01]  /*04f0*/  LDG.E R3, [R6.64] ;  /* 0x0000000806037981 */ /* 0x000362000c1e1900 */
[----:B------:R-:W-:Y:S05]  /*0500*/  BRA `(.L_x_950) ;  /* 0x0000004000007947 */ /* 0x000fea0003800000 */
.L_x_949:
[----:B------:R-:W-:Y:S05]  /*0510*/  @!P2 BRA `(.L_x_950) ;  /* 0x000000300000a947 */ /* 0x000fea0003800000 */
[----:B------:R-:W2:Y:S04]  /*0520*/  LDG.E R3, [R8.64] ;  /* 0x0000000808037981 */ /* 0x000ea8000c1e1900 */
[----:B------:R-:W2:Y:S02]  /*0530*/  LDG.E R6, [R8.64+0x4] ;  /* 0x0000040808067981 */ /* 0x000ea4000c1e1900 */
[----:B--2---:R-:W-:Y:S02]  /*0540*/  IADD3 R3, -R3, R6, RZ ;  /* 0x0000000603037210 */ /* 0x004fe40007ffe1ff */
.L_x_950:
[----:B------:R-:W-:Y:S02]  /*0550*/  ISETP.GE.AND P0, PT, R222, RZ, PT ;  /* 0x000000ffde00720c */ /* 0x000fe40003f06270 */
[----:B-1---5:R-:W-:-:S04]  /*0560*/  IADD3 R7, R228, 0x3f, RZ ;  /* 0x0000003fe4077810 */ /* 0x022fc80007ffe0ff */
[----:B------:R-:W-:-:S04]  /*0570*/  SHF.R.S32.HI R6, RZ, 0x1f, R7 ;  /* 0x0000001fff067819 */ /* 0x000fc80000011407 */
[----:B------:R-:W-:-:S04]  /*0580*/  LEA.HI R6, R6, R7, RZ, 0x6 ;  /* 0x0000000706067211 */ /* 0x000fc800078f30ff */
[----:B------:R-:W-:Y:S01]  /*0590*/  SHF.R.S32.HI R226, RZ, 0x6, R6 ;  /* 0x00000006ffe27819 */ /* 0x000fe20000011406 */
[----:B------:R-:W-:Y:S05]  /*05a0*/  @!P0 BRA `(.L_x_951) ;  /* 0x0000007000008947 */ /* 0x000fea0003800000 */
[----:B------:R-:W-:-:S05]  /*05b0*/  IADD3 R7, -R3, 0x8f, R228 ;  /* 0x0000008f03077810 */ /* 0x000fca0007ffe1e4 */
[----:B------:R-:W-:-:S05]  /*05c0*/  IMAD R7, R222, 0x50, R7 ;  /* 0x00000050de077824 */ /* 0x000fca00078e0207 */
[----:B------:R-:W-:-:S04]  /*05d0*/  IADD3 R7, R7, c[0x0][0x2a0], RZ ;  /* 0x0000a80007077a10 */ /* 0x000fc80007ffe0ff */
[----:B------:R-:W-:-:S04]  /*05e0*/  SHF.R.S32.HI R6, RZ, 0x1f, R7 ;  /* 0x0000001fff067819 */ /* 0x000fc80000011407 */
[----:B------:R-:W-:-:S04]  /*05f0*/  LEA.HI R7, R6, R7, RZ, 0x6 ;  /* 0x0000000706077211 */ /* 0x000fc800078f30ff */
[----:B------:R-:W-:-:S04]  /*0600*/  SHF.R.S32.HI R7, RZ, 0x6, R7 ;  /* 0x00000006ff077819 */ /* 0x000fc80000011407 */
[----:B------:R-:W-:Y:S02]  /*0610*/  IMNMX R226, R226, R7, PT ;  /* 0x00000007e2e27217 */ /* 0x000fe40003800200 */
.L_x_951:
[----:B------:R-:W-:Y:S01]  /*0620*/  IMAD.IADD R7, R228, 0x1, -R3 ;  /* 0x00000001e4077824 */ /* 0x000fe200078e0a03 */
[----:B------:R-:W-:Y:S01]  /*0630*/  PLOP3.LUT P0, PT, PT, PT, PT, 0x80, 0x0 ;  /* 0x000000000000781c */ /* 0x000fe20003f0f070 */
[----:B------:R-:W-:Y:S01]  /*0640*/  CS2R R170, SRZ ;  /* 0x0000000000aa7805 */ /* 0x000fe2000001ff00 */
[----:B------:R-:W-:Y:S01]  /*0650*/  CS2R R168, SRZ ;  /* 0x0000000000a87805 */ /* 0x000fe2000001ff00 */
[----:B------:R-:W-:Y:S01]  /*0660*/  IMAD R6, R222, 0x50, R7 ;  /* 0x00000050de067824 */ /* 0x000fe200078e0207 */
[----:B------:R-:W-:Y:S01]  /*0670*/  CS2R R166, SRZ ;  /* 0x0000000000a67805 */ /* 0x000fe2000001ff00 */
[----:B------:R-:W-:Y:S01]  /*0680*/  CS2R R164, SRZ ;  /* 0x0000000000a47805 */ /* 0x000fe2000001ff00 */
[----:B------:R-:W-:Y:S01]  /*0690*/  CS2R R162, SRZ ;  /* 0x0000000000a27805 */ /* 0x000fe2000001ff00 */
[----:B------:R-:W-:Y:S01]  /*06a0*/  CS2R R160, SRZ ;  /* 0x0000000000a07805 */ /* 0x000fe2000001ff00 */
[----:B------:R-:W-:Y:S01]  /*06b0*/  IADD3 R6, R6, -c[0x0][0x2a4], RZ ;  /* 0x8000a90006067a10 */ /* 0x000fe20007ffe0ff */
[----:B------:R-:W-:Y:S01]  /*06c0*/  CS2R R150, SRZ ;  /* 0x0000000000967805 */ /* 0x000fe2000001ff00 */
[----:B------:R-:W-:Y:S01]  /*06d0*/  CS2R R148, SRZ ;  /* 0x0000000000947805 */ /* 0x000fe2000001ff00 */
[----:B------:R-:W-:Y:S01]  /*06e0*/  CS2R R154, SRZ ;  /* 0x00000000009a7805 */ /* 0x000fe2000001ff00 */
[----:B------:R-:W-:Y:S01]  /*06f0*/  SHF.R.S32.HI R251, RZ, 0x1f, R6 ;  /* 0x0000001ffffb7819 */ /* 0x000fe20000011406 */
[----:B------:R-:W-:Y:S01]  /*0700*/  CS2R R152, SRZ ;  /* 0x0000000000987805 */ /* 0x000fe2000001ff00 */
[----:B------:R-:W-:Y:S01]  /*0710*/  CS2R R158, SRZ ;  /* 0x00000000009e7805 */ /* 0x000fe2000001ff00 */
[----:B------:R-:W-:Y:S01]  /*0720*/  CS2R R156, SRZ ;  /* 0x00000000009c7805 */ /* 0x000fe2000001ff00 */
[----:B------:R-:W-:Y:S01]  /*0730*/  LEA.HI R251, R251, R6, RZ, 0x6 ;  /* 0x00000006fbfb7211 */ /* 0x000fe200078f30ff */
[----:B------:R-:W-:Y:S01]  /*0740*/  CS2R R146, SRZ ;  /* 0x0000000000927805 */ /* 0x000fe2000001ff00 */
[----:B------:R-:W-:Y:S01]  /*0750*/  CS2R R144, SRZ ;  /* 0x0000000000907805 */ /* 0x000fe2000001ff00 */
[----:B------:R-:W-:Y:S01]  /*0760*/  CS2R R142, SRZ ;  /* 0x00000000008e7805 */ /* 0x000fe2000001ff00 */
[----:B------:R-:W-:Y:S01]  /*0770*/  SHF.R.S32.HI R251, RZ, 0x6, R251 ;  /* 0x00000006fffb7819 */ /* 0x000fe200000114fb */
[----:B------:R-:W-:Y:S01]  /*0780*/  CS2R R140, SRZ ;  /* 0x00000000008c7805 */ /* 0x000fe2000001ff00 */
[----:B------:R-:W-:Y:S01]  /*0790*/  CS2R R138, SRZ ;  /* 0x00000000008a7805 */ /* 0x000fe2000001ff00 */
[----:B------:R-:W-:Y:S01]  /*07a0*/  CS2R R136, SRZ ;  /* 0x0000000000887805 */ /* 0x000fe2000001ff00 */
[----:B------:R-:W-:Y:S01]  /*07b0*/  IMNMX R251, RZ, R251, !PT ;  /* 0x000000fbfffb7217 */ /* 0x000fe20007800200 */
[----:B------:R-:W-:Y:S01]  /*07c0*/  CS2R R126, SRZ ;  /* 0x00000000007e7805 */ /* 0x000fe2000001ff00 */
[----:B------:R-:W-:Y:S01]  /*07d0*/  CS2R R124, SRZ ;  /* 0x00000000007c7805 */ /* 0x000fe2000001ff00 */
[----:B------:R-:W-:Y:S01]  /*07e0*/  CS2R R130, SRZ ;  /* 0x0000000000827805 */ /* 0x000fe2000001ff00 */
[----:B------:R-:W-:Y:S01]  /*07f0*/  ISETP.GT.AND P1, PT, R226, R251, PT ;  /* 0x000000fbe200720c */ /* 0x000fe20003f24270 */
        /* <DEDUP_REMOVED lines=43> */
[----:B------:R-:W-:Y:S01]  /*0ab0*/  SHF.R.S32.HI R9, RZ, 0x1f, R5 ;  /* 0x0000001fff097819 */ /* 0x000fe20000011405 */
[----:B------:R-:W-:Y:S01]  /*0ac0*/  IMAD R11, R5, 0xc0, RZ ;  /* 0x000000c0050b7824 */ /* 0x000fe200078e02ff */
[----:B------:R-:W-:Y:S01]  /*0ad0*/  ISETP.NE.AND P0, PT, R6, 0x1, PT ;  /* 0x000000010600780c */ /* 0x000fe20003f05270 */
[----:B------:R-:W-:Y:S01]  /*0ae0*/  IMAD.SHL.U32 R10, R219, 0x4, RZ ;  /* 0x00000004db0a7824 */ /* 0x000fe200078e00ff */
[----:B------:R-:W-:Y:S01]  /*0af0*/  LEA.HI R215, R18, R219, RZ, 0x3 ;  /* 0x000000db12d77211 */ /* 0x000fe200078f18ff */
[----:B------:R-:W-:Y:S01]  /*0b00*/  ULDC.64 UR4, c[0x0][0x1d8] ;  /* 0x0000760000047ab9 */ /* 0x000fe20000000a00 */
[----:B------:R-:W-:Y:S01]  /*0b10*/  SEL R14, R229, RZ, !P2 ;  /* 0x000000ffe50e7207 */ /* 0x000fe20005000000 */
[----:B------:R-:W-:Y:S01]  /*0b20*/  USHF.L.U32 UR7, UR4, 0x5, URZ ;  /* 0x0000000504077899 */ /* 0x000fe2000800063f */
[----:B------:R-:W-:Y:S01]  /*0b30*/  LOP3.LUT R8, R215, 0xfffffff8, RZ, 0xc0, !PT ;  /* 0xfffffff8d7087812 */ /* 0x000fe200078ec0ff */
[----:B------:R-:W-:Y:S01]  /*0b40*/  UMOV UR6, 0x5 ;  /* 0x0000000500067882 */ /* 0x000fe20000000000 */
[----:B------:R-:W-:Y:S01]  /*0b50*/  IADD3 R26, P1, R10, R5, RZ ;  /* 0x000000050a1a7210 */ /* 0x000fe20007f3e0ff */
[----:B------:R-:W-:Y:S01]  /*0b60*/  USHF.L.U64.HI UR5, UR4, UR6, UR5 ;  /* 0x0000000604057299 */ /* 0x000fe20008010205 */
[----:B------:R-:W-:Y:S01]  /*0b70*/  SHF.R.S32.HI R5, RZ, 0x1f, R229 ;  /* 0x0000001fff057819 */ /* 0x000fe200000114e5 */
[----:B------:R-:W-:Y:S01]  /*0b80*/  IMAD.IADD R8, R219, 0x1, -R8 ;  /* 0x00000001db087824 */ /* 0x000fe200078e0a08 */
[----:B------:R-:W-:Y:S01]  /*0b90*/  SHF.R.S32.HI R227, RZ, 0x3, R215 ;  /* 0x00000003ffe37819 */ /* 0x000fe200000114d7 */
[----:B------:R-:W-:Y:S01]  /*0ba0*/  @P0 IMAD.HI.U32 R6, R0, c[0x0][0x24c], RZ ;  /* 0x0000930000060a27 */ /* 0x000fe200078e00ff */
[----:B------:R-:W-:Y:S01]  /*0bb0*/  LEA.HI.X.SX32 R27, R10, R9, 0x1, P1 ;  /* 0x000000090a1b7211 */ /* 0x000fe200008f0eff */
[----:B------:R-:W-:Y:S01]  /*0bc0*/  CS2R R170, SRZ ;  /* 0x0000000000aa7805 */ /* 0x000fe2000001ff00 */
[----:B------:R-:W-:Y:S01]  /*0bd0*/  SEL R9, R5, RZ, !P2 ;  /* 0x000000ff05097207 */ /* 0x000fe20005000000 */
[----:B------:R-:W-:Y:S01]  /*0be0*/  IMAD.SHL.U32 R20, R8, 0x8, RZ ;  /* 0x0000000808147824 */ /* 0x000fe200078e00ff */
[----:B------:R-:W-:Y:S01]  /*0bf0*/  @P0 SHF.R.U32.HI R7, RZ, c[0x0][0x250], R6 ;  /* 0x00009400ff070a19 */ /* 0x000fe20000011606 */
[----:B------:R-:W-:Y:S01]  /*0c00*/  IMAD.MOV.U32 R214, RZ, RZ, 0x10 ;  /* 0x00000010ffd67424 */ /* 0x000fe200078e00ff */
[----:B------:R-:W-:Y:S01]  /*0c10*/  SHF.R.S32.HI R6, RZ, 0x1f, R219 ;  /* 0x0000001fff067819 */ /* 0x000fe200000114db */
[----:B------:R-:W-:Y:S01]  /*0c20*/  IMAD.MOV.U32 R212, RZ, RZ, 0x20 ;  /* 0x00000020ffd47424 */ /* 0x000fe200078e00ff */
[-C--:B------:R-:W-:Y:S01]  /*0c30*/  IADD3 R24, P0, R11, R219.reuse, RZ ;  /* 0x000000db0b187210 */ /* 0x080fe20007f1e0ff */
[----:B------:R-:W-:Y:S01]  /*0c40*/  IMAD.MOV.U32 R250, RZ, RZ, 0x1 ;  /* 0x00000001fffa7424 */ /* 0x000fe200078e00ff */
[----:B------:R-:W-:Y:S01]  /*0c50*/  SHF.R.S32.HI R22, RZ, 0x1f, R7 ;  /* 0x0000001fff167819 */ /* 0x000fe20000011407 */
[----:B------:R-:W-:Y:S01]  /*0c60*/  IMAD.IADD R236, R3, 0x1, -R228 ;  /* 0x0000000103ec7824 */ /* 0x000fe200078e0ae4 */
[----:B------:R-:W-:Y:S01]  /*0c70*/  LEA.HI.X.SX32 R25, R11, R6, 0x1, P0 ;  /* 0x000000060b197211 */ /* 0x000fe200000f0eff */
[----:B------:R-:W-:Y:S01]  /*0c80*/  CS2R R168, SRZ ;  /* 0x0000000000a87805 */ /* 0x000fe2000001ff00 */
[----:B------:R-:W-:Y:S01]  /*0c90*/  SHF.R.S32.HI R21, RZ, 0x1f, R20 ;  /* 0x0000001fff157819 */ /* 0x000fe20000011414 */
[C---:B------:R-:W-:Y:S01]  /*0ca0*/  IMAD R6, R22.reuse, c[0x0][0x1e0], RZ ;  /* 0x0000780016067a24 */ /* 0x040fe200078e02ff */
[----:B------:R-:W-:Y:S01]  /*0cb0*/  IADD3 R16, P0, R227, R4, RZ ;  /* 0x00000004e3107210 */ /* 0x000fe20007f1e0ff */
[----:B------:R-:W-:Y:S01]  /*0cc0*/  IMAD R22, R22, c[0x0][0x1b0], RZ ;  /* 0x00006c0016167a24 */ /* 0x000fe200078e02ff */
[----:B------:R-:W-:Y:S01]  /*0cd0*/  SEL R230, R229, RZ, !P6 ;  /* 0x000000ffe5e67207 */ /* 0x000fe20007000000 */
[----:B------:R-:W-:Y:S01]  /*0ce0*/  IMAD R6, R7, c[0x0][0x1e4], R6 ;  /* 0x0000790007067a24 */ /* 0x000fe200078e0206 */
[----:B------:R-:W-:Y:S01]  /*0cf0*/  SEL R5, R5, RZ, !P6 ;  /* 0x000000ff05057207 */ /* 0x000fe20007000000 */
[----:B------:R-:W-:Y:S01]  /*0d00*/  IMAD.WIDE.U32 R10, R7, c[0x0][0x1e0], R20 ;  /* 0x00007800070a7a25 */ /* 0x000fe200078e0014 */
[----:B------:R-:W-:Y:S01]  /*0d10*/  ISETP.GT.AND P6, PT, R219, 0x7f, PT ;  /* 0x0000007fdb00780c */ /* 0x000fe20003fc4270 */
[----:B------:R-:W-:Y:S01]  /*0d20*/  CS2R R166, SRZ ;  /* 0x0000000000a67805 */ /* 0x000fe2000001ff00 */
[----:B------:R-:W-:Y:S01]  /*0d30*/  LEA.HI R213, R18, R219, RZ, 0x7 ;  /* 0x000000db12d57211 */ /* 0x000fe200078f38ff */
[C---:B------:R-:W-:Y:S01]  /*0d40*/  IMAD R22, R7.reuse, c[0x0][0x1b4], R22 ;  /* 0x00006d0007167a24 */ /* 0x040fe200078e0216 */
[----:B------:R-:W-:Y:S01]  /*0d50*/  CS2R R164, SRZ ;  /* 0x0000000000a47805 */ /* 0x000fe2000001ff00 */
[----:B------:R-:W-:Y:S01]  /*0d60*/  IMAD.WIDE.U32 R28, R7, c[0x0][0x1b0], R20 ;  /* 0x00006c00071c7a25 */ /* 0x000fe200078e0014 */
[----:B------:R-:W-:Y:S01]  /*0d70*/  SHF.R.S32.HI R7, RZ, 0x1f, R227 ;  /* 0x0000001fff077819 */ /* 0x000fe200000114e3 */
[----:B------:R-:W-:Y:S01]  /*0d80*/  CS2R R162, SRZ ;  /* 0x0000000000a27805 */ /* 0x000fe2000001ff00 */
[----:B------:R-:W-:Y:S01]  /*0d90*/  SHF.R.S32.HI R213, RZ, 0x7, R213 ;  /* 0x00000007ffd57819 */ /* 0x000fe200000114d5 */
[----:B------:R-:W-:Y:S01]  /*0da0*/  IMAD.IADD R31, R11, 0x1, R6 ;  /* 0x000000010b1f7824 */ /* 0x000fe200078e0206 */
[CC--:B------:R-:W-:Y:S01]  /*0db0*/  LEA.HI.X.SX32 R17, R4.reuse, R7.reuse, 0x1, P0 ;  /* 0x0000000704117211 */ /* 0x0c0fe200000f0eff */
[C---:B------:R-:W-:Y:S01]  /*0dc0*/  IMAD R11, R9.reuse, c[0x0][0x1e8], RZ ;  /* 0x00007a00090b7a24 */ /* 0x040fe200078e02ff */
[----:B------:R-:W-:Y:S01]  /*0dd0*/  LOP3.LUT R4, R4, 0xfffffffd, RZ, 0xc0, !PT ;  /* 0xfffffffd04047812 */ /* 0x000fe200078ec0ff */
[----:B------:R-:W-:Y:S01]  /*0de0*/  IMAD.MOV.U32 R30, RZ, RZ, R10 ;  /* 0x000000ffff1e7224 */ /* 0x000fe200078e000a */
[----:B------:R-:W-:Y:S01]  /*0df0*/  CS2R R160, SRZ ;  /* 0x0000000000a07805 */ /* 0x000fe2000001ff00 */
[C---:B------:R-:W-:Y:S01]  /*0e00*/  IMAD R12, R14.reuse, c[0x0][0x1ec], R11 ;  /* 0x00007b000e0c7a24 */ /* 0x040fe200078e020b */
[----:B------:R-:W-:Y:S01]  /*0e10*/  CS2R R158, SRZ ;  /* 0x00000000009e7805 */ /* 0x000fe2000001ff00 */
[----:B------:R-:W-:Y:S01]  /*0e20*/  IMAD.WIDE.U32 R10, R14, c[0x0][0x1e8], R30 ;  /* 0x00007a000e0a7a25 */ /* 0x000fe200078e001e */
[----:B------:R-:W-:Y:S01]  /*0e30*/  CS2R R156, SRZ ;  /* 0x00000000009c7805 */ /* 0x000fe2000001ff00 */
[----:B------:R-:W-:Y:S01]  /*0e40*/  CS2R R154, SRZ ;  /* 0x00000000009a7805 */ /* 0x000fe2000001ff00 */
[----:B------:R-:W-:Y:S01]  /*0e50*/  CS2R R152, SRZ ;  /* 0x0000000000987805 */ /* 0x000fe2000001ff00 */
[----:B------:R-:W-:Y:S01]  /*0e60*/  IMAD R9, R9, c[0x0][0x1b8], RZ ;  /* 0x00006e0009097a24 */ /* 0x000fe200078e02ff */
[----:B------:R-:W-:Y:S01]  /*0e70*/  CS2R R150, SRZ ;  /* 0x0000000000967805 */ /* 0x000fe2000001ff00 */
[----:B------:R-:W-:Y:S01]  /*0e80*/  IMAD.WIDE R16, R222, 0x50, R16 ;  /* 0x00000050de107825 */ /* 0x000fe200078e0210 */
[----:B------:R-:W-:Y:S01]  /*0e90*/  CS2R R148, SRZ ;  /* 0x0000000000947805 */ /* 0x000fe2000001ff00 */
[----:B------:R-:W-:Y:S01]  /*0ea0*/  CS2R R146, SRZ ;  /* 0x0000000000927805 */ /* 0x000fe2000001ff00 */
[----:B------:R-:W-:Y:S01]  /*0eb0*/  CS2R R144, SRZ ;  /* 0x0000000000907805 */ /* 0x000fe2000001ff00 */
[----:B------:R-:W-:Y:S01]  /*0ec0*/  IMAD.IADD R23, R29, 0x1, R22 ;  /* 0x000000011d177824 */ /* 0x000fe200078e0216 */
[----:B------:R-:W-:Y:S01]  /*0ed0*/  CS2R R142, SRZ ;  /* 0x00000000008e7805 */ /* 0x000fe2000001ff00 */
[----:B------:R-:W-:Y:S01]  /*0ee0*/  IMAD.MOV.U32 R22, RZ, RZ, R28 ;  /* 0x000000ffff167224 */ /* 0x000fe200078e001c */
[----:B------:R-:W-:Y:S01]  /*0ef0*/  CS2R R140, SRZ ;  /* 0x00000000008c7805 */ /* 0x000fe2000001ff00 */
[----:B------:R-:W-:Y:S01]  /*0f00*/  IMAD.IADD R13, R11, 0x1, R12 ;  /* 0x000000010b0d7824 */ /* 0x000fe200078e020c */
[----:B------:R-:W-:Y:S01]  /*0f10*/  CS2R R138, SRZ ;  /* 0x00000000008a7805 */ /* 0x000fe2000001ff00 */
[C---:B------:R-:W-:Y:S01]  /*0f20*/  IMAD R28, R14.reuse, c[0x0][0x1bc], R9 ;  /* 0x00006f000e1c7a24 */ /* 0x040fe200078e0209 */
[----:B------:R-:W-:Y:S01]  /*0f30*/  CS2R R136, SRZ ;  /* 0x0000000000887805 */ /* 0x000fe2000001ff00 */
[----:B------:R-:W-:Y:S01]  /*0f40*/  IMAD R9, R17, c[0x0][0x1d8], RZ ;  /* 0x0000760011097a24 */ /* 0x000fe200078e02ff */
[----:B------:R-:W-:Y:S01]  /*0f50*/  CS2R R134, SRZ ;  /* 0x0000000000867805 */ /* 0x000fe2000001ff00 */
[----:B------:R-:W-:Y:S01]  /*0f60*/  IMAD.MOV.U32 R12, RZ, RZ, R10 ;  /* 0x000000ffff0c7224 */ /* 0x000fe200078e000a */
[----:B------:R-:W-:Y:S01]  /*0f70*/  CS2R R132, SRZ ;  /* 0x0000000000847805 */ /* 0x000fe2000001ff00 */
[----:B------:R-:W-:Y:S01]  /*0f80*/  IMAD.WIDE.U32 R14, R14, c[0x0][0x1b8], R22 ;  /* 0x00006e000e0e7a25 */ /* 0x000fe200078e0016 */
[C---:B------:R-:W-:Y:S01]  /*0f90*/  IADD3 R23, P0, R227.reuse, R2, RZ ;  /* 0x00000002e3177210 */ /* 0x040fe20007f1e0ff */
[----:B------:R-:W-:Y:S01]  /*0fa0*/  CS2R R130, SRZ ;  /* 0x0000000000827805 */ /* 0x000fe2000001ff00 */
[----:B------:R-:W-:Y:S01]  /*0fb0*/  CS2R R128, SRZ ;  /* 0x0000000000807805 */ /* 0x000fe2000001ff00 */
[----:B------:R-:W-:Y:S01]  /*0fc0*/  IMAD.SHL.U32 R11, R227, 0x40, RZ ;  /* 0x00000040e30b7824 */ /* 0x000fe200078e00ff */
[----:B------:R-:W-:Y:S01]  /*0fd0*/  LEA.HI.X.SX32 R2, R2, R7, 0x1, P0 ;  /* 0x0000000702027211 */ /* 0x000fe200000f0eff */
[----:B------:R-:W-:Y:S01]  /*0fe0*/  IMAD R6, R16, c[0x0][0x1dc], R9 ;  /* 0x0000770010067a24 */ /* 0x000fe200078e0209 */
[----:B------:R-:W-:Y:S01]  /*0ff0*/  IADD3 R7, R20, 0x40, RZ ;  /* 0x0000004014077810 */ /* 0x000fe20007ffe0ff */
[----:B------:R-:W-:Y:S01]  /*1000*/  IMAD.WIDE.U32 R12, R16, c[0x0][0x1d8], R12 ;  /* 0x00007600100c7a25 */ /* 0x000fe200078e000c */
[----:B------:R-:W-:Y:S01]  /*1010*/  LOP3.LUT R11, R11, 0x1c0, RZ, 0xc0, !PT ;  /* 0x000001c00b0b7812 */ /* 0x000fe200078ec0ff */
[----:B------:R-:W-:Y:S01]  /*1020*/  CS2R R126, SRZ ;  /* 0x00000000007e7805 */ /* 0x000fe2000001ff00 */
[----:B------:R-:W-:Y:S01]  /*1030*/  ISETP.GE.AND P4, PT, R7, c[0x0][0x1cc], PT ;  /* 0x0000730007007a0c */ /* 0x000fe20003f86270 */
[----:B------:R-:W-:Y:S01]  /*1040*/  IMAD.IADD R6, R13, 0x1, R6 ;  /* 0x000000010d067824 */ /* 0x000fe200078e0206 */
[----:B------:R-:W-:Y:S01]  /*1050*/  LEA R30, P0, R12, c[0x0][0x1c0], 0x1 ;  /* 0x000070000c1e7a11 */ /* 0x000fe200078008ff */
[----:B------:R-:W-:Y:S01]  /*1060*/  IMAD R222, R222, -0x50, RZ ;  /* 0xffffffb0dede7824 */ /* 0x000fe200078e02ff */
[----:B------:R-:W-:Y:S01]  /*1070*/  LOP3.LUT R10, R11, 0x38, R20, 0xf8, !PT ;  /* 0x000000380b0a7812 */ /* 0x000fe200078ef814 */
[----:B------:R-:W-:Y:S01]  /*1080*/  IMAD.MOV.U32 R9, RZ, RZ, c[0x0][0x1d8] ;  /* 0x00007600ff097624 */ /* 0x000fe200078e00ff */
[----:B------:R-:W-:Y:S01]  /*1090*/  LEA.HI.X R31, R12, c[0x0][0x1c4], R6, 0x1, P0 ;  /* 0x000071000c1f7a11 */ /* 0x000fe200000f0c06 */
[----:B------:R-:W-:Y:S01]  /*10a0*/  IMAD.IADD R29, R15, 0x1, R28 ;  /* 0x000000010f1d7824 */ /* 0x000fe200078e021c */
[----:B------:R-:W-:Y:S01]  /*10b0*/  SHF.R.U32.HI R11, RZ, 0x3, R11 ;  /* 0x00000003ff0b7819 */ /* 0x000fe2000001160b */
[----:B------:R-:W-:Y:S01]  /*10c0*/  IMAD.MOV.U32 R28, RZ, RZ, R14 ;  /* 0x000000ffff1c7224 */ /* 0x000fe200078e000e */
[----:B------:R-:W-:Y:S01]  /*10d0*/  LEA.HI R6, R18, R219, RZ, 0x6 ;  /* 0x000000db12067211 */ /* 0x000fe200078f30ff */
[----:B------:R-:W-:Y:S01]  /*10e0*/  IMAD.MOV.U32 R14, RZ, RZ, c[0x0][0x1dc] ;  /* 0x00007700ff0e7624 */ /* 0x000fe200078e00ff */
[----:B------:R-:W-:Y:S01]  /*10f0*/  IADD3 R12, R222, R3, -R227 ;  /* 0x00000003de0c7210 */ /* 0x000fe20007ffe8e3 */
[----:B------:R-:W-:Y:S01]  /*1100*/  IMAD.U32 R13, RZ, RZ, UR5 ;  /* 0x00000005ff0d7e24 */ /* 0x000fe2000f8e00ff */
[----:B------:R-:W-:Y:S01]  /*1110*/  ISETP.GE.AND P0, PT, R20, c[0x0][0x1cc], PT ;  /* 0x0000730014007a0c */ /* 0x000fe20003f06270 */
[----:B------:R-:W-:Y:S01]  /*1120*/  ULDC.64 UR4, c[0x0][0x1a8] ;  /* 0x00006a0000047ab9 */ /* 0x000fe20000000a00 */
[----:B------:R-:W-:Y:S01]  /*1130*/  LOP3.LUT R11, R10, R11, RZ, 0x3c, !PT ;  /* 0x0000000b0a0b7212 */ /* 0x000fe200078e3cff */
[----:B------:R-:W-:Y:S01]  /*1140*/  USHF.L.U32 UR11, UR4, 0x5, URZ ;  /* 0x00000005040b7899 */ /* 0x000fe2000800063f */
[----:B------:R-:W-:Y:S01]  /*1150*/  SHF.R.S32.HI R6, RZ, 0x6, R6 ;  /* 0x00000006ff067819 */ /* 0x000fe20000011406 */
[----:B------:R-:W-:Y:S01]  /*1160*/  USHF.L.U64.HI UR10, UR4, UR6, UR5 ;  /* 0x00000006040a7299 */ /* 0x000fe20008010205 */
[C---:B------:R-:W-:Y:S01]  /*1170*/  ISETP.LT.OR P3, PT, R12.reuse, 0x1, P0 ;  /* 0x000000010c00780c */ /* 0x040fe20000761670 */
[----:B------:R-:W-:Y:S01]  /*1180*/  IMAD R245, R5, c[0x0][0x188], RZ ;  /* 0x0000620005f57a24 */ /* 0x000fe200078e02ff */
[----:B------:R-:W-:Y:S01]  /*1190*/  ISETP.LT.OR P5, PT, R12, 0x1, P4 ;  /* 0x000000010c00780c */ /* 0x000fe200027a1670 */
[----:B------:R-:W-:Y:S01]  /*11a0*/  IMAD R11, R6, 0x200, R11 ;  /* 0x00000200060b7824 */ /* 0x000fe200078e020b */
[----:B------:R-:W-:Y:S01]  /*11b0*/  IADD3 R10, R20, 0x80, RZ ;  /* 0x00000080140a7810 */ /* 0x000fe20007ffe0ff */
[----:B------:R-:W-:Y:S01]  /*11c0*/  ULDC.64 UR4, c[0x0][0x178] ;  /* 0x00005e0000047ab9 */ /* 0x000fe20000000a00 */
[----:B------:R-:W-:Y:S01]  /*11d0*/  LEA R32, P1, R9, R30, 0x6 ;  /* 0x0000001e09207211 */ /* 0x000fe200078230ff */
[----:B------:R-:W-:Y:S01]  /*11e0*/  IMAD.SHL.U32 R221, R11, 0x2, RZ ;  /* 0x000000020bdd7824 */ /* 0x000fe200078e00ff */
[----:B------:R-:W-:Y:S01]  /*11f0*/  ISETP.GE.AND P2, PT, R10, c[0x0][0x1cc], PT ;  /* 0x000073000a007a0c */ /* 0x000fe20003f46270 */
[----:B------:R-:W-:Y:S01]  /*1200*/  IMAD.U32 R11, RZ, RZ, UR7 ;  /* 0x00000007ff0b7e24 */ /* 0x000fe2000f8e00ff */
[----:B------:R-:W-:Y:S01]  /*1210*/  LEA.HI.X R33, R9, R31, R14, 0x6, P1 ;  /* 0x0000001f09217211 */ /* 0x000fe200008f340e */
[----:B------:R-:W-:Y:S01]  /*1220*/  IMAD R9, R17, c[0x0][0x1a8], RZ ;  /* 0x00006a0011097a24 */ /* 0x000fe200078e02ff */
        /* <DEDUP_REMOVED lines=9> */
[----:B------:R-:W-:Y:S01]  /*12c0*/  ISETP.LT.OR P2, PT, R12, 0x21, P2 ;  /* 0x000000210c00780c */ /* 0x000fe20001741670 */
[----:B------:R-:W-:Y:S01]  /*12d0*/  IMAD.WIDE.U32 R16, R16, c[0x0][0x1a8], R28 ;  /* 0x00006a0010107a25 */ /* 0x000fe200078e001c */
[----:B------:R-:W-:Y:S01]  /*12e0*/  ISETP.GT.AND P5, PT, R219, 0x7f, PT ;  /* 0x0000007fdb00780c */ /* 0x000fe20003fa4270 */
[----:B------:R-:W-:Y:S01]  /*12f0*/  UMOV UR7, 0x6 ;  /* 0x0000000600077882 */ /* 0x000fe20000000000 */
[----:B------:R-:W-:Y:S01]  /*1300*/  CS2R R124, SRZ ;  /* 0x00000000007c7805 */ /* 0x000fe2000001ff00 */
[----:B------:R-:W-:Y:S01]  /*1310*/  IMAD.IADD R9, R17, 0x1, R9 ;  /* 0x0000000111097824 */ /* 0x000fe200078e0209 */
[----:B------:R-:W-:Y:S01]  /*1320*/  USHF.L.U64.HI UR12, UR4, UR7, UR5 ;  /* 0x00000007040c7299 */ /* 0x000fe20008010205 */
[----:B------:R1:W-:Y:S01]  /*1330*/  LDGSTS.E.BYPASS.LTC128B.128 [R221+0xc880], [R30.64+0x100], !P1 ;  /* 0x0c8801001edd7fae */ /* 0x0003e2000c901d48 */
[----:B------:R-:W-:Y:S01]  /*1340*/  IMAD.MOV.U32 R14, RZ, RZ, c[0x0][0x1ac] ;  /* 0x00006b00ff0e7624 */ /* 0x000fe200078e00ff */
[----:B------:R-:W-:Y:S01]  /*1350*/  USHF.L.U32 UR13, UR4, 0x6, URZ ;  /* 0x00000006040d7899 */ /* 0x000fe2000800063f */
[----:B------:R-:W-:Y:S01]  /*1360*/  IMAD R245, R230, c[0x0][0x18c], R245 ;  /* 0x00006300e6f57a24 */ /* 0x000fe200078e02f5 */
[----:B------:R2:W-:Y:S01]  /*1370*/  LDGSTS.E.BYPASS.LTC128B.128 [R221+0x8880], [R32.64], !P0 ;  /* 0x0888000020dd7fae */ /* 0x0005e2000c101d48 */
[----:B------:R-:W-:Y:S01]  /*1380*/  IMAD R243, R5, c[0x0][0x218], RZ ;  /* 0x0000860005f37a24 */ /* 0x000fe200078e02ff */
[----:B------:R-:W-:Y:S01]  /*1390*/  CS2R R122, SRZ ;  /* 0x00000000007a7805 */ /* 0x000fe2000001ff00 */
[----:B------:R-:W-:Y:S01]  /*13a0*/  IMAD.WIDE.U32 R24, R0, c[0x0][0x238], R24 ;  /* 0x00008e0000187a25 */ /* 0x000fe200078e0018 */
[----:B------:R2:W-:Y:S01]  /*13b0*/  LDGSTS.E.BYPASS.LTC128B.128 [R221+0xb080], [R32.64+0x80], !P3 ;  /* 0x0b08008020dd7fae */ /* 0x0005e2000d901d48 */
[----:B------:R-:W-:Y:S01]  /*13c0*/  @!P5 LEA R34, P1, R11, R32, 0x1 ;  /* 0x000000200b22d211 */ /* 0x000fe200078208ff */
[----:B------:R-:W-:Y:S01]  /*13d0*/  CS2R R120, SRZ ;  /* 0x0000000000787805 */ /* 0x000fe2000001ff00 */
[C---:B------:R-:W-:Y:S01]  /*13e0*/  @!P5 ISETP.GE.AND P0, PT, R12.reuse, 0x41, PT ;  /* 0x000000410c00d80c */ /* 0x040fe20003f06270 */
[----:B------:R2:W-:Y:S01]  /*13f0*/  LDGSTS.E.BYPASS.LTC128B.128 [R221+0xd880], [R32.64+0x100], !P2 ;  /* 0x0d88010020dd7fae */ /* 0x0005e2000d101d48 */
[----:B------:R-:W-:Y:S01]  /*1400*/  @!P5 ISETP.LT.OR P2, PT, R12, 0x41, P4 ;  /* 0x000000410c00d80c */ /* 0x000fe20002741670 */
[----:B------:R-:W-:Y:S01]  /*1410*/  IMAD R243, R230, c[0x0][0x21c], R243 ;  /* 0x00008700e6f37a24 */ /* 0x000fe200078e02f3 */
[----:B------:R-:W-:Y:S01]  /*1420*/  ISETP.GT.AND P4, PT, R219, 0x7f, PT ;  /* 0x0000007fdb00780c */ /* 0x000fe20003f84270 */
[----:B------:R-:W-:Y:S01]  /*1430*/  IMAD.SHL.U32 R210, R213, 0x8, RZ ;  /* 0x00000008d5d27824 */ /* 0x000fe200078e00ff */
[----:B------:R-:W-:Y:S01]  /*1440*/  @!P5 LEA.HI.X R35, R11, R33, R13, 0x1, P1 ;  /* 0x000000210b23d211 */ /* 0x000fe200008f0c0d */
[----:B------:R-:W-:Y:S01]  /*1450*/  IMAD R13, R251, UR12, RZ ;  /* 0x0000000cfb0d7c24 */ /* 0x000fe2000f8e02ff */
[----:B------:R-:W-:Y:S01]  /*1460*/  LEA R28, P1, R16, c[0x0][0x190], 0x1 ;  /* 0x00006400101c7a11 */ /* 0x000fe200078208ff */
[----:B------:R-:W-:Y:S01]  /*1470*/  IMAD R237, R5, c[0x0][0x240], RZ ;  /* 0x0000900005ed7a24 */ /* 0x000fe200078e02ff */
[----:B------:R-:W-:Y:S01]  /*1480*/  @!P5 ISETP.GE.OR P3, PT, R20, c[0x0][0x1cc], !P0 ;  /* 0x000073001400da0c */ /* 0x000fe20004766670 */
[----:B------:R-:W-:Y:S01]  /*1490*/  IMAD.SHL.U32 R6, R6, 0x8, RZ ;  /* 0x0000000806067824 */ /* 0x000fe200078e00ff */
[----:B------:R-:W-:Y:S01]  /*14a0*/  LEA.HI.X R29, R16, c[0x0][0x194], R9, 0x1, P1 ;  /* 0x00006500101d7a11 */ /* 0x000fe200008f0c09 */
[----:B------:R-:W-:Y:S01]  /*14b0*/  IMAD.MOV.U32 R9, RZ, RZ, c[0x0][0x1a8] ;  /* 0x00006a00ff097624 */ /* 0x000fe200078e00ff */
[----:B------:R-:W-:Y:S01]  /*14c0*/  ISETP.GE.AND P5, PT, R20, c[0x0][0x19c], PT ;  /* 0x0000670014007a0c */ /* 0x000fe20003fa6270 */
[----:B------:R-:W-:Y:S01]  /*14d0*/  IMAD R16, R2, c[0x0][0x208], RZ ;  /* 0x0000820002107a24 */ /* 0x000fe200078e02ff */
[----:B------:R-:W-:Y:S01]  /*14e0*/  SHF.R.S32.HI R11, RZ, 0x1f, R0 ;  /* 0x0000001fff0b7819 */ /* 0x000fe20000011400 */
[----:B------:R-:W-:Y:S01]  /*14f0*/  IMAD R237, R230, c[0x0][0x244], R237 ;  /* 0x00009100e6ed7a24 */ /* 0x000fe200078e02ed */
[----:B------:R-:W-:Y:S01]  /*1500*/  @!P4 ISETP.GE.OR P1, PT, R10, c[0x0][0x1cc], !P0 ;  /* 0x000073000a00ca0c */ /* 0x000fe20004726670 */
[----:B------:R-:W-:Y:S01]  /*1510*/  IMAD R16, R23, c[0x0][0x20c], R16 ;  /* 0x0000830017107a24 */ /* 0x000fe200078e0210 */
[C---:B-1----:R-:W-:Y:S01]  /*1520*/  LEA R30, P0, R9.reuse, R28, 0x6 ;  /* 0x0000001c091e7211 */ /* 0x042fe200078030ff */
[----:B------:R-:W-:Y:S01]  /*1530*/  CS2R R118, SRZ ;  /* 0x0000000000767805 */ /* 0x000fe2000001ff00 */
[----:B------:R-:W-:Y:S01]  /*1540*/  @!P6 ISETP.LT.OR P6, PT, R12, 0x41, P5 ;  /* 0x000000410c00e80c */ /* 0x000fe20002fc1670 */
[----:B------:R1:W-:Y:S01]  /*1550*/  @!P4 LDGSTS.E.BYPASS.LTC128B.128 [R221+0x9880], [R34.64], !P3 ;  /* 0x0988000022ddcfae */ /* 0x0003e2000d901d48 */
[----:B------:R-:W-:Y:S01]  /*1560*/  LEA.HI.X R31, R9, R29, R14, 0x6, P0 ;  /* 0x0000001d091f7211 */ /* 0x000fe200000f340e */
[----:B------:R-:W-:Y:S01]  /*1570*/  IMAD R14, R2, c[0x0][0x178], RZ ;  /* 0x00005e00020e7a24 */ /* 0x000fe200078e02ff */
[----:B------:R-:W-:Y:S01]  /*1580*/  ISETP.GT.AND P0, PT, R219, 0x7f, PT ;  /* 0x0000007fdb00780c */ /* 0x000fe20003f04270 */
[----:B------:R-:W-:Y:S01]  /*1590*/  IMAD R9, R11, c[0x0][0x180], RZ ;  /* 0x000060000b097a24 */ /* 0x000fe200078e02ff */
[----:B------:R-:W-:Y:S01]  /*15a0*/  ISETP.GE.AND P3, PT, R7, c[0x0][0x19c], PT ;  /* 0x0000670007007a0c */ /* 0x000fe20003f66270 */
[C---:B------:R-:W-:Y:S01]  /*15b0*/  IMAD R14, R23.reuse, c[0x0][0x17c], R14 ;  /* 0x00005f00170e7a24 */ /* 0x040fe200078e020e */
[----:B------:R-:W-:Y:S01]  /*15c0*/  ISETP.LT.OR P4, PT, R12, 0x1, P5 ;  /* 0x000000010c00780c */ /* 0x000fe20002f81670 */
[----:B--2---:R-:W-:Y:S01]  /*15d0*/  IMAD.WIDE.U32 R32, R23, c[0x0][0x178], R20 ;  /* 0x00005e0017207a25 */ /* 0x004fe200078e0014 */
[----:B------:R-:W-:Y:S01]  /*15e0*/  LOP3.LUT R210, R210, 0x8, RZ, 0xc0, !PT ;  /* 0x00000008d2d27812 */ /* 0x000fe200078ec0ff */
[----:B------:R-:W-:Y:S01]  /*15f0*/  CS2R R116, SRZ ;  /* 0x0000000000747805 */ /* 0x000fe2000001ff00 */
[----:B------:R-:W-:Y:S01]  /*1600*/  CS2R R114, SRZ ;  /* 0x0000000000727805 */ /* 0x000fe2000001ff00 */
[----:B------:R-:W-:Y:S01]  /*1610*/  IMAD.IADD R15, R33, 0x1, R14 ;  /* 0x00000001210f7824 */ /* 0x000fe200078e020e */
[----:B------:R-:W-:Y:S01]  /*1620*/  CS2R R112, SRZ ;  /* 0x0000000000707805 */ /* 0x000fe2000001ff00 */
[----:B------:R-:W-:Y:S01]  /*1630*/  IMAD.MOV.U32 R14, RZ, RZ, R32 ;  /* 0x000000ffff0e7224 */ /* 0x000fe200078e0020 */
[----:B------:R-:W-:Y:S01]  /*1640*/  CS2R R86, SRZ ;  /* 0x0000000000567805 */ /* 0x000fe2000001ff00 */
[----:B------:R1:W-:Y:S01]  /*1650*/  @!P0 LDGSTS.E.BYPASS.LTC128B.128 [R221+0xc080], [R34.64+0x80], !P2 ;  /* 0x0c08008022dd8fae */ /* 0x0003e2000d101d48 */
[----:B------:R-:W-:Y:S01]  /*1660*/  ISETP.GE.AND P2, PT, R10, c[0x0][0x19c], PT ;  /* 0x000067000a007a0c */ /* 0x000fe20003f46270 */
[----:B------:R-:W-:Y:S01]  /*1670*/  IMAD R234, R0, c[0x0][0x184], R9 ;  /* 0x0000610000ea7a24 */ /* 0x000fe200078e0209 */
[----:B------:R-:W-:Y:S01]  /*1680*/  CS2R R84, SRZ ;  /* 0x0000000000547805 */ /* 0x000fe2000001ff00 */
[----:B------:R1:W-:Y:S01]  /*1690*/  @!P0 LDGSTS.E.BYPASS.LTC128B.128 [R221+0xe880], [R34.64+0x100], !P1 ;  /* 0x0e88010022dd8fae */ /* 0x0003e2000c901d48 */
[----:B------:R-:W-:Y:S01]  /*16a0*/  ISETP.LT.OR P1, PT, R12, 0x1, P3 ;  /* 0x000000010c00780c */ /* 0x000fe20001f21670 */
[----:B------:R-:W-:Y:S01]  /*16b0*/  IMAD.WIDE.U32 R14, R0, c[0x0][0x180], R14 ;  /* 0x00006000000e7a25 */ /* 0x000fe200078e000e */
[C---:B------:R-:W-:Y:S01]  /*16c0*/  ISETP.LT.OR P0, PT, R12.reuse, 0x1, P2 ;  /* 0x000000010c00780c */ /* 0x040fe20001701670 */
[----:B------:R2:W-:Y:S01]  /*16d0*/  LDGSTS.E.BYPASS.LTC128B.128 [R221+0x80], [R28.64], !P4 ;  /* 0x000800001cdd7fae */ /* 0x0005e2000e101d48 */
[C---:B------:R-:W-:Y:S01]  /*16e0*/  ISETP.LT.OR P4, PT, R12.reuse, 0x21, P5 ;  /* 0x000000210c00780c */ /* 0x040fe20002f81670 */
[----:B------:R-:W-:Y:S01]  /*16f0*/  IMAD.IADD R235, R15, 0x1, R234 ;  /* 0x000000010feb7824 */ /* 0x000fe200078e02ea */
[----:B------:R-:W-:Y:S01]  /*1700*/  ISETP.LT.OR P5, PT, R12, 0x21, P3 ;  /* 0x000000210c00780c */ /* 0x000fe20001fa1670 */
[----:B------:R-:W-:Y:S01]  /*1710*/  IMAD.MOV.U32 R234, RZ, RZ, R14 ;  /* 0x000000ffffea7224 */ /* 0x000fe200078e000e */
[----:B------:R-:W-:Y:S01]  /*1720*/  CS2R R82, SRZ ;  /* 0x0000000000527805 */ /* 0x000fe2000001ff00 */
[----:B------:R-:W-:Y:S01]  /*1730*/  IMAD.U32 R14, RZ, RZ, UR11 ;  /* 0x0000000bff0e7e24 */ /* 0x000fe2000f8e00ff */
[----:B------:R-:W-:Y:S01]  /*1740*/  USHF.L.U32 UR11, UR4, 0x5, URZ ;  /* 0x00000005040b7899 */ /* 0x000fe2000800063f */
[----:B------:R-:W-:Y:S01]  /*1750*/  IMAD.WIDE.U32 R234, R230, c[0x0][0x188], R234 ;  /* 0x00006200e6ea7a25 */ /* 0x000fe200078e00ea */
[----:B------:R-:W-:Y:S01]  /*1760*/  CS2R R80, SRZ ;  /* 0x0000000000507805 */ /* 0x000fe2000001ff00 */
[----:B------:R2:W-:Y:S01]  /*1770*/  LDGSTS.E.BYPASS.LTC128B.128 [R221+0x2880], [R28.64+0x80], !P1 ;  /* 0x028800801cdd7fae */ /* 0x0005e2000c901d48 */
[----:B------:R-:W-:Y:S01]  /*1780*/  ISETP.GE.AND P1, PT, R20, c[0x0][0x16c], PT ;  /* 0x00005b0014007a0c */ /* 0x000fe20003f26270 */
[----:B------:R-:W-:Y:S01]  /*1790*/  IMAD.IADD R245, R235, 0x1, R245 ;  /* 0x00000001ebf57824 */ /* 0x000fe200078e02f5 */
[----:B------:R-:W-:Y:S01]  /*17a0*/  CS2R R78, SRZ ;  /* 0x00000000004e7805 */ /* 0x000fe2000001ff00 */
[----:B------:R2:W-:Y:S01]  /*17b0*/  LDGSTS.E.BYPASS.LTC128B.128 [R221+0x5080], [R28.64+0x100], !P0 ;  /* 0x050801001cdd7fae */ /* 0x0005e2000c101d48 */
[----:B------:R-:W-:Y:S01]  /*17c0*/  ISETP.GE.AND P0, PT, R7, c[0x0][0x16c], PT ;  /* 0x00005b0007007a0c */ /* 0x000fe20003f06270 */
[----:B------:R-:W-:Y:S01]  /*17d0*/  IMAD.MOV.U32 R244, RZ, RZ, R234 ;  /* 0x000000fffff47224 */ /* 0x000fe200078e00ea */
[----:B------:R-:W-:Y:S01]  /*17e0*/  SEL R9, RZ, 0x1, P1 ;  /* 0x00000001ff097807 */ /* 0x000fe20000800000 */
[----:B------:R3:W-:Y:S01]  /*17f0*/  LDGSTS.E.BYPASS.LTC128B.128 [R221+0x1080], [R30.64], !P4 ;  /* 0x010800001edd7fae */ /* 0x0007e2000e101d48 */
[----:B------:R-:W-:Y:S01]  /*1800*/  SEL R2, RZ, 0xffffffff, P0 ;  /* 0xffffffffff027807 */ /* 0x000fe20000000000 */
[----:B------:R-:W-:Y:S01]  /*1810*/  IMAD.WIDE.U32 R22, R23, c[0x0][0x208], R20 ;  /* 0x0000820017167a25 */ /* 0x000fe200078e0014 */
[C---:B------:R-:W-:Y:S01]  /*1820*/  ISETP.GT.AND P0, PT, R219.reuse, 0x7f, PT ;  /* 0x0000007fdb00780c */ /* 0x040fe20003f04270 */
[----:B------:R3:W-:Y:S01]  /*1830*/  LDGSTS.E.BYPASS.LTC128B.128 [R221+0x3880], [R30.64+0x80], !P5 ;  /* 0x038800801edd7fae */ /* 0x0007e2000e901d48 */
[----:B------:R-:W-:Y:S01]  /*1840*/  ISETP.LT.OR P1, PT, R12, 0x21, P2 ;  /* 0x000000210c00780c */ /* 0x000fe20001721670 */
[----:B------:R-:W-:Y:S01]  /*1850*/  IMAD.SHL.U32 R2, R2, 0x2, RZ ;  /* 0x0000000202027824 */ /* 0x000fe200078e00ff */
[----:B------:R-:W-:Y:S01]  /*1860*/  ISETP.GT.AND P4, PT, R219, 0x7f, PT ;  /* 0x0000007fdb00780c */ /* 0x000fe20003f84270 */
[----:B------:R-:W-:Y:S01]  /*1870*/  IMAD.IADD R17, R23, 0x1, R16 ;  /* 0x0000000117117824 */ /* 0x000fe200078e0210 */
[----:B------:R-:W-:Y:S01]  /*1880*/  CS2R R76, SRZ ;  /* 0x00000000004c7805 */ /* 0x000fe2000001ff00 */
[----:B------:R-:W-:Y:S01]  /*1890*/  IMAD.MOV.U32 R16, RZ, RZ, R22 ;  /* 0x000000ffff107224 */ /* 0x000fe200078e0016 */
[----:B------:R-:W-:Y:S01]  /*18a0*/  LOP3.LUT R2, R2, 0x2, R9, 0xe2, !PT ;  /* 0x0000000202027812 */ /* 0x000fe200078ee209 */
[----:B------:R-:W-:Y:S01]  /*18b0*/  IMAD.U32 R9, RZ, RZ, UR10 ;  /* 0x0000000aff097e24 */ /* 0x000fe2000f8e00ff */
[----:B------:R-:W-:Y:S01]  /*18c0*/  USHF.L.U64.HI UR10, UR4, UR6, UR5 ;  /* 0x00000006040a7299 */ /* 0x000fe20008010205 */
[----:B------:R-:W-:Y:S01]  /*18d0*/  IMAD.U32 R32, RZ, RZ, UR11 ;  /* 0x0000000bff207e24 */ /* 0x000fe2000f8e00ff */
[----:B------:R-:W-:Y:S01]  /*18e0*/  CS2R R74, SRZ ;  /* 0x00000000004a7805 */ /* 0x000fe2000001ff00 */
[----:B------:R-:W-:Y:S01]  /*18f0*/  @!P0 ISETP.LT.OR P3, PT, R12, 0x41, P3 ;  /* 0x000000410c00880c */ /* 0x000fe20001f61670 */
[----:B------:R-:W-:Y:S01]  /*1900*/  IMAD.WIDE.U32 R16, R0, c[0x0][0x210], R16 ;  /* 0x0000840000107a25 */ /* 0x000fe200078e0010 */
[----:B------:R-:W-:Y:S01]  /*1910*/  @!P0 ISETP.LT.OR P2, PT, R12, 0x41, P2 ;  /* 0x000000410c00880c */ /* 0x000fe20001741670 */
[----:B------:R3:W-:Y:S01]  /*1920*/  LDGSTS.E.BYPASS.LTC128B.128 [R221+0x6080], [R30.64+0x100], !P1 ;  /* 0x060801001edd7fae */ /* 0x0007e2000c901d48 */
[----:B------:R-:W-:Y:S01]  /*1930*/  ISETP.GE.AND P0, PT, R10, c[0x0][0x16c], PT ;  /* 0x00005b000a007a0c */ /* 0x000fe20003f06270 */
[----:B------:R-:W-:Y:S01]  /*1940*/  ULDC.64 UR4, c[0x0][0x208] ;  /* 0x0000820000047ab9 */ /* 0x000fe20000000a00 */
[----:B------:R-:W-:Y:S01]  /*1950*/  SHF.R.S32.HI R12, RZ, 0x1f, R251 ;  /* 0x0000001fff0c7819 */ /* 0x000fe200000114fb */
[----:B------:R-:W-:Y:S01]  /*1960*/  USHF.L.U64.HI UR7, UR4, UR7, UR5 ;  /* 0x0000000704077299 */ /* 0x000fe20008010205 */
[----:B------:R-:W-:Y:S01]  /*1970*/  SEL R15, RZ, 0x4, P0 ;  /* 0x00000004ff0f7807 */ /* 0x000fe20000000000 */
[----:B------:R-:W-:Y:S01]  /*1980*/  USHF.L.U32 UR12, UR4, 0x6, URZ ;  /* 0x00000006040c7899 */ /* 0x000fe2000800063f */
[----:B--2---:R-:W-:Y:S01]  /*1990*/  @!P4 LEA R28, P0, R14, R30, 0x1 ;  /* 0x0000001e0e1cc211 */ /* 0x004fe200078008ff */
[----:B------:R-:W-:Y:S01]  /*19a0*/  USHF.L.U64.HI UR5, UR4, UR6, UR5 ;  /* 0x0000000604057299 */ /* 0x000fe20008010205 */
[----:B------:R-:W-:Y:S01]  /*19b0*/  ISETP.GT.AND P1, PT, R219, 0x7f, PT ;  /* 0x0000007fdb00780c */ /* 0x000fe20003f24270 */
[----:B------:R-:W-:Y:S01]  /*19c0*/  IMAD R21, R5, c[0x0][0x290], RZ ;  /* 0x0000a40005157a24 */ /* 0x000fe200078e02ff */
[----:B------:R-:W-:Y:S01]  /*19d0*/  LOP3.LUT R2, R2, R15, RZ, 0xfc, !PT ;  /* 0x0000000f02027212 */ /* 0x000fe200078efcff */
[----:B------:R-:W-:Y:S01]  /*19e0*/  ULDC UR6, c[0x0][0x2a0] ;  /* 0x0000a80000067ab9 */ /* 0x000fe20000000800 */
[----:B------:R-:W-:Y:S01]  /*19f0*/  @!P4 LEA.HI.X R29, R14, R31, R9, 0x1, P0 ;  /* 0x0000001f0e1dc211 */ /* 0x000fe200000f0c09 */
[----:B------:R-:W-:Y:S01]  /*1a00*/  IMAD R9, R12, UR13, R13 ;  /* 0x0000000d0c097c24 */ /* 0x000fe2000f8e020d */
[C---:B------:R-:W-:Y:S01]  /*1a10*/  LOP3.LUT P5, RZ, R2.reuse, 0x1, RZ, 0xc0, !PT ;  /* 0x0000000102ff7812 */ /* 0x040fe200078ac0ff */
[----:B------:R-:W-:Y:S01]  /*1a20*/  IMAD.WIDE.U32 R14, R251, UR13, R244 ;  /* 0x0000000dfb0e7c25 */ /* 0x000fe2000f8e00f4 */
[----:B------:R-:W-:Y:S01]  /*1a30*/  LOP3.LUT P4, RZ, R2, 0x2, RZ, 0xc0, !PT ;  /* 0x0000000202ff7812 */ /* 0x000fe2000788c0ff */
[----:B------:R-:W-:Y:S01]  /*1a40*/  ULOP3.LUT UR6, URZ, UR6, URZ, 0x33, !UPT ;  /* 0x000000063f067292 */ /* 0x000fe2000f8e333f */
[----:B------:R-:W-:Y:S01]  /*1a50*/  CS2R R72, SRZ ;  /* 0x0000000000487805 */ /* 0x000fe2000001ff00 */
[----:B------:R-:W-:Y:S01]  /*1a60*/  IMAD.IADD R9, R15, 0x1, R9 ;  /* 0x000000010f097824 */ /* 0x000fe200078e0209 */
[----:B------:R-:W-:Y:S01]  /*1a70*/  LEA R22, P0, R14, c[0x0][0x160], 0x1 ;  /* 0x000058000e167a11 */ /* 0x000fe200078008ff */
[----:B------:R-:W-:Y:S01]  /*1a80*/  IMAD.SHL.U32 R15, R251, 0x40, RZ ;  /* 0x00000040fb0f7824 */ /* 0x000fe200078e00ff */
[----:B------:R2:W-:Y:S01]  /*1a90*/  @!P1 LDGSTS.E.BYPASS.LTC128B.128 [R221+0x2080], [R28.64], !P6 ;  /* 0x020800001cdd9fae */ /* 0x0005e2000f101d48 */
[----:B------:R-:W-:Y:S01]  /*1aa0*/  LOP3.LUT P6, RZ, R2, 0x4, RZ, 0xc0, !PT ;  /* 0x0000000402ff7812 */ /* 0x000fe200078cc0ff */
[----:B------:R-:W-:Y:S01]  /*1ab0*/  IMAD R13, R11, c[0x0][0x270], RZ ;  /* 0x00009c000b0d7a24 */ /* 0x000fe200078e02ff */
[----:B------:R-:W-:Y:S01]  /*1ac0*/  LEA.HI.X R23, R14, c[0x0][0x164], R9, 0x1, P0 ;  /* 0x000059000e177a11 */ /* 0x000fe200000f0c09 */
[----:B------:R2:W-:Y:S01]  /*1ad0*/  @!P1 LDGSTS.E.BYPASS.LTC128B.128 [R221+0x4880], [R28.64+0x80], !P3 ;  /* 0x048800801cdd9fae */ /* 0x0005e2000d901d48 */
[----:B------:R-:W-:Y:S01]  /*1ae0*/  IADD3 R2, -R227, R228, -R15 ;  /* 0x000000e4e3027210 */ /* 0x000fe20007ffe90f */
[----:B------:R-:W-:Y:S01]  /*1af0*/  IMAD R9, R11, c[0x0][0x210], RZ ;  /* 0x000084000b097a24 */ /* 0x000fe200078e02ff */
[----:B------:R-:W-:Y:S01]  /*1b00*/  LEA R32, P0, R32, R22, 0x1 ;  /* 0x0000001620207211 */ /* 0x000fe200078008ff */
[----:B------:R-:W-:Y:S01]  /*1b10*/  IMAD.U32 R14, RZ, RZ, UR11 ;  /* 0x0000000bff0e7e24 */ /* 0x000fe2000f8e00ff */
[----:B------:R-:W-:Y:S01]  /*1b20*/  ISETP.LT.OR P3, PT, R2, 0x1, !P5 ;  /* 0x000000010200780c */ /* 0x000fe20006f61670 */
[----:B------:R-:W-:Y:S01]  /*1b30*/  IMAD R232, R0, c[0x0][0x214], R9 ;  /* 0x0000850000e87a24 */ /* 0x000fe200078e0209 */
[----:B------:R2:W-:Y:S01]  /*1b40*/  @!P1 LDGSTS.E.BYPASS.LTC128B.128 [R221+0x7080], [R28.64+0x100], !P2 ;  /* 0x070801001cdd9fae */ /* 0x0005e2000d101d48 */
[----:B------:R-:W-:Y:S01]  /*1b50*/  IMAD.U32 R9, RZ, RZ, UR10 ;  /* 0x0000000aff097e24 */ /* 0x000fe2000f8e00ff */
[----:B------:R-:W-:Y:S01]  /*1b60*/  ISETP.LT.OR P2, PT, R2, 0x1, !P4 ;  /* 0x000000010200780c */ /* 0x000fe20006741670 */
[----:B------:R-:W-:Y:S01]  /*1b70*/  IMAD R240, R0, c[0x0][0x274], R13 ;  /* 0x00009d0000f07a24 */ /* 0x000fe200078e020d */
[----:B------:R-:W-:Y:S01]  /*1b80*/  ISETP.LT.OR P1, PT, R2, 0x1, !P6 ;  /* 0x000000010200780c */ /* 0x000fe20007721670 */
[----:B------:R-:W0:Y:S01]  /*1b90*/  LDGDEPBAR ;  /* 0x00000000000079af */ /* 0x000e220000000000 */
[----:B------:R-:W-:Y:S01]  /*1ba0*/  LEA.HI.X R33, R14, R23, R9, 0x1, P0 ;  /* 0x000000170e217211 */ /* 0x000fe200000f0c09 */
[----:B------:R-:W-:Y:S01]  /*1bb0*/  IMAD.IADD R233, R17, 0x1, R232 ;  /* 0x0000000111e97824 */ /* 0x000fe200078e02e8 */
[----:B------:R-:W-:Y:S01]  /*1bc0*/  ISETP.LT.OR P0, PT, R2, 0x21, !P5 ;  /* 0x000000210200780c */ /* 0x000fe20006f01670 */
[----:B------:R-:W-:Y:S01]  /*1bd0*/  IMAD R17, R5, c[0x0][0x278], RZ ;  /* 0x00009e0005117a24 */ /* 0x000fe200078e02ff */
[----:B------:R-:W-:Y:S01]  /*1be0*/  P2R R9, PR, RZ, 0x20 ;  /* 0x00000020ff097803 */ /* 0x000fe20000000000 */
[----:B------:R4:W-:Y:S01]  /*1bf0*/  LDGSTS.E.BYPASS.LTC128B.128 [R221+0xf080], [R22.64], !P3 ;  /* 0x0f08000016dd7fae */ /* 0x0009e2000d901d48 */
[----:B------:R-:W-:Y:S01]  /*1c00*/  ISETP.GT.AND P3, PT, R219, 0xf, PT ;  /* 0x0000000fdb00780c */ /* 0x000fe20003f64270 */
[----:B------:R-:W-:Y:S01]  /*1c10*/  IMAD R13, R251, UR7, RZ ;  /* 0x00000007fb0d7c24 */ /* 0x000fe2000f8e02ff */
[----:B------:R-:W-:Y:S01]  /*1c20*/  ISETP.GE.AND P5, PT, R20, c[0x0][0x1fc], PT ;  /* 0x00007f0014007a0c */ /* 0x000fe20003fa6270 */
[----:B------:R-:W-:Y:S01]  /*1c30*/  IMAD R17, R230, c[0x0][0x27c], R17 ;  /* 0x00009f00e6117a24 */ /* 0x000fe200078e0211 */
[----:B------:R4:W-:Y:S01]  /*1c40*/  LDGSTS.E.BYPASS.LTC128B.128 [R221+0x11080], [R22.64+0x80], !P2 ;  /* 0x1108008016dd7fae */ /* 0x0009e2000d101d48 */
[----:B------:R-:W-:Y:S01]  /*1c50*/  IMAD R12, R12, UR12, R13 ;  /* 0x0000000c0c0c7c24 */ /* 0x000fe2000f8e020d */
[----:B------:R-:W-:Y:S01]  /*1c60*/  SHF.R.S32.HI R13, RZ, 0x1f, R15 ;  /* 0x0000001fff0d7819 */ /* 0x000fe2000001140f */
[----:B------:R-:W-:Y:S01]  /*1c70*/  IMAD.MOV.U32 R232, RZ, RZ, R16 ;  /* 0x000000ffffe87224 */ /* 0x000fe200078e0010 */
[----:B------:R4:W-:Y:S01]  /*1c80*/  LDGSTS.E.BYPASS.LTC128B.128 [R221+0x13080], [R22.64+0x100], !P1 ;  /* 0x1308010016dd7fae */ /* 0x0009e2000c901d48 */
[C---:B------:R-:W-:Y:S01]  /*1c90*/  ISETP.LT.OR P1, PT, R2.reuse, 0x21, !P4 ;  /* 0x000000210200780c */ /* 0x040fe20006721670 */
[----:B------:R-:W-:Y:S01]  /*1ca0*/  USHF.L.U32 UR7, UR4, 0x5, URZ ;  /* 0x0000000504077899 */ /* 0x000fe2000800063f */
[----:B------:R-:W-:Y:S01]  /*1cb0*/  ISETP.LT.OR P2, PT, R2, 0x21, !P6 ;  /* 0x000000210200780c */ /* 0x000fe20007741670 */
[----:B------:R5:W-:Y:S01]  /*1cc0*/  LDGSTS.E.BYPASS.LTC128B.128 [R221+0x10080], [R32.64], !P0 ;  /* 0x1008000020dd7fae */ /* 0x000be2000c101d48 */
[----:B------:R-:W-:Y:S01]  /*1cd0*/  IMAD.WIDE.U32 R232, R230, c[0x0][0x218], R232 ;  /* 0x00008600e6e87a25 */ /* 0x000fe200078e00e8 */
[----:B------:R-:W-:Y:S01]  /*1ce0*/  @P3 LOP3.LUT R4, R4, 0x2, RZ, 0xfc, !PT ;  /* 0x0000000204043812 */ /* 0x000fe200078efcff */
[----:B------:R-:W-:Y:S01]  /*1cf0*/  CS2R R70, SRZ ;  /* 0x0000000000467805 */ /* 0x000fe2000001ff00 */
[----:B------:R-:W-:Y:S01]  /*1d00*/  IADD3 R2, -R15, R228, -R227 ;  /* 0x000000e40f027210 */ /* 0x000fe20007ffe9e3 */
[----:B--2---:R-:W-:Y:S01]  /*1d10*/  IMAD.WIDE.U32 R28, R0, c[0x0][0x270], R26 ;  /* 0x00009c00001c7a25 */ /* 0x004fe200078e001a */
[----:B------:R-:W-:Y:S01]  /*1d20*/  LOP3.LUT R4, R4, 0xfffffffe, RZ, 0xc0, !PT ;  /* 0xfffffffe04047812 */ /* 0x000fe200078ec0ff */
[----:B------:R-:W-:Y:S01]  /*1d30*/  CS2R R68, SRZ ;  /* 0x0000000000447805 */ /* 0x000fe2000001ff00 */
[----:B------:R-:W-:Y:S01]  /*1d40*/  CS2R R66, SRZ ;  /* 0x0000000000427805 */ /* 0x000fe2000001ff00 */
[----:B------:R-:W-:Y:S01]  /*1d50*/  IMAD.IADD R241, R29, 0x1, R240 ;  /* 0x000000011df17824 */ /* 0x000fe200078e02f0 */
[----:B------:R5:W-:Y:S01]  /*1d60*/  LDGSTS.E.BYPASS.LTC128B.128 [R221+0x12080], [R32.64+0x80], !P1 ;  /* 0x1208008020dd7fae */ /* 0x000be2000c901d48 */
[----:B------:R-:W-:Y:S01]  /*1d70*/  IMAD.MOV.U32 R240, RZ, RZ, R28 ;  /* 0x000000fffff07224 */ /* 0x000fe200078e001c */
[----:B------:R-:W-:Y:S01]  /*1d80*/  ISETP.LT.OR P1, PT, R2, 0x1, P5 ;  /* 0x000000010200780c */ /* 0x000fe20002f21670 */
[----:B------:R-:W-:Y:S01]  /*1d90*/  IMAD.IADD R243, R233, 0x1, R243 ;  /* 0x00000001e9f37824 */ /* 0x000fe200078e02f3 */
[----:B------:R5:W-:Y:S01]  /*1da0*/  LDGSTS.E.BYPASS.LTC128B.128 [R221+0x14080], [R32.64+0x100], !P2 ;  /* 0x1408010020dd7fae */ /* 0x000be2000d101d48 */
[----:B------:R-:W-:Y:S01]  /*1db0*/  IMAD.WIDE.U32 R240, R230, c[0x0][0x278], R240 ;  /* 0x00009e00e6f07a25 */ /* 0x000fe200078e00f0 */
[----:B------:R-:W-:Y:S01]  /*1dc0*/  ISETP.GE.AND P2, PT, R10, c[0x0][0x1fc], PT ;  /* 0x00007f000a007a0c */ /* 0x000fe20003f46270 */
[----:B------:R-:W-:Y:S01]  /*1dd0*/  CS2R R64, SRZ ;  /* 0x0000000000407805 */ /* 0x000fe2000001ff00 */
[----:B------:R-:W-:Y:S01]  /*1de0*/  CS2R R62, SRZ ;  /* 0x00000000003e7805 */ /* 0x000fe2000001ff00 */
[----:B------:R-:W-:Y:S01]  /*1df0*/  IMAD.IADD R218, R241, 0x1, R17 ;  /* 0x00000001f1da7824 */ /* 0x000fe200078e0211 */
[----:B------:R-:W-:Y:S01]  /*1e00*/  @!P3 IADD3 R17, P0, R15, R240, RZ ;  /* 0x000000f00f11b210 */ /* 0x000fe20007f1e0ff */
[----:B------:R-:W-:Y:S01]  /*1e10*/  IMAD.MOV.U32 R242, RZ, RZ, R232 ;  /* 0x000000fffff27224 */ /* 0x000fe200078e00e8 */
[----:B------:R-:W-:Y:S01]  /*1e20*/  CS2R R60, SRZ ;  /* 0x00000000003c7805 */ /* 0x000fe2000001ff00 */
[----:B------:R-:W-:Y:S01]  /*1e30*/  IMAD.WIDE.U32 R26, R0, c[0x0][0x288], R26 ;  /* 0x0000a200001a7a25 */ /* 0x000fe200078e001a */
[----:B------:R-:W-:Y:S01]  /*1e40*/  CS2R R58, SRZ ;  /* 0x00000000003a7805 */ /* 0x000fe2000001ff00 */
[----:B------:R-:W-:Y:S01]  /*1e50*/  CS2R R56, SRZ ;  /* 0x0000000000387805 */ /* 0x000fe2000001ff00 */
[----:B------:R-:W-:Y:S01]  /*1e60*/  CS2R R54, SRZ ;  /* 0x0000000000367805 */ /* 0x000fe2000001ff00 */
[----:B------:R-:W-:Y:S01]  /*1e70*/  @!P3 IMAD.X R14, R13, 0x1, R218, P0 ;  /* 0x000000010d0eb824 */ /* 0x000fe200000e06da */
[----:B---3--:R-:W-:Y:S01]  /*1e80*/  @!P3 LEA R30, P0, R17, c[0x0][0x258], 0x2 ;  /* 0x00009600111eba11 */ /* 0x008fe200078010ff */
[----:B----4-:R-:W-:Y:S01]  /*1e90*/  IMAD.WIDE.U32 R22, R251, UR12, R242 ;  /* 0x0000000cfb167c25 */ /* 0x010fe2000f8e00f2 */
[----:B------:R-:W-:Y:S01]  /*1ea0*/  CS2R R52, SRZ ;  /* 0x0000000000347805 */ /* 0x000fe2000001ff00 */
[----:B------:R-:W-:Y:S01]  /*1eb0*/  CS2R R50, SRZ ;  /* 0x0000000000327805 */ /* 0x000fe2000001ff00 */
[----:B------:R-:W-:Y:S01]  /*1ec0*/  @!P3 LEA.HI.X R31, R17, c[0x0][0x25c], R14, 0x2, P0 ;  /* 0x00009700111fba11 */ /* 0x000fe200000f140e */
[----:B------:R-:W-:Y:S01]  /*1ed0*/  @!P3 IMAD.SHL.U32 R14, R219, 0x10, RZ ;  /* 0x00000010db0eb824 */ /* 0x000fe200078e00ff */
[----:B------:R-:W-:Y:S01]  /*1ee0*/  LEA R28, P0, R22, c[0x0][0x1f0], 0x1 ;  /* 0x00007c00161c7a11 */ /* 0x000fe200078008ff */
[----:B------:R-:W-:Y:S01]  /*1ef0*/  IMAD.IADD R12, R23, 0x1, R12 ;  /* 0x00000001170c7824 */ /* 0x000fe200078e020c */
[----:B------:R-:W-:Y:S01]  /*1f00*/  CS2R R48, SRZ ;  /* 0x0000000000307805 */ /* 0x000fe2000001ff00 */
[----:B------:R-:W-:Y:S01]  /*1f10*/  IMAD.U32 R17, RZ, RZ, UR7 ;  /* 0x00000007ff117e24 */ /* 0x000fe2000f8e00ff */
[----:B------:R2:W-:Y:S01]  /*1f20*/  @!P3 LDGSTS.E.BYPASS.LTC128B.128 [R14+0x21080], [R30.64] ;  /* 0x210800001e0ebfae */ /* 0x0005e2000b901d48 */
[----:B------:R-:W-:Y:S01]  /*1f30*/  ISETP.GE.AND P3, PT, R7, c[0x0][0x1fc], PT ;  /* 0x00007f0007007a0c */ /* 0x000fe20003f66270 */
[----:B------:R-:W-:Y:S01]  /*1f40*/  IMAD R21, R230, c[0x0][0x294], R21 ;  /* 0x0000a500e6157a24 */ /* 0x000fe200078e0215 */
[----:B------:R-:W-:Y:S01]  /*1f50*/  LEA.HI.X R29, R22, c[0x0][0x1f4], R12, 0x1, P0 ;  /* 0x00007d00161d7a11 */ /* 0x000fe200000f0c0c */
[----:B------:R-:W-:Y:S01]  /*1f60*/  IMAD.U32 R22, RZ, RZ, UR7 ;  /* 0x00000007ff167e24 */ /* 0x000fe2000f8e00ff */
[C---:B------:R-:W-:Y:S01]  /*1f70*/  ISETP.LT.OR P0, PT, R2.reuse, 0x1, P3 ;  /* 0x000000010200780c */ /* 0x040fe20001f01670 */
[----:B------:R-:W0:Y:S01]  /*1f80*/  LDGDEPBAR ;  /* 0x00000000000079af */ /* 0x000e220000000000 */
[----:B------:R-:W-:Y:S01]  /*1f90*/  IMAD.U32 R12, RZ, RZ, UR5 ;  /* 0x00000005ff0c7e24 */ /* 0x000fe2000f8e00ff */
[----:B------:R-:W-:Y:S01]  /*1fa0*/  CS2R R46, SRZ ;  /* 0x00000000002e7805 */ /* 0x000fe2000001ff00 */
[----:B------:R-:W-:Y:S01]  /*1fb0*/  CS2R R44, SRZ ;  /* 0x00000000002c7805 */ /* 0x000fe2000001ff00 */
[----:B------:R3:W-:Y:S01]  /*1fc0*/  LDGSTS.E.BYPASS.LTC128B.128 [R221+0x1b080], [R28.64], !P1 ;  /* 0x1b0800001cdd7fae */ /* 0x0007e2000c901d48 */
[----:B------:R-:W-:Y:S01]  /*1fd0*/  ISETP.LT.OR P1, PT, R2, 0x21, P3 ;  /* 0x000000210200780c */ /* 0x000fe20001f21670 */
[----:B------:R-:W-:Y:S01]  /*1fe0*/  CS2R R42, SRZ ;  /* 0x00000000002a7805 */ /* 0x000fe2000001ff00 */
[----:B------:R-:W-:Y:S01]  /*1ff0*/  ISETP.GE.AND P3, PT, R219, 0x10, PT ;  /* 0x00000010db00780c */ /* 0x000fe20003f66270 */
[----:B------:R-:W-:Y:S01]  /*2000*/  CS2R R40, SRZ ;  /* 0x0000000000287805 */ /* 0x000fe2000001ff00 */
[----:B------:R-:W-:Y:S01]  /*2010*/  CS2R R38, SRZ ;  /* 0x0000000000267805 */ /* 0x000fe2000001ff00 */
[----:B------:R-:W-:Y:S01]  /*2020*/  CS2R R36, SRZ ;  /* 0x0000000000247805 */ /* 0x000fe2000001ff00 */
[----:B-1----:R-:W-:Y:S01]  /*2030*/  CS2R R34, SRZ ;  /* 0x0000000000227805 */ /* 0x002fe2000001ff00 */
[----:B------:R3:W-:Y:S01]  /*2040*/  LDGSTS.E.BYPASS.LTC128B.128 [R221+0x1d080], [R28.64+0x80], !P0 ;  /* 0x1d0800801cdd7fae */ /* 0x0007e2000c101d48 */
[----:B------:R-:W-:Y:S01]  /*2050*/  LEA R22, P0, R22, R28, 0x1 ;  /* 0x0000001c16167211 */ /* 0x000fe200078008ff */
[----:B-----5:R-:W-:Y:S01]  /*2060*/  CS2R R32, SRZ ;  /* 0x0000000000207805 */ /* 0x020fe2000001ff00 */
[----:B------:R-:W-:-:S02]  /*2070*/  UMOV UR4, URZ ;  /* 0x0000003f00047c82 */ /* 0x000fc40008000000 */
[----:B------:R-:W-:Y:S01]  /*2080*/  LEA.HI.X R23, R17, R29, R12, 0x1, P0 ;  /* 0x0000001d11177211 */ /* 0x000fe200000f0c0c */
[C---:B------:R-:W-:Y:S01]  /*2090*/  IMAD R17, R11.reuse, c[0x0][0x288], RZ ;  /* 0x0000a2000b117a24 */ /* 0x040fe200078e02ff */
[----:B------:R-:W-:Y:S01]  /*20a0*/  ISETP.LT.OR P0, PT, R2, 0x1, P2 ;  /* 0x000000010200780c */ /* 0x000fe20001701670 */
[----:B------:R-:W-:Y:S01]  /*20b0*/  IMAD R11, R11, c[0x0][0x238], RZ ;  /* 0x00008e000b0b7a24 */ /* 0x000fe200078e02ff */
[-C--:B------:R-:W-:Y:S01]  /*20c0*/  LEA.HI R12, R18, R219.reuse, RZ, 0x4 ;  /* 0x000000db120c7211 */ /* 0x080fe200078f20ff */
[----:B------:R-:W-:Y:S01]  /*20d0*/  IMAD R238, R0, c[0x0][0x28c], R17 ;  /* 0x0000a30000ee7a24 */ /* 0x000fe200078e0211 */
[----:B--2---:R-:W-:Y:S01]  /*20e0*/  LEA.HI R14, R18, R219, RZ, 0x2 ;  /* 0x000000db120e7211 */ /* 0x004fe200078f10ff */
[----:B------:R-:W-:Y:S01]  /*20f0*/  IMAD R16, R0, c[0x0][0x23c], R11 ;  /* 0x00008f0000107a24 */ /* 0x000fe200078e020b */
[----:B------:R-:W-:Y:S01]  /*2100*/  SHF.R.S32.HI R11, RZ, 0x4, R12 ;  /* 0x00000004ff0b7819 */ /* 0x000fe2000001140c */
[----:B------:R-:W-:Y:S01]  /*2110*/  IMAD.IADD R239, R27, 0x1, R238 ;  /* 0x000000011bef7824 */ /* 0x000fe200078e02ee */
[----:B------:R-:W-:Y:S01]  /*2120*/  SHF.R.S32.HI R19, RZ, 0x2, R14 ;  /* 0x00000002ff137819 */ /* 0x000fe2000001140e */
[----:B------:R-:W-:Y:S01]  /*2130*/  IMAD.MOV.U32 R238, RZ, RZ, R26 ;  /* 0x000000ffffee7224 */ /* 0x000fe200078e001a */
[----:B------:R-:W-:Y:S01]  /*2140*/  LEA.HI R17, R12, R11, RZ, 0x1 ;  /* 0x0000000b0c117211 */ /* 0x000fe200078f08ff */
[----:B------:R-:W-:Y:S01]  /*2150*/  CS2R R30, SRZ ;  /* 0x00000000001e7805 */ /* 0x000fe2000001ff00 */
[----:B------:R-:W-:Y:S01]  /*2160*/  SHF.R.S32.HI R0, RZ, 0x1f, R14 ;  /* 0x0000001fff007819 */ /* 0x000fe2000001140e */
[----:B------:R3:W-:Y:S01]  /*2170*/  LDGSTS.E.BYPASS.LTC128B.128 [R221+0x1f080], [R28.64+0x100], !P0 ;  /* 0x1f0801001cdd7fae */ /* 0x0007e2000c101d48 */
[----:B------:R-:W-:Y:S01]  /*2180*/  ISETP.LT.OR P0, PT, R2, 0x21, P5 ;  /* 0x000000210200780c */ /* 0x000fe20002f01670 */
[----:B------:R-:W-:Y:S01]  /*2190*/  IMAD.WIDE.U32 R238, R230, c[0x0][0x290], R238 ;  /* 0x0000a400e6ee7a25 */ /* 0x000fe200078e00ee */
[----:B------:R-:W-:Y:S01]  /*21a0*/  ISETP.GE.AND P5, PT, R20, c[0x0][0x1fc], PT ;  /* 0x00007f0014007a0c */ /* 0x000fe20003fa6270 */
[----:B------:R-:W-:Y:S01]  /*21b0*/  UMOV UR13, 0x1 ;  /* 0x00000001000d7882 */ /* 0x000fe20000000000 */
[----:B------:R-:W-:Y:S01]  /*21c0*/  LEA.HI R20, R18, R219, RZ, 0x5 ;  /* 0x000000db12147211 */ /* 0x000fe200078f28ff */
[----:B------:R-:W-:Y:S01]  /*21d0*/  IMAD.IADD R216, R239, 0x1, R21 ;  /* 0x00000001efd87824 */ /* 0x000fe200078e0215 */
[----:B------:R-:W-:-:S02]  /*21e0*/  LEA.HI R0, R0, R19, RZ, 0x3 ;  /* 0x0000001300007211 */ /* 0x000fc400078f18ff */
[----:B------:R-:W-:Y:S02]  /*21f0*/  LOP3.LUT R14, R14, 0x3ffffffc, RZ, 0xc0, !PT ;  /* 0x3ffffffc0e0e7812 */ /* 0x000fe400078ec0ff */
[----:B------:R-:W-:Y:S02]  /*2200*/  LOP3.LUT R0, R0, 0xfffffff8, RZ, 0xc0, !PT ;  /* 0xfffffff800007812 */ /* 0x000fe400078ec0ff */
[----:B------:R-:W-:Y:S01]  /*2210*/  LOP3.LUT R12, R12, 0xfffffff0, RZ, 0xc0, !PT ;  /* 0xfffffff00c0c7812 */ /* 0x000fe200078ec0ff */
[----:B------:R1:W-:Y:S01]  /*2220*/  LDGSTS.E.BYPASS.LTC128B.128 [R221+0x1c080], [R22.64], !P0 ;  /* 0x1c08000016dd7fae */ /* 0x0003e2000c101d48 */
[----:B------:R-:W-:Y:S01]  /*2230*/  ISETP.LT.OR P0, PT, R2, 0x21, P2 ;  /* 0x000000210200780c */ /* 0x000fe20001701670 */
[----:B------:R-:W-:Y:S01]  /*2240*/  IMAD.IADD R0, R19, 0x1, -R0 ;  /* 0x0000000113007824 */ /* 0x000fe200078e0a00 */
[----:B------:R-:W-:Y:S01]  /*2250*/  LOP3.LUT R2, R17, 0xfffffffe, RZ, 0xc0, !PT ;  /* 0xfffffffe11027812 */ /* 0x000fe200078ec0ff */
[----:B------:R-:W-:Y:S01]  /*2260*/  IMAD.IADD R17, R25, 0x1, R16 ;  /* 0x0000000119117824 */ /* 0x000fe200078e0210 */
[----:B------:R1:W-:Y:S01]  /*2270*/  LDGSTS.E.BYPASS.LTC128B.128 [R221+0x1e080], [R22.64+0x80], !P1 ;  /* 0x1e08008016dd7fae */ /* 0x0003e2000c901d48 */
[----:B------:R-:W-:Y:S01]  /*2280*/  IMAD.MOV.U32 R16, RZ, RZ, R24 ;  /* 0x000000ffff107224 */ /* 0x000fe200078e0018 */
[----:B------:R-:W-:Y:S01]  /*2290*/  SHF.R.S32.HI R24, RZ, 0x1f, R20 ;  /* 0x0000001fff187819 */ /* 0x000fe20000011414 */
[----:B------:R-:W-:Y:S01]  /*22a0*/  IMAD.IADD R2, R11, 0x1, -R2 ;  /* 0x000000010b027824 */ /* 0x000fe200078e0a02 */
[----:B------:R-:W-:Y:S01]  /*22b0*/  SHF.R.S32.HI R11, RZ, 0x5, R20 ;  /* 0x00000005ff0b7819 */ /* 0x000fe20000011414 */
[----:B------:R-:W-:Y:S01]  /*22c0*/  IMAD.SHL.U32 R19, R0, 0x10, RZ ;  /* 0x0000001000137824 */ /* 0x000fe200078e00ff */
[----:B------:R-:W-:Y:S01]  /*22d0*/  ISETP.GE.AND P1, PT, R7, c[0x0][0x1fc], PT ;  /* 0x00007f0007007a0c */ /* 0x000fe20003f26270 */
[----:B------:R-:W-:Y:S01]  /*22e0*/  IMAD.IADD R14, R219, 0x1, -R14 ;  /* 0x00000001db0e7824 */ /* 0x000fe200078e0a0e */
[----:B------:R-:W-:Y:S01]  /*22f0*/  LEA.HI R18, R24, R11, RZ, 0x2 ;  /* 0x0000000b18127211 */ /* 0x000fe200078f10ff */
[----:B------:R1:W-:Y:S01]  /*2300*/  LDGSTS.E.BYPASS.LTC128B.128 [R221+0x20080], [R22.64+0x100], !P0 ;  /* 0x2008010016dd7fae */ /* 0x0003e2000c101d48 */
[----:B------:R-:W-:Y:S01]  /*2310*/  SEL R7, RZ, 0x1, P5 ;  /* 0x00000001ff077807 */ /* 0x000fe20002800000 */
[----:B------:R-:W-:Y:S01]  /*2320*/  IMAD.WIDE.U32 R230, R230, c[0x0][0x240], R16 ;  /* 0x00009000e6e67a25 */ /* 0x000fe200078e0010 */
[----:B------:R-:W-:Y:S01]  /*2330*/  LOP3.LUT R18, R18, 0xfffffffc, RZ, 0xc0, !PT ;  /* 0xfffffffc12127812 */ /* 0x000fe200078ec0ff */
[----:B---3--:R-:W-:Y:S01]  /*2340*/  CS2R R28, SRZ ;  /* 0x00000000001c7805 */ /* 0x008fe2000001ff00 */
[----:B------:R-:W-:Y:S01]  /*2350*/  ISETP.NE.AND P5, PT, R9, RZ, PT ;  /* 0x000000ff0900720c */ /* 0x000fe20003fa5270 */
[----:B------:R-:W-:Y:S01]  /*2360*/  IMAD.SHL.U32 R217, R2, 0x8, RZ ;  /* 0x0000000802d97824 */ /* 0x000fe200078e00ff */
[----:B------:R-:W-:Y:S01]  /*2370*/  IADD3 R15, P0, R15, R238, RZ ;  /* 0x000000ee0f0f7210 */ /* 0x000fe20007f1e0ff */
[----:B------:R-:W-:Y:S01]  /*2380*/  IMAD.IADD R9, R11, 0x1, -R18 ;  /* 0x000000010b097824 */ /* 0x000fe200078e0a12 */
[----:B------:R-:W-:Y:S01]  /*2390*/  ISETP.GE.AND P2, PT, R10, c[0x0][0x1fc], PT ;  /* 0x00007f000a007a0c */ /* 0x000fe20003f46270 */
[----:B------:R-:W-:Y:S01]  /*23a0*/  IMAD.IADD R237, R231, 0x1, R237 ;  /* 0x00000001e7ed7824 */ /* 0x000fe200078e02ed */
[----:B------:R-:W-:Y:S01]  /*23b0*/  LOP3.LUT R20, R20, 0xffffffe0, RZ, 0xc0, !PT ;  /* 0xffffffe014147812 */ /* 0x000fe200078ec0ff */
[C---:B------:R-:W-:Y:S01]  /*23c0*/  IMAD.SHL.U32 R21, R9.reuse, 0x100, RZ ;  /* 0x0000010009157824 */ /* 0x040fe200078e00ff */
[----:B------:R-:W-:Y:S01]  /*23d0*/  LEA.HI R18, R9, R9, RZ, 0x1 ;  /* 0x0000000909127211 */ /* 0x000fe200078f08ff */
[----:B------:R-:W-:Y:S01]  /*23e0*/  IMAD.X R24, R13, 0x1, R216, P0 ;  /* 0x000000010d187824 */ /* 0x000fe200000e06d8 */
[----:B------:R-:W-:-:S02]  /*23f0*/  LEA R26, P0, R15, c[0x0][0x280], 0x2 ;  /* 0x0000a0000f1a7a11 */ /* 0x000fc400078010ff */
[----:B------:R-:W-:Y:S01]  /*2400*/  LOP3.LUT R217, R217, 0x8, RZ, 0xc0, !PT ;  /* 0x00000008d9d97812 */ /* 0x000fe200078ec0ff */
[----:B------:R-:W-:Y:S01]  /*2410*/  IMAD.SHL.U32 R18, R18, 0x100, RZ ;  /* 0x0000010012127824 */ /* 0x000fe200078e00ff */
[----:B------:R-:W-:Y:S01]  /*2420*/  LEA.HI.X R27, R15, c[0x0][0x284], R24, 0x2, P0 ;  /* 0x0000a1000f1b7a11 */ /* 0x000fe200000f1418 */
[----:B------:R-:W-:Y:S01]  /*2430*/  @!P3 IMAD.SHL.U32 R15, R219, 0x10, RZ ;  /* 0x00000010db0fb824 */ /* 0x000fe200078e00ff */
[----:B------:R-:W-:Y:S01]  /*2440*/  LOP3.LUT P0, RZ, R0, 0x1, RZ, 0xc0, !PT ;  /* 0x0000000100ff7812 */ /* 0x000fe2000780c0ff */
[----:B------:R-:W-:Y:S01]  /*2450*/  IMAD.SHL.U32 R0, R11, 0x100, RZ ;  /* 0x000001000b007824 */ /* 0x000fe200078e00ff */
[----:B------:R-:W-:Y:S01]  /*2460*/  LOP3.LUT R13, R18, 0x7ffffe00, RZ, 0xc0, !PT ;  /* 0x7ffffe00120d7812 */ /* 0x000fe200078ec0ff */
[----:B------:R-:W-:Y:S01]  /*2470*/  IMAD.SHL.U32 R11, R2, 0x20, RZ ;  /* 0x00000020020b7824 */ /* 0x000fe200078e00ff */
[----:B------:R2:W-:Y:S01]  /*2480*/  @!P3 LDGSTS.E.BYPASS.LTC128B.128 [R15+0x21280], [R26.64] ;  /* 0x212800001a0fbfae */ /* 0x0005e2000b901d48 */
[----:B------:R-:W-:Y:S02]  /*2490*/  LEA.HI R18, R213, R213, RZ, 0x1 ;  /* 0x000000d5d5127211 */ /* 0x000fe400078f08ff */
[----:B-1----:R-:W-:Y:S01]  /*24a0*/  LOP3.LUT R22, R210, 0x70, R19, 0xf8, !PT ;  /* 0x00000070d2167812 */ /* 0x002fe200078ef813 */
[----:B------:R-:W-:Y:S01]  /*24b0*/  IMAD R14, R14, 0x2, R13 ;  /* 0x000000020e0e7824 */ /* 0x000fe200078e020d */
[----:B------:R-:W-:Y:S01]  /*24c0*/  LOP3.LUT R18, R18, 0x1ffffffe, RZ, 0xc0, !PT ;  /* 0x1ffffffe12127812 */ /* 0x000fe200078ec0ff */
[C---:B------:R-:W-:Y:S01]  /*24d0*/  IMAD.IADD R13, R219.reuse, 0x1, -R12 ;  /* 0x00000001db0d7824 */ /* 0x040fe200078e0a0c */
[----:B------:R-:W-:Y:S01]  /*24e0*/  LOP3.LUT R21, R22, 0x100, R21, 0xf8, !PT ;  /* 0x0000010016157812 */ /* 0x000fe200078ef815 */
[----:B------:R-:W-:Y:S01]  /*24f0*/  IMAD.IADD R12, R219, 0x1, -R20 ;  /* 0x00000001db0c7824 */ /* 0x000fe200078e0a14 */
[----:B------:R-:W-:Y:S01]  /*2500*/  LOP3.LUT R11, R11, 0x20, RZ, 0xc0, !PT ;  /* 0x000000200b0b7812 */ /* 0x000fe200078ec0ff */
[----:B------:R-:W0:Y:S01]  /*2510*/  LDGDEPBAR ;  /* 0x00000000000079af */ /* 0x000e220000000000 */
[----:B------:R-:W-:-:S02]  /*2520*/  SHF.R.U32.HI R10, RZ, 0x3, R21 ;  /* 0x00000003ff0a7819 */ /* 0x000fc40000011615 */
[----:B------:R-:W-:Y:S01]  /*2530*/  SHF.R.S32.HI R19, RZ, 0x1f, R12 ;  /* 0x0000001fff137819 */ /* 0x000fe2000001140c */
[----:B------:R-:W0:Y:S01]  /*2540*/  LDGDEPBAR ;  /* 0x00000000000079af */ /* 0x000e220000000000 */
[----:B------:R-:W-:Y:S01]  /*2550*/  LOP3.LUT R21, R21, 0x28, R10, 0x78, !PT ;  /* 0x0000002815157812 */ /* 0x000fe200078e780a */
[----:B------:R-:W-:Y:S01]  /*2560*/  IMAD.SHL.U32 R10, R13, 0x10, RZ ;  /* 0x000000100d0a7824 */ /* 0x000fe200078e00ff */
[----:B------:R-:W-:Y:S02]  /*2570*/  SHF.R.S32.HI R208, RZ, 0x1f, R13 ;  /* 0x0000001fffd07819 */ /* 0x000fe4000001140d */
[----:B------:R-:W-:Y:S01]  /*2580*/  LOP3.LUT R6, R11, 0x18, R6, 0xf8, !PT ;  /* 0x000000180b067812 */ /* 0x000fe200078ef806 */
[----:B------:R-:W-:Y:S01]  /*2590*/  IMAD.IADD R21, R14, 0x1, R21 ;  /* 0x000000010e157824 */ /* 0x000fe200078e0215 */
[----:B------:R-:W-:Y:S02]  /*25a0*/  LOP3.LUT R209, R10, 0xf0, RZ, 0xc0, !PT ;  /* 0x000000f00ad17812 */ /* 0x000fe400078ec0ff */
[----:B------:R-:W-:Y:S01]  /*25b0*/  LEA.HI R14, R19, R12, RZ, 0x2 ;  /* 0x0000000c130e7211 */ /* 0x000fe200078f10ff */
[----:B------:R-:W-:Y:S01]  /*25c0*/  IMAD.SHL.U32 R224, R21, 0x2, RZ ;  /* 0x0000000215e07824 */ /* 0x000fe200078e00ff */
[----:B------:R-:W-:-:S02]  /*25d0*/  LOP3.LUT R210, R209, R210, RZ, 0xfc, !PT ;  /* 0x000000d2d1d27212 */ /* 0x000fc400078efcff */
[----:B------:R-:W-:Y:S01]  /*25e0*/  LOP3.LUT R209, R209, 0x100, R0, 0xf8, !PT ;  /* 0x00000100d1d17812 */ /* 0x000fe200078ef800 */
[----:B--2---:R-:W-:Y:S01]  /*25f0*/  IMAD.SHL.U32 R15, R9, 0x10, RZ ;  /* 0x00000010090f7824 */ /* 0x004fe200078e00ff */
[C---:B------:R-:W-:Y:S02]  /*2600*/  IADD3 R0, R224.reuse, 0x21480, RZ ;  /* 0x00021480e0007810 */ /* 0x040fe40007ffe0ff */
[----:B------:R-:W-:Y:S02]  /*2610*/  IADD3 R220, R224, 0x215a0, RZ ;  /* 0x000215a0e0dc7810 */ /* 0x000fe40007ffe0ff */
[----:B------:R-:W-:Y:S01]  /*2620*/  @P0 IADD3 R220, R0, 0xe0, RZ ;  /* 0x000000e000dc0810 */ /* 0x000fe20007ffe0ff */
[----:B------:R-:W-:Y:S01]  /*2630*/  IMAD.SHL.U32 R0, R8, 0x40, RZ ;  /* 0x0000004008007824 */ /* 0x000fe200078e00ff */
[----:B------:R-:W-:Y:S02]  /*2640*/  LEA.HI R208, R208, R13, RZ, 0x3 ;  /* 0x0000000dd0d07211 */ /* 0x000fe400078f18ff */
[----:B------:R-:W-:-:S02]  /*2650*/  LOP3.LUT R5, R14, 0x7ffffffc, RZ, 0xc0, !PT ;  /* 0x7ffffffc0e057812 */ /* 0x000fc400078ec0ff */
[----:B------:R-:W-:Y:S02]  /*2660*/  SEL R10, RZ, 0xffffffff, P1 ;  /* 0xffffffffff0a7807 */ /* 0x000fe40000800000 */
[----:B------:R-:W-:Y:S01]  /*2670*/  LOP3.LUT P0, RZ, R8, 0x2, RZ, 0xc0, !PT ;  /* 0x0000000208ff7812 */ /* 0x000fe2000780c0ff */
[----:B------:R-:W-:Y:S01]  /*2680*/  IMAD.IADD R12, R12, 0x1, -R5 ;  /* 0x000000010c0c7824 */ /* 0x000fe200078e0a05 */
[----:B------:R-:W-:Y:S01]  /*2690*/  LOP3.LUT P1, RZ, R8, 0x4, RZ, 0xc0, !PT ;  /* 0x0000000408ff7812 */ /* 0x000fe2000782c0ff */
[----:B------:R-:W-:Y:S01]  /*26a0*/  IMAD.SHL.U32 R10, R10, 0x2, RZ ;  /* 0x000000020a0a7824 */ /* 0x000fe200078e00ff */
[C---:B------:R-:W-:Y:S01]  /*26b0*/  LOP3.LUT R8, R208.reuse, 0xfffffff8, RZ, 0xc0, !PT ;  /* 0xfffffff8d0087812 */ /* 0x040fe200078ec0ff */
[----:B------:R-:W-:Y:S01]  /*26c0*/  IMAD.SHL.U32 R208, R208, 0x40, RZ ;  /* 0x00000040d0d07824 */ /* 0x000fe200078e00ff */
[----:B------:R-:W-:Y:S02]  /*26d0*/  LOP3.LUT R0, R0, 0x1c0, RZ, 0xc0, !PT ;  /* 0x000001c000007812 */ /* 0x000fe400078ec0ff */
[----:B------:R-:W-:Y:S01]  /*26e0*/  LEA.HI.SX32 R225, R14, R15, 0x1e ;  /* 0x0000000f0ee17211 */ /* 0x000fe200078ff2ff */
[----:B------:R-:W-:Y:S01]  /*26f0*/  IMAD.IADD R8, R13, 0x1, -R8 ;  /* 0x000000010d087824 */ /* 0x000fe200078e0a08 */
[----:B------:R-:W-:-:S02]  /*2700*/  LOP3.LUT R5, R0, 0x8, R215, 0xf8, !PT ;  /* 0x0000000800057812 */ /* 0x000fc400078ef8d7 */
[----:B------:R-:W-:Y:S02]  /*2710*/  LOP3.LUT R16, R0, 0x30, R15, 0xf8, !PT ;  /* 0x0000003000107812 */ /* 0x000fe400078ef80f */
[----:B------:R-:W-:Y:S02]  /*2720*/  SHF.R.U32.HI R0, RZ, 0x3, R0 ;  /* 0x00000003ff007819 */ /* 0x000fe40000011600 */
[----:B------:R-:W-:Y:S02]  /*2730*/  SEL R206, R214, 0xfffffff0, !P0 ;  /* 0xfffffff0d6ce7807 */ /* 0x000fe40004000000 */
[----:B------:R-:W-:Y:S01]  /*2740*/  LOP3.LUT R14, R5, R0, RZ, 0x3c, !PT ;  /* 0x00000000050e7212 */ /* 0x000fe200078e3cff */
[----:B------:R-:W-:Y:S01]  /*2750*/  IMAD.IADD R5, R213, 0x1, -R18 ;  /* 0x00000001d5057824 */ /* 0x000fe200078e0a12 */
[----:B------:R-:W-:Y:S02]  /*2760*/  SEL R204, R212, 0xffffffe0, !P1 ;  /* 0xffffffe0d4cc7807 */ /* 0x000fe40004800000 */
[C---:B------:R-:W-:Y:S01]  /*2770*/  LOP3.LUT P1, RZ, R8.reuse, 0x4, RZ, 0xc0, !PT ;  /* 0x0000000408ff7812 */ /* 0x040fe2000782c0ff */
[----:B------:R-:W-:Y:S01]  /*2780*/  IMAD R5, R5, 0x4, R12 ;  /* 0x0000000405057824 */ /* 0x000fe200078e020c */
[C---:B------:R-:W-:Y:S01]  /*2790*/  LOP3.LUT P0, RZ, R8.reuse, 0x2, RZ, 0xc0, !PT ;  /* 0x0000000208ff7812 */ /* 0x040fe2000780c0ff */
[----:B------:R-:W-:Y:S01]  /*27a0*/  IMAD.SHL.U32 R8, R8, 0x40, RZ ;  /* 0x0000004008087824 */ /* 0x000fe200078e00ff */
[----:B------:R-:W-:Y:S01]  /*27b0*/  SHF.R.U32.HI R12, RZ, 0x3, R209 ;  /* 0x00000003ff0c7819 */ /* 0x000fe200000116d1 */
[----:B------:R-:W-:Y:S01]  /*27c0*/  IMAD R213, R213, 0x200, R14 ;  /* 0x00000200d5d57824 */ /* 0x000fe200078e020e */
[----:B------:R-:W-:Y:S01]  /*27d0*/  LOP3.LUT R10, R10, 0x2, R7, 0xe2, !PT ;  /* 0x000000020a0a7812 */ /* 0x000fe200078ee207 */
[----:B------:R-:W-:Y:S01]  /*27e0*/  IMAD.SHL.U32 R5, R5, 0x2, RZ ;  /* 0x0000000205057824 */ /* 0x000fe200078e00ff */
[----:B------:R-:W-:Y:S01]  /*27f0*/  LOP3.LUT R8, R8, 0x1c0, RZ, 0xc0, !PT ;  /* 0x000001c008087812 */ /* 0x000fe200078ec0ff */
[----:B------:R-:W-:Y:S01]  /*2800*/  IMAD.SHL.U32 R213, R213, 0x2, RZ ;  /* 0x00000002d5d57824 */ /* 0x000fe200078e00ff */
[----:B------:R-:W-:Y:S01]  /*2810*/  LOP3.LUT R12, R12, 0x38, RZ, 0xc0, !PT ;  /* 0x000000380c0c7812 */ /* 0x000fe200078ec0ff */
[----:B------:R-:W-:Y:S01]  /*2820*/  IMAD.IADD R247, R222, 0x1, -R5 ;  /* 0x00000001def77824 */ /* 0x000fe200078e0a05 */
[----:B------:R-:W-:Y:S01]  /*2830*/  SHF.R.U32.HI R7, RZ, 0x3, R8 ;  /* 0x00000003ff077819 */ /* 0x000fe20000011608 */
[----:B------:R-:W-:Y:S01]  /*2840*/  IMAD R206, R206, 0x2, R213 ;  /* 0x00000002cece7824 */ /* 0x000fe200078e02d5 */
[----:B------:R-:W-:Y:S01]  /*2850*/  LOP3.LUT R215, R16, 0x8, R215, 0xf8, !PT ;  /* 0x0000000810d77812 */ /* 0x000fe200078ef8d7 */
[----:B------:R-:W-:Y:S01]  /*2860*/  IMAD R205, R204, 0x2, R213 ;  /* 0x00000002cccd7824 */ /* 0x000fe200078e02d5 */
[----:B------:R-:W-:Y:S01]  /*2870*/  LOP3.LUT R208, R208, 0xfffffe00, RZ, 0xc0, !PT ;  /* 0xfffffe00d0d07812 */ /* 0x000fe200078ec0ff */
[----:B------:R-:W-:Y:S01]  /*2880*/  IMAD R204, R204, 0x2, R206 ;  /* 0x00000002cccc7824 */ /* 0x000fe200078e02ce */
[----:B------:R-:W-:-:S02]  /*2890*/  LOP3.LUT R209, R12, R209, R217, 0x1e, !PT ;  /* 0x000000d10cd17212 */ /* 0x000fc400078e1ed9 */
[----:B------:R-:W-:Y:S02]  /*28a0*/  LOP3.LUT R217, R7, R8, R217, 0x1e, !PT ;  /* 0x0000000807d97212 */ /* 0x000fe400078e1ed9 */
[----:B------:R-:W-:Y:S01]  /*28b0*/  LOP3.LUT R215, R215, R0, RZ, 0x3c, !PT ;  /* 0x00000000d7d77212 */ /* 0x000fe200078e3cff */
[----:B------:R-:W-:Y:S01]  /*28c0*/  IMAD R0, R9, 0x400, R208 ;  /* 0x0000040009007824 */ /* 0x000fe200078e02d0 */
[----:B------:R-:W-:Y:S02]  /*28d0*/  LOP3.LUT R7, R7, R6, R8, 0x1e, !PT ;  /* 0x0000000607077212 */ /* 0x000fe400078e1e08 */
[----:B------:R-:W-:Y:S01]  /*28e0*/  LOP3.LUT P3, RZ, R13, 0x2, RZ, 0xc0, !PT ;  /* 0x000000020dff7812 */ /* 0x000fe2000786c0ff */
[----:B------:R-:W-:Y:S01]  /*28f0*/  IMAD.IADD R217, R0, 0x1, R217 ;  /* 0x0000000100d97824 */ /* 0x000fe200078e02d9 */
[----:B------:R-:W-:Y:S01]  /*2900*/  LOP3.LUT R208, R7, R208, RZ, 0xfc, !PT ;  /* 0x000000d007d07212 */ /* 0x000fe200078efcff */
[----:B------:R-:W-:Y:S01]  /*2910*/  IMAD.IADD R7, R222, 0x1, R3 ;  /* 0x00000001de077824 */ /* 0x000fe200078e0203 */
[----:B------:R-:W-:Y:S01]  /*2920*/  SEL R214, R214, 0xfffffff0, !P0 ;  /* 0xfffffff0d6d67807 */ /* 0x000fe20004000000 */
[----:B------:R-:W-:Y:S01]  /*2930*/  IMAD.SHL.U32 R13, R13, 0x2, RZ ;  /* 0x000000020d0d7824 */ /* 0x000fe200078e00ff */
[----:B------:R-:W-:Y:S01]  /*2940*/  ISETP.LE.AND P0, PT, R250, c[0x0][0x2a8], PT ;  /* 0x0000aa00fa007a0c */ /* 0x000fe20003f03270 */
[----:B------:R-:W-:Y:S01]  /*2950*/  IMAD R215, R2, 0x200, R215 ;  /* 0x0000020002d77824 */ /* 0x000fe200078e02d7 */
[----:B------:R-:W-:Y:S01]  /*2960*/  IADD3 R2, -R228, 0x1, R7 ;  /* 0x00000001e4027810 */ /* 0x000fe20007ffe107 */
[----:B------:R-:W-:Y:S01]  /*2970*/  IMAD.SHL.U32 R211, R217, 0x2, RZ ;  /* 0x00000002d9d37824 */ /* 0x000fe200078e00ff */
[----:B------:R-:W-:Y:S01]  /*2980*/  LOP3.LUT R210, R210, 0x18, R13, 0x78, !PT ;  /* 0x00000018d2d27812 */ /* 0x000fe200078e780d */
[----:B------:R-:W-:Y:S01]  /*2990*/  IMAD.MOV.U32 R0, RZ, RZ, 0x120 ;  /* 0x00000120ff007424 */ /* 0x000fe200078e00ff */
[----:B------:R-:W-:Y:S01]  /*29a0*/  SEL R212, R212, 0xffffffe0, !P1 ;  /* 0xffffffe0d4d47807 */ /* 0x000fe20004800000 */
[--C-:B------:R-:W-:Y:S01]  /*29b0*/  IMAD.IADD R2, R2, 0x1, -R5.reuse ;  /* 0x0000000102027824 */ /* 0x100fe200078e0a05 */
[----:B------:R-:W-:Y:S01]  /*29c0*/  IADD3 R211, R211, 0x1b080, RZ ;  /* 0x0001b080d3d37810 */ /* 0x000fe20007ffe0ff */
[----:B------:R-:W-:Y:S01]  /*29d0*/  IMAD.SHL.U32 R210, R210, 0x2, RZ ;  /* 0x00000002d2d27824 */ /* 0x000fe200078e00ff */
[----:B------:R-:W-:Y:S01]  /*29e0*/  SEL R3, R0, 0xe0, !P3 ;  /* 0x000000e000037807 */ /* 0x000fe20005800000 */
[----:B------:R-:W-:Y:S01]  /*29f0*/  IMAD.IADD R246, R7, 0x1, -R5 ;  /* 0x0000000107f67824 */ /* 0x000fe200078e0a05 */
[----:B------:R-:W-:Y:S01]  /*2a00*/  SEL R223, RZ, 0x4, P2 ;  /* 0x00000004ffdf7807 */ /* 0x000fe20001000000 */
[----:B------:R-:W-:Y:S01]  /*2a10*/  IMAD R211, R212, 0x2, R211 ;  /* 0x00000002d4d37824 */ /* 0x000fe200078e02d3 */
[----:B------:R-:W-:Y:S01]  /*2a20*/  LEA R209, R209, 0x23c80, 0x1 ;  /* 0x00023c80d1d17811 */ /* 0x000fe200078e08ff */
[----:B------:R-:W-:Y:S01]  /*2a30*/  IMAD R0, R3, 0x2, R210 ;  /* 0x0000000203007824 */ /* 0x000fe200078e02d2 */
[----:B------:R-:W-:Y:S01]  /*2a40*/  LOP3.LUT R223, R10, R223, RZ, 0xfc, !PT ;  /* 0x000000df0adf7212 */ /* 0x000fe200078efcff */
[C---:B------:R-:W-:Y:S01]  /*2a50*/  IMAD.IADD R212, R217.reuse, 0x1, R212 ;  /* 0x00000001d9d47824 */ /* 0x040fe200078e02d4 */
[C---:B------:R-:W-:Y:S01]  /*2a60*/  IADD3 R249, R2.reuse, c[0x0][0x2a4], RZ ;  /* 0x0000a90002f97a10 */ /* 0x040fe20007ffe0ff */
[----:B------:R-:W-:Y:S01]  /*2a70*/  IMAD.IADD R207, R217, 0x1, R214 ;  /* 0x00000001d9cf7824 */ /* 0x000fe200078e02d6 */
[----:B------:R-:W-:-:S02]  /*2a80*/  IADD3 R248, R2, UR6, RZ ;  /* 0x0000000602f87c10 */ /* 0x000fc4000fffe0ff */
[----:B------:R-:W-:Y:S02]  /*2a90*/  LEA R208, R208, 0x80, 0x1 ;  /* 0x00000080d0d07811 */ /* 0x000fe400078e08ff */
[----:B------:R-:W-:Y:S02]  /*2aa0*/  @P0 LOP3.LUT R4, R4, 0x1, RZ, 0xfc, !PT ;  /* 0x0000000104040812 */ /* 0x000fe400078efcff */
.L_x_963:
[----:B------:R-:W-:Y:S04]  /*2ab0*/  DEPBAR.LE SB0, 0x1 ;  /* 0x000080400000791a */ /* 0x000fe80000000000 */
[----:B------:R-:W-:Y:S01]  /*2ac0*/  BAR.SYNC.DEFER_BLOCKING 0x0 ;  /* 0x0000000000007b1d */ /* 0x000fe20000010000 */
[----:B------:R-:W-:Y:S01]  /*2ad0*/  MOV R2, UR4 ;  /* 0x0000000400027c02 */ /* 0x000fe20008000f00 */
[----:B------:R-:W-:Y:S01]  /*2ae0*/  IMAD.U32 R174, RZ, RZ, UR4 ;  /* 0x00000004ffae7e24 */ /* 0x000fe2000f8e00ff */
[----:B------:R-:W-:Y:S01]  /*2af0*/  MOV R95, UR4 ;  /* 0x00000004005f7c02 */ /* 0x000fe20008000f00 */
[----:B------:R-:W-:Y:S01]  /*2b00*/  IMAD.U32 R104, RZ, RZ, UR4 ;  /* 0x00000004ff687e24 */ /* 0x000fe2000f8e00ff */
[----:B------:R-:W-:Y:S01]  /*2b10*/  ISETP.LE.AND P1, PT, R250, c[0x0][0x2a8], PT ;  /* 0x0000aa00fa007a0c */ /* 0x000fe20003f23270 */
[----:B------:R-:W-:Y:S01]  /*2b20*/  IMAD R2, R2, 0x3000, R217 ;  /* 0x0000300002027824 */ /* 0x000fe200078e02d9 */
[----:B------:R-:W-:Y:S01]  /*2b30*/  LEA R176, R174, R225, 0x6 ;  /* 0x000000e1aeb07211 */ /* 0x000fe200078e30ff */
[----:B------:R-:W-:Y:S01]  /*2b40*/  IMAD R102, R95, 0x3000, R214 ;  /* 0x000030005f667824 */ /* 0x000fe200078e02d6 */
[----:B------:R-:W-:Y:S01]  /*2b50*/  MOV R252, R251 ;  /* 0x000000fb00fc7202 */ /* 0x000fe20000000f00 */
[----:B------:R-:W-:Y:S02]  /*2b60*/  IMAD.SHL.U32 R172, R2, 0x2, RZ ;  /* 0x0000000202ac7824 */ /* 0x000fe400078e00ff */
[--C-:B------:R-:W-:Y:S02]  /*2b70*/  IMAD.IADD R97, R217, 0x1, R102.reuse ;  /* 0x00000001d9617824 */ /* 0x100fe400078e0266 */
[----:B------:R-:W-:Y:S02]  /*2b80*/  IMAD.IADD R102, R212, 0x1, R102 ;  /* 0x00000001d4667824 */ /* 0x000fe400078e0266 */
[----:B------:R-:W-:Y:S01]  /*2b90*/  IMAD R104, R104, 0x3000, R207 ;  /* 0x0000300068687824 */ /* 0x000fe200078e02cf */
[----:B------:R-:W-:Y:S01]  /*2ba0*/  SHF.L.U32 R96, R97, 0x1, RZ ;  /* 0x0000000161607819 */ /* 0x000fe200000006ff */
[----:B------:R-:W-:Y:S01]  /*2bb0*/  IMAD.SHL.U32 R180, R251, 0x40, RZ ;  /* 0x00000040fbb47824 */ /* 0x000fe200078e00ff */
[----:B------:R-:W-:Y:S02]  /*2bc0*/  SHF.L.U32 R110, R102, 0x1, RZ ;  /* 0x00000001666e7819 */ /* 0x000fe400000006ff */
[----:B------:R-:W-:Y:S02]  /*2bd0*/  SHF.L.U32 R173, R104, 0x1, RZ ;  /* 0x0000000168ad7819 */ /* 0x000fe400000006ff */
[----:B------:R-:W-:Y:S01]  /*2be0*/  IADD3 R177, R225, R180, RZ ;  /* 0x000000b4e1b17210 */ /* 0x000fe20007ffe0ff */
[----:B------:R-:W-:Y:S03]  /*2bf0*/  LDSM.16.M88.2 R2, [R213+0x80] ;  /* 0x00008000d502783b */ /* 0x000fe60000000100 */
[----:B------:R-:W-:Y:S01]  /*2c00*/  IADD3 R178, R248, R177, RZ ;  /* 0x000000b1f8b27210 */ /* 0x000fe20007ffe0ff */
[----:B------:R-:W1:Y:S01]  /*2c10*/  LDSM.16.M88.4 R24, [R172+0xf080] ;  /* 0x00f08000ac18783b */ /* 0x000e620000000200 */
[----:B------:R-:W-:Y:S03]  /*2c20*/  IMAD.IADD R179, R249, 0x1, R177 ;  /* 0x00000001f9b37824 */ /* 0x000fe600078e02b1 */
[----:B------:R-:W2:Y:S02]  /*2c30*/  LDSM.16.M88.2 R88, [R213+0x880] ;  /* 0x00088000d558783b */ /* 0x000ea40000000100 */
[----:B------:R-:W-:Y:S02]  /*2c40*/  IMNMX R179, R246, R179, PT ;  /* 0x000000b3f6b37217 */ /* 0x000fe40003800200 */
[----:B------:R-:W3:Y:S04]  /*2c50*/  LDSM.16.M88.2 R90, [R213+0x1080] ;  /* 0x00108000d55a783b */ /* 0x000ee80000000100 */
[----:B------:R-:W4:Y:S04]  /*2c60*/  LDSM.16.M88.2 R92, [R213+0x1880] ;  /* 0x00188000d55c783b */ /* 0x000f280000000100 */
[----:B------:R-:W5:Y:S04]  /*2c70*/  LDSM.16.M88.2 R94, [R213+0x2080] ;  /* 0x00208000d55e783b */ /* 0x000f680000000100 */
[----:B------:R-:W-:Y:S04]  /*2c80*/  LDSM.16.M88.2 R100, [R206+0x80] ;  /* 0x00008000ce64783b */ /* 0x000fe80000000100 */
[----:B------:R-:W4:Y:S04]  /*2c90*/  LDSM.16.M88.4 R96, [R96+0xf080] ;  /* 0x00f080006060783b */ /* 0x000f280000000200 */
[----:B------:R-:W-:Y:S04]  /*2ca0*/  LDSM.16.M88.2 R102, [R204+0x880] ;  /* 0x00088000cc66783b */ /* 0x000fe80000000100 */
[----:B------:R-:W-:Y:S04]  /*2cb0*/  LDSM.16.M88.2 R104, [R206+0x3880] ;  /* 0x00388000ce68783b */ /* 0x000fe80000000100 */
[----:B------:R-:W-:Y:S01]  /*2cc0*/  LDSM.16.M88.2 R106, [R206+0x4080] ;  /* 0x00408000ce6a783b */ /* 0x000fe20000000100 */
[C---:B-1----:R-:W-:Y:S03]  /*2cd0*/  HMMA.16816.F32 R4, R24.reuse, R2, RZ ;  /* 0x000000021804723c */ /* 0x042fe600000018ff */
[----:B------:R-:W1:Y:S04]  /*2ce0*/  LDSM.16.M88.2 R2, [R206+0x880] ;  /* 0x00088000ce02783b */ /* 0x000e680000000100 */
[----:B------:R-:W-:Y:S01]  /*2cf0*/  LDSM.16.M88.2 R108, [R206+0x4880] ;  /* 0x00488000ce6c783b */ /* 0x000fe20000000100 */
[C---:B--2---:R-:W-:Y:S03]  /*2d00*/  HMMA.16816.F32 R8, R24.reuse, R88, RZ ;  /* 0x000000581808723c */ /* 0x044fe600000018ff */
[----:B------:R-:W2:Y:S04]  /*2d10*/  LDSM.16.M88.2 R88, [R206+0x1080] ;  /* 0x00108000ce58783b */ /* 0x000ea80000000100 */
[----:B------:R-:W-:Y:S01]  /*2d20*/  LDS R175, [R176.X4+0x21080] ;  /* 0x02108000b0af7984 */ /* 0x000fe20000004800 */
[C---:B---3--:R-:W-:Y:S03]  /*2d30*/  HMMA.16816.F32 R12, R24.reuse, R90, RZ ;  /* 0x0000005a180c723c */ /* 0x048fe600000018ff */
[----:B------:R-:W3:Y:S04]  /*2d40*/  LDSM.16.M88.2 R90, [R206+0x1880] ;  /* 0x00188000ce5a783b */ /* 0x000ee80000000100 */
[----:B------:R-:W-:Y:S01]  /*2d50*/  LDS R174, [R176.X4+0x210a0] ;  /* 0x0210a000b0ae7984 */ /* 0x000fe20000004800 */
[C---:B----4-:R-:W-:Y:S07]  /*2d60*/  HMMA.16816.F32 R16, R24.reuse, R92, RZ ;  /* 0x0000005c1810723c */ /* 0x050fee00000018ff */
[----:B------:R-:W-:Y:S01]  /*2d70*/  IMAD.U32 R93, RZ, RZ, UR4 ;  /* 0x00000004ff5d7e24 */ /* 0x000fe2000f8e00ff */
[----:B-----5:R-:W-:Y:S01]  /*2d80*/  HMMA.16816.F32 R20, R24, R94, RZ ;  /* 0x0000005e1814723c */ /* 0x020fe200000018ff */
[----:B------:R-:W4:Y:S03]  /*2d90*/  LDSM.16.M88.2 R24, [R206+0x2080] ;  /* 0x00208000ce18783b */ /* 0x000f260000000100 */
[----:B------:R-:W-:Y:S01]  /*2da0*/  IMAD R93, R93, 0x3000, R212 ;  /* 0x000030005d5d7824 */ /* 0x000fe200078e02d4 */
[----:B------:R-:W-:Y:S03]  /*2db0*/  LDSM.16.M88.2 R26, [R205+0x80] ;  /* 0x00008000cd1a783b */ /* 0x000fe60000000100 */
[C---:B------:R-:W-:Y:S01]  /*2dc0*/  HMMA.16816.F32 R4, R96.reuse, R100, R4 ;  /* 0x000000646004723c */ /* 0x040fe20000001804 */
[----:B------:R-:W-:Y:S04]  /*2dd0*/  LDSM.16.M88.2 R100, [R204+0x80] ;  /* 0x00008000cc64783b */ /* 0x000fe80000000100 */
[----:B------:R-:W-:Y:S03]  /*2de0*/  SHF.L.U32 R111, R93, 0x1, RZ ;  /* 0x000000015d6f7819 */ /* 0x000fe600000006ff */
[C---:B-1----:R-:W-:Y:S01]  /*2df0*/  HMMA.16816.F32 R8, R96.reuse, R2, R8 ;  /* 0x000000026008723c */ /* 0x042fe20000001808 */
[----:B------:R-:W-:Y:S04]  /*2e00*/  LDSM.16.M88.2 R2, [R205+0x880] ;  /* 0x00088000cd02783b */ /* 0x000fe80000000100 */
[----:B------:R-:W1:Y:S03]  /*2e10*/  LDSM.16.M88.4 R92, [R111+0xf080] ;  /* 0x00f080006f5c783b */ /* 0x000e660000000200 */
[C---:B--2---:R-:W-:Y:S01]  /*2e20*/  HMMA.16816.F32 R12, R96.reuse, R88, R12 ;  /* 0x00000058600c723c */ /* 0x044fe2000000180c */
[----:B------:R-:W2:Y:S07]  /*2e30*/  LDSM.16.M88.2 R88, [R205+0x1080] ;  /* 0x00108000cd58783b */ /* 0x000eae0000000100 */
[C---:B---3--:R-:W-:Y:S01]  /*2e40*/  HMMA.16816.F32 R16, R96.reuse, R90, R16 ;  /* 0x0000005a6010723c */ /* 0x048fe20000001810 */
[----:B------:R-:W3:Y:S07]  /*2e50*/  LDSM.16.M88.2 R90, [R205+0x1880] ;  /* 0x00188000cd5a783b */ /* 0x000eee0000000100 */
[----:B----4-:R-:W-:Y:S01]  /*2e60*/  HMMA.16816.F32 R20, R96, R24, R20 ;  /* 0x000000186014723c */ /* 0x010fe20000001814 */
[----:B------:R-:W4:Y:S04]  /*2e70*/  LDSM.16.M88.2 R24, [R205+0x2080] ;  /* 0x00208000cd18783b */ /* 0x000f280000000100 */
[----:B------:R-:W5:Y:S03]  /*2e80*/  LDSM.16.M88.4 R96, [R110+0xf080] ;  /* 0x00f080006e60783b */ /* 0x000f660000000200 */
[C---:B-1----:R-:W-:Y:S01]  /*2e90*/  HMMA.16816.F32 R4, R92.reuse, R26, R4 ;  /* 0x0000001a5c04723c */ /* 0x042fe20000001804 */
[----:B------:R-:W1:Y:S07]  /*2ea0*/  LDSM.16.M88.2 R26, [R204+0x1080] ;  /* 0x00108000cc1a783b */ /* 0x000e6e0000000100 */
[C---:B------:R-:W-:Y:S01]  /*2eb0*/  HMMA.16816.F32 R8, R92.reuse, R2, R8 ;  /* 0x000000025c08723c */ /* 0x040fe20000001808 */
[----:B------:R-:W1:Y:S07]  /*2ec0*/  LDSM.16.M88.2 R2, [R204+0x1880] ;  /* 0x00188000cc02783b */ /* 0x000e6e0000000100 */
[C---:B--2---:R-:W-:Y:S01]  /*2ed0*/  HMMA.16816.F32 R12, R92.reuse, R88, R12 ;  /* 0x000000585c0c723c */ /* 0x044fe2000000180c */
[----:B------:R-:W2:Y:S07]  /*2ee0*/  LDSM.16.M88.2 R88, [R204+0x2080] ;  /* 0x00208000cc58783b */ /* 0x000eae0000000100 */
[C---:B---3--:R-:W-:Y:S01]  /*2ef0*/  HMMA.16816.F32 R16, R92.reuse, R90, R16 ;  /* 0x0000005a5c10723c */ /* 0x048fe20000001810 */
[----:B------:R-:W-:Y:S07]  /*2f00*/  LDSM.16.M88.2 R90, [R213+0x3080] ;  /* 0x00308000d55a783b */ /* 0x000fee0000000100 */
[----:B----4-:R-:W-:Y:S01]  /*2f10*/  HMMA.16816.F32 R20, R92, R24, R20 ;  /* 0x000000185c14723c */ /* 0x010fe20000001814 */
[----:B------:R-:W-:Y:S04]  /*2f20*/  LDSM.16.M88.2 R24, [R213+0x2880] ;  /* 0x00288000d518783b */ /* 0x000fe80000000100 */
[----:B------:R-:W3:Y:S03]  /*2f30*/  LDSM.16.M88.4 R92, [R172+0x11080] ;  /* 0x01108000ac5c783b */ /* 0x000ee60000000200 */
[C---:B-----5:R-:W-:Y:S01]  /*2f40*/  HMMA.16816.F32 R4, R96.reuse, R100, R4 ;  /* 0x000000646004723c */ /* 0x060fe20000001804 */
[----:B------:R-:W4:Y:S07]  /*2f50*/  LDSM.16.M88.2 R100, [R213+0x3880] ;  /* 0x00388000d564783b */ /* 0x000f2e0000000100 */
[C---:B------:R-:W-:Y:S01]  /*2f60*/  HMMA.16816.F32 R8, R96.reuse, R102, R8 ;  /* 0x000000666008723c */ /* 0x040fe20000001808 */
[----:B------:R-:W5:Y:S07]  /*2f70*/  LDSM.16.M88.2 R102, [R213+0x4080] ;  /* 0x00408000d566783b */ /* 0x000f6e0000000100 */
[C---:B-1----:R-:W-:Y:S01]  /*2f80*/  HMMA.16816.F32 R12, R96.reuse, R26, R12 ;  /* 0x0000001a600c723c */ /* 0x042fe2000000180c */
[----:B------:R-:W1:Y:S07]  /*2f90*/  LDSM.16.M88.2 R26, [R213+0x4880] ;  /* 0x00488000d51a783b */ /* 0x000e6e0000000100 */
[C---:B------:R-:W-:Y:S01]  /*2fa0*/  HMMA.16816.F32 R16, R96.reuse, R2, R16 ;  /* 0x000000026010723c */ /* 0x040fe20000001810 */
[----:B------:R-:W-:Y:S07]  /*2fb0*/  LDSM.16.M88.2 R2, [R206+0x2880] ;  /* 0x00288000ce02783b */ /* 0x000fee0000000100 */
[----:B--2---:R-:W-:Y:S01]  /*2fc0*/  HMMA.16816.F32 R20, R96, R88, R20 ;  /* 0x000000586014723c */ /* 0x004fe20000001814 */
[----:B------:R-:W2:Y:S04]  /*2fd0*/  LDSM.16.M88.4 R96, [R173+0x11080] ;  /* 0x01108000ad60783b */ /* 0x000ea80000000200 */
[----:B------:R-:W2:Y:S03]  /*2fe0*/  LDSM.16.M88.2 R88, [R206+0x3080] ;  /* 0x00308000ce58783b */ /* 0x000ea60000000100 */
[C---:B---3--:R-:W-:Y:S08]  /*2ff0*/  HMMA.16816.F32 R4, R92.reuse, R24, R4 ;  /* 0x000000185c04723c */ /* 0x048ff00000001804 */
[C---:B------:R-:W-:Y:S01]  /*3000*/  HMMA.16816.F32 R8, R92.reuse, R90, R8 ;  /* 0x0000005a5c08723c */ /* 0x040fe20000001808 */
[----:B------:R-:W-:Y:S07]  /*3010*/  LDSM.16.M88.2 R90, [R205+0x2880] ;  /* 0x00288000cd5a783b */ /* 0x000fee0000000100 */
[C---:B----4-:R-:W-:Y:S01]  /*3020*/  HMMA.16816.F32 R12, R92.reuse, R100, R12 ;  /* 0x000000645c0c723c */ /* 0x050fe2000000180c */
[----:B------:R-:W-:Y:S07]  /*3030*/  LDSM.16.M88.2 R100, [R205+0x4080] ;  /* 0x00408000cd64783b */ /* 0x000fee0000000100 */
[C---:B-----5:R-:W-:Y:S01]  /*3040*/  HMMA.16816.F32 R16, R92.reuse, R102, R16 ;  /* 0x000000665c10723c */ /* 0x060fe20000001810 */
[----:B------:R-:W-:Y:S07]  /*3050*/  LDSM.16.M88.2 R102, [R205+0x4880] ;  /* 0x00488000cd66783b */ /* 0x000fee0000000100 */
[----:B-1----:R-:W-:Y:S01]  /*3060*/  HMMA.16816.F32 R20, R92, R26, R20 ;  /* 0x0000001a5c14723c */ /* 0x002fe20000001814 */
[----:B------:R-:W1:Y:S04]  /*3070*/  LDSM.16.M88.4 R24, [R111+0x11080] ;  /* 0x011080006f18783b */ /* 0x000e680000000200 */
[----:B------:R-:W3:Y:S03]  /*3080*/  LDSM.16.M88.2 R92, [R205+0x3080] ;  /* 0x00308000cd5c783b */ /* 0x000ee60000000100 */
[C---:B--2---:R-:W-:Y:S01]  /*3090*/  HMMA.16816.F32 R4, R96.reuse, R2, R4 ;  /* 0x000000026004723c */ /* 0x044fe20000001804 */
[----:B------:R-:W2:Y:S04]  /*30a0*/  LDSM.16.M88.2 R94, [R205+0x3880] ;  /* 0x00388000cd5e783b */ /* 0x000ea80000000100 */
[----:B------:R-:W-:Y:S03]  /*30b0*/  LDSM.16.M88.2 R2, [R204+0x2880] ;  /* 0x00288000cc02783b */ /* 0x000fe60000000100 */
[C---:B------:R-:W-:Y:S01]  /*30c0*/  HMMA.16816.F32 R8, R96.reuse, R88, R8 ;  /* 0x000000586008723c */ /* 0x040fe20000001808 */
[----:B------:R-:W-:Y:S07]  /*30d0*/  LDSM.16.M88.2 R88, [R204+0x3080] ;  /* 0x00308000cc58783b */ /* 0x000fee0000000100 */
[C---:B------:R-:W-:Y:S01]  /*30e0*/  HMMA.16816.F32 R12, R96.reuse, R104, R12 ;  /* 0x00000068600c723c */ /* 0x040fe2000000180c */
[----:B------:R-:W-:Y:S07]  /*30f0*/  LDSM.16.M88.2 R104, [R204+0x3880] ;  /* 0x00388000cc68783b */ /* 0x000fee0000000100 */
[C---:B------:R-:W-:Y:S01]  /*3100*/  HMMA.16816.F32 R16, R96.reuse, R106, R16 ;  /* 0x0000006a6010723c */ /* 0x040fe20000001810 */
[----:B------:R-:W-:Y:S07]  /*3110*/  LDSM.16.M88.2 R106, [R204+0x4080] ;  /* 0x00408000cc6a783b */ /* 0x000fee0000000100 */
[----:B------:R-:W-:Y:S01]  /*3120*/  HMMA.16816.F32 R20, R96, R108, R20 ;  /* 0x0000006c6014723c */ /* 0x000fe20000001814 */
[----:B------:R-:W4:Y:S04]  /*3130*/  LDSM.16.M88.4 R96, [R110+0x11080] ;  /* 0x011080006e60783b */ /* 0x000f280000000200 */
[----:B------:R-:W5:Y:S03]  /*3140*/  LDSM.16.M88.2 R108, [R204+0x4880] ;  /* 0x00488000cc6c783b */ /* 0x000f660000000100 */
[C---:B-1----:R-:W-:Y:S01]  /*3150*/  HMMA.16816.F32 R4, R24.reuse, R90, R4 ;  /* 0x0000005a1804723c */ /* 0x042fe20000001804 */
[----:B------:R-:W-:Y:S07]  /*3160*/  LDSM.16.M88.2 R90, [R213+0x5080] ;  /* 0x00508000d55a783b */ /* 0x000fee0000000100 */
[C---:B---3--:R-:W-:Y:S01]  /*3170*/  HMMA.16816.F32 R8, R24.reuse, R92, R8 ;  /* 0x0000005c1808723c */ /* 0x048fe20000001808 */
[----:B------:R-:W-:Y:S07]  /*3180*/  LDSM.16.M88.2 R92, [R213+0x5880] ;  /* 0x00588000d55c783b */ /* 0x000fee0000000100 */
[C---:B--2---:R-:W-:Y:S01]  /*3190*/  HMMA.16816.F32 R12, R24.reuse, R94, R12 ;  /* 0x0000005e180c723c */ /* 0x044fe2000000180c */
[----:B------:R-:W-:Y:S07]  /*31a0*/  LDSM.16.M88.2 R94, [R213+0x6080] ;  /* 0x00608000d55e783b */ /* 0x000fee0000000100 */
[C---:B------:R-:W-:Y:S01]  /*31b0*/  HMMA.16816.F32 R16, R24.reuse, R100, R16 ;  /* 0x000000641810723c */ /* 0x040fe20000001810 */
[----:B------:R-:W-:Y:S07]  /*31c0*/  LDSM.16.M88.2 R100, [R213+0x6880] ;  /* 0x00688000d564783b */ /* 0x000fee0000000100 */
[----:B------:R-:W-:Y:S01]  /*31d0*/  HMMA.16816.F32 R20, R24, R102, R20 ;  /* 0x000000661814723c */ /* 0x000fe20000001814 */
[----:B------:R-:W1:Y:S04]  /*31e0*/  LDSM.16.M88.4 R24, [R172+0x13080] ;  /* 0x01308000ac18783b */ /* 0x000e680000000200 */
[----:B------:R-:W2:Y:S03]  /*31f0*/  LDSM.16.M88.2 R102, [R213+0x7080] ;  /* 0x00708000d566783b */ /* 0x000ea60000000100 */
[C---:B----4-:R-:W-:Y:S01]  /*3200*/  HMMA.16816.F32 R4, R96.reuse, R2, R4 ;  /* 0x000000026004723c */ /* 0x050fe20000001804 */
        /* <DEDUP_REMOVED lines=8> */
[----:B------:R-:W3:Y:S04]  /*3290*/  LDSM.16.M88.4 R96, [R173+0x13080] ;  /* 0x01308000ad60783b */ /* 0x000ee80000000200 */
[----:B------:R-:W4:Y:S03]  /*32a0*/  LDSM.16.M88.2 R108, [R206+0x7080] ;  /* 0x00708000ce6c783b */ /* 0x000f260000000100 */
        /* <DEDUP_REMOVED lines=8> */
[----:B--2---:R-:W-:Y:S01]  /*3330*/  HMMA.16816.F32 R20, R24, R102, R20 ;  /* 0x000000661814723c */ /* 0x004fe20000001814 */
[----:B------:R-:W1:Y:S04]  /*3340*/  LDSM.16.M88.4 R24, [R111+0x13080] ;  /* 0x013080006f18783b */ /* 0x000e680000000200 */
[----:B------:R-:W2:Y:S03]  /*3350*/  LDSM.16.M88.2 R102, [R205+0x7080] ;  /* 0x00708000cd66783b */ /* 0x000ea60000000100 */
[C---:B---3--:R-:W-:Y:S01]  /*3360*/  HMMA.16816.F32 R4, R96.reuse, R2, R4 ;  /* 0x000000026004723c */ /* 0x048fe20000001804 */
        /* <DEDUP_REMOVED lines=8> */
[----:B------:R-:W3:Y:S04]  /*33f0*/  LDSM.16.M88.4 R96, [R110+0x13080] ;  /* 0x013080006e60783b */ /* 0x000ee80000000200 */
[----:B------:R-:W4:Y:S03]  /*3400*/  LDSM.16.M88.2 R108, [R204+0x7080] ;  /* 0x00708000cc6c783b */ /* 0x000f260000000100 */
[C---:B-1----:R-:W-:Y:S08]  /*3410*/  HMMA.16816.F32 R4, R24.reuse, R90, R4 ;  /* 0x0000005a1804723c */ /* 0x042ff00000001804 */
[C---:B------:R-:W-:Y:S08]  /*3420*/  HMMA.16816.F32 R8, R24.reuse, R92, R8 ;  /* 0x0000005c1808723c */ /* 0x040ff00000001808 */
[C---:B------:R-:W-:Y:S08]  /*3430*/  HMMA.16816.F32 R12, R24.reuse, R94, R12 ;  /* 0x0000005e180c723c */ /* 0x040ff0000000180c */
[C---:B------:R-:W-:Y:S08]  /*3440*/  HMMA.16816.F32 R16, R24.reuse, R100, R16 ;  /* 0x000000641810723c */ /* 0x040ff00000001810 */
[----:B--2---:R-:W-:Y:S08]  /*3450*/  HMMA.16816.F32 R20, R24, R102, R20 ;  /* 0x000000661814723c */ /* 0x004ff00000001814 */
[C---:B---3--:R-:W-:Y:S08]  /*3460*/  HMMA.16816.F32 R4, R96.reuse, R2, R4 ;  /* 0x000000026004723c */ /* 0x048ff00000001804 */
[C---:B------:R-:W-:Y:S08]  /*3470*/  HMMA.16816.F32 R8, R96.reuse, R88, R8 ;  /* 0x000000586008723c */ /* 0x040ff00000001808 */
[C---:B------:R-:W-:Y:S08]  /*3480*/  HMMA.16816.F32 R12, R96.reuse, R104, R12 ;  /* 0x00000068600c723c */ /* 0x040ff0000000180c */
[C---:B------:R-:W-:Y:S08]  /*3490*/  HMMA.16816.F32 R16, R96.reuse, R106, R16 ;  /* 0x0000006a6010723c */ /* 0x040ff00000001810 */
[----:B----4-:R-:W-:Y:S01]  /*34a0*/  HMMA.16816.F32 R20, R96, R108, R20 ;  /* 0x0000006c6014723c */ /* 0x010fe20000001814 */
[----:B------:R-:W-:-:S07]  /*34b0*/  @!P1 BRA `(.L_x_953) ;  /* 0x0000014000009947 */ /* 0x000fce0003800000 */
[----:B------:R-:W-:Y:S01]  /*34c0*/  IADD3 R24, R236, R177, RZ ;  /* 0x000000b1ec187210 */ /* 0x000fe20007ffe0ff */
[----:B------:R-:W-:Y:S03]  /*34d0*/  BSSY B0, `(.L_x_954) ;  /* 0x000000e000007945 */ /* 0x000fe60003800000 */
        /* <DEDUP_REMOVED lines=9> */
.L_x_955:
[----:B------:R-:W-:Y:S11]  /*3570*/  ISETP.NE.AND P0, PT, R250, c[0x0][0x2a8], PT ;  /* 0x0000aa00fa007a0c */ /* 0x000ff60003f05270 */
[----:B------:R-:W-:Y:S02]  /*3580*/  @!UPT UIADD3 URZ, URZ, URZ, URZ ;  /* 0x0000003f3f3ff290 */ /* 0x000fe4000fffe03f */
[----:B------:R-:W-:Y:S05]  /*3590*/  @P0 IMAD.HI.U32 R2, R24, c[0x0][0x2ac], RZ ;  /* 0x0000ab0018020a27 */ /* 0x000fea00078e00ff */
[----:B------:R-:W-:Y:S02]  /*35a0*/  @P0 SHF.R.U32.HI R24, RZ, c[0x0][0x2b0], R2 ;  /* 0x0000ac00ff180a19 */ /* 0x000fe40000011602 */
.L_x_956:
[----:B------:R-:W-:Y:S05]  /*35b0*/  BSYNC B0 ;  /* 0x0000000000007941 */ /* 0x000fea0003800000 */
.L_x_954:
[----:B------:R-:W-:Y:S05]  /*35c0*/  IMAD R3, R24, c[0x0][0x2a8], R247 ;  /* 0x0000aa0018037a24 */ /* 0x000fea00078e02f7 */
[----:B------:R-:W-:Y:S02]  /*35d0*/  IADD3 R2, R3, c[0x0][0x2a8], RZ ;  /* 0x0000aa0003027a10 */ /* 0x000fe40007ffe0ff */
[----:B------:R-:W-:Y:S02]  /*35e0*/  IMNMX R178, R178, R3, !PT ;  /* 0x00000003b2b27217 */ /* 0x000fe40007800200 */
[----:B------:R-:W-:Y:S02]  /*35f0*/  IMNMX R179, R179, R2, PT ;  /* 0x00000002b3b37217 */ /* 0x000fe40003800200 */
.L_x_953:
[----:B------:R-:W-:Y:S05]  /*3600*/  IADD3 R3, R177, 0x8, RZ ;  /* 0x00000008b1037810 */ /* 0x000fea0007ffe0ff */
[--C-:B------:R-:W-:Y:S02]  /*3610*/  IMAD.IADD R173, R249, 0x1, R3.reuse ;  /* 0x00000001f9ad7824 */ /* 0x100fe400078e0203 */
[----:B------:R-:W-:Y:S03]  /*3620*/  IMAD.IADD R176, R248, 0x1, R3 ;  /* 0x00000001f8b07824 */ /* 0x000fe600078e0203 */
[----:B------:R-:W-:Y:S01]  /*3630*/  IMNMX R173, R246, R173, PT ;  /* 0x000000adf6ad7217 */ /* 0x000fe20003800200 */
[----:B------:R-:W-:-:S05]  /*3640*/  @!P1 BRA `(.L_x_957) ;  /* 0x0000014000009947 */ /* 0x000fca0003800000 */
        /* <DEDUP_REMOVED lines=11> */
.L_x_959:
[----:B------:R-:W-:Y:S11]  /*3700*/  ISETP.NE.AND P0, PT, R250, c[0x0][0x2a8], PT ;  /* 0x0000aa00fa007a0c */ /* 0x000ff60003f05270 */
[----:B------:R-:W-:Y:S02]  /*3710*/  @!UPT UIADD3 URZ, URZ, URZ, URZ ;  /* 0x0000003f3f3ff290 */ /* 0x000fe4000fffe03f */
[----:B------:R-:W-:Y:S05]  /*3720*/  @P0 IMAD.HI.U32 R2, R24, c[0x0][0x2ac], RZ ;  /* 0x0000ab0018020a27 */ /* 0x000fea00078e00ff */
[----:B------:R-:W-:Y:S02]  /*3730*/  @P0 SHF.R.U32.HI R24, RZ, c[0x0][0x2b0], R2 ;  /* 0x0000ac00ff180a19 */ /* 0x000fe40000011602 */
.L_x_960:
[----:B------:R-:W-:Y:S05]  /*3740*/  BSYNC B0 ;  /* 0x0000000000007941 */ /* 0x000fea0003800000 */
.L_x_958:
[----:B------:R-:W-:Y:S05]  /*3750*/  IMAD R3, R24, c[0x0][0x2a8], R247 ;  /* 0x0000aa0018037a24 */ /* 0x000fea00078e02f7 */
[----:B------:R-:W-:Y:S02]  /*3760*/  IADD3 R2, R3, c[0x0][0x2a8], RZ ;  /* 0x0000aa0003027a10 */ /* 0x000fe40007ffe0ff */
[----:B------:R-:W-:Y:S02]  /*3770*/  IMNMX R176, R176, R3, !PT ;  /* 0x00000003b0b07217 */ /* 0x000fe40007800200 */
[----:B------:R-:W-:Y:S02]  /*3780*/  IMNMX R173, R173, R2, PT ;  /* 0x00000002adad7217 */ /* 0x000fe40003800200 */
.L_x_957:
[----:B------:R-:W-:Y:S04]  /*3790*/  DEPBAR.LE SB0, 0x0 ;  /* 0x000080000000791a */ /* 0x000fe80000000000 */
[----:B------:R-:W-:Y:S01]  /*37a0*/  BAR.SYNC.DEFER_BLOCKING 0x0 ;  /* 0x0000000000007b1d */ /* 0x000fe20000010000 */
[----:B------:R-:W-:Y:S01]  /*37b0*/  SHF.L.U32 R111, R217, 0x1, RZ ;  /* 0x00000001d96f7819 */ /* 0x000fe200000006ff */
[----:B------:R-:W-:Y:S01]  /*37c0*/  IMAD.SHL.U32 R172, R214, 0x2, RZ ;  /* 0x00000002d6ac7824 */ /* 0x000fe200078e00ff */
[----:B------:R-:W-:Y:S03]  /*37d0*/  IADD3 R251, R251, 0x1, RZ ;  /* 0x00000001fbfb7810 */ /* 0x000fe60007ffe0ff */
[----:B------:R-:W-:Y:S01]  /*37e0*/  IMAD.IADD R110, R111, 0x1, R172 ;  /* 0x000000016f6e7824 */ /* 0x000fe200078e02ac */
[----:B------:R-:W-:Y:S01]  /*37f0*/  ISETP.GE.AND P3, PT, R251, R226, PT ;  /* 0x000000e2fb00720c */ /* 0x000fe20003f66270 */
        /* <DEDUP_REMOVED lines=13> */
[----:B--23--:R-:W-:Y:S01]  /*38d0*/  SHF.R.S32.HI R177, RZ, 0x1f, R251 ;  /* 0x0000001fffb17819 */ /* 0x00cfe200000114fb */
[----:B------:R-:W-:Y:S01]  /*38e0*/  IMAD.WIDE.U32 R182, R251, c[0x0][0x178], RZ ;  /* 0x00005e00fbb67a25 */ /* 0x000fe200078e00ff */
[----:B------:R-:W-:Y:S03]  /*38f0*/  ISETP.GT.AND P2, PT, R219, 0xf, PT ;  /* 0x0000000fdb00780c */ /* 0x000fe60003f44270 */
[----:B------:R-:W-:Y:S02]  /*3900*/  IMAD R177, R177, c[0x0][0x178], RZ ;  /* 0x00005e00b1b17a24 */ /* 0x000fe400078e02ff */
[----:B------:R-:W-:Y:S02]  /*3910*/  IMAD.SHL.U32 R181, R182, 0x40, RZ ;  /* 0x00000040b6b57824 */ /* 0x000fe400078e00ff */
[C---:B------:R-:W-:Y:S02]  /*3920*/  IMAD R177, R251.reuse, c[0x0][0x17c], R177 ;  /* 0x00005f00fbb17a24 */ /* 0x040fe400078e02b1 */
[----:B------:R-:W-:Y:S02]  /*3930*/  IMAD R184, R251, -0x40, R228 ;  /* 0xffffffc0fbb87824 */ /* 0x000fe400078e02e4 */
[----:B------:R-:W-:Y:S01]  /*3940*/  IMAD.IADD R177, R183, 0x1, R177 ;  /* 0x00000001b7b17824 */ /* 0x000fe200078e02b1 */
[----:B------:R-:W-:Y:S01]  /*3950*/  IADD3 R183, P1, P0, R234, UR11, R181 ;  /* 0x0000000beab77c10 */ /* 0x000fe2000f83e0b5 */
[----:B------:R-:W-:Y:S01]  /*3960*/  IMAD.IADD R184, R184, 0x1, -R227 ;  /* 0x00000001b8b87824 */ /* 0x000fe200078e0ae3 */
[----:B------:R-:W-:Y:S02]  /*3970*/  @!P2 IADD3 R187, R180, 0x40, RZ ;  /* 0x00000040b4bba810 */ /* 0x000fe40007ffe0ff */
[----:B------:R-:W-:Y:S04]  /*3980*/  SHF.L.U64.HI R177, R182, 0x6, R177 ;  /* 0x00000006b6b17819 */ /* 0x000fe800000102b1 */
[----:B------:R-:W-:Y:S02]  /*3990*/  IADD3.X R182, R245, UR10, R177, P1, P0 ;  /* 0x0000000af5b67c10 */ /* 0x000fe40008fe04b1 */
[C---:B------:R-:W-:Y:S04]  /*39a0*/  @!P2 IADD3 R185, P0, R187.reuse, R240, RZ ;  /* 0x000000f0bbb9a210 */ /* 0x040fe80007f1e0ff */
[----:B------:R-:W-:Y:S02]  /*39b0*/  @!P2 LEA.HI.X.SX32 R180, R187, R218, 0x1, P0 ;  /* 0x000000dabbb4a211 */ /* 0x000fe400000f0eff */
[C---:B------:R-:W-:Y:S04]  /*39c0*/  @!P2 LEA R186, P0, R185.reuse, c[0x0][0x258], 0x2 ;  /* 0x00009600b9baaa11 */ /* 0x040fe800078010ff */
[----:B------:R-:W-:Y:S02]  /*39d0*/  @!P2 LEA.HI.X R187, R185, c[0x0][0x25c], R180, 0x2, P0 ;  /* 0x00009700b9bbaa11 */ /* 0x000fe400000f14b4 */
[----:B------:R-:W-:Y:S05]  /*39e0*/  IADD3 R181, P0, R181, R234, RZ ;  /* 0x000000eab5b57210 */ /* 0x000fea0007f1e0ff */
[----:B------:R-:W-:Y:S01]  /*39f0*/  IMAD.X R180, R177, 0x1, R245, P0 ;  /* 0x00000001b1b47824 */ /* 0x000fe200000e06f5 */
[----:B------:R-:W-:Y:S02]  /*3a00*/  LEA R190, P0, R181, c[0x0][0x160], 0x1 ;  /* 0x00005800b5be7a11 */ /* 0x000fe400078008ff */
[----:B------:R-:W-:Y:S02]  /*3a10*/  IADD3 R177, R221, 0xf080, RZ ;  /* 0x0000f080ddb17810 */ /* 0x000fe40007ffe0ff */
[----:B------:R-:W-:Y:S01]  /*3a20*/  LEA.HI.X R191, R181, c[0x0][0x164], R180, 0x1, P0 ;  /* 0x00005900b5bf7a11 */ /* 0x000fe200000f0cb4 */
[----:B------:R-:W-:Y:S01]  /*3a30*/  IMAD.U32 R180, RZ, RZ, UR13 ;  /* 0x0000000dffb47e24 */ /* 0x000fe2000f8e00ff */
[----:B------:R-:W-:Y:S01]  /*3a40*/  LEA R188, P0, R183, c[0x0][0x160], 0x1 ;  /* 0x00005800b7bc7a11 */ /* 0x000fe200078008ff */
[----:B------:R-:W-:Y:S02]  /*3a50*/  IMAD.SHL.U32 R181, R219, 0x4, RZ ;  /* 0x00000004dbb57824 */ /* 0x000fe400078e00ff */
[C---:B------:R-:W-:Y:S01]  /*3a60*/  IMAD R177, R180.reuse, 0x6000, R177 ;  /* 0x00006000b4b17824 */ /* 0x040fe200078e02b1 */
[----:B------:R-:W-:Y:S01]  /*3a70*/  LEA.HI.X R189, R183, c[0x0][0x164], R182, 0x1, P0 ;  /* 0x00005900b7bd7a11 */ /* 0x000fe200000f0cb6 */
[----:B------:R-:W-:Y:S01]  /*3a80*/  @!P2 IMAD R180, R180, 0x40, R181 ;  /* 0x00000040b4b4a824 */ /* 0x000fe200078e02b5 */
[----:B------:R-:W-:Y:S03]  /*3a90*/  ISETP.LT.OR P0, PT, R184, 0x1, !P5 ;  /* 0x00000001b800780c */ /* 0x000fe60006f01670 */
[----:B------:R-:W-:Y:S10]  /*3aa0*/  @!P2 IMAD.SHL.U32 R183, R180, 0x4, RZ ;  /* 0x00000004b4b7a824 */ /* 0x000ff400078e00ff */
[----:B------:R-:W-:Y:S01]  /*3ab0*/  @!PT LDS RZ, [RZ] ;  /* 0x00000000fffff984 */ /* 0x000fe20000000800 */
[----:B------:R-:W-:Y:S01]  /*3ac0*/  @!PT LDS RZ, [RZ] ;  /* 0x00000000fffff984 */ /* 0x000fe20000000800 */
[----:B------:R-:W-:Y:S01]  /*3ad0*/  @!PT LDS RZ, [RZ] ;  /* 0x00000000fffff984 */ /* 0x000fe20000000800 */
[----:B------:R2:W-:Y:S01]  /*3ae0*/  LDGSTS.E.BYPASS.LTC128B.128 [R177], [R190.64], !P0 ;  /* 0x00000000beb17fae */ /* 0x0005e2000c101d48 */
[C---:B------:R-:W-:Y:S11]  /*3af0*/  ISETP.LT.OR P0, PT, R184.reuse, 0x1, !P4 ;  /* 0x00000001b800780c */ /* 0x040ff60006701670 */
[----:B------:R-:W-:Y:S02]  /*3b00*/  @!UPT UIADD3 URZ, URZ, URZ, URZ ;  /* 0x0000003f3f3ff290 */ /* 0x000fe4000fffe03f */
[----:B------:R2:W-:Y:S01]  /*3b10*/  LDGSTS.E.BYPASS.LTC128B.128 [R177+0x2000], [R190.64+0x80], !P0 ;  /* 0x02000080beb17fae */ /* 0x0005e2000c101d48 */
[C---:B------:R-:W-:Y:S11]  /*3b20*/  ISETP.LT.OR P0, PT, R184.reuse, 0x1, !P6 ;  /* 0x00000001b800780c */ /* 0x040ff60007701670 */
[----:B------:R-:W-:Y:S02]  /*3b30*/  @!UPT UIADD3 URZ, URZ, URZ, URZ ;  /* 0x0000003f3f3ff290 */ /* 0x000fe4000fffe03f */
[----:B------:R2:W-:Y:S01]  /*3b40*/  LDGSTS.E.BYPASS.LTC128B.128 [R177+0x4000], [R190.64+0x100], !P0 ;  /* 0x04000100beb17fae */ /* 0x0005e2000c101d48 */
[C---:B------:R-:W-:Y:S11]  /*3b50*/  ISETP.LT.OR P0, PT, R184.reuse, 0x21, !P5 ;  /* 0x00000021b800780c */ /* 0x040ff60006f01670 */
[----:B------:R-:W-:Y:S02]  /*3b60*/  @!UPT UIADD3 URZ, URZ, URZ, URZ ;  /* 0x0000003f3f3ff290 */ /* 0x000fe4000fffe03f */
[----:B------:R2:W-:Y:S01]  /*3b70*/  LDGSTS.E.BYPASS.LTC128B.128 [R177+0x1000], [R188.64], !P0 ;  /* 0x01000000bcb17fae */ /* 0x0005e2000c101d48 */
[C---:B------:R-:W-:Y:S11]  /*3b80*/  ISETP.LT.OR P0, PT, R184.reuse, 0x21, !P4 ;  /* 0x00000021b800780c */ /* 0x040ff60006701670 */
[----:B------:R-:W-:Y:S02]  /*3b90*/  @!UPT UIADD3 URZ, URZ, URZ, URZ ;  /* 0x0000003f3f3ff290 */ /* 0x000fe4000fffe03f */
[----:B------:R2:W-:Y:S01]  /*3ba0*/  LDGSTS.E.BYPASS.LTC128B.128 [R177+0x3000], [R188.64+0x80], !P0 ;  /* 0x03000080bcb17fae */ /* 0x0005e2000c101d48 */
[----:B------:R-:W-:Y:S11]  /*3bb0*/  ISETP.LT.OR P0, PT, R184, 0x21, !P6 ;  /* 0x00000021b800780c */ /* 0x000ff60007701670 */
[----:B------:R-:W-:Y:S02]  /*3bc0*/  @!UPT UIADD3 URZ, URZ, URZ, URZ ;  /* 0x0000003f3f3ff290 */ /* 0x000fe4000fffe03f */
[----:B------:R2:W-:Y:S04]  /*3bd0*/  LDGSTS.E.BYPASS.LTC128B.128 [R177+0x5000], [R188.64+0x100], !P0 ;  /* 0x05000100bcb17fae */ /* 0x0005e8000c101d48 */
[----:B------:R2:W-:Y:S02]  /*3be0*/  @!P2 LDGSTS.E.BYPASS.LTC128B.128 [R183+0x21080], [R186.64] ;  /* 0x21080000bab7afae */ /* 0x0005e4000b901d48 */
.L_x_961:
[C---:B--23--:R-:W-:Y:S01]  /*3bf0*/  ISETP.GE.AND P2, PT, R222.reuse, 0x1, PT ;  /* 0x00000001de00780c */ /* 0x04cfe20003f46270 */
[----:B------:R-:W0:Y:S01]  /*3c00*/  LDGDEPBAR ;  /* 0x00000000000079af */ /* 0x000e220000000000 */
[----:B------:R-:W-:Y:S02]  /*3c10*/  ISETP.GE.AND P1, PT, R222, 0x2, PT ;  /* 0x00000002de00780c */ /* 0x000fe40003f26270 */
[----:B------:R-:W-:Y:S04]  /*3c20*/  ISETP.GT.AND P0, PT, R178, RZ, !P2 ;  /* 0x000000ffb200720c */ /* 0x000fe80005704270 */
[C---:B------:R-:W-:Y:S04]  /*3c30*/  ISETP.LT.OR P0, PT, R179.reuse, 0x1, P0 ;  /* 0x00000001b300780c */ /* 0x040fe80000701670 */
[----:B------:R-:W-:Y:S02]  /*3c40*/  FSEL R196, R4, -INF , !P0 ;  /* 0xff80000004c47808 */ /* 0x000fe40004000000 */
[----:B------:R-:W-:Y:S04]  /*3c50*/  ISETP.GT.AND P0, PT, R178, 0x1, !P1 ;  /* 0x00000001b200780c */ /* 0x000fe80004f04270 */
[----:B------:R-:W-:Y:S04]  /*3c60*/  ISETP.LT.OR P0, PT, R179, 0x2, P0 ;  /* 0x00000002b300780c */ /* 0x000fe80000701670 */
[----:B------:R-:W-:Y:S02]  /*3c70*/  FSEL R194, R5, -INF , !P0 ;  /* 0xff80000005c27808 */ /* 0x000fe40004000000 */
[----:B------:R-:W-:Y:S02]  /*3c80*/  ISETP.GT.AND P0, PT, R176, 0x1, !P1 ;  /* 0x00000001b000780c */ /* 0x000fe40004f04270 */
[----:B------:R-:W-:Y:S02]  /*3c90*/  ISETP.GE.AND P1, PT, R222, 0x12, PT ;  /* 0x00000012de00780c */ /* 0x000fe40003f26270 */
[----:B------:R-:W-:Y:S04]  /*3ca0*/  ISETP.LT.OR P0, PT, R173, 0x2, P0 ;  /* 0x00000002ad00780c */ /* 0x000fe80000701670 */
[----:B------:R-:W-:Y:S02]  /*3cb0*/  FSEL R193, R7, -INF , !P0 ;  /* 0xff80000007c17808 */ /* 0x000fe40004000000 */
[----:B------:R-:W-:Y:S02]  /*3cc0*/  ISETP.GT.AND P0, PT, R176, RZ, !P2 ;  /* 0x000000ffb000720c */ /* 0x000fe40005704270 */
[----:B------:R-:W-:Y:S02]  /*3cd0*/  ISETP.GE.AND P2, PT, R222, 0x11, PT ;  /* 0x00000011de00780c */ /* 0x000fe40003f46270 */
[----:B------:R-:W-:Y:S04]  /*3ce0*/  ISETP.LT.OR P0, PT, R173, 0x1, P0 ;  /* 0x00000001ad00780c */ /* 0x000fe80000701670 */
[----:B------:R-:W-:Y:S02]  /*3cf0*/  FSEL R191, R6, -INF , !P0 ;  /* 0xff80000006bf7808 */ /* 0x000fe40004000000 */
[C---:B-1----:R-:W-:Y:S01]  /*3d00*/  HMMA.16816.F32 R4, R24.reuse, R2, RZ ;  /* 0x000000021804723c */ /* 0x042fe200000018ff */
[----:B------:R-:W-:Y:S02]  /*3d10*/  LDSM.16.M88.2 R2, [R205+0x7880] ;  /* 0x00788000cd02783b */ /* 0x000fe40000000100 */
[----:B------:R-:W-:Y:S04]  /*3d20*/  ISETP.GT.AND P0, PT, R178, 0x10, !P2 ;  /* 0x00000010b200780c */ /* 0x000fe80005704270 */
[C---:B------:R-:W-:Y:S05]  /*3d30*/  ISETP.LT.OR P0, PT, R179.reuse, 0x11, P0 ;  /* 0x00000011b300780c */ /* 0x040fea0000701670 */
[----:B------:R-:W-:Y:S02]  /*3d40*/  FSEL R192, R8, -INF , !P0 ;  /* 0xff80000008c07808 */ /* 0x000fe40004000000 */
[----:B------:R-:W-:Y:S04]  /*3d50*/  ISETP.GT.AND P0, PT, R178, 0x11, !P1 ;  /* 0x00000011b200780c */ /* 0x000fe80004f04270 */
[----:B------:R-:W-:Y:S04]  /*3d60*/  ISETP.LT.OR P0, PT, R179, 0x12, P0 ;  /* 0x00000012b300780c */ /* 0x000fe80000701670 */
[----:B------:R-:W-:Y:S02]  /*3d70*/  FSEL R190, R9, -INF , !P0 ;  /* 0xff80000009be7808 */ /* 0x000fe40004000000 */
[----:B------:R-:W-:Y:S02]  /*3d80*/  ISETP.GT.AND P0, PT, R176, 0x10, !P2 ;  /* 0x00000010b000780c */ /* 0x000fe40005704270 */
[----:B------:R-:W-:Y:S02]  /*3d90*/  ISETP.GE.AND P2, PT, R222, 0x21, PT ;  /* 0x00000021de00780c */ /* 0x000fe40003f46270 */
[C---:B------:R-:W-:Y:S04]  /*3da0*/  ISETP.LT.OR P0, PT, R173.reuse, 0x11, P0 ;  /* 0x00000011ad00780c */ /* 0x040fe80000701670 */
[----:B------:R-:W-:Y:S02]  /*3db0*/  FSEL R189, R10, -INF , !P0 ;  /* 0xff8000000abd7808 */ /* 0x000fe40004000000 */
[----:B------:R-:W-:Y:S02]  /*3dc0*/  ISETP.GT.AND P0, PT, R176, 0x11, !P1 ;  /* 0x00000011b000780c */ /* 0x000fe40004f04270 */
[----:B------:R-:W-:Y:S02]  /*3dd0*/  ISETP.GE.AND P1, PT, R222, 0x22, PT ;  /* 0x00000022de00780c */ /* 0x000fe40003f26270 */
[----:B------:R-:W-:Y:S04]  /*3de0*/  ISETP.LT.OR P0, PT, R173, 0x12, P0 ;  /* 0x00000012ad00780c */ /* 0x000fe80000701670 */
[----:B------:R-:W-:Y:S02]  /*3df0*/  FSEL R187, R11, -INF , !P0 ;  /* 0xff8000000bbb7808 */ /* 0x000fe40004000000 */
[C---:B------:R-:W-:Y:S01]  /*3e00*/  HMMA.16816.F32 R8, R24.reuse, R88, RZ ;  /* 0x000000581808723c */ /* 0x040fe200000018ff */
[----:B------:R-:W-:Y:S04]  /*3e10*/  ISETP.GT.AND P0, PT, R178, 0x20, !P2 ;  /* 0x00000020b200780c */ /* 0x000fe80005704270 */
[C---:B------:R-:W-:Y:S04]  /*3e20*/  ISETP.LT.OR P0, PT, R179.reuse, 0x21, P0 ;  /* 0x00000021b300780c */ /* 0x040fe80000701670 */
        /* <DEDUP_REMOVED lines=12> */
[C---:B----4-:R-:W-:Y:S01]  /*3ef0*/  HMMA.16816.F32 R12, R24.reuse, R90, RZ ;  /* 0x0000005a180c723c */ /* 0x050fe200000018ff */
[----:B------:R-:W-:Y:S01]  /*3f00*/  ISETP.GT.AND P0, PT, R178, 0x30, !P2 ;  /* 0x00000030b200780c */ /* 0x000fe20005704270 */
[----:B------:R-:W1:Y:S01]  /*3f10*/  LDSM.16.M88.4 R88, [R211] ;  /* 0x00000000d358783b */ /* 0x000e620000000200 */
[--C-:B------:R-:W-:Y:S02]  /*3f20*/  FFMA.FTZ R183, R183, c[0x0][0x29c], -R174.reuse ;  /* 0x0000a700b7b77a23 */ /* 0x100fe400000108ae */
[C---:B------:R-:W-:Y:S04]  /*3f30*/  ISETP.LT.OR P0, PT, R179.reuse, 0x31, P0 ;  /* 0x00000031b300780c */ /* 0x040fe80000701670 */
[----:B------:R-:W-:Y:S01]  /*3f40*/  FSEL R184, R16, -INF , !P0 ;  /* 0xff80000010b87808 */ /* 0x000fe20004000000 */
[----:B------:R-:W-:Y:S01]  /*3f50*/  MUFU.EX2 R183, R183 ;  /* 0x000000b700b77308 */ /* 0x000fe20000000800 */
[----:B------:R-:W-:Y:S04]  /*3f60*/  ISETP.GT.AND P0, PT, R178, 0x31, !P1 ;  /* 0x00000031b200780c */ /* 0x000fe80004f04270 */
[----:B------:R-:W-:Y:S04]  /*3f70*/  ISETP.LT.OR P0, PT, R179, 0x32, P0 ;  /* 0x00000032b300780c */ /* 0x000fe80000701670 */
[----:B------:R-:W-:Y:S02]  /*3f80*/  FSEL R182, R17, -INF , !P0 ;  /* 0xff80000011b67808 */ /* 0x000fe40004000000 */
[----:B------:R-:W-:Y:S02]  /*3f90*/  ISETP.GT.AND P0, PT, R176, 0x30, !P2 ;  /* 0x00000030b000780c */ /* 0x000fe40005704270 */
[----:B------:R-:W-:Y:S01]  /*3fa0*/  ISETP.GE.AND P2, PT, R222, 0x41, PT ;  /* 0x00000041de00780c */ /* 0x000fe20003f46270 */
[--C-:B------:R-:W-:Y:S01]  /*3fb0*/  FFMA.FTZ R182, R182, c[0x0][0x29c], -R175.reuse ;  /* 0x0000a700b6b67a23 */ /* 0x100fe200000108af */
[----:B------:R-:W-:Y:S03]  /*3fc0*/  ISETP.LT.OR P0, PT, R173, 0x31, P0 ;  /* 0x00000031ad00780c */ /* 0x000fe60000701670 */
[----:B------:R-:W-:Y:S01]  /*3fd0*/  MUFU.EX2 R195, R182 ;  /* 0x000000b600c37308 */ /* 0x000fe20000000800 */
[----:B------:R-:W-:Y:S02]  /*3fe0*/  FSEL R181, R18, -INF , !P0 ;  /* 0xff80000012b57808 */ /* 0x000fe40004000000 */
[----:B------:R-:W-:Y:S02]  /*3ff0*/  ISETP.GT.AND P0, PT, R176, 0x31, !P1 ;  /* 0x00000031b000780c */ /* 0x000fe40004f04270 */
[----:B------:R-:W-:Y:S01]  /*4000*/  ISETP.GE.AND P1, PT, R222, 0x42, PT ;  /* 0x00000042de00780c */ /* 0x000fe20003f26270 */
[--C-:B------:R-:W-:Y:S01]  /*4010*/  FFMA.FTZ R181, R181, c[0x0][0x29c], -R174.reuse ;  /* 0x0000a700b5b57a23 */ /* 0x100fe200000108ae */
[----:B------:R-:W-:Y:S04]  /*4020*/  ISETP.LT.OR P0, PT, R173, 0x32, P0 ;  /* 0x00000032ad00780c */ /* 0x000fe80000701670 */
[----:B------:R-:W-:Y:S01]  /*4030*/  FSEL R177, R19, -INF , !P0 ;  /* 0xff80000013b17808 */ /* 0x000fe20004000000 */
[----:B------:R-:W-:Y:S01]  /*4040*/  MUFU.EX2 R181, R181 ;  /* 0x000000b500b57308 */ /* 0x000fe20000000800 */
[C---:B------:R-:W-:Y:S01]  /*4050*/  HMMA.16816.F32 R16, R24.reuse, R92, RZ ;  /* 0x0000005c1810723c */ /* 0x040fe200000018ff */
[----:B------:R-:W-:Y:S01]  /*4060*/  ISETP.GT.AND P0, PT, R178, 0x40, !P2 ;  /* 0x00000040b200780c */ /* 0x000fe20005704270 */
[----:B------:R-:W-:Y:S01]  /*4070*/  LDSM.16.M88.2 R92, [R205+0x8880] ;  /* 0x00888000cd5c783b */ /* 0x000fe20000000100 */
[--C-:B------:R-:W-:Y:S02]  /*4080*/  FFMA.FTZ R177, R177, c[0x0][0x29c], -R174.reuse ;  /* 0x0000a700b1b17a23 */ /* 0x100fe400000108ae */
[C---:B------:R-:W-:Y:S03]  /*4090*/  ISETP.LT.OR P0, PT, R179.reuse, 0x41, P0 ;  /* 0x00000041b300780c */ /* 0x040fe60000701670 */
[----:B------:R-:W-:Y:S01]  /*40a0*/  HMMA.16816.F32 R24, R24, R94, RZ ;  /* 0x0000005e1818723c */ /* 0x000fe200000018ff */
[----:B------:R-:W-:Y:S01]  /*40b0*/  FSEL R180, R20, -INF , !P0 ;  /* 0xff80000014b47808 */ /* 0x000fe20004000000 */
[----:B------:R-:W-:Y:S01]  /*40c0*/  LDSM.16.M88.2 R94, [R205+0x9080] ;  /* 0x00908000cd5e783b */ /* 0x000fe20000000100 */
[----:B------:R-:W-:Y:S03]  /*40d0*/  ISETP.GT.AND P0, PT, R178, 0x41, !P1 ;  /* 0x00000041b200780c */ /* 0x000fe60004f04270 */
[----:B------:R-:W-:Y:S01]  /*40e0*/  FFMA.FTZ R180, R180, c[0x0][0x29c], -R175 ;  /* 0x0000a700b4b47a23 */ /* 0x000fe200000108af */
[----:B------:R-:W-:Y:S01]  /*40f0*/  ISETP.LT.OR P0, PT, R179, 0x42, P0 ;  /* 0x00000042b300780c */ /* 0x000fe20000701670 */
[C---:B------:R-:W-:Y:S01]  /*4100*/  HMMA.16816.F32 R4, R96.reuse, R100, R4 ;  /* 0x000000646004723c */ /* 0x040fe20000001804 */
[----:B------:R-:W-:Y:S03]  /*4110*/  LDSM.16.M88.2 R100, [R205+0x9880] ;  /* 0x00988000cd64783b */ /* 0x000fe60000000100 */
[----:B------:R-:W-:Y:S01]  /*4120*/  MUFU.EX2 R180, R180 ;  /* 0x000000b400b47308 */ /* 0x000fe20000000800 */
[----:B------:R-:W-:Y:S02]  /*4130*/  FSEL R178, R21, -INF , !P0 ;  /* 0xff80000015b27808 */ /* 0x000fe40004000000 */
[----:B------:R-:W2:Y:S01]  /*4140*/  LDSM.16.M88.2 R20, [R205+0x8080] ;  /* 0x00808000cd14783b */ /* 0x000ea20000000100 */
[C---:B------:R-:W-:Y:S03]  /*4150*/  HMMA.16816.F32 R8, R96.reuse, R102, R8 ;  /* 0x000000666008723c */ /* 0x040fe60000001808 */
[----:B------:R-:W-:Y:S01]  /*4160*/  LDSM.16.M88.2 R102, [R204+0x7880] ;  /* 0x00788000cc66783b */ /* 0x000fe20000000100 */
[----:B------:R-:W-:Y:S04]  /*4170*/  ISETP.GT.AND P0, PT, R176, 0x40, !P2 ;  /* 0x00000040b000780c */ /* 0x000fe80005704270 */
[C---:B------:R-:W-:Y:S01]  /*4180*/  HMMA.16816.F32 R12, R96.reuse, R104, R12 ;  /* 0x00000068600c723c */ /* 0x040fe2000000180c */
[----:B------:R-:W-:Y:S02]  /*4190*/  LDSM.16.M88.2 R104, [R204+0xe080] ;  /* 0x00e08000cc68783b */ /* 0x000fe40000000100 */
[C---:B------:R-:W-:Y:S04]  /*41a0*/  ISETP.LT.OR P0, PT, R173.reuse, 0x41, P0 ;  /* 0x00000041ad00780c */ /* 0x040fe80000701670 */
[----:B------:R-:W-:Y:S01]  /*41b0*/  FSEL R179, R22, -INF , !P0 ;  /* 0xff80000016b37808 */ /* 0x000fe20004000000 */
[C---:B------:R-:W-:Y:S03]  /*41c0*/  HMMA.16816.F32 R16, R96.reuse, R106, R16 ;  /* 0x0000006a6010723c */ /* 0x040fe60000001810 */
[----:B------:R-:W-:Y:S01]  /*41d0*/  ISETP.GT.AND P0, PT, R176, 0x41, !P1 ;  /* 0x00000041b000780c */ /* 0x000fe20004f04270 */
[----:B------:R-:W-:Y:S02]  /*41e0*/  IMAD.IADD R22, R172, 0x1, R211 ;  /* 0x00000001ac167824 */ /* 0x000fe400078e02d3 */
[--C-:B------:R-:W-:Y:S01]  /*41f0*/  FFMA.FTZ R172, R184, c[0x0][0x29c], -R175.reuse ;  /* 0x0000a700b8ac7a23 */ /* 0x100fe200000108af */
[----:B------:R-:W-:Y:S01]  /*4200*/  ISETP.LT.OR P0, PT, R173, 0x42, P0 ;  /* 0x00000042ad00780c */ /* 0x000fe20000701670 */
[----:B------:R-:W-:Y:S01]  /*4210*/  HMMA.16816.F32 R24, R96, R108, R24 ;  /* 0x0000006c6018723c */ /* 0x000fe20000001818 */
[----:B------:R-:W3:Y:S03]  /*4220*/  LDSM.16.M88.4 R96, [R22] ;  /* 0x000000001660783b */ /* 0x000ee60000000200 */
[--C-:B------:R-:W-:Y:S01]  /*4230*/  FFMA.FTZ R106, R196, c[0x0][0x29c], -R175.reuse ;  /* 0x0000a700c46a7a23 */ /* 0x100fe200000108af */
[----:B------:R-:W-:Y:S01]  /*4240*/  MUFU.EX2 R172, R172 ;  /* 0x000000ac00ac7308 */ /* 0x000fe20000000800 */
[--C-:B------:R-:W-:Y:S01]  /*4250*/  FFMA.FTZ R107, R194, c[0x0][0x29c], -R175.reuse ;  /* 0x0000a700c26b7a23 */ /* 0x100fe200000108af */
[----:B------:R-:W-:Y:S01]  /*4260*/  FSEL R23, R23, -INF , !P0 ;  /* 0xff80000017177808 */ /* 0x000fe20004000000 */
[C---:B-1----:R-:W-:Y:S01]  /*4270*/  HMMA.16816.F32 R4, R88.reuse, R2, R4 ;  /* 0x000000025804723c */ /* 0x042fe20000001804 */
[----:B------:R-:W1:Y:S04]  /*4280*/  LDSM.16.M88.2 R2, [R204+0x8080] ;  /* 0x00808000cc02783b */ /* 0x000e680000000100 */
[--C-:B------:R-:W-:Y:S02]  /*4290*/  FFMA.FTZ R108, R192, c[0x0][0x29c], -R175.reuse ;  /* 0x0000a700c06c7a23 */ /* 0x100fe400000108af */
[--C-:B------:R-:W-:Y:S01]  /*42a0*/  FFMA.FTZ R109, R190, c[0x0][0x29c], -R175.reuse ;  /* 0x0000a700be6d7a23 */ /* 0x100fe200000108af */
[C---:B--2---:R-:W-:Y:S01]  /*42b0*/  HMMA.16816.F32 R8, R88.reuse, R20, R8 ;  /* 0x000000145808723c */ /* 0x044fe20000001808 */
[----:B------:R-:W2:Y:S01]  /*42c0*/  LDSM.16.M88.2 R20, [R204+0x8880] ;  /* 0x00888000cc14783b */ /* 0x000ea20000000100 */
[----:B------:R-:W-:Y:S02]  /*42d0*/  MUFU.EX2 R106, R106 ;  /* 0x0000006a006a7308 */ /* 0x000fe40000000800 */
[--C-:B------:R-:W-:Y:S04]  /*42e0*/  FFMA.FTZ R179, R179, c[0x0][0x29c], -R174.reuse ;  /* 0x0000a700b3b37a23 */ /* 0x100fe800000108ae */
[C---:B------:R-:W-:Y:S01]  /*42f0*/  HMMA.16816.F32 R12, R88.reuse, R92, R12 ;  /* 0x0000005c580c723c */ /* 0x040fe2000000180c */
[----:B------:R-:W4:Y:S03]  /*4300*/  LDSM.16.M88.2 R92, [R204+0x9080] ;  /* 0x00908000cc5c783b */ /* 0x000f260000000100 */
[----:B------:R-:W-:Y:S04]  /*4310*/  MUFU.EX2 R108, R108 ;  /* 0x0000006c006c7308 */ /* 0x000fe80000000800 */
[C---:B------:R-:W-:Y:S01]  /*4320*/  HMMA.16816.F32 R16, R88.reuse, R94, R16 ;  /* 0x0000005e5810723c */ /* 0x040fe20000001810 */
[----:B------:R-:W5:Y:S05]  /*4330*/  LDSM.16.M88.2 R94, [R204+0x9880] ;  /* 0x00988000cc5e783b */ /* 0x000f6a0000000100 */
[----:B------:R-:W-:Y:S02]  /*4340*/  MUFU.EX2 R109, R109 ;  /* 0x0000006d006d7308 */ /* 0x000fe40000000800 */
[----:B------:R-:W-:Y:S01]  /*4350*/  HMMA.16816.F32 R24, R88, R100, R24 ;  /* 0x000000645818723c */ /* 0x000fe20000001818 */
[----:B------:R-:W-:Y:S04]  /*4360*/  LDSM.16.M88.2 R100, [R213+0xa080] ;  /* 0x00a08000d564783b */ /* 0x000fe80000000100 */
[----:B------:R-:W5:Y:S03]  /*4370*/  LDSM.16.M88.4 R88, [R111+0x1d080] ;  /* 0x01d080006f58783b */ /* 0x000f660000000200 */
[C---:B---3--:R-:W-:Y:S01]  /*4380*/  HMMA.16816.F32 R4, R96.reuse, R102, R4 ;  /* 0x000000666004723c */ /* 0x048fe20000001804 */
[----:B------:R-:W3:Y:S01]  /*4390*/  LDSM.16.M88.2 R102, [R213+0xa880] ;  /* 0x00a88000d566783b */ /* 0x000ee20000000100 */
[----:B------:R-:W-:Y:S06]  /*43a0*/  MUFU.EX2 R179, R179 ;  /* 0x000000b300b37308 */ /* 0x000fec0000000800 */
[C---:B-1----:R-:W-:Y:S01]  /*43b0*/  HMMA.16816.F32 R8, R96.reuse, R2, R8 ;  /* 0x000000026008723c */ /* 0x042fe20000001808 */
[----:B------:R-:W1:Y:S03]  /*43c0*/  LDSM.16.M88.2 R2, [R213+0xb080] ;  /* 0x00b08000d502783b */ /* 0x000e660000000100 */
[----:B------:R-:W-:Y:S04]  /*43d0*/  MUFU.EX2 R107, R107 ;  /* 0x0000006b006b7308 */ /* 0x000fe80000000800 */
[C---:B--2---:R-:W-:Y:S01]  /*43e0*/  HMMA.16816.F32 R12, R96.reuse, R20, R12 ;  /* 0x00000014600c723c */ /* 0x044fe2000000180c */
[----:B------:R-:W2:Y:S07]  /*43f0*/  LDSM.16.M88.2 R20, [R213+0xb880] ;  /* 0x00b88000d514783b */ /* 0x000eae0000000100 */
[C---:B----4-:R-:W-:Y:S01]  /*4400*/  HMMA.16816.F32 R16, R96.reuse, R92, R16 ;  /* 0x0000005c6010723c */ /* 0x050fe20000001810 */
[----:B------:R-:W4:Y:S07]  /*4410*/  LDSM.16.M88.2 R92, [R213+0xc080] ;  /* 0x00c08000d55c783b */ /* 0x000f2e0000000100 */
[----:B-----5:R-:W-:Y:S01]  /*4420*/  HMMA.16816.F32 R24, R96, R94, R24 ;  /* 0x0000005e6018723c */ /* 0x020fe20000001818 */
[----:B------:R-:W-:Y:S04]  /*4430*/  LDSM.16.M88.2 R94, [R206+0xa080] ;  /* 0x00a08000ce5e783b */ /* 0x000fe80000000100 */
[----:B------:R-:W5:Y:S03]  /*4440*/  LDSM.16.M88.4 R96, [R110+0x1d080] ;  /* 0x01d080006e60783b */ /* 0x000f660000000200 */
[C---:B------:R-:W-:Y:S01]  /*4450*/  HMMA.16816.F32 R4, R88.reuse, R100, R4 ;  /* 0x000000645804723c */ /* 0x040fe20000001804 */
        /* <DEDUP_REMOVED lines=8> */
[----:B------:R-:W-:Y:S04]  /*44e0*/  LDSM.16.M88.2 R92, [R205+0xa080] ;  /* 0x00a08000cd5c783b */ /* 0x000fe80000000100 */
[----:B------:R-:W4:Y:S03]  /*44f0*/  LDSM.16.M88.4 R88, [R211+0x2000] ;  /* 0x00200000d358783b */ /* 0x000f260000000200 */
[C---:B-----5:R-:W-:Y:S01]  /*4500*/  HMMA.16816.F32 R4, R96.reuse, R94, R4 ;  /* 0x0000005e6004723c */ /* 0x060fe20000001804 */
[----:B------:R-:W5:Y:S07]  /*4510*/  LDSM.16.M88.2 R94, [R205+0xa880] ;  /* 0x00a88000cd5e783b */ /* 0x000f6e0000000100 */
[C---:B------:R-:W-:Y:S01]  /*4520*/  HMMA.16816.F32 R8, R96.reuse, R100, R8 ;  /* 0x000000646008723c */ /* 0x040fe20000001808 */
[----:B------:R-:W5:Y:S07]  /*4530*/  LDSM.16.M88.2 R100, [R205+0xb080] ;  /* 0x00b08000cd64783b */ /* 0x000f6e0000000100 */
[C---:B---3--:R-:W-:Y:S01]  /*4540*/  HMMA.16816.F32 R12, R96.reuse, R102, R12 ;  /* 0x00000066600c723c */ /* 0x048fe2000000180c */
[----:B------:R-:W3:Y:S07]  /*4550*/  LDSM.16.M88.2 R102, [R205+0xb880] ;  /* 0x00b88000cd66783b */ /* 0x000eee0000000100 */
[C---:B-1----:R-:W-:Y:S01]  /*4560*/  HMMA.16816.F32 R16, R96.reuse, R2, R16 ;  /* 0x000000026010723c */ /* 0x042fe20000001810 */
[----:B------:R-:W1:Y:S07]  /*4570*/  LDSM.16.M88.2 R2, [R205+0xc080] ;  /* 0x00c08000cd02783b */ /* 0x000e6e0000000100 */
[----:B--2---:R-:W-:Y:S01]  /*4580*/  HMMA.16816.F32 R24, R96, R20, R24 ;  /* 0x000000146018723c */ /* 0x004fe20000001818 */
[----:B------:R-:W-:Y:S04]  /*4590*/  LDSM.16.M88.2 R20, [R204+0xa080] ;  /* 0x00a08000cc14783b */ /* 0x000fe80000000100 */
[----:B------:R-:W2:Y:S03]  /*45a0*/  LDSM.16.M88.4 R96, [R22+0x2000] ;  /* 0x002000001660783b */ /* 0x000ea60000000200 */
[C---:B----4-:R-:W-:Y:S01]  /*45b0*/  HMMA.16816.F32 R4, R88.reuse, R92, R4 ;  /* 0x0000005c5804723c */ /* 0x050fe20000001804 */
[----:B------:R-:W4:Y:S07]  /*45c0*/  LDSM.16.M88.2 R92, [R204+0xa880] ;  /* 0x00a88000cc5c783b */ /* 0x000f2e0000000100 */
[C---:B-----5:R-:W-:Y:S01]  /*45d0*/  HMMA.16816.F32 R8, R88.reuse, R94, R8 ;  /* 0x0000005e5808723c */ /* 0x060fe20000001808 */
[----:B------:R-:W5:Y:S07]  /*45e0*/  LDSM.16.M88.2 R94, [R204+0xb080] ;  /* 0x00b08000cc5e783b */ /* 0x000f6e0000000100 */
[C---:B------:R-:W-:Y:S01]  /*45f0*/  HMMA.16816.F32 R12, R88.reuse, R100, R12 ;  /* 0x00000064580c723c */ /* 0x040fe2000000180c */
[----:B------:R-:W5:Y:S07]  /*4600*/  LDSM.16.M88.2 R100, [R204+0xb880] ;  /* 0x00b88000cc64783b */ /* 0x000f6e0000000100 */
[C---:B---3--:R-:W-:Y:S01]  /*4610*/  HMMA.16816.F32 R16, R88.reuse, R102, R16 ;  /* 0x000000665810723c */ /* 0x048fe20000001810 */
[----:B------:R-:W3:Y:S07]  /*4620*/  LDSM.16.M88.2 R102, [R204+0xc080] ;  /* 0x00c08000cc66783b */ /* 0x000eee0000000100 */
[----:B-1----:R-:W-:Y:S01]  /*4630*/  HMMA.16816.F32 R24, R88, R2, R24 ;  /* 0x000000025818723c */ /* 0x002fe20000001818 */
[----:B------:R-:W-:Y:S04]  /*4640*/  LDSM.16.M88.2 R2, [R213+0xc880] ;  /* 0x00c88000d502783b */ /* 0x000fe80000000100 */
[----:B------:R1:W3:Y:S03]  /*4650*/  LDSM.16.M88.4 R88, [R111+0x1f080] ;  /* 0x01f080006f58783b */ /* 0x0002e60000000200 */
[C---:B--2---:R-:W-:Y:S01]  /*4660*/  HMMA.16816.F32 R4, R96.reuse, R20, R4 ;  /* 0x000000146004723c */ /* 0x044fe20000001804 */
[----:B------:R-:W2:Y:S07]  /*4670*/  LDSM.16.M88.2 R20, [R213+0xd080] ;  /* 0x00d08000d514783b */ /* 0x000eae0000000100 */
[C---:B----4-:R-:W-:Y:S01]  /*4680*/  HMMA.16816.F32 R8, R96.reuse, R92, R8 ;  /* 0x0000005c6008723c */ /* 0x050fe20000001808 */
[----:B------:R-:W4:Y:S07]  /*4690*/  LDSM.16.M88.2 R92, [R213+0xd880] ;  /* 0x00d88000d55c783b */ /* 0x000f2e0000000100 */
[C---:B-----5:R-:W-:Y:S01]  /*46a0*/  HMMA.16816.F32 R12, R96.reuse, R94, R12 ;  /* 0x0000005e600c723c */ /* 0x060fe2000000180c */
[----:B------:R-:W5:Y:S03]  /*46b0*/  LDSM.16.M88.2 R94, [R213+0xe080] ;  /* 0x00e08000d55e783b */ /* 0x000f660000000100 */
[--C-:B-1----:R-:W-:Y:S04]  /*46c0*/  FFMA.FTZ R111, R186, c[0x0][0x29c], -R175.reuse ;  /* 0x0000a700ba6f7a23 */ /* 0x102fe800000108af */
[C---:B------:R-:W-:Y:S01]  /*46d0*/  HMMA.16816.F32 R16, R96.reuse, R100, R16 ;  /* 0x000000646010723c */ /* 0x040fe20000001810 */
[----:B------:R-:W1:Y:S01]  /*46e0*/  LDSM.16.M88.2 R100, [R213+0xe880] ;  /* 0x00e88000d564783b */ /* 0x000e620000000100 */
[----:B------:R-:W-:Y:S06]  /*46f0*/  MUFU.EX2 R111, R111 ;  /* 0x0000006f006f7308 */ /* 0x000fec0000000800 */
[----:B---3--:R-:W-:Y:S01]  /*4700*/  HMMA.16816.F32 R24, R96, R102, R24 ;  /* 0x000000666018723c */ /* 0x008fe20000001818 */
[----:B------:R-:W-:Y:S04]  /*4710*/  LDSM.16.M88.2 R102, [R206+0xc880] ;  /* 0x00c88000ce66783b */ /* 0x000fe80000000100 */
[----:B------:R3:W1:Y:S03]  /*4720*/  LDSM.16.M88.4 R96, [R110+0x1f080] ;  /* 0x01f080006e60783b */ /* 0x0006660000000200 */
[C---:B------:R-:W-:Y:S01]  /*4730*/  HMMA.16816.F32 R4, R88.reuse, R2, R4 ;  /* 0x000000025804723c */ /* 0x040fe20000001804 */
[----:B------:R-:W1:Y:S07]  /*4740*/  LDSM.16.M88.2 R2, [R206+0xd080] ;  /* 0x00d08000ce02783b */ /* 0x000e6e0000000100 */
[C---:B--2---:R-:W-:Y:S01]  /*4750*/  HMMA.16816.F32 R8, R88.reuse, R20, R8 ;  /* 0x000000145808723c */ /* 0x044fe20000001808 */
[----:B------:R-:W2:Y:S07]  /*4760*/  LDSM.16.M88.2 R20, [R206+0xd880] ;  /* 0x00d88000ce14783b */ /* 0x000eae0000000100 */
[C---:B----4-:R-:W-:Y:S01]  /*4770*/  HMMA.16816.F32 R12, R88.reuse, R92, R12 ;  /* 0x0000005c580c723c */ /* 0x050fe2000000180c */
[----:B------:R-:W4:Y:S03]  /*4780*/  LDSM.16.M88.2 R92, [R206+0xe080] ;  /* 0x00e08000ce5c783b */ /* 0x000f260000000100 */
[--C-:B---3--:R-:W-:Y:S02]  /*4790*/  FFMA.FTZ R110, R188, c[0x0][0x29c], -R175.reuse ;  /* 0x0000a700bc6e7a23 */ /* 0x108fe400000108af */
[----:B------:R-:W-:Y:S02]  /*47a0*/  FFMA.FTZ R175, R178, c[0x0][0x29c], -R175 ;  /* 0x0000a700b2af7a23 */ /* 0x000fe400000108af */
[C---:B-----5:R-:W-:Y:S01]  /*47b0*/  HMMA.16816.F32 R16, R88.reuse, R94, R16 ;  /* 0x0000005e5810723c */ /* 0x060fe20000001810 */
[----:B------:R-:W3:Y:S01]  /*47c0*/  LDSM.16.M88.2 R94, [R206+0xe880] ;  /* 0x00e88000ce5e783b */ /* 0x000ee20000000100 */
[----:B------:R-:W-:Y:S06]  /*47d0*/  MUFU.EX2 R110, R110 ;  /* 0x0000006e006e7308 */ /* 0x000fec0000000800 */
[----:B-1----:R-:W-:Y:S01]  /*47e0*/  HMMA.16816.F32 R24, R88, R100, R24 ;  /* 0x000000645818723c */ /* 0x002fe20000001818 */
[----:B------:R-:W-:Y:S03]  /*47f0*/  LDSM.16.M88.2 R100, [R205+0xc880] ;  /* 0x00c88000cd64783b */ /* 0x000fe60000000100 */
[----:B------:R-:W1:Y:S01]  /*4800*/  MUFU.EX2 R175, R175 ;  /* 0x000000af00af7308 */ /* 0x000e620000000800 */
[----:B------:R-:W5:Y:S03]  /*4810*/  LDSM.16.M88.4 R88, [R211+0x4000] ;  /* 0x00400000d358783b */ /* 0x000f660000000200 */
[C---:B------:R-:W-:Y:S01]  /*4820*/  HMMA.16816.F32 R4, R96.reuse, R102, R4 ;  /* 0x000000666004723c */ /* 0x040fe20000001804 */
[----:B------:R-:W1:Y:S07]  /*4830*/  LDSM.16.M88.2 R102, [R205+0xd080] ;  /* 0x00d08000cd66783b */ /* 0x000e6e0000000100 */
[C---:B------:R-:W-:Y:S01]  /*4840*/  HMMA.16816.F32 R8, R96.reuse, R2, R8 ;  /* 0x000000026008723c */ /* 0x040fe20000001808 */
[----:B------:R-:W1:Y:S07]  /*4850*/  LDSM.16.M88.2 R2, [R205+0xd880] ;  /* 0x00d88000cd02783b */ /* 0x000e6e0000000100 */
[C---:B--2---:R-:W-:Y:S01]  /*4860*/  HMMA.16816.F32 R12, R96.reuse, R20, R12 ;  /* 0x00000014600c723c */ /* 0x044fe2000000180c */
[----:B------:R-:W2:Y:S07]  /*4870*/  LDSM.16.M88.2 R20, [R205+0xe080] ;  /* 0x00e08000cd14783b */ /* 0x000eae0000000100 */
[C---:B----4-:R-:W-:Y:S01]  /*4880*/  HMMA.16816.F32 R16, R96.reuse, R92, R16 ;  /* 0x0000005c6010723c */ /* 0x050fe20000001810 */
[----:B------:R-:W4:Y:S07]  /*4890*/  LDSM.16.M88.2 R92, [R205+0xe880] ;  /* 0x00e88000cd5c783b */ /* 0x000f2e0000000100 */
[----:B---3--:R-:W-:Y:S01]  /*48a0*/  HMMA.16816.F32 R24, R96, R94, R24 ;  /* 0x0000005e6018723c */ /* 0x008fe20000001818 */
[----:B------:R-:W-:Y:S04]  /*48b0*/  LDSM.16.M88.2 R94, [R204+0xc880] ;  /* 0x00c88000cc5e783b */ /* 0x000fe80000000100 */
[----:B------:R3:W4:Y:S03]  /*48c0*/  LDSM.16.M88.4 R96, [R22+0x4000] ;  /* 0x004000001660783b */ /* 0x0007260000000200 */
[C---:B-----5:R-:W-:Y:S01]  /*48d0*/  HMMA.16816.F32 R4, R88.reuse, R100, R4 ;  /* 0x000000645804723c */ /* 0x060fe20000001804 */
[----:B------:R-:W5:Y:S07]  /*48e0*/  LDSM.16.M88.2 R100, [R204+0xd080] ;  /* 0x00d08000cc64783b */ /* 0x000f6e0000000100 */
[C---:B-1----:R-:W-:Y:S01]  /*48f0*/  HMMA.16816.F32 R8, R88.reuse, R102, R8 ;  /* 0x000000665808723c */ /* 0x042fe20000001808 */
[----:B------:R-:W1:Y:S07]  /*4900*/  LDSM.16.M88.2 R102, [R204+0xd880] ;  /* 0x00d88000cc66783b */ /* 0x000e6e0000000100 */
[C---:B------:R-:W-:Y:S01]  /*4910*/  HMMA.16816.F32 R12, R88.reuse, R2, R12 ;  /* 0x00000002580c723c */ /* 0x040fe2000000180c */
[----:B------:R-:W1:Y:S03]  /*4920*/  LDSM.16.M88.2 R2, [R204+0xe880] ;  /* 0x00e88000cc02783b */ /* 0x000e660000000100 */
[--C-:B---3--:R-:W-:Y:S04]  /*4930*/  FFMA.FTZ R22, R193, c[0x0][0x29c], -R174.reuse ;  /* 0x0000a700c1167a23 */ /* 0x108fe800000108ae */
[C---:B--2---:R-:W-:Y:S01]  /*4940*/  HMMA.16816.F32 R16, R88.reuse, R20, R16 ;  /* 0x000000145810723c */ /* 0x044fe20000001810 */
[----:B------:R-:W2:Y:S01]  /*4950*/  LDS R20, [R225.X4+0x21280] ;  /* 0x02128000e1147984 */ /* 0x000ea20000004800 */
[----:B------:R-:W-:Y:S05]  /*4960*/  MUFU.EX2 R22, R22 ;  /* 0x0000001600167308 */ /* 0x000fea0000000800 */
[--C-:B------:R-:W-:Y:S01]  /*4970*/  FFMA.FTZ R21, R191, c[0x0][0x29c], -R174.reuse ;  /* 0x0000a700bf157a23 */ /* 0x100fe200000108ae */
[----:B----4-:R-:W-:Y:S05]  /*4980*/  HMMA.16816.F32 R24, R88, R92, R24 ;  /* 0x0000005c5818723c */ /* 0x010fea0000001818 */
[----:B------:R-:W3:Y:S02]  /*4990*/  MUFU.EX2 R21, R21 ;  /* 0x0000001500157308 */ /* 0x000ee40000000800 */
[--C-:B------:R-:W-:Y:S01]  /*49a0*/  FFMA.FTZ R88, R189, c[0x0][0x29c], -R174.reuse ;  /* 0x0000a700bd587a23 */ /* 0x100fe200000108ae */
[C---:B------:R-:W-:Y:S05]  /*49b0*/  HMMA.16816.F32 R4, R96.reuse, R94, R4 ;  /* 0x0000005e6004723c */ /* 0x040fea0000001804 */
[--C-:B------:R-:W-:Y:S02]  /*49c0*/  FFMA.FTZ R89, R187, c[0x0][0x29c], -R174.reuse ;  /* 0x0000a700bb597a23 */ /* 0x100fe400000108ae */
[----:B------:R-:W-:Y:S01]  /*49d0*/  MUFU.EX2 R88, R88 ;  /* 0x0000005800587308 */ /* 0x000fe20000000800 */
[C---:B-----5:R-:W-:Y:S04]  /*49e0*/  HMMA.16816.F32 R8, R96.reuse, R100, R8 ;  /* 0x000000646008723c */ /* 0x060fe80000001808 */
[--C-:B------:R-:W-:Y:S01]  /*49f0*/  FFMA.FTZ R90, R185, c[0x0][0x29c], -R174.reuse ;  /* 0x0000a700b95a7a23 */ /* 0x100fe200000108ae */
[----:B------:R-:W-:Y:S01]  /*4a00*/  F2FP.PACK_AB R95, R175, R180 ;  /* 0x000000b4af5f723e */ /* 0x000fe200000000ff */
[----:B------:R-:W-:Y:S02]  /*4a10*/  FFMA.FTZ R174, R23, c[0x0][0x29c], -R174 ;  /* 0x0000a70017ae7a23 */ /* 0x000fe400000108ae */
[C---:B-1----:R-:W-:Y:S01]  /*4a20*/  HMMA.16816.F32 R12, R96.reuse, R102, R12 ;  /* 0x00000066600c723c */ /* 0x042fe2000000180c */
[----:B------:R-:W-:Y:S07]  /*4a30*/  MUFU.EX2 R89, R89 ;  /* 0x0000005900597308 */ /* 0x000fee0000000800 */
[C---:B------:R-:W-:Y:S03]  /*4a40*/  HMMA.16816.F32 R16, R96.reuse, R104, R16 ;  /* 0x000000686010723c */ /* 0x040fe60000001810 */
[----:B------:R-:W1:Y:S05]  /*4a50*/  MUFU.EX2 R90, R90 ;  /* 0x0000005a005a7308 */ /* 0x000e6a0000000800 */
[----:B------:R-:W-:Y:S04]  /*4a60*/  HMMA.16816.F32 R24, R96, R2, R24 ;  /* 0x000000026018723c */ /* 0x000fe80000001818 */
[--C-:B--2---:R-:W-:Y:S01]  /*4a70*/  FADD.FTZ R23, R8, -R20.reuse ;  /* 0x8000001408177221 */ /* 0x104fe20000010000 */
[----:B------:R-:W-:Y:S01]  /*4a80*/  MUFU.EX2 R174, R174 ;  /* 0x000000ae00ae7308 */ /* 0x000fe20000000800 */
[--C-:B------:R-:W-:Y:S01]  /*4a90*/  FADD.FTZ R92, R9, -R20.reuse ;  /* 0x80000014095c7221 */ /* 0x100fe20000010000 */
[----:B---3--:R-:W-:Y:S01]  /*4aa0*/  F2FP.PACK_AB R97, R22, R21 ;  /* 0x000000151661723e */ /* 0x008fe200000000ff */
[--C-:B------:R-:W-:Y:S01]  /*4ab0*/  FADD.FTZ R3, R4, -R20.reuse ;  /* 0x8000001404037221 */ /* 0x100fe20000010000 */
[----:B------:R-:W-:Y:S01]  /*4ac0*/  F2FP.PACK_AB R9, R109, R108 ;  /* 0x0000006c6d09723e */ /* 0x000fe200000000ff */
[----:B------:R-:W2:Y:S02]  /*4ad0*/  LDS R4, [R225.X4+0x212a0] ;  /* 0x0212a000e1047984 */ /* 0x000ea40000004800 */
[--C-:B------:R-:W-:Y:S01]  /*4ae0*/  FADD.FTZ R2, R5, -R20.reuse ;  /* 0x8000001405027221 */ /* 0x100fe20000010000 */
[C---:B------:R-:W-:Y:S01]  /*4af0*/  F2FP.PACK_AB R5, R107.reuse, R106 ;  /* 0x0000006a6b05723e */ /* 0x040fe200000000ff */
[----:B------:R-:W-:Y:S01]  /*4b00*/  FMUL.FTZ R3, R106, R3 ;  /* 0x000000036a037220 */ /* 0x000fe20000410000 */
[----:B------:R-:W3:Y:S01]  /*4b10*/  MUFU.EX2 R8, R177 ;  /* 0x000000b100087308 */ /* 0x000ee20000000800 */
[----:B------:R-:W-:Y:S02]  /*4b20*/  FMUL.FTZ R2, R107, R2 ;  /* 0x000000026b027220 */ /* 0x000fe40000410000 */
[----:B------:R-:W-:Y:S01]  /*4b30*/  STS [R224+0x21480], R5 ;  /* 0x02148005e0007388 */ /* 0x000fe20000000800 */
[--C-:B------:R-:W-:Y:S01]  /*4b40*/  FADD.FTZ R93, R16, -R20.reuse ;  /* 0x80000014105d7221 */ /* 0x100fe20000010000 */
[----:B-1----:R-:W-:Y:S01]  /*4b50*/  F2FP.PACK_AB R101, R183, R90 ;  /* 0x0000005ab765723e */ /* 0x002fe200000000ff */
[--C-:B------:R-:W-:Y:S01]  /*4b60*/  FADD.FTZ R91, R12, -R20.reuse ;  /* 0x800000140c5b7221 */ /* 0x100fe20000010000 */
[----:B------:R-:W-:Y:S01]  /*4b70*/  F2FP.PACK_AB R3, R2, R3 ;  /* 0x000000030203723e */ /* 0x000fe200000000ff */
[--C-:B------:R-:W-:Y:S01]  /*4b80*/  FADD.FTZ R12, R13, -R20.reuse ;  /* 0x800000140d0c7221 */ /* 0x100fe20000010000 */
[----:B------:R-:W-:Y:S01]  /*4b90*/  STS [R220], R97 ;  /* 0x00000061dc007388 */ /* 0x000fe20000000800 */
[--C-:B------:R-:W-:Y:S01]  /*4ba0*/  FADD.FTZ R2, R17, -R20.reuse ;  /* 0x8000001411027221 */ /* 0x100fe20000010000 */
[----:B------:R-:W-:Y:S01]  /*4bb0*/  F2FP.PACK_AB R13, R111, R110 ;  /* 0x0000006e6f0d723e */ /* 0x000fe200000000ff */
[--C-:B------:R-:W-:Y:S01]  /*4bc0*/  FADD.FTZ R17, R24, -R20.reuse ;  /* 0x8000001418117221 */ /* 0x100fe20000010000 */
[----:B------:R1:W-:Y:S01]  /*4bd0*/  STS [R224+0x21c80], R9 ;  /* 0x021c8009e0007388 */ /* 0x0003e20000000800 */
[----:B------:R-:W-:Y:S01]  /*4be0*/  FADD.FTZ R20, R25, -R20 ;  /* 0x8000001419147221 */ /* 0x000fe20000010000 */
[----:B------:R-:W-:Y:S01]  /*4bf0*/  F2FP.PACK_AB R25, R195, R172 ;  /* 0x000000acc319723e */ /* 0x000fe200000000ff */
[----:B------:R-:W-:Y:S02]  /*4c00*/  FMUL.FTZ R17, R180, R17 ;  /* 0x00000011b4117220 */ /* 0x000fe40000410000 */
[----:B------:R-:W-:Y:S02]  /*4c10*/  FMUL.FTZ R20, R175, R20 ;  /* 0x00000014af147220 */ /* 0x000fe40000410000 */
[----:B------:R-:W-:Y:S02]  /*4c20*/  FMUL.FTZ R93, R172, R93 ;  /* 0x0000005dac5d7220 */ /* 0x000fe40000410000 */
[----:B------:R-:W-:Y:S01]  /*4c30*/  FMUL.FTZ R2, R195, R2 ;  /* 0x00000002c3027220 */ /* 0x000fe20000410000 */
[----:B------:R-:W-:Y:S01]  /*4c40*/  F2FP.PACK_AB R99, R20, R17 ;  /* 0x000000111463723e */ /* 0x000fe200000000ff */
[----:B------:R-:W-:Y:S01]  /*4c50*/  FMUL.FTZ R23, R108, R23 ;  /* 0x000000176c177220 */ /* 0x000fe20000410000 */
[----:B------:R-:W-:Y:S01]  /*4c60*/  F2FP.PACK_AB R17, R89, R88 ;  /* 0x000000585911723e */ /* 0x000fe200000000ff */
[----:B------:R-:W-:Y:S01]  /*4c70*/  FMUL.FTZ R92, R109, R92 ;  /* 0x0000005c6d5c7220 */ /* 0x000fe20000410000 */
[----:B---3--:R-:W-:Y:S01]  /*4c80*/  F2FP.PACK_AB R103, R8, R181 ;  /* 0x000000b50867723e */ /* 0x008fe200000000ff */
[----:B------:R-:W-:Y:S01]  /*4c90*/  FMUL.FTZ R91, R110, R91 ;  /* 0x0000005b6e5b7220 */ /* 0x000fe20000410000 */
[----:B------:R-:W-:Y:S01]  /*4ca0*/  F2FP.PACK_AB R93, R2, R93 ;  /* 0x0000005d025d723e */ /* 0x000fe200000000ff */
[----:B------:R-:W-:Y:S01]  /*4cb0*/  STS [R220+0x800], R17 ;  /* 0x00080011dc007388 */ /* 0x000fe20000000800 */
[----:B------:R-:W-:Y:S01]  /*4cc0*/  F2FP.PACK_AB R23, R92, R23 ;  /* 0x000000175c17723e */ /* 0x000fe200000000ff */
[----:B------:R-:W-:Y:S02]  /*4cd0*/  FMUL.FTZ R12, R111, R12 ;  /* 0x0000000c6f0c7220 */ /* 0x000fe40000410000 */
[----:B------:R3:W-:Y:S01]  /*4ce0*/  STS [R224+0x22480], R13 ;  /* 0x0224800de0007388 */ /* 0x0007e20000000800 */
[--C-:B--2---:R-:W-:Y:S02]  /*4cf0*/  FADD.FTZ R6, R6, -R4.reuse ;  /* 0x8000000406067221 */ /* 0x104fe40000010000 */
[--C-:B------:R-:W-:Y:S01]  /*4d00*/  FADD.FTZ R7, R7, -R4.reuse ;  /* 0x8000000407077221 */ /* 0x100fe20000010000 */
[----:B------:R-:W-:Y:S01]  /*4d10*/  STS [R220+0x1000], R101 ;  /* 0x00100065dc007388 */ /* 0x000fe20000000800 */
[----:B-1----:R-:W-:Y:S01]  /*4d20*/  F2FP.PACK_AB R9, R174, R179 ;  /* 0x000000b3ae09723e */ /* 0x002fe200000000ff */
[----:B------:R-:W-:Y:S01]  /*4d30*/  FMUL.FTZ R6, R21, R6 ;  /* 0x0000000615067220 */ /* 0x000fe20000410000 */
[----:B------:R-:W-:Y:S01]  /*4d40*/  F2FP.PACK_AB R91, R12, R91 ;  /* 0x0000005b0c5b723e */ /* 0x000fe200000000ff */
[----:B------:R1:W-:Y:S01]  /*4d50*/  STS [R224+0x22c80], R25 ;  /* 0x022c8019e0007388 */ /* 0x0003e20000000800 */
[----:B------:R-:W-:Y:S02]  /*4d60*/  FMUL.FTZ R7, R22, R7 ;  /* 0x0000000716077220 */ /* 0x000fe40000410000 */
[--C-:B------:R-:W-:Y:S01]  /*4d70*/  FADD.FTZ R5, R10, -R4.reuse ;  /* 0x800000040a057221 */ /* 0x100fe20000010000 */
[----:B------:R-:W-:Y:S01]  /*4d80*/  STS [R220+0x1800], R103 ;  /* 0x00180067dc007388 */ /* 0x000fe20000000800 */
[--C-:B------:R-:W-:Y:S01]  /*4d90*/  FADD.FTZ R2, R11, -R4.reuse ;  /* 0x800000040b027221 */ /* 0x100fe20000010000 */
[----:B------:R-:W-:Y:S01]  /*4da0*/  F2FP.PACK_AB R7, R7, R6 ;  /* 0x000000060707723e */ /* 0x000fe200000000ff */
[----:B------:R-:W-:Y:S01]  /*4db0*/  FMUL.FTZ R5, R88, R5 ;  /* 0x0000000558057220 */ /* 0x000fe20000410000 */
[----:B------:R2:W-:Y:S01]  /*4dc0*/  STS [R224+0x23480], R95 ;  /* 0x0234805fe0007388 */ /* 0x0005e20000000800 */
[----:B------:R-:W-:Y:S02]  /*4dd0*/  FMUL.FTZ R2, R89, R2 ;  /* 0x0000000259027220 */ /* 0x000fe40000410000 */
[--C-:B------:R-:W-:Y:S01]  /*4de0*/  FADD.FTZ R11, R14, -R4.reuse ;  /* 0x800000040e0b7221 */ /* 0x100fe20000010000 */
[----:B------:R-:W-:Y:S01]  /*4df0*/  STS [R220+0x2000], R9 ;  /* 0x00200009dc007388 */ /* 0x000fe20000000800 */
[--C-:B------:R-:W-:Y:S02]  /*4e00*/  FADD.FTZ R10, R15, -R4.reuse ;  /* 0x800000040f0a7221 */ /* 0x100fe40000010000 */
[----:B------:R-:W-:Y:S01]  /*4e10*/  FMUL.FTZ R11, R90, R11 ;  /* 0x0000000b5a0b7220 */ /* 0x000fe20000410000 */
[----:B------:R-:W-:Y:S01]  /*4e20*/  BAR.SYNC.DEFER_BLOCKING 0x0 ;  /* 0x0000000000007b1d */ /* 0x000fe20000010000 */
[----:B---3--:R-:W-:Y:S01]  /*4e30*/  F2FP.PACK_AB R13, R2, R5 ;  /* 0x00000005020d723e */ /* 0x008fe200000000ff */
[----:B------:R-:W-:Y:S02]  /*4e40*/  FMUL.FTZ R10, R183, R10 ;  /* 0x0000000ab70a7220 */ /* 0x000fe40000410000 */
[--C-:B------:R-:W-:Y:S02]  /*4e50*/  FADD.FTZ R18, R18, -R4.reuse ;  /* 0x8000000412127221 */ /* 0x100fe40000010000 */
[--C-:B------:R-:W-:Y:S01]  /*4e60*/  FADD.FTZ R19, R19, -R4.reuse ;  /* 0x8000000413137221 */ /* 0x100fe20000010000 */
[----:B------:R-:W-:Y:S01]  /*4e70*/  F2FP.PACK_AB R21, R10, R11 ;  /* 0x0000000b0a15723e */ /* 0x000fe200000000ff */
[----:B------:R-:W-:Y:S02]  /*4e80*/  FMUL.FTZ R18, R181, R18 ;  /* 0x00000012b5127220 */ /* 0x000fe40000410000 */
[----:B------:R-:W-:Y:S02]  /*4e90*/  FMUL.FTZ R19, R8, R19 ;  /* 0x0000001308137220 */ /* 0x000fe40000410000 */
[--C-:B------:R-:W-:Y:S02]  /*4ea0*/  FADD.FTZ R26, R26, -R4.reuse ;  /* 0x800000041a1a7221 */ /* 0x100fe40000010000 */
[----:B------:R-:W-:Y:S01]  /*4eb0*/  FADD.FTZ R27, R27, -R4 ;  /* 0x800000041b1b7221 */ /* 0x000fe20000010000 */
[----:B-1----:R-:W-:Y:S01]  /*4ec0*/  F2FP.PACK_AB R25, R19, R18 ;  /* 0x000000121319723e */ /* 0x002fe200000000ff */
[----:B------:R-:W-:Y:S02]  /*4ed0*/  FMUL.FTZ R26, R179, R26 ;  /* 0x0000001ab31a7220 */ /* 0x000fe40000410000 */
[----:B------:R-:W-:Y:S02]  /*4ee0*/  FMUL.FTZ R27, R174, R27 ;  /* 0x0000001bae1b7220 */ /* 0x000fe40000410000 */
[----:B------:R-:W-:Y:S03]  /*4ef0*/  IMAD.SHL.U32 R106, R215, 0x2, RZ ;  /* 0x00000002d76a7824 */ /* 0x000fe600078e00ff */
[----:B--2---:R-:W-:Y:S01]  /*4f00*/  F2FP.PACK_AB R95, R27, R26 ;  /* 0x0000001a1b5f723e */ /* 0x004fe200000000ff */
        /* <DEDUP_REMOVED lines=114> */
[----:B--234-:R-:W-:Y:S01]  /*5630*/  SHF.R.S32.HI R3, RZ, 0x1f, R251 ;  /* 0x0000001fff037819 */ /* 0x01cfe200000114fb */
[----:B------:R-:W-:Y:S01]  /*5640*/  IMAD.WIDE.U32 R4, R251, c[0x0][0x208], RZ ;  /* 0x00008200fb047a25 */ /* 0x000fe200078e00ff */
[C---:B------:R-:W-:Y:S02]  /*5650*/  LOP3.LUT P3, RZ, R223.reuse, 0x1, RZ, 0xc0, !PT ;  /* 0x00000001dfff7812 */ /* 0x040fe4000786c0ff */
[----:B------:R-:W-:Y:S01]  /*5660*/  LOP3.LUT P2, RZ, R223, 0x2, RZ, 0xc0, !PT ;  /* 0x00000002dfff7812 */ /* 0x000fe2000784c0ff */
[----:B------:R-:W-:Y:S02]  /*5670*/  IMAD R3, R3, c[0x0][0x208], RZ ;  /* 0x0000820003037a24 */ /* 0x000fe400078e02ff */
[----:B------:R-:W-:Y:S02]  /*5680*/  IMAD.SHL.U32 R11, R4, 0x40, RZ ;  /* 0x00000040040b7824 */ /* 0x000fe400078e00ff */
[C---:B------:R-:W-:Y:S02]  /*5690*/  IMAD R3, R251.reuse, c[0x0][0x20c], R3 ;  /* 0x00008300fb037a24 */ /* 0x040fe400078e0203 */
[----:B------:R-:W-:Y:S02]  /*56a0*/  IMAD.SHL.U32 R9, R251, 0x40, RZ ;  /* 0x00000040fb097824 */ /* 0x000fe400078e00ff */
[----:B------:R-:W-:Y:S01]  /*56b0*/  IMAD.IADD R3, R5, 0x1, R3 ;  /* 0x0000000105037824 */ /* 0x000fe200078e0203 */
[----:B------:R-:W-:Y:S04]  /*56c0*/  IADD3 R5, P1, P0, R232, UR7, R11 ;  /* 0x00000007e8057c10 */ /* 0x000fe8000f83e00b */
[----:B------:R-:W-:Y:S04]  /*56d0*/  SHF.L.U64.HI R3, R4, 0x6, R3 ;  /* 0x0000000604037819 */ /* 0x000fe80000010203 */
[----:B------:R-:W-:Y:S02]  /*56e0*/  IADD3.X R4, R243, UR5, R3, P1, P0 ;  /* 0x00000005f3047c10 */ /* 0x000fe40008fe0403 */
[----:B------:R-:W-:Y:S02]  /*56f0*/  IADD3 R7, P0, R9, R238, RZ ;  /* 0x000000ee09077210 */ /* 0x000fe40007f1e0ff */
[----:B------:R-:W-:Y:S02]  /*5700*/  IADD3 R2, P1, R11, R232, RZ ;  /* 0x000000e80b027210 */ /* 0x000fe40007f3e0ff */
[----:B------:R-:W-:Y:S02]  /*5710*/  LEA.HI.X.SX32 R6, R9, R216, 0x1, P0 ;  /* 0x000000d809067211 */ /* 0x000fe400000f0eff */
[----:B------:R-:W-:Y:S01]  /*5720*/  LEA R10, P0, R7, c[0x0][0x280], 0x2 ;  /* 0x0000a000070a7a11 */ /* 0x000fe200078010ff */
[----:B------:R-:W-:Y:S01]  /*5730*/  IMAD.X R3, R3, 0x1, R243, P1 ;  /* 0x0000000103037824 */ /* 0x000fe200008e06f3 */
[----:B------:R-:W-:Y:S02]  /*5740*/  IADD3 R9, -R227, R228, -R9 ;  /* 0x000000e4e3097210 */ /* 0x000fe40007ffe909 */
[----:B------:R-:W-:Y:S02]  /*5750*/  LEA.HI.X R11, R7, c[0x0][0x284], R6, 0x2, P0 ;  /* 0x0000a100070b7a11 */ /* 0x000fe400000f1406 */
[C---:B------:R-:W-:Y:S02]  /*5760*/  LEA R6, P0, R5.reuse, c[0x0][0x1f0], 0x1 ;  /* 0x00007c0005067a11 */ /* 0x040fe400078008ff */
[C---:B------:R-:W-:Y:S02]  /*5770*/  LEA R12, P1, R2.reuse, c[0x0][0x1f0], 0x1 ;  /* 0x00007c00020c7a11 */ /* 0x040fe400078208ff */
[----:B------:R-:W-:Y:S02]  /*5780*/  LEA.HI.X R7, R5, c[0x0][0x1f4], R4, 0x1, P0 ;  /* 0x00007d0005077a11 */ /* 0x000fe400000f0c04 */
[----:B------:R-:W-:Y:S02]  /*5790*/  ISETP.LT.OR P0, PT, R9, 0x1, !P3 ;  /* 0x000000010900780c */ /* 0x000fe40005f01670 */
[----:B------:R-:W-:Y:S02]  /*57a0*/  LEA.HI.X R13, R2, c[0x0][0x1f4], R3, 0x1, P1 ;  /* 0x00007d00020d7a11 */ /* 0x000fe400008f0c03 */
[----:B------:R-:W-:Y:S09]  /*57b0*/  LOP3.LUT P1, RZ, R223, 0x4, RZ, 0xc0, !PT ;  /* 0x00000004dfff7812 */ /* 0x000ff2000782c0ff */
[----:B------:R-:W-:Y:S01]  /*57c0*/  @!PT LDS RZ, [RZ] ;  /* 0x00000000fffff984 */ /* 0x000fe20000000800 */
[----:B------:R-:W-:Y:S01]  /*57d0*/  @!PT LDS RZ, [RZ] ;  /* 0x00000000fffff984 */ /* 0x000fe20000000800 */
[----:B------:R-:W-:Y:S01]  /*57e0*/  @!PT LDS RZ, [RZ] ;  /* 0x00000000fffff984 */ /* 0x000fe20000000800 */
[----:B------:R1:W-:Y:S01]  /*57f0*/  LDGSTS.E.BYPASS.LTC128B.128 [R221+0x1b080], [R12.64], !P0 ;  /* 0x1b0800000cdd7fae */ /* 0x0003e2000c101d48 */
[C---:B------:R-:W-:Y:S02]  /*5800*/  ISETP.LT.OR P0, PT, R9.reuse, 0x1, !P2 ;  /* 0x000000010900780c */ /* 0x040fe40005701670 */
[C---:B------:R-:W-:Y:S11]  /*5810*/  ISETP.LT.OR P2, PT, R9.reuse, 0x21, !P2 ;  /* 0x000000210900780c */ /* 0x040ff60005741670 */
[----:B------:R1:W-:Y:S01]  /*5820*/  LDGSTS.E.BYPASS.LTC128B.128 [R221+0x1d080], [R12.64+0x80], !P0 ;  /* 0x1d0800800cdd7fae */ /* 0x0003e2000c101d48 */
[C---:B------:R-:W-:Y:S11]  /*5830*/  ISETP.LT.OR P0, PT, R9.reuse, 0x1, !P1 ;  /* 0x000000010900780c */ /* 0x040ff60004f01670 */
[----:B------:R-:W-:Y:S02]  /*5840*/  @!UPT UIADD3 URZ, URZ, URZ, URZ ;  /* 0x0000003f3f3ff290 */ /* 0x000fe4000fffe03f */
[----:B------:R1:W-:Y:S01]  /*5850*/  LDGSTS.E.BYPASS.LTC128B.128 [R221+0x1f080], [R12.64+0x100], !P0 ;  /* 0x1f0801000cdd7fae */ /* 0x0003e2000c101d48 */
[----:B------:R-:W-:Y:S02]  /*5860*/  ISETP.LT.OR P0, PT, R9, 0x21, !P3 ;  /* 0x000000210900780c */ /* 0x000fe40005f01670 */
[----:B------:R-:W-:Y:S11]  /*5870*/  ISETP.GT.AND P3, PT, R219, 0xf, PT ;  /* 0x0000000fdb00780c */ /* 0x000ff60003f64270 */
[----:B------:R1:W-:Y:S01]  /*5880*/  LDGSTS.E.BYPASS.LTC128B.128 [R221+0x1c080], [R6.64], !P0 ;  /* 0x1c08000006dd7fae */ /* 0x0003e2000c101d48 */
[----:B------:R-:W-:Y:S01]  /*5890*/  ISETP.LT.OR P0, PT, R9, 0x21, !P1 ;  /* 0x000000210900780c */ /* 0x000fe20004f01670 */
[----:B------:R-:W-:Y:S02]  /*58a0*/  @!P3 IMAD.SHL.U32 R3, R219, 0x10, RZ ;  /* 0x00000010db03b824 */ /* 0x000fe400078e00ff */
[----:B------:R1:W-:Y:S10]  /*58b0*/  LDGSTS.E.BYPASS.LTC128B.128 [R221+0x1e080], [R6.64+0x80], !P2 ;  /* 0x1e08008006dd7fae */ /* 0x0003f4000d101d48 */
[----:B------:R1:W-:Y:S04]  /*58c0*/  LDGSTS.E.BYPASS.LTC128B.128 [R221+0x20080], [R6.64+0x100], !P0 ;  /* 0x2008010006dd7fae */ /* 0x0003e8000c101d48 */
[----:B------:R1:W-:Y:S02]  /*58d0*/  @!P3 LDGSTS.E.BYPASS.LTC128B.128 [R3+0x21280], [R10.64] ;  /* 0x212800000a03bfae */ /* 0x0003e4000b901d48 */
.L_x_962:
[-C--:B-1234-:R-:W-:Y:S01]  /*58e0*/  HMMA.16816.F32 R4, R172, R176.reuse, RZ ;  /* 0x000000b0ac04723c */ /* 0x09efe200000018ff */
[----:B------:R-:W0:Y:S01]  /*58f0*/  LDGDEPBAR ;  /* 0x00000000000079af */ /* 0x000e220000000000 */
[----:B------:R-:W-:Y:S02]  /*5900*/  UIADD3 UR12, UR4, 0x1, URZ ;  /* 0x00000001040c7890 */ /* 0x000fe4000fffe03f */
[----:B------:R-:W-:Y:S01]  /*5910*/  IMAD R252, R252, 0x3000, RZ ;  /* 0x00003000fcfc7824 */ /* 0x000fe200078e02ff */
[----:B------:R-:W-:Y:S02]  /*5920*/  UISETP.GE.AND UP1, UPT, UR4, 0x1, UPT ;  /* 0x000000010400788c */ /* 0x000fe4000bf26270 */
[----:B------:R-:W-:Y:S01]  /*5930*/  UIADD3 UR6, UR13, 0x1, URZ ;  /* 0x000000010d067890 */ /* 0x000fe2000fffe03f */
[C---:B------:R-:W-:Y:S01]  /*5940*/  HMMA.16816.F32 R8, R108.reuse, R176, RZ ;  /* 0x000000b06c08723c */ /* 0x040fe200000018ff */
[----:B------:R-:W-:Y:S03]  /*5950*/  UISETP.GE.AND UP0, UPT, UR13, 0x1, UPT ;  /* 0x000000010d00788c */ /* 0x000fe6000bf06270 */
[C---:B------:R-:W-:Y:S01]  /*5960*/  IADD3 R2, P0, R252.reuse, R230, RZ ;  /* 0x000000e6fc027210 */ /* 0x040fe20007f1e0ff */
[----:B------:R-:W-:Y:S03]  /*5970*/  USEL UR13, UR6, URZ, !UP0 ;  /* 0x0000003f060d7287 */ /* 0x000fe6000c000000 */
[-C--:B------:R-:W-:Y:S01]  /*5980*/  HMMA.16816.F32 R12, R108, R178.reuse, RZ ;  /* 0x000000b26c0c723c */ /* 0x080fe200000018ff */
[----:B------:R-:W-:Y:S07]  /*5990*/  LEA.HI.X.SX32 R3, R252, R237, 0x1, P0 ;  /* 0x000000edfc037211 */ /* 0x000fee00000f0eff */
        /* <DEDUP_REMOVED lines=10> */
[----:B------:R-:W1:Y:S04]  /*5a40*/  LDSM.16.M88.4 R172, [R209+0x1000] ;  /* 0x00100000d1ac783b */ /* 0x000e680000000200 */
[----:B------:R-:W2:Y:S03]  /*5a50*/  LDSM.16.M88.4 R180, [R209+0x1400] ;  /* 0x00140000d1b4783b */ /* 0x000ea60000000200 */
        /* <DEDUP_REMOVED lines=13> */
[----:B------:R-:W4:Y:S07]  /*5b30*/  LDSM.16.MT88.4 R192, [R208+0x6000] ;  /* 0x00600000d0c0783b */ /* 0x000f2e0000004200 */
[----:B------:R-:W-:Y:S01]  /*5b40*/  HMMA.16816.F32 R108, R184, R202, R108 ;  /* 0x000000cab86c723c */ /* 0x000fe2000000186c */
[----:B------:R-:W5:Y:S04]  /*5b50*/  LDSM.16.M88.4 R184, [R209+0x1800] ;  /* 0x00180000d1b8783b */ /* 0x000f680000000200 */
[----:B------:R-:W4:Y:S03]  /*5b60*/  LDSM.16.M88.4 R200, [R209+0x1c00] ;  /* 0x001c0000d1c8783b */ /* 0x000f260000000200 */
[-C--:B-1----:R-:W-:Y:S08]  /*5b70*/  HMMA.16816.F32 R4, R172, R176.reuse, R4 ;  /* 0x000000b0ac04723c */ /* 0x082ff00000001804 */
        /* <DEDUP_REMOVED lines=12> */
[----:B------:R-:W-:Y:S07]  /*5c40*/  LDSM.16.M88.4 R180, [R209+0x2000] ;  /* 0x00200000d1b4783b */ /* 0x000fee0000000200 */
[----:B------:R-:W-:Y:S01]  /*5c50*/  HMMA.16816.F32 R108, R172, R194, R108 ;  /* 0x000000c2ac6c723c */ /* 0x000fe2000000186c */
[----:B------:R-:W2:Y:S04]  /*5c60*/  LDSM.16.MT88.4 R172, [R208+0x6800] ;  /* 0x00680000d0ac783b */ /* 0x000ea80000004200 */
[----:B------:R-:W3:Y:S03]  /*5c70*/  LDSM.16.M88.4 R192, [R209+0x2400] ;  /* 0x00240000d1c0783b */ /* 0x000ee60000000200 */
[-C--:B-----5:R-:W-:Y:S08]  /*5c80*/  HMMA.16816.F32 R4, R184, R196.reuse, R4 ;  /* 0x000000c4b804723c */ /* 0x0a0ff00000001804 */
[C---:B------:R-:W-:Y:S08]  /*5c90*/  HMMA.16816.F32 R8, R200.reuse, R196, R8 ;  /* 0x000000c4c808723c */ /* 0x040ff00000001808 */
[-C--:B------:R-:W-:Y:S08]  /*5ca0*/  HMMA.16816.F32 R12, R200, R198.reuse, R12 ;  /* 0x000000c6c80c723c */ /* 0x080ff0000000180c */
[C---:B------:R-:W-:Y:S01]  /*5cb0*/  HMMA.16816.F32 R16, R184.reuse, R198, R16 ;  /* 0x000000c6b810723c */ /* 0x040fe20000001810 */
[----:B------:R-:W4:Y:S07]  /*5cc0*/  LDSM.16.MT88.4 R196, [R208+0x4800] ;  /* 0x00480000d0c4783b */ /* 0x000f2e0000004200 */
        /* <DEDUP_REMOVED lines=8> */
[----:B------:R-:W-:Y:S07]  /*5d50*/  HMMA.16816.F32 R108, R184, R174, R108 ;  /* 0x000000aeb86c723c */ /* 0x000fee000000186c */
[C---:B------:R-:W-:Y:S01]  /*5d60*/  LEA R184, P0, R2.reuse, c[0x0][0x220], 0x2 ;  /* 0x0000880002b87a11 */ /* 0x040fe200078010ff */
[-C--:B------:R-:W-:Y:S05]  /*5d70*/  HMMA.16816.F32 R4, R180, R188.reuse, R4 ;  /* 0x000000bcb404723c */ /* 0x080fea0000001804 */
[----:B------:R-:W-:Y:S01]  /*5d80*/  LEA.HI.X R185, R2, c[0x0][0x224], R3, 0x2, P0 ;  /* 0x0000890002b97a11 */ /* 0x000fe200000f1403 */
[----:B------:R-:W-:Y:S01]  /*5d90*/  IMAD.U32 R2, RZ, RZ, UR4 ;  /* 0x00000004ff027e24 */ /* 0x000fe2000f8e00ff */
[----:B------:R-:W-:Y:S01]  /*5da0*/  ISETP.GE.AND P0, PT, R251, R226, PT ;  /* 0x000000e2fb00720c */ /* 0x000fe20003f06270 */
[C---:B---3--:R-:W-:Y:S01]  /*5db0*/  HMMA.16816.F32 R8, R192.reuse, R188, R8 ;  /* 0x000000bcc008723c */ /* 0x048fe20000001808 */
[----:B------:R-:W-:Y:S03]  /*5dc0*/  USEL UR4, UR12, URZ, !UP1 ;  /* 0x0000003f0c047287 */ /* 0x000fe6000c800000 */
[----:B------:R-:W-:Y:S04]  /*5dd0*/  IMAD R2, R2, 0x3000, R215 ;  /* 0x0000300002027824 */ /* 0x000fe800078e02d7 */
[-C--:B------:R-:W-:Y:S04]  /*5de0*/  HMMA.16816.F32 R12, R192, R190.reuse, R12 ;  /* 0x000000bec00c723c */ /* 0x080fe8000000180c */
[----:B------:R-:W-:Y:S02]  /*5df0*/  IMAD.SHL.U32 R172, R2, 0x2, RZ ;  /* 0x0000000202ac7824 */ /* 0x000fe400078e00ff */
[----:B------:R-:W-:Y:S02]  /*5e00*/  LDSM.16.MT88.2 R2, [R210+0x23c80] ;  /* 0x023c8000d202783b */ /* 0x000fe40000004100 */
[C---:B------:R-:W-:Y:S02]  /*5e10*/  HMMA.16816.F32 R16, R180.reuse, R190, R16 ;  /* 0x000000beb410723c */ /* 0x040fe40000001810 */
[----:B------:R-:W-:Y:S04]  /*5e20*/  RED.E.ADD.F32.FTZ.RN.STRONG.GPU [R184.64], R4 ;  /* 0x00000004b800798e */ /* 0x000fe8000c10e788 */
[----:B------:R-:W-:Y:S02]  /*5e30*/  RED.E.ADD.F32.FTZ.RN.STRONG.GPU [R184.64+0x400], R5 ;  /* 0x00040005b800798e */ /* 0x000fe4000c10e788 */
[-C--:B----4-:R-:W-:Y:S02]  /*5e40*/  HMMA.16816.F32 R20, R180, R196.reuse, R20 ;  /* 0x000000c4b414723c */ /* 0x090fe40000001814 */
[----:B------:R-:W-:Y:S04]  /*5e50*/  RED.E.ADD.F32.FTZ.RN.STRONG.GPU [R184.64+0x800], R6 ;  /* 0x00080006b800798e */ /* 0x000fe8000c10e788 */
[----:B------:R-:W-:Y:S02]  /*5e60*/  RED.E.ADD.F32.FTZ.RN.STRONG.GPU [R184.64+0xc00], R7 ;  /* 0x000c0007b800798e */ /* 0x000fe4000c10e788 */
[C---:B------:R-:W-:Y:S02]  /*5e70*/  HMMA.16816.F32 R24, R192.reuse, R196, R24 ;  /* 0x000000c4c018723c */ /* 0x040fe40000001818 */
[----:B------:R-:W-:Y:S04]  /*5e80*/  RED.E.ADD.F32.FTZ.RN.STRONG.GPU [R184.64+0x1000], R8 ;  /* 0x00100008b800798e */ /* 0x000fe8000c10e788 */
[----:B------:R-:W-:Y:S02]  /*5e90*/  RED.E.ADD.F32.FTZ.RN.STRONG.GPU [R184.64+0x1400], R9 ;  /* 0x00140009b800798e */ /* 0x000fe4000c10e788 */
[-C--:B------:R-:W-:Y:S02]  /*5ea0*/  HMMA.16816.F32 R88, R192, R198.reuse, R88 ;  /* 0x000000c6c058723c */ /* 0x080fe40000001858 */
[----:B------:R-:W-:Y:S04]  /*5eb0*/  RED.E.ADD.F32.FTZ.RN.STRONG.GPU [R184.64+0x1800], R10 ;  /* 0x0018000ab800798e */ /* 0x000fe8000c10e788 */
[----:B------:R-:W-:Y:S02]  /*5ec0*/  RED.E.ADD.F32.FTZ.RN.STRONG.GPU [R184.64+0x1c00], R11 ;  /* 0x001c000bb800798e */ /* 0x000fe4000c10e788 */
[C---:B------:R-:W-:Y:S02]  /*5ed0*/  HMMA.16816.F32 R92, R180.reuse, R198, R92 ;  /* 0x000000c6b45c723c */ /* 0x040fe4000000185c */
[----:B------:R-:W-:Y:S04]  /*5ee0*/  RED.E.ADD.F32.FTZ.RN.STRONG.GPU [R184.64+0x2000], R16 ;  /* 0x00200010b800798e */ /* 0x000fe8000c10e788 */
[----:B------:R-:W-:Y:S02]  /*5ef0*/  RED.E.ADD.F32.FTZ.RN.STRONG.GPU [R184.64+0x2400], R17 ;  /* 0x00240011b800798e */ /* 0x000fe4000c10e788 */
[-C--:B-1----:R-:W-:Y:S02]  /*5f00*/  HMMA.16816.F32 R96, R180, R176.reuse, R96 ;  /* 0x000000b0b460723c */ /* 0x082fe40000001860 */
[----:B------:R-:W-:Y:S04]  /*5f10*/  RED.E.ADD.F32.FTZ.RN.STRONG.GPU [R184.64+0x2800], R18 ;  /* 0x00280012b800798e */ /* 0x000fe8000c10e788 */
[----:B------:R-:W-:Y:S02]  /*5f20*/  RED.E.ADD.F32.FTZ.RN.STRONG.GPU [R184.64+0x2c00], R19 ;  /* 0x002c0013b800798e */ /* 0x000fe4000c10e788 */
[C---:B------:R-:W-:Y:S02]  /*5f30*/  HMMA.16816.F32 R100, R192.reuse, R176, R100 ;  /* 0x000000b0c064723c */ /* 0x040fe40000001864 */
[----:B------:R-:W-:Y:S04]  /*5f40*/  RED.E.ADD.F32.FTZ.RN.STRONG.GPU [R184.64+0x3000], R12 ;  /* 0x0030000cb800798e */ /* 0x000fe8000c10e788 */
[----:B------:R-:W1:Y:S02]  /*5f50*/  LDSM.16.MT88.4 R8, [R172+0xf080] ;  /* 0x00f08000ac08783b */ /* 0x000e640000004200 */
[-C--:B------:R-:W-:Y:S02]  /*5f60*/  HMMA.16816.F32 R104, R192, R178.reuse, R104 ;  /* 0x000000b2c068723c */ /* 0x080fe40000001868 */
[----:B------:R-:W-:Y:S04]  /*5f70*/  RED.E.ADD.F32.FTZ.RN.STRONG.GPU [R184.64+0x3400], R13 ;  /* 0x0034000db800798e */ /* 0x000fe8000c10e788 */
[----:B------:R-:W-:Y:S02]  /*5f80*/  RED.E.ADD.F32.FTZ.RN.STRONG.GPU [R184.64+0x3800], R14 ;  /* 0x0038000eb800798e */ /* 0x000fe4000c10e788 */
[----:B------:R-:W-:Y:S02]  /*5f90*/  HMMA.16816.F32 R108, R180, R178, R108 ;  /* 0x000000b2b46c723c */ /* 0x000fe4000000186c */
        /* <DEDUP_REMOVED lines=185> */
.L_x_952:
[----:B------:R-:W-:Y:S05]  /*6b30*/  @P0 BRA `(.L_x_964) ;  /* 0x000034f000000947 */ /* 0x000fea0003800000 */
[----:B------:R-:W-:Y:S01]  /*6b40*/  SHF.R.S32.HI R0, RZ, 0x1f, R219 ;  /* 0x0000001fff007819 */ /* 0x000fe200000114db */
[----:B------:R-:W-:Y:S01]  /*6b50*/  IMAD.SHL.U32 R3, R219, 0x80, RZ ;  /* 0x00000080db037824 */ /* 0x000fe200078e00ff */
        /* <DEDUP_REMOVED lines=611> */
[----:B------:R3:W-:Y:S04]  /*9190*/  STS.U16 [R9+0x80], R168 ;  /* 0x000080a809007388 */ /* 0x0007e80000000400 */
[----:B------:R3:W-:Y:S01]  /*91a0*/  STS.U16 [R7+0x80], R6 ;  /* 0x0000800607007388 */ /* 0x0007e20000000400 */
[----:B-1----:R-:W-:-:S03]  /*91b0*/  IMAD.MOV.U32 R2, RZ, RZ, 0x4 ;  /* 0x00000004ff027424 */ /* 0x002fc600078e00ff */
[----:B------:R3:W-:Y:S01]  /*91c0*/  STS.U16 [R5+0x80], R170 ;  /* 0x000080aa05007388 */ /* 0x0007e20000000400 */
[----:B----4-:R-:W-:-:S05]  /*91d0*/  PRMT R8, R170, 0x7632, R8 ;  /* 0x00007632aa087816 */ /* 0x010fca0000000008 */
        /* <DEDUP_REMOVED lines=15> */
.L_x_965:
        /* <DEDUP_REMOVED lines=10> */
[----:B------:R-:W-:Y:S01]  /*9370*/  ISETP.GT.AND P1, PT, R219, 0x17f, PT ;  /* 0x0000017fdb00780c */ /* 0x000fe20003f24270 */
[----:B------:R-:W-:Y:S01]  /*9380*/  IMAD.SHL.U32 R3, R2, 0x40, RZ ;  /* 0x0000004002037824 */ /* 0x000fe200078e00ff */
[----:B------:R-:W-:Y:S01]  /*9390*/  CS2R R70, SRZ ;  /* 0x0000000000467805 */ /* 0x000fe2000001ff00 */
[----:B------:R-:W-:Y:S01]  /*93a0*/  IMAD.SHL.U32 R82, R82, 0x8, RZ ;  /* 0x0000000852527824 */ /* 0x000fe200078e00ff */
[----:B------:R-:W-:Y:S01]  /*93b0*/  CS2R R68, SRZ ;  /* 0x0000000000447805 */ /* 0x000fe2000001ff00 */
[----:B------:R-:W-:Y:S01]  /*93c0*/  CS2R R74, SRZ ;  /* 0x00000000004a7805 */ /* 0x000fe2000001ff00 */
[----:B------:R-:W-:Y:S01]  /*93d0*/  LOP3.LUT R3, R3, 0x1c0, RZ, 0xc0, !PT ;  /* 0x000001c003037812 */ /* 0x000fe200078ec0ff */
[----:B------:R-:W-:Y:S01]  /*93e0*/  CS2R R72, SRZ ;  /* 0x0000000000487805 */ /* 0x000fe2000001ff00 */
[----:B------:R-:W-:Y:S01]  /*93f0*/  CS2R R54, SRZ ;  /* 0x0000000000367805 */ /* 0x000fe2000001ff00 */
[----:B------:R-:W-:Y:S01]  /*9400*/  CS2R R52, SRZ ;  /* 0x0000000000347805 */ /* 0x000fe2000001ff00 */
[----:B------:R-:W-:Y:S01]  /*9410*/  LOP3.LUT R4, R3, 0x38, R82, 0xf8, !PT ;  /* 0x0000003803047812 */ /* 0x000fe200078ef852 */
[----:B------:R-:W-:Y:S01]  /*9420*/  CS2R R58, SRZ ;  /* 0x00000000003a7805 */ /* 0x000fe2000001ff00 */
[----:B------:R-:W-:Y:S01]  /*9430*/  SHF.R.U32.HI R3, RZ, 0x3, R3 ;  /* 0x00000003ff037819 */ /* 0x000fe20000011603 */
[----:B------:R-:W-:Y:S01]  /*9440*/  CS2R R56, SRZ ;  /* 0x0000000000387805 */ /* 0x000fe2000001ff00 */
[----:B------:R-:W-:Y:S01]  /*9450*/  CS2R R62, SRZ ;  /* 0x00000000003e7805 */ /* 0x000fe2000001ff00 */
[----:B------:R-:W-:Y:S01]  /*9460*/  CS2R R60, SRZ ;  /* 0x00000000003c7805 */ /* 0x000fe2000001ff00 */
[----:B------:R-:W-:Y:S01]  /*9470*/  LOP3.LUT R3, R4, R3, RZ, 0x3c, !PT ;  /* 0x0000000304037212 */ /* 0x000fe200078e3cff */
[----:B------:R-:W-:Y:S01]  /*9480*/  CS2R R30, SRZ ;  /* 0x00000000001e7805 */ /* 0x000fe2000001ff00 */
[----:B------:R-:W-:Y:S01]  /*9490*/  CS2R R28, SRZ ;  /* 0x00000000001c7805 */ /* 0x000fe2000001ff00 */
[----:B------:R-:W-:Y:S01]  /*94a0*/  CS2R R34, SRZ ;  /* 0x0000000000227805 */ /* 0x000fe2000001ff00 */
[----:B------:R-:W-:Y:S01]  /*94b0*/  LOP3.LUT R81, R3, 0x7ffffe00, R0, 0xf8, !PT ;  /* 0x7ffffe0003517812 */ /* 0x000fe200078ef800 */
[----:B------:R-:W-:Y:S01]  /*94c0*/  CS2R R32, SRZ ;  /* 0x0000000000207805 */ /* 0x000fe2000001ff00 */
[----:B------:R-:W2:Y:S01]  /*94d0*/  S2R R3, SR_CTAID.X ;  /* 0x0000000000037919 */ /* 0x000ea20000002500 */
        /* <DEDUP_REMOVED lines=8> */
[----:B------:R-:W-:Y:S01]  /*9560*/  IMAD.SHL.U32 R81, R81, 0x2, RZ ;  /* 0x0000000251517824 */ /* 0x000fe200078e00ff */
[----:B-1----:R-:W-:Y:S01]  /*9570*/  SHF.R.S32.HI R0, RZ, 0x1f, R77 ;  /* 0x0000001fff007819 */ /* 0x002fe2000001144d */
[----:B------:R-:W-:Y:S01]  /*9580*/  CS2R R42, SRZ ;  /* 0x00000000002a7805 */ /* 0x000fe2000001ff00 */
[--C-:B------:R-:W-:Y:S01]  /*9590*/  SHF.R.S32.HI R83, RZ, 0x1f, R82.reuse ;  /* 0x0000001fff537819 */ /* 0x100fe20000011452 */
[----:B------:R-:W-:Y:S01]  /*95a0*/  CS2R R40, SRZ ;  /* 0x0000000000287805 */ /* 0x000fe2000001ff00 */
[----:B------:R1:W3:Y:S01]  /*95b0*/  @!P2 LDS.128 R64, [R81+0x7880] ;  /* 0x007880005140a984 */ /* 0x0002e20000000c00 */
[----:B------:R-:W-:Y:S01]  /*95c0*/  IMAD R80, R0, c[0x0][0x338], RZ ;  /* 0x0000ce0000507a24 */ /* 0x000fe200078e02ff */
[----:B------:R-:W-:Y:S01]  /*95d0*/  ISETP.GT.AND P0, PT, R219, 0x7f, PT ;  /* 0x0000007fdb00780c */ /* 0x000fe20003f04270 */
[C---:B------:R-:W-:Y:S01]  /*95e0*/  IMAD.WIDE.U32 R86, R77.reuse, c[0x0][0x338], R82 ;  /* 0x0000ce004d567a25 */ /* 0x040fe200078e0052 */
[----:B------:R1:W4:Y:S01]  /*95f0*/  @!P2 LDS.128 R68, [R81+0xa080] ;  /* 0x00a080005144a984 */ /* 0x0003220000000c00 */
[----:B------:R-:W-:Y:S01]  /*9600*/  CS2R R46, SRZ ;  /* 0x00000000002e7805 */ /* 0x000fe2000001ff00 */
[----:B------:R-:W-:Y:S01]  /*9610*/  CS2R R44, SRZ ;  /* 0x00000000002c7805 */ /* 0x000fe2000001ff00 */
[----:B------:R-:W-:Y:S01]  /*9620*/  IMAD R79, R77, c[0x0][0x33c], R80 ;  /* 0x0000cf004d4f7a24 */ /* 0x000fe200078e0250 */
[----:B------:R1:W1:Y:S01]  /*9630*/  @!P2 LDS.128 R72, [R81+0xc880] ;  /* 0x00c880005148a984 */ /* 0x0002620000000c00 */
[----:B------:R-:W-:Y:S01]  /*9640*/  CS2R R50, SRZ ;  /* 0x0000000000327805 */ /* 0x000fe2000001ff00 */
[----:B--2--5:R-:W-:Y:S01]  /*9650*/  IMAD R76, R3, -0x50, R76 ;  /* 0xffffffb0034c7824 */ /* 0x024fe200078e024c */
[----:B------:R-:W-:Y:S01]  /*9660*/  CS2R R48, SRZ ;  /* 0x0000000000307805 */ /* 0x000fe2000001ff00 */
[----:B------:R2:W1:Y:S01]  /*9670*/  @!P1 LDS.128 R52, [R81+0x8880] ;  /* 0x0088800051349984 */ /* 0x0004620000000c00 */
[----:B------:R-:W-:Y:S01]  /*9680*/  IMAD.IADD R87, R87, 0x1, R79 ;  /* 0x0000000157577824 */ /* 0x000fe200078e024f */
[----:B------:R-:W-:Y:S01]  /*9690*/  CS2R R6, SRZ ;  /* 0x0000000000067805 */ /* 0x000fe2000001ff00 */
[----:B------:R-:W-:Y:S01]  /*96a0*/  IMNMX R79, R76, 0x50, PT ;  /* 0x000000504c4f7817 */ /* 0x000fe20003800200 */
[----:B------:R2:W1:Y:S01]  /*96b0*/  @!P1 LDS.128 R56, [R81+0xb080] ;  /* 0x00b0800051389984 */ /* 0x0004620000000c00 */
[----:B------:R-:W-:Y:S01]  /*96c0*/  CS2R R4, SRZ ;  /* 0x0000000000047805 */ /* 0x000fe2000001ff00 */
[----:B------:R-:W-:Y:S01]  /*96d0*/  CS2R R10, SRZ ;  /* 0x00000000000a7805 */ /* 0x000fe2000001ff00 */
[----:B------:R-:W-:Y:S01]  /*96e0*/  CS2R R8, SRZ ;  /* 0x0000000000087805 */ /* 0x000fe2000001ff00 */
[----:B------:R2:W1:Y:S01]  /*96f0*/  @!P1 LDS.128 R60, [R81+0xd880] ;  /* 0x00d88000513c9984 */ /* 0x0004620000000c00 */
[----:B------:R-:W-:Y:S01]  /*9700*/  CS2R R14, SRZ ;  /* 0x00000000000e7805 */ /* 0x000fe2000001ff00 */
[----:B------:R-:W-:Y:S01]  /*9710*/  CS2R R12, SRZ ;  /* 0x00000000000c7805 */ /* 0x000fe2000001ff00 */
[----:B------:R-:W-:Y:S01]  /*9720*/  SHF.R.S32.HI R78, RZ, 0x1f, R229 ;  /* 0x0000001fff4e7819 */ /* 0x000fe200000114e5 */
[----:B------:R2:W1:Y:S01]  /*9730*/  @!P2 LDS.128 R28, [R81+0x80] ;  /* 0x00008000511ca984 */ /* 0x0004620000000c00 */
[----:B------:R-:W-:Y:S01]  /*9740*/  ISETP.GE.AND P6, PT, R2, R79, PT ;  /* 0x0000004f0200720c */ /* 0x000fe20003fc6270 */
[----:B------:R-:W-:Y:S01]  /*9750*/  BSSY B0, `(.L_x_966) ;  /* 0x0000025000007945 */ /* 0x000fe20003800000 */
[----:B------:R-:W-:Y:S01]  /*9760*/  SEL R78, R78, RZ, !P3 ;  /* 0x000000ff4e4e7207 */ /* 0x000fe20005800000 */
[----:B------:R2:W1:Y:S01]  /*9770*/  @!P2 LDS.128 R32, [R81+0x2880] ;  /* 0x002880005120a984 */ /* 0x0004620000000c00 */
[----:B------:R-:W-:-:S02]  /*9780*/  SEL R229, R229, RZ, !P3 ;  /* 0x000000ffe5e57207 */ /* 0x000fc40005800000 */
[----:B------:R-:W-:Y:S01]  /*9790*/  IADD3 R80, R82, 0x40, RZ ;  /* 0x0000004052507810 */ /* 0x000fe20007ffe0ff */
[----:B------:R2:W1:Y:S01]  /*97a0*/  @!P2 LDS.128 R36, [R81+0x5080] ;  /* 0x005080005124a984 */ /* 0x0004620000000c00 */
[----:B------:R-:W-:-:S03]  /*97b0*/  IMAD R76, R78, c[0x0][0x340], RZ ;  /* 0x0000d0004e4c7a24 */ /* 0x000fc600078e02ff */
[----:B------:R2:W1:Y:S01]  /*97c0*/  @!P1 LDS.128 R16, [R81+0x1080] ;  /* 0x0010800051109984 */ /* 0x0004620000000c00 */
[----:B------:R-:W-:-:S03]  /*97d0*/  IMAD R76, R229, c[0x0][0x344], R76 ;  /* 0x0000d100e54c7a24 */ /* 0x000fc600078e024c */
        /* <DEDUP_REMOVED lines=8> */
[----:B------:R-:W-:-:S04]  /*9860*/  IADD3 R88, P0, R2, R84, RZ ;  /* 0x0000005402587210 */ /* 0x000fc80007f1e0ff */
[----:B------:R-:W-:Y:S01]  /*9870*/  LEA.HI.X.SX32 R89, R2, R85, 0x1, P0 ;  /* 0x0000005502597211 */ /* 0x000fe200000f0eff */
[----:B------:R-:W-:-:S04]  /*9880*/  IMAD.WIDE.U32 R84, R229, c[0x0][0x340], R86 ;  /* 0x0000d000e5547a25 */ /* 0x000fc800078e0056 */
[----:B------:R-:W-:Y:S01]  /*9890*/  IMAD.WIDE R86, R3, 0x50, R88 ;  /* 0x0000005003567825 */ /* 0x000fe200078e0258 */
[----:B------:R-:W-:-:S03]  /*98a0*/  IADD3 R3, R82, 0x80, RZ ;  /* 0x0000008052037810 */ /* 0x000fc60007ffe0ff */
        /* <DEDUP_REMOVED lines=14> */
[----:B-1----:R3:W-:Y:S02]  /*9990*/  @!P1 STG.E.128 [R92.64+0x100], R72 ;  /* 0x000100485c009986 */ /* 0x0027e4000c101d08 */
.L_x_967:
[----:B---34-:R-:W-:Y:S05]  /*99a0*/  BSYNC B0 ;  /* 0x0000000000007941 */ /* 0x018fea0003800000 */
.L_x_966:
        /* <DEDUP_REMOVED lines=20> */
.L_x_969:
[----:B------:R-:W-:Y:S05]  /*9af0*/  BSYNC B0 ;  /* 0x0000000000007941 */ /* 0x000fea0003800000 */
.L_x_968:
        /* <DEDUP_REMOVED lines=20> */
.L_x_971:
[----:B------:R-:W-:Y:S05]  /*9c40*/  BSYNC B0 ;  /* 0x0000000000007941 */ /* 0x000fea0003800000 */
.L_x_970:
        /* <DEDUP_REMOVED lines=23> */
.L_x_973:
[----:B------:R-:W-:Y:S05]  /*9dc0*/  BSYNC B0 ;  /* 0x0000000000007941 */ /* 0x000fea0003800000 */
.L_x_972:
        /* <DEDUP_REMOVED lines=18> */
.L_x_975:
[----:B------:R-:W-:Y:S05]  /*9ef0*/  BSYNC B0 ;  /* 0x0000000000007941 */ /* 0x000fea0003800000 */
.L_x_974:
        /* <DEDUP_REMOVED lines=19> */
.L_x_964:
[----:B------:R-:W-:Y:S01]  /*a030*/  ISETP.NE.U32.AND P0, PT, RZ, c[0x0][0x358], PT ;  /* 0x0000d600ff007a0c */ /* 0x000fe20003f05070 */
[----:B------:R-:W-:-:S03]  /*a040*/  IMAD.MOV.U32 R0, RZ, RZ, 0x4 ;  /* 0x00000004ff007424 */ /* 0x000fc600078e00ff */
[----:B------:R-:W-:Y:S01]  /*a050*/  ISETP.NE.AND.EX P1, PT, RZ, c[0x0][0x35c], PT, P0 ;  /* 0x0000d700ff007a0c */ /* 0x000fe20003f25300 */
[----:B------:R-:W-:Y:S01]  /*a060*/  IMAD.WIDE R8, R229, R0, c[0x0][0x358] ;  /* 0x0000d600e5087625 */ /* 0x000fe200078e0200 */
[----:B------:R-:W-:-:S04]  /*a070*/  ISETP.NE.U32.AND P0, PT, RZ, c[0x0][0x360], PT ;  /* 0x0000d800ff007a0c */ /* 0x000fc80003f05070 */
[----:B------:R-:W-:Y:S01]  /*a080*/  ISETP.NE.AND.EX P0, PT, RZ, c[0x0][0x364], PT, P0 ;  /* 0x0000d900ff007a0c */ /* 0x000fe20003f05300 */
[----:B------:R-:W-:-:S06]  /*a090*/  IMAD.MOV.U32 R5, RZ, RZ, c[0x0][0x2f0] ;  /* 0x0000bc00ff057624 */ /* 0x000fcc00078e00ff */
[----:B------:R-:W2:Y:S06]  /*a0a0*/  @P1 LDG.E R3, [R8.64] ;  /* 0x0000000808031981 */ /* 0x000eac000c1e1900 */
[----:B------:R-:W-:-:S05]  /*a0b0*/  @P0 IMAD.WIDE R10, R229, R0, c[0x0][0x360] ;  /* 0x0000d800e50a0625 */ /* 0x000fca00078e0200 */
        /* <DEDUP_REMOVED lines=9> */
.L_x_976:
        /* <DEDUP_REMOVED lines=8> */
[----:B------:R-:W-:Y:S01]  /*a1d0*/  SHF.R.S32.HI R3, RZ, 0x3, R3 ;  /* 0x00000003ff037819 */ /* 0x000fe20000011403 */
[----:B------:R-:W-:Y:S01]  /*a1e0*/  IMAD R12, R4, c[0x0][0x310], RZ ;  /* 0x0000c400040c7a24 */ /* 0x000fe200078e02ff */
        /* <DEDUP_REMOVED lines=15> */
[----:B------:R-:W-:Y:S02]  /*a2e0*/  IMAD.MOV.U32 R18, RZ, RZ, R16 ;  /* 0x000000ffff127224 */ /* 0x000fe400078e0010 */
        /* <DEDUP_REMOVED lines=18> */
.L_x_978:
[----:B------:R-:W-:Y:S05]  /*a410*/  BSYNC B0 ;  /* 0x0000000000007941 */ /* 0x000fea0003800000 */
.L_x_977:
        /* <DEDUP_REMOVED lines=20> */
.L_x_980:
[----:B------:R-:W-:Y:S05]  /*a560*/  BSYNC B0 ;  /* 0x0000000000007941 */ /* 0x000fea0003800000 */
.L_x_979:
        /* <DEDUP_REMOVED lines=20> */
.L_x_982:
[----:B------:R-:W-:Y:S05]  /*a6b0*/  BSYNC B0 ;  /* 0x0000000000007941 */ /* 0x000fea0003800000 */
.L_x_981:
[----:B------:R-:W-:Y:S01]  /*a6c0*/  IMAD R3, R2, c[0x0][0x338], RZ ;  /* 0x0000ce0002037a24 */ /* 0x000fe200078e02ff */
[----:B------:R-:W-:Y:S01]  /*a6d0*/  BSSY B0, `(.L_x_983) ;  /* 0x0000016000007945 */ /* 0x000fe20003800000 */
[----:B------:R-:W-:-:S04]  /*a6e0*/  IMAD.WIDE.U32 R10, R0, c[0x0][0x338], R8 ;  /* 0x0000ce00000a7a25 */ /* 0x000fc800078e0008 */
[----:B------:R-:W-:Y:S02]  /*a6f0*/  IMAD R3, R0, c[0x0][0x33c], R3 ;  /* 0x0000cf0000037a24 */ /* 0x000fe400078e0203 */
[----:B------:R-:W-:-:S03]  /*a700*/  IMAD R0, R4, c[0x0][0x340], RZ ;  /* 0x0000d00004007a24 */ /* 0x000fc600078e02ff */
[----:B------:R-:W-:Y:S01]  /*a710*/  IADD3 R11, R11, R3, RZ ;  /* 0x000000030b0b7210 */ /* 0x000fe20007ffe0ff */
[----:B------:R-:W-:-:S04]  /*a720*/  IMAD R0, R229, c[0x0][0x344], R0 ;  /* 0x0000d100e5007a24 */ /* 0x000fc800078e0200 */
[----:B------:R-:W-:-:S05]  /*a730*/  IMAD.WIDE.U32 R10, R229, c[0x0][0x340], R10 ;  /* 0x0000d000e50a7a25 */ /* 0x000fca00078e000a */
[----:B--2---:R-:W-:Y:S01]  /*a740*/  IADD3 R13, R11, R0, RZ ;  /* 0x000000000b0d7210 */ /* 0x004fe20007ffe0ff */
        /* <DEDUP_REMOVED lines=14> */
.L_x_984:
[----:B------:R-:W-:Y:S05]  /*a830*/  BSYNC B0 ;  /* 0x0000000000007941 */ /* 0x000fea0003800000 */
.L_x_983:
        /* <DEDUP_REMOVED lines=18> */
.L_x_986:
[----:B------:R-:W-:Y:S05]  /*a960*/  BSYNC B0 ;  /* 0x0000000000007941 */ /* 0x000fea0003800000 */
.L_x_985:
        /* <DEDUP_REMOVED lines=18> */
.L_x_987:
        /* <DEDUP_REMOVED lines=15> */
.L_x_1416:


//--------------------- .text._ZN7cutlass13device_kernelIN5flash19enable_sm80_to_sm89INS1_16FlashAttnBwdSm80INS1_25CollectiveMainloopBwdSm80ILi2ELi1EN4cute5tupleIJNS5_1CILi64EEENS7_ILi80EEENS7_ILi192EEEEEENS_6half_tEfNS_4arch4Sm80ELb0ELb1ELb0ELb1ELb1ELb0ELb1ELb0ELi2ELi4ELi2ELi2ELb0EEENS1_21CollectiveEpilogueBwdISB_SC_SE_Li256ELb1ELb1ELi4EEENS1_19SingleTileSchedulerILb1ELb0ELb0ELi80EEEEEEEEEvNT_6ParamsE --------------------------
	.section	.text._ZN7cutlass13device_kernelIN5flash19enable_sm80_to_sm89INS1_16FlashAttnBwdSm80INS1_25CollectiveMainloopBwdSm80ILi2ELi1EN4cute5tupleIJNS5_1CILi64EEENS7_ILi80EEENS7_ILi192EEEEEENS_6half_tEfNS_4arch4Sm80ELb0ELb1ELb0ELb1ELb1ELb0ELb1ELb0ELi2ELi4ELi2ELi2ELb0EEENS1_21CollectiveEpilogueBwdISB_SC_SE_Li256ELb1ELb1ELi4EEENS1_19SingleTileSchedulerILb1ELb0ELb0ELi80EEEEEEEEEvNT_6ParamsE,"ax",@progbits
	.sectioninfo	@"SHI_REGISTERS=255"
	.align	128
.text._ZN7cutlass13device_kernelIN5flash19enable_sm80_to_sm89INS1_16FlashAttnBwdSm80INS1_25CollectiveMainloopBwdSm80ILi2ELi1EN4cute5tupleIJNS5_1CILi64EEENS7_ILi80EEENS7_ILi192EEEEEENS_6half_tEfNS_4arch4Sm80ELb0ELb1ELb0ELb1ELb1ELb0ELb1ELb0ELi2ELi4ELi2ELi2ELb0EEENS1_21CollectiveEpilogueBwdISB_SC_SE_Li256ELb1ELb1ELi4EEENS1_19SingleTileSchedulerILb1ELb0ELb0ELi80EEEEEEEEEvNT_6ParamsE:
        .type           _ZN7cutlass13device_kernelIN5flash19enable_sm80_to_sm89INS1_16FlashAttnBwdSm80INS1_25CollectiveMainloopBwdSm80ILi2ELi1EN4cute5tupleIJNS5_1CILi64EEENS7_ILi80EEENS7_ILi192EEEEEENS_6half_tEfNS_4arch4Sm80ELb0ELb1ELb0ELb1ELb1ELb0ELb1ELb0ELi2ELi4ELi2ELi2ELb0EEENS1_21CollectiveEpilogueBwdISB_SC_SE_Li256ELb1ELb1ELi4EEENS1_19SingleTileSchedulerILb1ELb0ELb0ELi80EEEEEEEEEvNT_6ParamsE,@function
        .size           _ZN7cutlass13device_kernelIN5flash19enable_sm80_to_sm89INS1_16FlashAttnBwdSm80INS1_25CollectiveMainloopBwdSm80ILi2ELi1EN4cute5tupleIJNS5_1CILi64EEENS7_ILi80EEENS7_ILi192EEEEEENS_6half_tEfNS_4arch4Sm80ELb0ELb1ELb0ELb1ELb1ELb0ELb1ELb0ELi2ELi4ELi2ELi2ELb0EEENS1_21CollectiveEpilogueBwdISB_SC_SE_Li256ELb1ELb1ELi4EEENS1_19SingleTileSchedulerILb1ELb0ELb0ELi80EEEEEEEEEvNT_6ParamsE,(.L_x_1417 - _ZN7cutlass13device_kernelIN5flash19enable_sm80_to_sm89INS1_16FlashAttnBwdSm80INS1_25CollectiveMainloopBwdSm80ILi2ELi1EN4cute5tupleIJNS5_1CILi64EEENS7_ILi80EEENS7_ILi192EEEEEENS_6half_tEfNS_4arch4Sm80ELb0ELb1ELb0ELb1ELb1ELb0ELb1ELb0ELi2ELi4ELi2ELi2ELb0EEENS1_21CollectiveEpilogueBwdISB_SC_SE_Li256ELb1ELb1ELi4EEENS1_19SingleTileSchedulerILb1ELb0ELb0ELi80EEEEEEEEEvNT_6ParamsE)
        .other          _ZN7cutlass13device_kernelIN5flash19enable_sm80_to_sm89INS1_16FlashAttnBwdSm80INS1_25CollectiveMainloopBwdSm80ILi2ELi1EN4cute5tupleIJNS5_1CILi64EEENS7_ILi80EEENS7_ILi192EEEEEENS_6half_tEfNS_4arch4Sm80ELb0ELb1ELb0ELb1ELb1ELb0ELb1ELb0ELi2ELi4ELi2ELi2ELb0EEENS1_21CollectiveEpilogueBwdISB_SC_SE_Li256ELb1ELb1ELi4EEENS1_19SingleTileSchedulerILb1ELb0ELb0ELi80EEEEEEEEEvNT_6ParamsE,@"STO_CUDA_ENTRY STV_DEFAULT"
_ZN7cutlass13device_kernelIN5flash19enable_sm80_to_sm89INS1_16FlashAttnBwdSm80INS1_25CollectiveMainloopBwdSm80ILi2ELi1EN4cute5tupleIJNS5_1CILi64EEENS7_ILi80EEENS7_ILi192EEEEEENS_6half_tEfNS_4arch4Sm80ELb0ELb1ELb0ELb1ELb1ELb0ELb1ELb0ELi2ELi4ELi2ELi2ELb0EEENS1_21CollectiveEpilogueBwdISB_SC_SE_Li256ELb1ELb1ELi4EEENS1_19SingleTileSchedulerILb1ELb0ELb0ELi80EEEEEEEEEvNT_6ParamsE:
        /* <DEDUP_REMOVED lines=17> */
.L_x_989:
        /* <DEDUP_REMOVED lines=8> */
.L_x_991:
[----:B------:R-:W-:Y:S02]  /*0190*/  MOV R3, c[0x0][0x3a4] ;  /* 0x0000e90000037a02 */ /* 0x000fe40000000f00 */
.L_x_990:
[----:B-1----:R-:W-:-:S05]  /*01a0*/  IMAD R2, R222, 0x50, RZ ;  /* 0x00000050de027824 */ /* 0x002fca00078e02ff */
[----:B-----5:R-:W-:-:S04]  /*01b0*/  ISETP.GE.AND P0, PT, R2, R3, PT ;  /* 0x000000030200720c */ /* 0x020fc80003f06270 */
[----:B------:R-:W-:Y:S01]  /*01c0*/  SEL R229, R229, 0xffffffff, !P0 ;  /* 0xffffffffe5e57807 */ /* 0x000fe20004000000 */
[----:B------:R-:W-:Y:S05]  /*01d0*/  BRA `(.L_x_992) ;  /* 0x0000011000007947 */ /* 0x000fea0003800000 */
.L_x_988:
[----:B---34-:R-:W-:-:S04]  /*01e0*/  ISETP.NE.U32.AND P0, PT, RZ, c[0x0][0x3c0], PT ;  /* 0x0000f000ff007a0c */ /* 0x018fc80003f05070 */
[----:B------:R-:W-:-:S13]  /*01f0*/  ISETP.NE.AND.EX P0, PT, RZ, c[0x0][0x3c4], PT, P0 ;  /* 0x0000f100ff007a0c */ /* 0x000fda0003f05300 */
[----:B------:R-:W-:Y:S05]  /*0200*/  @!P0 BRA `(.L_x_993) ;  /* 0x0000002000008947 */ /* 0x000fea0003800000 */
[----:B------:R1:W5:Y:S01]  /*0210*/  LDG.E R3, [R2.64] ;  /* 0x0000000802037981 */ /* 0x000362000c1e1900 */
[----:B------:R-:W-:Y:S05]  /*0220*/  BRA `(.L_x_994) ;  /* 0x0000009000007947 */ /* 0x000fea0003800000 */
.L_x_993:
        /* <DEDUP_REMOVED lines=8> */
.L_x_995:
[----:B------:R-:W-:Y:S02]  /*02b0*/  MOV R3, c[0x0][0x3a4] ;  /* 0x0000e90000037a02 */ /* 0x000fe40000000f00 */
.L_x_994:
[----:B-1----:R-:W-:-:S05]  /*02c0*/  IMAD R2, R222, 0x50, RZ ;  /* 0x00000050de027824 */ /* 0x002fca00078e02ff */
[----:B-----5:R-:W-:-:S04]  /*02d0*/  ISETP.GE.AND P0, PT, R2, R3, PT ;  /* 0x000000030200720c */ /* 0x020fc80003f06270 */
[----:B------:R-:W-:-:S04]  /*02e0*/  SEL R229, R229, 0xffffffff, !P0 ;  /* 0xffffffffe5e57807 */ /* 0x000fc80004000000 */
.L_x_992:
        /* <DEDUP_REMOVED lines=28> */
.L_x_996:
[----:B-1----:R-:W-:-:S04]  /*04b0*/  ISETP.NE.U32.AND P0, PT, RZ, c[0x0][0x2e0], PT ;  /* 0x0000b800ff007a0c */ /* 0x002fc80003f05070 */
[----:B------:R-:W-:-:S13]  /*04c0*/  ISETP.NE.AND.EX P0, PT, RZ, c[0x0][0x2e4], PT, P0 ;  /* 0x0000b900ff007a0c */ /* 0x000fda0003f05300 */
[----:B------:R-:W-:Y:S05]  /*04d0*/  @!P0 BRA `(.L_x_997) ;  /* 0x0000003000008947 */ /* 0x000fea0003800000 */
[----:B------:R-:W-:-:S05]  /*04e0*/  IMAD.WIDE R6, R229, R6, c[0x0][0x2e0] ;  /* 0x0000b800e5067625 */ /* 0x000fca00078e0206 */
[----:B------:R1:W5:Y:S01]  /*04f0*/  LDG.E R3, [R6.64] ;  /* 0x0000000806037981 */ /* 0x000362000c1e1900 */
[----:B------:R-:W-:Y:S05]  /*0500*/  BRA `(.L_x_998) ;  /* 0x0000004000007947 */ /* 0x000fea0003800000 */
.L_x_997:
[----:B------:R-:W-:Y:S05]  /*0510*/  @!P2 BRA `(.L_x_998) ;  /* 0x000000300000a947 */ /* 0x000fea0003800000 */
[----:B------:R-:W2:Y:S04]  /*0520*/  LDG.E R3, [R8.64] ;  /* 0x0000000808037981 */ /* 0x000ea8000c1e1900 */
[----:B------:R-:W2:Y:S02]  /*0530*/  LDG.E R6, [R8.64+0x4] ;  /* 0x0000040808067981 */ /* 0x000ea4000c1e1900 */
[----:B--2---:R-:W-:Y:S02]  /*0540*/  IADD3 R3, -R3, R6, RZ ;  /* 0x0000000603037210 */ /* 0x004fe40007ffe1ff */
.L_x_998:
        /* <DEDUP_REMOVED lines=13> */
.L_x_999:
        /* <DEDUP_REMOVED lines=585> */
.L_x_1011:
        /* <DEDUP_REMOVED lines=172> */
.L_x_1003:
[----:B------:R-:W-:Y:S11]  /*3570*/  ISETP.NE.AND P0, PT, R250, c[0x0][0x2a8], PT ;  /* 0x0000aa00fa007a0c */ /* 0x000ff60003f05270 */
[----:B------:R-:W-:Y:S02]  /*3580*/  @!UPT UIADD3 URZ, URZ, URZ, URZ ;  /* 0x0000003f3f3ff290 */ /* 0x000fe4000fffe03f */
[----:B------:R-:W-:Y:S05]  /*3590*/  @P0 IMAD.HI.U32 R2, R24, c[0x0][0x2ac], RZ ;  /* 0x0000ab0018020a27 */ /* 0x000fea00078e00ff */
[----:B------:R-:W-:Y:S02]  /*35a0*/  @P0 SHF.R.U32.HI R24, RZ, c[0x0][0x2b0], R2 ;  /* 0x0000ac00ff180a19 */ /* 0x000fe40000011602 */
.L_x_1004:
[----:B------:R-:W-:Y:S05]  /*35b0*/  BSYNC B0 ;  /* 0x0000000000007941 */ /* 0x000fea0003800000 */
.L_x_1002:
[----:B------:R-:W-:Y:S05]  /*35c0*/  IMAD R3, R24, c[0x0][0x2a8], R247 ;  /* 0x0000aa0018037a24 */ /* 0x000fea00078e02f7 */
[----:B------:R-:W-:Y:S02]  /*35d0*/  IADD3 R2, R3, c[0x0][0x2a8], RZ ;  /* 0x0000aa0003027a10 */ /* 0x000fe40007ffe0ff */
[----:B------:R-:W-:Y:S02]  /*35e0*/  IMNMX R178, R178, R3, !PT ;  /* 0x00000003b2b27217 */ /* 0x000fe40007800200 */
[----:B------:R-:W-:Y:S02]  /*35f0*/  IMNMX R179, R179, R2, PT ;  /* 0x00000002b3b37217 */ /* 0x000fe40003800200 */
.L_x_1001:
        /* <DEDUP_REMOVED lines=16> */
.L_x_1007:
[----:B------:R-:W-:Y:S11]  /*3700*/  ISETP.NE.AND P0, PT, R250, c[0x0][0x2a8], PT ;  /* 0x0000aa00fa007a0c */ /* 0x000ff60003f05270 */
[----:B------:R-:W-:Y:S02]  /*3710*/  @!UPT UIADD3 URZ, URZ, URZ, URZ ;  /* 0x0000003f3f3ff290 */ /* 0x000fe4000fffe03f */
[----:B------:R-:W-:Y:S05]  /*3720*/  @P0 IMAD.HI.U32 R2, R24, c[0x0][0x2ac], RZ ;  /* 0x0000ab0018020a27 */ /* 0x000fea00078e00ff */
[----:B------:R-:W-:Y:S02]  /*3730*/  @P0 SHF.R.U32.HI R24, RZ, c[0x0][0x2b0], R2 ;  /* 0x0000ac00ff180a19 */ /* 0x000fe40000011602 */
.L_x_1008:
[----:B------:R-:W-:Y:S05]  /*3740*/  BSYNC B0 ;  /* 0x0000000000007941 */ /* 0x000fea0003800000 */
.L_x_1006:
[----:B------:R-:W-:Y:S05]  /*3750*/  IMAD R3, R24, c[0x0][0x2a8], R247 ;  /* 0x0000aa0018037a24 */ /* 0x000fea00078e02f7 */
[----:B------:R-:W-:Y:S02]  /*3760*/  IADD3 R2, R3, c[0x0][0x2a8], RZ ;  /* 0x0000aa0003027a10 */ /* 0x000fe40007ffe0ff */
[----:B------:R-:W-:Y:S02]  /*3770*/  IMNMX R176, R176, R3, !PT ;  /* 0x00000003b0b07217 */ /* 0x000fe40007800200 */
[----:B------:R-:W-:Y:S02]  /*3780*/  IMNMX R173, R173, R2, PT ;  /* 0x00000002adad7217 */ /* 0x000fe40003800200 */
.L_x_1005:
        /* <DEDUP_REMOVED lines=70> */
.L_x_1009:
        /* <DEDUP_REMOVED lines=463> */
.L_x_1010:
        /* <DEDUP_REMOVED lines=293> */
.L_x_1000:
        /* <DEDUP_REMOVED lines=634> */
.L_x_1013:
        /* <DEDUP_REMOVED lines=109> */
.L_x_1015:
[----:B---34-:R-:W-:Y:S05]  /*99a0*/  BSYNC B0 ;  /* 0x0000000000007941 */ /* 0x018fea0003800000 */
.L_x_1014:
        /* <DEDUP_REMOVED lines=20> */
.L_x_1017:
[----:B------:R-:W-:Y:S05]  /*9af0*/  BSYNC B0 ;  /* 0x0000000000007941 */ /* 0x000fea0003800000 */
.L_x_1016:
        /* <DEDUP_REMOVED lines=20> */
.L_x_1019:
[----:B------:R-:W-:Y:S05]  /*9c40*/  BSYNC B0 ;  /* 0x0000000000007941 */ /* 0x000fea0003800000 */
.L_x_1018:
        /* <DEDUP_REMOVED lines=23> */
.L_x_1021:
[----:B------:R-:W-:Y:S05]  /*9dc0*/  BSYNC B0 ;  /* 0x0000000000007941 */ /* 0x000fea0003800000 */
.L_x_1020:
        /* <DEDUP_REMOVED lines=18> */
.L_x_1023:
[----:B------:R-:W-:Y:S05]  /*9ef0*/  BSYNC B0 ;  /* 0x0000000000007941 */ /* 0x000fea0003800000 */
.L_x_1022:
        /* <DEDUP_REMOVED lines=19> */
.L_x_1012:
        /* <DEDUP_REMOVED lines=18> */
.L_x_1024:
        /* <DEDUP_REMOVED lines=44> */
.L_x_1026:
[----:B------:R-:W-:Y:S05]  /*a410*/  BSYNC B0 ;  /* 0x0000000000007941 */ /* 0x000fea0003800000 */
.L_x_1025:
        /* <DEDUP_REMOVED lines=20> */
.L_x_1028:
[----:B------:R-:W-:Y:S05]  /*a560*/  BSYNC B0 ;  /* 0x0000000000007941 */ /* 0x000fea0003800000 */
.L_x_1027:
        /* <DEDUP_REMOVED lines=20> */
.L_x_1030:
[----:B------:R-:W-:Y:S05]  /*a6b0*/  BSYNC B0 ;  /* 0x0000000000007941 */ /* 0x000fea0003800000 */
.L_x_1029:
        /* <DEDUP_REMOVED lines=23> */
.L_x_1032:
[----:B------:R-:W-:Y:S05]  /*a830*/  BSYNC B0 ;  /* 0x0000000000007941 */ /* 0x000fea0003800000 */
.L_x_1031:
        /* <DEDUP_REMOVED lines=18> */
.L_x_1034:
[----:B------:R-:W-:Y:S05]  /*a960*/  BSYNC B0 ;  /* 0x0000000000007941 */ /* 0x000fea0003800000 */
.L_x_1033:
        /* <DEDUP_REMOVED lines=18> */
.L_x_1035:
        /* <DEDUP_REMOVED lines=15> */
.L_x_1417:


//--------------------- .text._ZN7cutlass13device_kernelIN5flash19enable_sm80_to_sm89INS1_16FlashAttnBwdSm80INS1_25CollectiveMainloopBwdSm80ILi2ELi1EN4cute5tupleIJNS5_1CILi64EEENS7_ILi80EEENS7_ILi192EEEEEENS_6half_tEfNS_4arch4Sm80ELb0ELb1ELb0ELb1ELb0ELb0ELb1ELb0ELi2ELi4ELi2ELi2ELb0EEENS1_24CollectiveEpilogueBwdGQAISB_fSE_Li256ELb1ELb0EEENS1_19SingleTileSchedulerILb1ELb0ELb0ELi80EEEEEEEEEvNT_6ParamsE --------------------------
	.section	.text._ZN7cutlass13device_kernelIN5flash19enable_sm80_to_sm89INS1_16FlashAttnBwdSm80INS1_25CollectiveMainloopBwdSm80ILi2ELi1EN4cute5tupleIJNS5_1CILi64EEENS7_ILi80EEENS7_ILi192EEEEEENS_6half_tEfNS_4arch4Sm80ELb0ELb1ELb0ELb1ELb0ELb0ELb1ELb0ELi2ELi4ELi2ELi2ELb0EEENS1_24CollectiveEpilogueBwdGQAISB_fSE_Li256ELb1ELb0EEENS1_19SingleTileSchedulerILb1ELb0ELb0ELi80EEEEEEEEEvNT_6ParamsE,"ax",@progbits
	.sectioninfo	@"SHI_REGISTERS=255"
	.align	128
.text._ZN7cutlass13device_kernelIN5flash19enable_sm80_to_sm89INS1_16FlashAttnBwdSm80INS1_25CollectiveMainloopBwdSm80ILi2ELi1EN4cute5tupleIJNS5_1CILi64EEENS7_ILi80EEENS7_ILi192EEEEEENS_6half_tEfNS_4arch4Sm80ELb0ELb1ELb0ELb1ELb0ELb0ELb1ELb0ELi2ELi4ELi2ELi2ELb0EEENS1_24CollectiveEpilogueBwdGQAISB_fSE_Li256ELb1ELb0EEENS1_19SingleTileSchedulerILb1ELb0ELb0ELi80EEEEEEEEEvNT_6ParamsE:
        .type           _ZN7cutlass13device_kernelIN5flash19enable_sm80_to_sm89INS1_16FlashAttnBwdSm80INS1_25CollectiveMainloopBwdSm80ILi2ELi1EN4cute5tupleIJNS5_1CILi64EEENS7_ILi80EEENS7_ILi192EEEEEENS_6half_tEfNS_4arch4Sm80ELb0ELb1ELb0ELb1ELb0ELb0ELb1ELb0ELi2ELi4ELi2ELi2ELb0EEENS1_24CollectiveEpilogueBwdGQAISB_fSE_Li256ELb1ELb0EEENS1_19SingleTileSchedulerILb1ELb0ELb0ELi80EEEEEEEEEvNT_6ParamsE,@function
        .size           _ZN7cutlass13device_kernelIN5flash19enable_sm80_to_sm89INS1_16FlashAttnBwdSm80INS1_25CollectiveMainloopBwdSm80ILi2ELi1EN4cute5tupleIJNS5_1CILi64EEENS7_ILi80EEENS7_ILi192EEEEEENS_6half_tEfNS_4arch4Sm80ELb0ELb1ELb0ELb1ELb0ELb0ELb1ELb0ELi2ELi4ELi2ELi2ELb0EEENS1_24CollectiveEpilogueBwdGQAISB_fSE_Li256ELb1ELb0EEENS1_19SingleTileSchedulerILb1ELb0ELb0ELi80EEEEEEEEEvNT_6ParamsE,(.L_x_1418 - _ZN7cutlass13device_kernelIN5flash19enable_sm80_to_sm89INS1_16FlashAttnBwdSm80INS1_25CollectiveMainloopBwdSm80ILi2ELi1EN4cute5tupleIJNS5_1CILi64EEENS7_ILi80EEENS7_ILi192EEEEEENS_6half_tEfNS_4arch4Sm80ELb0ELb1ELb0ELb1ELb0ELb0ELb1ELb0ELi2ELi4ELi2ELi2ELb0EEENS1_24CollectiveEpilogueBwdGQAISB_fSE_Li256ELb1ELb0EEENS1_19SingleTileSchedulerILb1ELb0ELb0ELi80EEEEEEEEEvNT_6ParamsE)
        .other          _ZN7cutlass13device_kernelIN5flash19enable_sm80_to_sm89INS1_16FlashAttnBwdSm80INS1_25CollectiveMainloopBwdSm80ILi2ELi1EN4cute5tupleIJNS5_1CILi64EEENS7_ILi80EEENS7_ILi192EEEEEENS_6half_tEfNS_4arch4Sm80ELb0ELb1ELb0ELb1ELb0ELb0ELb1ELb0ELi2ELi4ELi2ELi2ELb0EEENS1_24CollectiveEpilogueBwdGQAISB_fSE_Li256ELb1ELb0EEENS1_19SingleTileSchedulerILb1ELb0ELb0ELi80EEEEEEEEEvNT_6ParamsE,@"STO_CUDA_ENTRY STV_DEFAULT"
_ZN7cutlass13device_kernelIN5flash19enable_sm80_to_sm89INS1_16FlashAttnBwdSm80INS1_25CollectiveMainloopBwdSm80ILi2ELi1EN4cute5tupleIJNS5_1CILi64EEENS7_ILi80EEENS7_ILi192EEEEEENS_6half_tEfNS_4arch4Sm80ELb0ELb1ELb0ELb1ELb0ELb0ELb1ELb0ELi2ELi4ELi2ELi2ELb0EEENS1_24CollectiveEpilogueBwdGQAISB_fSE_Li256ELb1ELb0EEENS1_19SingleTileSchedulerILb1ELb0ELb0ELi80EEEEEEEEEvNT_6ParamsE:
[----:B------:R-:W-:Y:S02]  /*0000*/  MOV R1, c[0x0][0x28] ;  /* 0x00000a0000017a02 */ /* 0x000fe40000000f00 */
[----:B------:R-:W1:Y:S01]  /*0010*/  S2R R248, SR_TID.X ;  /* 0x0000000000f87919 */ /* 0x000e620000002100 */
[----:B------:R-:W2:Y:S01]  /*0020*/  S2UR UR12, SR_CTAID.Z ;  /* 0x00000000000c79c3 */ /* 0x000ea20000002700 */
[----:B------:R-:W-:Y:S02]  /*0030*/  UMOV UR4, 0x4 ;  /* 0x0000000400047882 */ /* 0x000fe40000000000 */
[----:B------:R-:W3:Y:S01]  /*0040*/  S2R R30, SR_CTAID.Y ;  /* 0x00000000001e7919 */ /* 0x000ee20000002600 */
[----:B------:R-:W-:Y:S02]  /*0050*/  ULDC.64 UR6, c[0x0][0x3c8] ;  /* 0x0000f20000067ab9 */ /* 0x000fe40000000a00 */
[----:B------:R-:W-:Y:S02]  /*0060*/  ULDC.64 UR16, c[0x0][0x118] ;  /* 0x0000460000107ab9 */ /* 0x000fe40000000a00 */
[----:B------:R-:W4:Y:S01]  /*0070*/  S2UR UR14, SR_CTAID.X ;  /* 0x00000000000e79c3 */ /* 0x000f220000002500 */
[----:B-1----:R-:W-:Y:S01]  /*0080*/  SHF.R.U32.HI R0, RZ, 0x5, R248 ;  /* 0x00000005ff007819 */ /* 0x002fe200000116f8 */
[----:B--2---:R-:W-:-:S05]  /*0090*/  UIMAD.WIDE UR6, UR12, UR4, UR6 ;  /* 0x000000040c0672a5 */ /* 0x004fca000f8e0206 */
[----:B------:R-:W1:Y:S02]  /*00a0*/  SHFL.IDX PT, R0, R0, RZ, 0x1f ;  /* 0x00001fff00007589 */ /* 0x000e6400000e0000 */
[----:B-1----:R-:W-:-:S13]  /*00b0*/  ISETP.NE.AND P0, PT, R0, RZ, PT ;  /* 0x000000ff0000720c */ /* 0x002fda0003f05270 */
[----:B----4-:R-:W-:Y:S05]  /*00c0*/  @!P0 BRA `(.L_x_1036) ;  /* 0x000001a000008947 */ /* 0x010fea0003800000 */
[----:B---3--:R-:W-:-:S04]  /*00d0*/  ISETP.NE.U32.AND P0, PT, RZ, c[0x0][0x3c8], PT ;  /* 0x0000f200ff007a0c */ /* 0x008fc80003f05070 */
[----:B------:R-:W-:-:S13]  /*00e0*/  ISETP.NE.AND.EX P0, PT, RZ, c[0x0][0x3cc], PT, P0 ;  /* 0x0000f300ff007a0c */ /* 0x000fda0003f05300 */
[----:B------:R-:W-:Y:S05]  /*00f0*/  @!P0 BRA `(.L_x_1037) ;  /* 0x0000005000008947 */ /* 0x000fea0003800000 */
[----:B------:R-:W-:Y:S02]  /*0100*/  MOV R2, UR6 ;  /* 0x0000000600027c02 */ /* 0x000fe40008000f00 */
[----:B------:R-:W-:-:S05]  /*0110*/  MOV R3, UR7 ;  /* 0x0000000700037c02 */ /* 0x000fca0008000f00 */
[----:B------:R-:W2:Y:S02]  /*0120*/  LDG.E R2, [R2.64] ;  /* 0x0000001002027981 */ /* 0x000ea4000c1e1900 */
[----:B--2---:R1:W2:Y:S02]  /*0130*/  R2UR UR6, R2 ;  /* 0x00000000020673c2 */ /* 0x0042a400000e0000 */
[----:B-12---:R-:W-:Y:S05]  /*0140*/  BRA `(.L_x_1038) ;  /* 0x000000e000007947 */ /* 0x006fea0003800000 */
.L_x_1037:
[----:B------:R-:W-:-:S04]  /*0150*/  ISETP.NE.U32.AND P0, PT, RZ, c[0x0][0x3c0], PT ;  /* 0x0000f000ff007a0c */ /* 0x000fc80003f05070 */
[----:B------:R-:W-:-:S13]  /*0160*/  ISETP.NE.AND.EX P0, PT, RZ, c[0x0][0x3c4], PT, P0 ;  /* 0x0000f100ff007a0c */ /* 0x000fda0003f05300 */
[----:B------:R-:W-:Y:S05]  /*0170*/  @!P0 BRA `(.L_x_1039) ;  /* 0x000000a000008947 */ /* 0x000fea0003800000 */
[----:B------:R-:W-:Y:S02]  /*0180*/  ULDC.64 UR6, c[0x0][0x3c0] ;  /* 0x0000f00000067ab9 */ /* 0x000fe40000000a00 */
[----:B------:R-:W-:-:S06]  /*0190*/  UIMAD.WIDE UR6, UR12, UR4, UR6 ;  /* 0x000000040c0672a5 */ /* 0x000fcc000f8e0206 */
[----:B------:R-:W-:Y:S02]  /*01a0*/  MOV R2, UR6 ;  /* 0x0000000600027c02 */ /* 0x000fe40008000f00 */
[----:B------:R-:W-:-:S05]  /*01b0*/  MOV R3, UR7 ;  /* 0x0000000700037c02 */ /* 0x000fca0008000f00 */
[----:B------:R1:W2:Y:S04]  /*01c0*/  LDG.E R0, [R2.64] ;  /* 0x0000001002007981 */ /* 0x0002a8000c1e1900 */
[----:B-1----:R-:W3:Y:S01]  /*01d0*/  LDG.E R2, [R2.64+0x4] ;  /* 0x0000041002027981 */ /* 0x002ee2000c1e1900 */
[----:B--2---:R-:W1:Y:S08]  /*01e0*/  R2UR UR6, R0 ;  /* 0x00000000000673c2 */ /* 0x004e7000000e0000 */
[----:B---3--:R-:W1:Y:S02]  /*01f0*/  R2UR UR5, R2 ;  /* 0x00000000020573c2 */ /* 0x008e6400000e0000 */
[----:B-1----:R-:W-:Y:S01]  /*0200*/  UIADD3 UR6, -UR6, UR5, URZ ;  /* 0x0000000506067290 */ /* 0x002fe2000fffe13f */
[----:B------:R-:W-:Y:S05]  /*0210*/  BRA `(.L_x_1038) ;  /* 0x0000001000007947 */ /* 0x000fea0003800000 */
.L_x_1039:
[----:B------:R-:W-:Y:S02]  /*0220*/  ULDC UR6, c[0x0][0x3ac] ;  /* 0x0000eb0000067ab9 */ /* 0x000fe40000000800 */
.L_x_1038:
[----:B------:R-:W-:-:S04]  /*0230*/  UIMAD UR5, UR14, 0x50, URZ ;  /* 0x000000500e0578a4 */ /* 0x000fc8000f8e023f */
[----:B------:R-:W-:-:S04]  /*0240*/  UISETP.GE.AND UP0, UPT, UR5, UR6, UPT ;  /* 0x000000060500728c */ /* 0x000fc8000bf06270 */
[----:B------:R-:W-:Y:S01]  /*0250*/  USEL UR12, UR12, 0xffffffff, !UP0 ;  /* 0xffffffff0c0c7887 */ /* 0x000fe2000c000000 */
[----:B------:R-:W-:Y:S05]  /*0260*/  BRA `(.L_x_1040) ;  /* 0x0000019000007947 */ /* 0x000fea0003800000 */
.L_x_1036:
        /* <DEDUP_REMOVED lines=8> */
.L_x_1041:
        /* <DEDUP_REMOVED lines=13> */
.L_x_1043:
[----:B------:R-:W-:Y:S02]  /*03c0*/  ULDC UR6, c[0x0][0x3ac] ;  /* 0x0000eb0000067ab9 */ /* 0x000fe40000000800 */
.L_x_1042:
[----:B------:R-:W-:-:S04]  /*03d0*/  UIMAD UR5, UR14, 0x50, URZ ;  /* 0x000000500e0578a4 */ /* 0x000fc8000f8e023f */
[----:B------:R-:W-:-:S04]  /*03e0*/  UISETP.GE.AND UP0, UPT, UR5, UR6, UPT ;  /* 0x000000060500728c */ /* 0x000fc8000bf06270 */
[----:B------:R-:W-:-:S06]  /*03f0*/  USEL UR12, UR12, 0xffffffff, !UP0 ;  /* 0xffffffff0c0c7887 */ /* 0x000fcc000c000000 */
.L_x_1040:
[----:B------:R-:W-:-:S13]  /*0400*/  ISETP.LE.AND P0, PT, RZ, UR12, PT ;  /* 0x0000000cff007c0c */ /* 0x000fda000bf03270 */
[----:B------:R-:W-:Y:S05]  /*0410*/  @!P0 EXIT ;  /* 0x000000000000894d */ /* 0x000fea0003800000 */
[----:B------:R-:W-:Y:S02]  /*0420*/  ULDC.64 UR6, c[0x0][0x2c8] ;  /* 0x0000b20000067ab9 */ /* 0x000fe40000000a00 */
[----:B------:R-:W-:Y:S02]  /*0430*/  UISETP.NE.U32.AND UP2, UPT, URZ, UR6, UPT ;  /* 0x000000063f00728c */ /* 0x000fe4000bf45070 */
[----:B------:R-:W-:Y:S02]  /*0440*/  ULDC.64 UR8, c[0x0][0x2c8] ;  /* 0x0000b20000087ab9 */ /* 0x000fe40000000a00 */
[----:B------:R-:W-:Y:S02]  /*0450*/  UISETP.NE.AND.EX UP2, UPT, URZ, UR7, UPT, UP2 ;  /* 0x000000073f00728c */ /* 0x000fe4000bf45320 */
[----:B------:R-:W-:Y:S02]  /*0460*/  UIMAD.WIDE UR8, UR12, UR4, UR8 ;  /* 0x000000040c0872a5 */ /* 0x000fe4000f8e0208 */
[----:B------:R-:W-:-:S02]  /*0470*/  ULDC.64 UR6, c[0x0][0x2d0] ;  /* 0x0000b40000067ab9 */ /* 0x000fc40000000a00 */
[----:B------:R-:W-:Y:S01]  /*0480*/  UISETP.NE.U32.AND UP1, UPT, URZ, UR6, UPT ;  /* 0x000000063f00728c */ /* 0x000fe2000bf25070 */
[----:B------:R-:W-:Y:S01]  /*0490*/  PLOP3.LUT P2, PT, PT, PT, UP2, 0x80, 0x0 ;  /* 0x000000000000781c */ /* 0x000fe20003f4f028 */
[----:B------:R-:W-:Y:S01]  /*04a0*/  IMAD.U32 R8, RZ, RZ, UR8 ;  /* 0x00000008ff087e24 */ /* 0x000fe2000f8e00ff */
[----:B------:R-:W-:Y:S01]  /*04b0*/  ULDC.64 UR10, c[0x0][0x2d0] ;  /* 0x0000b400000a7ab9 */ /* 0x000fe20000000a00 */
[----:B------:R-:W-:Y:S01]  /*04c0*/  IMAD.U32 R9, RZ, RZ, UR9 ;  /* 0x00000009ff097e24 */ /* 0x000fe2000f8e00ff */
[----:B------:R-:W-:Y:S02]  /*04d0*/  UISETP.NE.AND.EX UP1, UPT, URZ, UR7, UPT, UP1 ;  /* 0x000000073f00728c */ /* 0x000fe4000bf25310 */
[----:B------:R-:W-:Y:S02]  /*04e0*/  UIMAD.WIDE UR10, UR12, UR4, UR10 ;  /* 0x000000040c0a72a5 */ /* 0x000fe4000f8e020a */
[----:B------:R-:W-:Y:S02]  /*04f0*/  ULDC.64 UR6, c[0x0][0x2d8] ;  /* 0x0000b60000067ab9 */ /* 0x000fe40000000a00 */
[----:B------:R-:W-:Y:S01]  /*0500*/  PLOP3.LUT P1, PT, PT, PT, UP1, 0x80, 0x0 ;  /* 0x000000000000781c */ /* 0x000fe20003f2f018 */
[----:B------:R-:W-:-:S02]  /*0510*/  UISETP.NE.U32.AND UP0, UPT, URZ, UR6, UPT ;  /* 0x000000063f00728c */ /* 0x000fc4000bf05070 */
[----:B------:R-:W2:Y:S01]  /*0520*/  @P2 LDG.E R0, [R8.64] ;  /* 0x0000001008002981 */ /* 0x000ea2000c1e1900 */
[----:B------:R-:W-:Y:S01]  /*0530*/  MOV R2, UR10 ;  /* 0x0000000a00027c02 */ /* 0x000fe20008000f00 */
[----:B------:R-:W-:Y:S01]  /*0540*/  IMAD.U32 R3, RZ, RZ, UR11 ;  /* 0x0000000bff037e24 */ /* 0x000fe2000f8e00ff */
[----:B------:R-:W-:Y:S01]  /*0550*/  UISETP.NE.AND.EX UP0, UPT, URZ, UR7, UPT, UP0 ;  /* 0x000000073f00728c */ /* 0x000fe2000bf05300 */
[----:B------:R-:W3:Y:S02]  /*0560*/  @P2 LDG.E R5, [R8.64] ;  /* 0x0000001008052981 */ /* 0x000ee4000c1e1900 */
[----:B------:R-:W-:-:S03]  /*0570*/  ULDC.64 UR6, c[0x0][0x2d8] ;  /* 0x0000b60000067ab9 */ /* 0x000fc60000000a00 */
[----:B------:R-:W-:Y:S01]  /*0580*/  PLOP3.LUT P0, PT, PT, PT, UP0, 0x80, 0x0 ;  /* 0x000000000000781c */ /* 0x000fe20003f0f008 */
[----:B------:R-:W4:Y:S04]  /*0590*/  @P1 LDG.E R4, [R2.64] ;  /* 0x0000001002041981 */ /* 0x000f28000c1e1900 */
        /* <DEDUP_REMOVED lines=9> */
[----:B------:R-:W-:Y:S01]  /*0630*/  UMOV UR21, URZ ;  /* 0x0000003f00157c82 */ /* 0x000fe20008000000 */
        /* <DEDUP_REMOVED lines=11> */
[----:B------:R-:W-:-:S02]  /*06f0*/  ULDC UR10, c[0x0][0x198] ;  /* 0x00006600000a7ab9 */ /* 0x000fc40000000800 */
[----:B------:R-:W-:Y:S02]  /*0700*/  @UP2 UMOV UR21, UR7 ;  /* 0x0000000700152c82 */ /* 0x000fe40008000000 */
[----:B------:R-:W-:Y:S02]  /*0710*/  @UP1 UMOV UR18, UR8 ;  /* 0x0000000800121c82 */ /* 0x000fe40008000000 */
[----:B------:R-:W-:Y:S01]  /*0720*/  @UP1 UMOV UR19, UR5 ;  /* 0x0000000500131c82 */ /* 0x000fe20008000000 */
[----:B------:R-:W-:Y:S05]  /*0730*/  @P0 BRA `(.L_x_1044) ;  /* 0x0000006000000947 */ /* 0x000fea0003800000 */
[----:B------:R-:W-:Y:S05]  /*0740*/  @!P2 BRA `(.L_x_1044) ;  /* 0x000000500000a947 */ /* 0x000fea0003800000 */
[----:B------:R-:W3:Y:S04]  /*0750*/  LDG.E R4, [R8.64] ;  /* 0x0000001008047981 */ /* 0x000ee8000c1e1900 */
[----:B------:R-:W4:Y:S01]  /*0760*/  LDG.E R0, [R8.64+0x4] ;  /* 0x0000041008007981 */ /* 0x000f22000c1e1900 */
[----:B--23--:R-:W2:Y:S08]  /*0770*/  R2UR UR11, R4 ;  /* 0x00000000040b73c2 */ /* 0x00ceb000000e0000 */
[----:B----4-:R-:W2:Y:S02]  /*0780*/  R2UR UR5, R0 ;  /* 0x00000000000573c2 */ /* 0x010ea400000e0000 */
[----:B--2---:R-:W-:-:S06]  /*0790*/  UIADD3 UR11, -UR11, UR5, URZ ;  /* 0x000000050b0b7290 */ /* 0x004fcc000fffe13f */
.L_x_1044:
[----:B------:R-:W-:-:S04]  /*07a0*/  ISETP.NE.U32.AND P0, PT, RZ, c[0x0][0x2e0], PT ;  /* 0x0000b800ff007a0c */ /* 0x000fc80003f05070 */
[----:B------:R-:W-:-:S13]  /*07b0*/  ISETP.NE.AND.EX P0, PT, RZ, c[0x0][0x2e4], PT, P0 ;  /* 0x0000b900ff007a0c */ /* 0x000fda0003f05300 */
[----:B------:R-:W-:Y:S05]  /*07c0*/  @!P0 BRA `(.L_x_1045) ;  /* 0x0000007000008947 */ /* 0x000fea0003800000 */
[----:B------:R-:W-:Y:S02]  /*07d0*/  ULDC.64 UR8, c[0x0][0x2e0] ;  /* 0x0000b80000087ab9 */ /* 0x000fe40000000a00 */
[----:B------:R-:W-:-:S06]  /*07e0*/  UIMAD.WIDE UR8, UR12, UR4, UR8 ;  /* 0x000000040c0872a5 */ /* 0x000fcc000f8e0208 */
[----:B------:R-:W-:Y:S02]  /*07f0*/  MOV R2, UR8 ;  /* 0x0000000800027c02 */ /* 0x000fe40008000f00 */
[----:B------:R-:W-:-:S05]  /*0800*/  MOV R3, UR9 ;  /* 0x0000000900037c02 */ /* 0x000fca0008000f00 */
[----:B------:R-:W3:Y:S02]  /*0810*/  LDG.E R2, [R2.64] ;  /* 0x0000001002027981 */ /* 0x000ee4000c1e1900 */
[----:B---3--:R3:W4:Y:S02]  /*0820*/  R2UR UR10, R2 ;  /* 0x00000000020a73c2 */ /* 0x00872400000e0000 */
[----:B---34-:R-:W-:Y:S05]  /*0830*/  BRA `(.L_x_1046) ;  /* 0x0000006000007947 */ /* 0x018fea0003800000 */
.L_x_1045:
[----:B------:R-:W-:Y:S05]  /*0840*/  @!P1 BRA `(.L_x_1046) ;  /* 0x0000005000009947 */ /* 0x000fea0003800000 */
[----:B------:R3:W4:Y:S04]  /*0850*/  LDG.E R0, [R2.64] ;  /* 0x0000001002007981 */ /* 0x000728000c1e1900 */
[----:B---3--:R-:W3:Y:S01]  /*0860*/  LDG.E R2, [R2.64+0x4] ;  /* 0x0000041002027981 */ /* 0x008ee2000c1e1900 */
[----:B----4-:R-:W4:Y:S08]  /*0870*/  R2UR UR10, R0 ;  /* 0x00000000000a73c2 */ /* 0x010f3000000e0000 */
[----:B---3--:R-:W4:Y:S02]  /*0880*/  R2UR UR4, R2 ;  /* 0x00000000020473c2 */ /* 0x008f2400000e0000 */
[----:B----4-:R-:W-:-:S06]  /*0890*/  UIADD3 UR10, -UR10, UR4, URZ ;  /* 0x000000040a0a7290 */ /* 0x010fcc000fffe13f */
.L_x_1046:
        /* <DEDUP_REMOVED lines=8> */
[----:B------:R-:W-:-:S04]  /*0920*/  UIMAD UR4, UR14, 0x50, UR4 ;  /* 0x000000500e0478a4 */ /* 0x000fc8000f8e0204 */
[----:B------:R-:W-:-:S04]  /*0930*/  UIADD3 UR5, UR4, UR5, URZ ;  /* 0x0000000504057290 */ /* 0x000fc8000fffe03f */
[----:B------:R-:W-:-:S04]  /*0940*/  USHF.R.S32.HI UR4, URZ, 0x1f, UR5 ;  /* 0x0000001f3f047899 */ /* 0x000fc80008011405 */
[----:B------:R-:W-:-:S04]  /*0950*/  ULEA.HI UR4, UR4, UR5, URZ, 0x6 ;  /* 0x0000000504047291 */ /* 0x000fc8000f8f303f */
[----:B------:R-:W-:-:S04]  /*0960*/  USHF.R.S32.HI UR4, URZ, 0x6, UR4 ;  /* 0x000000063f047899 */ /* 0x000fc80008011404 */
[----:B------:R-:W-:-:S04]  /*0970*/  UISETP.LT.AND UP0, UPT, UR9, UR4, UPT ;  /* 0x000000040900728c */ /* 0x000fc8000bf01270 */
[----:B------:R-:W-:Y:S02]  /*0980*/  USEL UR9, UR9, UR4, UP0 ;  /* 0x0000000409097287 */ /* 0x000fe40008000000 */
.L_x_1047:
[----:B------:R-:W-:Y:S01]  /*0990*/  UIADD3 UR4, -UR10, UR11, URZ ;  /* 0x0000000b0a047290 */ /* 0x000fe2000fffe13f */
[----:B------:R-:W-:Y:S01]  /*09a0*/  PLOP3.LUT P1, PT, PT, PT, PT, 0x80, 0x0 ;  /* 0x000000000000781c */ /* 0x000fe20003f2f070 */
[----:B------:R-:W-:Y:S01]  /*09b0*/  ULDC UR5, c[0x0][0x2a4] ;  /* 0x0000a90000057ab9 */ /* 0x000fe20000000800 */
[----:B------:R-:W-:Y:S01]  /*09c0*/  CS2R R170, SRZ ;  /* 0x0000000000aa7805 */ /* 0x000fe2000001ff00 */
[----:B------:R-:W-:Y:S01]  /*09d0*/  UIMAD UR4, UR14, 0x50, UR4 ;  /* 0x000000500e0478a4 */ /* 0x000fe2000f8e0204 */
[----:B------:R-:W-:Y:S01]  /*09e0*/  CS2R R168, SRZ ;  /* 0x0000000000a87805 */ /* 0x000fe2000001ff00 */
[----:B------:R-:W-:Y:S01]  /*09f0*/  CS2R R166, SRZ ;  /* 0x0000000000a67805 */ /* 0x000fe2000001ff00 */
        /* <DEDUP_REMOVED lines=68> */
[----:B------:R-:W2:Y:S01]  /*0e40*/  S2R R12, SR_CTAID.X ;  /* 0x00000000000c7919 */ /* 0x000ea20000002500 */
[----:B------:R-:W-:Y:S01]  /*0e50*/  IMAD.MOV.U32 R4, RZ, RZ, R30 ;  /* 0x000000ffff047224 */ /* 0x000fe200078e001e */
[----:B------:R-:W-:Y:S01]  /*0e60*/  USHF.R.S32.HI UR13, URZ, 0x1f, UR12 ;  /* 0x0000001f3f0d7899 */ /* 0x000fe2000801140c */
[----:B------:R-:W-:Y:S01]  /*0e70*/  ISETP.NE.AND P0, PT, R0, 0x1, PT ;  /* 0x000000010000780c */ /* 0x000fe20003f05270 */
[----:B------:R-:W-:Y:S01]  /*0e80*/  USEL UR8, UR12, URZ, !UP1 ;  /* 0x0000003f0c087287 */ /* 0x000fe2000c800000 */
[----:B------:R-:W-:Y:S01]  /*0e90*/  LEA.HI R26, R22, R248, RZ, 0x3 ;  /* 0x000000f8161a7211 */ /* 0x000fe200078f18ff */
[----:B------:R-:W-:Y:S01]  /*0ea0*/  USEL UR7, UR13, URZ, !UP1 ;  /* 0x0000003f0d077287 */ /* 0x000fe2000c800000 */
[----:B------:R-:W-:Y:S01]  /*0eb0*/  IMAD.MOV.U32 R27, RZ, RZ, 0x5 ;  /* 0x00000005ff1b7424 */ /* 0x000fe200078e00ff */
[----:B------:R-:W-:Y:S01]  /*0ec0*/  ULDC.64 UR4, c[0x0][0x1e8] ;  /* 0x00007a0000047ab9 */ /* 0x000fe20000000a00 */
[----:B------:R-:W-:Y:S01]  /*0ed0*/  LOP3.LUT R0, R26, 0xfffffff8, RZ, 0xc0, !PT ;  /* 0xfffffff81a007812 */ /* 0x000fe200078ec0ff */
[----:B------:R-:W-:Y:S01]  /*0ee0*/  UIMAD UR4, UR7, UR4, URZ ;  /* 0x00000004070472a4 */ /* 0x000fe2000f8e023f */
[----:B------:R-:W-:Y:S01]  /*0ef0*/  SHF.R.S32.HI R235, RZ, 0x3, R26 ;  /* 0x00000003ffeb7819 */ /* 0x000fe2000001141a */
[----:B------:R-:W-:Y:S01]  /*0f00*/  IMAD.U32 R14, RZ, RZ, UR8 ;  /* 0x00000008ff0e7e24 */ /* 0x000fe2000f8e00ff */
[----:B------:R-:W-:Y:S01]  /*0f10*/  SHF.R.S32.HI R28, RZ, 0x1f, R30 ;  /* 0x0000001fff1c7819 */ /* 0x000fe2000001141e */
[----:B------:R-:W-:Y:S01]  /*0f20*/  IMAD.IADD R21, R248, 0x1, -R0 ;  /* 0x00000001f8157824 */ /* 0x000fe200078e0a00 */
[----:B------:R-:W-:Y:S01]  /*0f30*/  SHF.R.S32.HI R7, RZ, 0x1f, R235 ;  /* 0x0000001fff077819 */ /* 0x000fe200000114eb */
[----:B------:R-:W-:Y:S01]  /*0f40*/  @P0 IMAD.HI.U32 R2, R30, c[0x0][0x24c], RZ ;  /* 0x000093001e020a27 */ /* 0x000fe200078e00ff */
[----:B------:R-:W-:Y:S01]  /*0f50*/  USEL UR13, UR13, URZ, !UP2 ;  /* 0x0000003f0d0d7287 */ /* 0x000fe2000d000000 */
[----:B------:R-:W-:Y:S01]  /*0f60*/  CS2R R170, SRZ ;  /* 0x0000000000aa7805 */ /* 0x000fe2000001ff00 */
[----:B------:R-:W-:Y:S01]  /*0f70*/  CS2R R168, SRZ ;  /* 0x0000000000a87805 */ /* 0x000fe2000001ff00 */
[----:B------:R-:W-:Y:S01]  /*0f80*/  IMAD.SHL.U32 R10, R21, 0x8, RZ ;  /* 0x00000008150a7824 */ /* 0x000fe200078e00ff */
[----:B------:R-:W-:Y:S01]  /*0f90*/  @P0 SHF.R.U32.HI R4, RZ, c[0x0][0x250], R2 ;  /* 0x00009400ff040a19 */ /* 0x000fe20000011602 */
[----:B------:R-:W-:Y:S01]  /*0fa0*/  IMAD.MOV.U32 R29, RZ, RZ, 0x6 ;  /* 0x00000006ff1d7424 */ /* 0x000fe200078e00ff */
[----:B------:R-:W-:Y:S01]  /*0fb0*/  IADD3 R8, P0, R235, UR18, RZ ;  /* 0x00000012eb087c10 */ /* 0x000fe2000ff1e0ff */
[----:B------:R-:W-:Y:S01]  /*0fc0*/  UIMAD UR18, UR8, UR5, UR4 ;  /* 0x00000005081272a4 */ /* 0x000fe2000f8e0204 */
[----:B------:R-:W-:Y:S01]  /*0fd0*/  SHF.R.S32.HI R0, RZ, 0x1f, R4 ;  /* 0x0000001fff007819 */ /* 0x000fe20000011404 */
[----:B------:R-:W-:Y:S01]  /*0fe0*/  IMAD.SHL.U32 R31, R248, 0x4, RZ ;  /* 0x00000004f81f7824 */ /* 0x000fe200078e00ff */
[----:B------:R-:W-:Y:S01]  /*0ff0*/  SHF.R.S32.HI R11, RZ, 0x1f, R10 ;  /* 0x0000001fff0b7819 */ /* 0x000fe2000001140a */
[----:B------:R-:W-:Y:S01]  /*1000*/  ULDC.64 UR4, c[0x0][0x1b8] ;  /* 0x00006e0000047ab9 */ /* 0x000fe20000000a00 */
[----:B------:R-:W-:Y:S01]  /*1010*/  IADD3.X R9, R7, UR19, RZ, P0, !PT ;  /* 0x0000001307097c10 */ /* 0x000fe200087fe4ff */
[C---:B------:R-:W-:Y:S01]  /*1020*/  IMAD R2, R0.reuse, c[0x0][0x1e0], RZ ;  /* 0x0000780000027a24 */ /* 0x040fe200078e02ff */
[----:B------:R-:W-:Y:S01]  /*1030*/  UIMAD UR4, UR7, UR4, URZ ;  /* 0x00000004070472a4 */ /* 0x000fe2000f8e023f */
[----:B------:R-:W-:Y:S01]  /*1040*/  IMAD R5, R0, c[0x0][0x1b0], RZ ;  /* 0x00006c0000057a24 */ /* 0x000fe200078e02ff */
[----:B------:R-:W-:Y:S01]  /*1050*/  IADD3 R23, R10, 0x40, RZ ;  /* 0x000000400a177810 */ /* 0x000fe20007ffe0ff */
[C---:B------:R-:W-:Y:S01]  /*1060*/  IMAD R0, R4.reuse, c[0x0][0x1e4], R2 ;  /* 0x0000790004007a24 */ /* 0x040fe200078e0202 */
[----:B------:R-:W-:Y:S01]  /*1070*/  UIMAD UR4, UR8, UR5, UR4 ;  /* 0x00000005080472a4 */ /* 0x000fe2000f8e0204 */
[----:B------:R-:W-:Y:S01]  /*1080*/  IMAD.WIDE.U32 R2, R4, c[0x0][0x1e0], R10 ;  /* 0x0000780004027a25 */ /* 0x000fe200078e000a */
[----:B------:R-:W-:Y:S01]  /*1090*/  UIMAD UR8, UR14, -0x50, URZ ;  /* 0xffffffb00e0878a4 */ /* 0x000fe2000f8e023f */
[----:B------:R-:W-:Y:S01]  /*10a0*/  IADD3 R25, R10, 0x80, RZ ;  /* 0x000000800a197810 */ /* 0x000fe20007ffe0ff */
[----:B------:R-:W-:Y:S01]  /*10b0*/  USEL UR14, UR12, URZ, !UP2 ;  /* 0x0000003f0c0e7287 */ /* 0x000fe2000d000000 */
[----:B-1----:R-:W-:Y:S01]  /*10c0*/  IMAD R6, R4, c[0x0][0x1b4], R5 ;  /* 0x00006d0004067a24 */ /* 0x002fe200078e0205 */
[----:B------:R-:W-:Y:S01]  /*10d0*/  ISETP.GE.AND P5, PT, R10, c[0x0][0x1cc], PT ;  /* 0x000073000a007a0c */ /* 0x000fe20003fa6270 */
[----:B------:R-:W-:Y:S01]  /*10e0*/  IMAD.WIDE.U32 R4, R4, c[0x0][0x1b0], R10 ;  /* 0x00006c0004047a25 */ /* 0x000fe200078e000a */
[----:B------:R-:W-:Y:S01]  /*10f0*/  ISETP.GE.AND P4, PT, R23, c[0x0][0x1cc], PT ;  /* 0x0000730017007a0c */ /* 0x000fe20003f86270 */
[----:B------:R-:W-:Y:S01]  /*1100*/  USHF.R.S32.HI UR19, URZ, 0x1f, UR15 ;  /* 0x0000001f3f137899 */ /* 0x000fe2000801140f */
[----:B------:R-:W-:Y:S01]  /*1110*/  ISETP.GE.AND P6, PT, R25, c[0x0][0x1cc], PT ;  /* 0x0000730019007a0c */ /* 0x000fe20003fc6270 */
[----:B--2---:R-:W-:Y:S01]  /*1120*/  IMAD.WIDE R8, R12, 0x50, R8 ;  /* 0x000000500c087825 */ /* 0x004fe200078e0208 */
[----:B------:R-:W-:Y:S01]  /*1130*/  IADD3 R12, P0, R235, UR20, RZ ;  /* 0x00000014eb0c7c10 */ /* 0x000fe2000ff1e0ff */
[----:B------:R-:W-:Y:S01]  /*1140*/  UISETP.GE.AND UP1, UPT, UR8, 0x1, UPT ;  /* 0x000000010800788c */ /* 0x000fe2000bf26270 */
[----:B------:R-:W-:Y:S01]  /*1150*/  CS2R R166, SRZ ;  /* 0x0000000000a67805 */ /* 0x000fe2000001ff00 */
[----:B------:R-:W-:Y:S01]  /*1160*/  IMAD.IADD R3, R3, 0x1, R0 ;  /* 0x0000000103037824 */ /* 0x000fe200078e0200 */
[----:B------:R-:W-:Y:S01]  /*1170*/  UISETP.GE.AND UP0, UPT, UR8, 0x2, UPT ;  /* 0x000000020800788c */ /* 0x000fe2000bf06270 */
[----:B------:R-:W-:Y:S01]  /*1180*/  IMAD.IADD R5, R5, 0x1, R6 ;  /* 0x0000000105057824 */ /* 0x000fe200078e0206 */
[----:B------:R-:W-:Y:S01]  /*1190*/  IADD3.X R6, R7, UR21, RZ, P0, !PT ;  /* 0x0000001507067c10 */ /* 0x000fe200087fe4ff */
[----:B------:R-:W-:Y:S01]  /*11a0*/  IMAD.SHL.U32 R0, R235, 0x40, RZ ;  /* 0x00000040eb007824 */ /* 0x000fe200078e00ff */
[----:B------:R-:W-:Y:S01]  /*11b0*/  UIADD3 UR21, UR8, UR10, URZ ;  /* 0x0000000a08157290 */ /* 0x000fe2000fffe03f */
[----:B------:R-:W-:Y:S01]  /*11c0*/  IMAD.WIDE.U32 R2, R14, c[0x0][0x1e8], R2 ;  /* 0x00007a000e027a25 */ /* 0x000fe200078e0002 */
[----:B------:R-:W-:Y:S01]  /*11d0*/  CS2R R164, SRZ ;  /* 0x0000000000a47805 */ /* 0x000fe2000001ff00 */
[----:B------:R-:W-:Y:S01]  /*11e0*/  CS2R R162, SRZ ;  /* 0x0000000000a27805 */ /* 0x000fe2000001ff00 */
[----:B------:R-:W-:Y:S01]  /*11f0*/  LOP3.LUT R0, R0, 0x1c0, RZ, 0xc0, !PT ;  /* 0x000001c000007812 */ /* 0x000fe200078ec0ff */
[----:B------:R-:W-:Y:S01]  /*1200*/  IMAD.WIDE.U32 R14, R14, c[0x0][0x1b8], R4 ;  /* 0x00006e000e0e7a25 */ /* 0x000fe200078e0004 */
[----:B------:R-:W-:Y:S01]  /*1210*/  IADD3 R3, R3, UR18, RZ ;  /* 0x0000001203037c10 */ /* 0x000fe2000fffe0ff */
[----:B------:R-:W-:Y:S01]  /*1220*/  USHF.L.U32 UR18, UR15, 0x6, URZ ;  /* 0x000000060f127899 */ /* 0x000fe2000800063f */
[----:B------:R-:W-:Y:S01]  /*1230*/  LOP3.LUT R17, R0, 0x38, R10, 0xf8, !PT ;  /* 0x0000003800117812 */ /* 0x000fe200078ef80a */
[----:B------:R-:W-:Y:S01]  /*1240*/  IMAD R4, R6, c[0x0][0x178], RZ ;  /* 0x00005e0006047a24 */ /* 0x000fe200078e02ff */
[----:B------:R-:W-:Y:S01]  /*1250*/  SHF.R.U32.HI R0, RZ, 0x3, R0 ;  /* 0x00000003ff007819 */ /* 0x000fe20000011600 */
[----:B------:R-:W-:Y:S01]  /*1260*/  IMAD R5, R9, c[0x0][0x1d8], RZ ;  /* 0x0000760009057a24 */ /* 0x000fe200078e02ff */
[----:B------:R-:W-:Y:S01]  /*1270*/  UIADD3 UR20, -UR11, 0x1, UR21 ;  /* 0x000000010b147890 */ /* 0x000fe2000fffe115 */
[----:B------:R-:W-:Y:S01]  /*1280*/  IMAD R13, R12, c[0x0][0x17c], R4 ;  /* 0x00005f000c0d7a24 */ /* 0x000fe200078e0204 */
[----:B------:R-:W-:Y:S01]  /*1290*/  LOP3.LUT R17, R17, R0, RZ, 0x3c, !PT ;  /* 0x0000000011117212 */ /* 0x000fe200078e3cff */
[C---:B------:R-:W-:Y:S01]  /*12a0*/  IMAD R18, R8.reuse, c[0x0][0x1dc], R5 ;  /* 0x0000770008127a24 */ /* 0x040fe200078e0205 */
[----:B------:R-:W-:Y:S01]  /*12b0*/  CS2R R160, SRZ ;  /* 0x0000000000a07805 */ /* 0x000fe2000001ff00 */
[----:B------:R-:W-:Y:S01]  /*12c0*/  IMAD.WIDE.U32 R4, R8, c[0x0][0x1d8], R2 ;  /* 0x0000760008047a25 */ /* 0x000fe200078e0002 */
[----:B------:R-:W-:Y:S01]  /*12d0*/  CS2R R158, SRZ ;  /* 0x00000000009e7805 */ /* 0x000fe2000001ff00 */
[----:B------:R-:W-:Y:S01]  /*12e0*/  CS2R R156, SRZ ;  /* 0x00000000009c7805 */ /* 0x000fe2000001ff00 */
[----:B------:R-:W-:Y:S01]  /*12f0*/  CS2R R154, SRZ ;  /* 0x00000000009a7805 */ /* 0x000fe2000001ff00 */
[----:B------:R-:W-:Y:S01]  /*1300*/  IMAD.IADD R0, R5, 0x1, R18 ;  /* 0x0000000105007824 */ /* 0x000fe200078e0212 */
[----:B------:R-:W-:Y:S01]  /*1310*/  LEA R2, P0, R4, c[0x0][0x1c0], 0x1 ;  /* 0x0000700004027a11 */ /* 0x000fe200078008ff */
[----:B------:R-:W-:Y:S01]  /*1320*/  IMAD R16, R6, c[0x0][0x208], RZ ;  /* 0x0000820006107a24 */ /* 0x000fe200078e02ff */
[----:B------:R-:W-:Y:S01]  /*1330*/  CS2R R152, SRZ ;  /* 0x0000000000987805 */ /* 0x000fe2000001ff00 */
[----:B------:R-:W-:Y:S01]  /*1340*/  IMAD.WIDE.U32 R6, R12, c[0x0][0x178], R10 ;  /* 0x00005e000c067a25 */ /* 0x000fe200078e000a */
[----:B------:R-:W-:Y:S01]  /*1350*/  LEA.HI.X R3, R4, c[0x0][0x1c4], R0, 0x1, P0 ;  /* 0x0000710004037a11 */ /* 0x000fe200000f0c00 */
[----:B------:R-:W-:Y:S01]  /*1360*/  CS2R R150, SRZ ;  /* 0x0000000000967805 */ /* 0x000fe2000001ff00 */
[----:B------:R-:W-:Y:S01]  /*1370*/  LEA.HI R4, R22, R248, RZ, 0x6 ;  /* 0x000000f816047211 */ /* 0x000fe200078f30ff */
[----:B------:R-:W-:Y:S01]  /*1380*/  IMAD.U32 R0, RZ, RZ, UR10 ;  /* 0x0000000aff007e24 */ /* 0x000fe2000f8e00ff */
[----:B------:R-:W-:Y:S01]  /*1390*/  CS2R R148, SRZ ;  /* 0x0000000000947805 */ /* 0x000fe2000001ff00 */
[----:B------:R-:W-:Y:S01]  /*13a0*/  IMAD.IADD R13, R7, 0x1, R13 ;  /* 0x00000001070d7824 */ /* 0x000fe200078e020d */
[----:B------:R-:W-:Y:S01]  /*13b0*/  SHF.R.S32.HI R24, RZ, 0x6, R4 ;  /* 0x00000006ff187819 */ /* 0x000fe20000011404 */
[----:B------:R-:W-:Y:S01]  /*13c0*/  IMAD.WIDE.U32 R18, R12, c[0x0][0x208], R10 ;  /* 0x000082000c127a25 */ /* 0x000fe200078e000a */
[----:B------:R-:W-:Y:S01]  /*13d0*/  IADD3 R0, R0, UR8, -R235 ;  /* 0x0000000800007c10 */ /* 0x000fe2000fffe8eb */
[----:B------:R-:W-:Y:S01]  /*13e0*/  CS2R R146, SRZ ;  /* 0x0000000000927805 */ /* 0x000fe2000001ff00 */
[----:B------:R-:W-:Y:S01]  /*13f0*/  IADD3 R7, R15, UR4, RZ ;  /* 0x000000040f077c10 */ /* 0x000fe2000fffe0ff */
[----:B------:R-:W-:Y:S01]  /*1400*/  IMAD R5, R24, 0x200, R17 ;  /* 0x0000020018057824 */ /* 0x000fe200078e0211 */
[C---:B------:R-:W-:Y:S01]  /*1410*/  ISETP.LT.OR P3, PT, R0.reuse, 0x1, P5 ;  /* 0x000000010000780c */ /* 0x040fe20002f61670 */
[----:B------:R-:W-:Y:S01]  /*1420*/  IMAD.MOV.U32 R15, RZ, RZ, c[0x0][0x1d8] ;  /* 0x00007600ff0f7624 */ /* 0x000fe200078e00ff */
[C---:B------:R-:W-:Y:S01]  /*1430*/  ISETP.LT.OR P2, PT, R0.reuse, 0x1, P4 ;  /* 0x000000010000780c */ /* 0x040fe20002741670 */
[----:B------:R-:W-:Y:S01]  /*1440*/  IMAD.SHL.U32 R222, R5, 0x2, RZ ;  /* 0x0000000205de7824 */ /* 0x000fe200078e00ff */
[----:B------:R-:W-:Y:S01]  /*1450*/  ISETP.LT.OR P0, PT, R0, 0x1, P6 ;  /* 0x000000010000780c */ /* 0x000fe20003701670 */
[----:B------:R-:W-:Y:S01]  /*1460*/  IMAD.MOV.U32 R11, RZ, RZ, c[0x0][0x1dc] ;  /* 0x00007700ff0b7624 */ /* 0x000fe200078e00ff */
[C---:B------:R-:W-:Y:S01]  /*1470*/  LEA R4, P1, R15.reuse, R2, 0x6 ;  /* 0x000000020f047211 */ /* 0x040fe200078230ff */
[----:B------:R-:W-:Y:S01]  /*1480*/  IMAD R16, R12, c[0x0][0x20c], R16 ;  /* 0x000083000c107a24 */ /* 0x000fe200078e0210 */
[----:B------:R-:W-:Y:S01]  /*1490*/  ISETP.LT.OR P5, PT, R0, 0x21, P5 ;  /* 0x000000210000780c */ /* 0x000fe20002fa1670 */
[----:B------:R-:W-:Y:S01]  /*14a0*/  IMAD.MOV.U32 R12, RZ, RZ, R6 ;  /* 0x000000ffff0c7224 */ /* 0x000fe200078e0006 */
[----:B------:R-:W-:Y:S01]  /*14b0*/  LEA.HI.X R5, R15, R3, R11, 0x6, P1 ;  /* 0x000000030f057211 */ /* 0x000fe200008f340b */
[----:B------:R-:W-:Y:S01]  /*14c0*/  IMAD R9, R9, c[0x0][0x1a8], RZ ;  /* 0x00006a0009097a24 */ /* 0x000fe200078e02ff */
[----:B------:R-:W-:Y:S01]  /*14d0*/  ISETP.GT.AND P1, PT, R248, 0x7f, PT ;  /* 0x0000007ff800780c */ /* 0x000fe20003f24270 */
[----:B------:R-:W-:Y:S01]  /*14e0*/  @!PT LDS RZ, [RZ] ;  /* 0x00000000fffff984 */ /* 0x000fe20000000800 */
[----:B------:R-:W-:Y:S01]  /*14f0*/  @!PT LDS RZ, [RZ] ;  /* 0x00000000fffff984 */ /* 0x000fe20000000800 */
[----:B------:R-:W-:Y:S01]  /*1500*/  @!PT LDS RZ, [RZ] ;  /* 0x00000000fffff984 */ /* 0x000fe20000000800 */
[----:B------:R1:W-:Y:S01]  /*1510*/  LDGSTS.E.BYPASS.LTC128B.128 [R222+0x7880], [R2.64], !P3 ;  /* 0x0788000002de7fae */ /* 0x0003e2000d901d50 */
[----:B------:R-:W-:Y:S01]  /*1520*/  ISETP.GE.AND P3, PT, R23, c[0x0][0x16c], PT ;  /* 0x00005b0017007a0c */ /* 0x000fe20003f66270 */
[----:B------:R-:W-:Y:S01]  /*1530*/  IMAD.MOV.U32 R6, RZ, RZ, R14 ;  /* 0x000000ffff067224 */ /* 0x000fe200078e000e */
[----:B------:R-:W-:Y:S01]  /*1540*/  ISETP.LT.OR P6, PT, R0, 0x21, P6 ;  /* 0x000000210000780c */ /* 0x000fe200037c1670 */
[----:B------:R1:W-:Y:S01]  /*1550*/  LDGSTS.E.BYPASS.LTC128B.128 [R222+0xa080], [R2.64+0x80], !P2 ;  /* 0x0a08008002de7fae */ /* 0x0003e2000d101d50 */
[C---:B------:R-:W-:Y:S01]  /*1560*/  IMAD.SHL.U32 R17, R15.reuse, 0x20, RZ ;  /* 0x000000200f117824 */ /* 0x040fe200078e00ff */
[----:B------:R-:W-:Y:S01]  /*1570*/  ISETP.GE.AND P2, PT, R10, c[0x0][0x16c], PT ;  /* 0x00005b000a007a0c */ /* 0x000fe20003f46270 */
[----:B------:R-:W-:Y:S01]  /*1580*/  IMAD R14, R8, c[0x0][0x1ac], R9 ;  /* 0x00006b00080e7a24 */ /* 0x000fe200078e0209 */
[----:B------:R1:W-:Y:S01]  /*1590*/  LDGSTS.E.BYPASS.LTC128B.128 [R222+0xc880], [R2.64+0x100], !P0 ;  /* 0x0c88010002de7fae */ /* 0x0003e2000c101d50 */
[----:B------:R-:W-:Y:S01]  /*15a0*/  ISETP.LT.OR P0, PT, R0, 0x21, P4 ;  /* 0x000000210000780c */ /* 0x000fe20002701670 */
[----:B------:R-:W-:Y:S01]  /*15b0*/  IMAD.WIDE.U32 R8, R8, c[0x0][0x1a8], R6 ;  /* 0x00006a0008087a25 */ /* 0x000fe200078e0006 */
[----:B------:R-:W-:Y:S01]  /*15c0*/  SEL R7, RZ, 0x1, P2 ;  /* 0x00000001ff077807 */ /* 0x000fe20001000000 */
[----:B------:R2:W-:Y:S01]  /*15d0*/  LDGSTS.E.BYPASS.LTC128B.128 [R222+0x8880], [R4.64], !P5 ;  /* 0x0888000004de7fae */ /* 0x0005e2000e901d50 */
[----:B------:R-:W-:Y:S01]  /*15e0*/  SHF.L.U64.HI R15, R15, R27, c[0x0][0x1dc] ;  /* 0x000077000f0f7619 */ /* 0x000fe2000001021b */
[----:B------:R-:W-:Y:S01]  /*15f0*/  ULDC.64 UR4, c[0x0][0x188] ;  /* 0x0000620000047ab9 */ /* 0x000fe20000000a00 */
[C---:B------:R-:W-:Y:S01]  /*1600*/  @!P1 ISETP.GE.AND P2, PT, R0.reuse, 0x41, PT ;  /* 0x000000410000980c */ /* 0x040fe20003f46270 */
[----:B------:R-:W-:Y:S01]  /*1610*/  UIMAD UR4, UR13, UR4, URZ ;  /* 0x000000040d0472a4 */ /* 0x000fe2000f8e023f */
[----:B------:R-:W-:Y:S01]  /*1620*/  @!P1 ISETP.LT.OR P4, PT, R0, 0x41, P4 ;  /* 0x000000410000980c */ /* 0x000fe20002781670 */
[----:B------:R-:W-:Y:S01]  /*1630*/  IMAD.U32 R20, RZ, RZ, UR14 ;  /* 0x0000000eff147e24 */ /* 0x000fe2000f8e00ff */
[----:B------:R-:W-:Y:S01]  /*1640*/  @!P1 ISETP.GE.OR P5, PT, R10, c[0x0][0x1cc], !P2 ;  /* 0x000073000a009a0c */ /* 0x000fe200057a6670 */
[----:B------:R-:W-:Y:S01]  /*1650*/  UIMAD UR5, UR14, UR5, UR4 ;  /* 0x000000050e0572a4 */ /* 0x000fe2000f8e0204 */
[----:B------:R-:W-:Y:S01]  /*1660*/  @!P1 ISETP.GE.OR P2, PT, R25, c[0x0][0x1cc], !P2 ;  /* 0x0000730019009a0c */ /* 0x000fe20005746670 */
[----:B------:R2:W-:Y:S01]  /*1670*/  LDGSTS.E.BYPASS.LTC128B.128 [R222+0xb080], [R4.64+0x80], !P0 ;  /* 0x0b08008004de7fae */ /* 0x0005e2000c101d50 */
[----:B------:R-:W-:Y:S01]  /*1680*/  @!P1 LEA R6, P0, R17, R4, 0x1 ;  /* 0x0000000411069211 */ /* 0x000fe200078008ff */
[----:B------:R-:W-:Y:S01]  /*1690*/  USHF.R.S32.HI UR4, URZ, 0x1f, UR6 ;  /* 0x0000001f3f047899 */ /* 0x000fe20008011406 */
[----:B------:R-:W-:Y:S01]  /*16a0*/  IMAD.MOV.U32 R217, RZ, RZ, 0x10 ;  /* 0x00000010ffd97424 */ /* 0x000fe200078e00ff */
[----:B------:R2:W-:Y:S01]  /*16b0*/  LDGSTS.E.BYPASS.LTC128B.128 [R222+0xd880], [R4.64+0x100], !P6 ;  /* 0x0d88010004de7fae */ /* 0x0005e2000f101d50 */
[----:B------:R-:W-:Y:S01]  /*16c0*/  ISETP.GE.AND P6, PT, R23, c[0x0][0x19c], PT ;  /* 0x0000670017007a0c */ /* 0x000fe20003fc6270 */
[----:B------:R-:W-:Y:S01]  /*16d0*/  IMAD.MOV.U32 R208, RZ, RZ, 0x120 ;  /* 0x00000120ffd07424 */ /* 0x000fe200078e00ff */
[----:B------:R-:W-:Y:S01]  /*16e0*/  CS2R R144, SRZ ;  /* 0x0000000000907805 */ /* 0x000fe2000001ff00 */
[----:B------:R-:W-:Y:S01]  /*16f0*/  IMAD.MOV.U32 R249, RZ, RZ, 0x1 ;  /* 0x00000001fff97424 */ /* 0x000fe200078e00ff */
[----:B------:R-:W-:Y:S01]  /*1700*/  CS2R R142, SRZ ;  /* 0x00000000008e7805 */ /* 0x000fe2000001ff00 */
[----:B------:R-:W-:Y:S01]  /*1710*/  CS2R R140, SRZ ;  /* 0x00000000008c7805 */ /* 0x000fe2000001ff00 */
[----:B------:R-:W-:Y:S01]  /*1720*/  CS2R R138, SRZ ;  /* 0x00000000008a7805 */ /* 0x000fe2000001ff00 */
[----:B------:R-:W-:Y:S01]  /*1730*/  CS2R R136, SRZ ;  /* 0x0000000000887805 */ /* 0x000fe2000001ff00 */
[----:B-1----:R-:W-:Y:S01]  /*1740*/  SEL R2, RZ, 0xffffffff, P3 ;  /* 0xffffffffff027807 */ /* 0x002fe20001800000 */
[----:B------:R-:W-:Y:S01]  /*1750*/  IMAD.IADD R3, R9, 0x1, R14 ;  /* 0x0000000109037824 */ /* 0x000fe200078e020e */
[----:B------:R-:W-:Y:S01]  /*1760*/  CS2R R134, SRZ ;  /* 0x0000000000867805 */ /* 0x000fe2000001ff00 */
[----:B------:R-:W-:Y:S01]  /*1770*/  IMAD.MOV.U32 R9, RZ, RZ, c[0x0][0x1a8] ;  /* 0x00006a00ff097624 */ /* 0x000fe200078e00ff */
[----:B------:R-:W-:Y:S01]  /*1780*/  CS2R R132, SRZ ;  /* 0x0000000000847805 */ /* 0x000fe2000001ff00 */
[----:B------:R-:W-:Y:S01]  /*1790*/  IMAD.SHL.U32 R11, R2, 0x2, RZ ;  /* 0x00000002020b7824 */ /* 0x000fe200078e00ff */
[----:B------:R-:W-:Y:S01]  /*17a0*/  LEA R2, P3, R8, c[0x0][0x190], 0x1 ;  /* 0x0000640008027a11 */ /* 0x000fe200078608ff */
[----:B------:R-:W-:Y:S01]  /*17b0*/  CS2R R130, SRZ ;  /* 0x0000000000827805 */ /* 0x000fe2000001ff00 */
[----:B------:R-:W-:Y:S01]  /*17c0*/  CS2R R128, SRZ ;  /* 0x0000000000807805 */ /* 0x000fe2000001ff00 */
[----:B------:R-:W-:Y:S01]  /*17d0*/  CS2R R126, SRZ ;  /* 0x00000000007e7805 */ /* 0x000fe2000001ff00 */
[----:B------:R-:W-:Y:S01]  /*17e0*/  LOP3.LUT R11, R11, 0x2, R7, 0xe2, !PT ;  /* 0x000000020b0b7812 */ /* 0x000fe200078ee207 */
[----:B------:R-:W-:Y:S01]  /*17f0*/  CS2R R124, SRZ ;  /* 0x00000000007c7805 */ /* 0x000fe2000001ff00 */
[----:B------:R-:W-:Y:S01]  /*1800*/  @!P1 LEA.HI.X R7, R17, R5, R15, 0x1, P0 ;  /* 0x0000000511079211 */ /* 0x000fe200000f0c0f */
[----:B------:R-:W-:Y:S01]  /*1810*/  IMAD.MOV.U32 R17, RZ, RZ, c[0x0][0x178] ;  /* 0x00005e00ff117624 */ /* 0x000fe200078e00ff */
[----:B------:R-:W-:Y:S01]  /*1820*/  ISETP.GE.AND P0, PT, R10, c[0x0][0x19c], PT ;  /* 0x000067000a007a0c */ /* 0x000fe20003f06270 */
[----:B------:R-:W-:Y:S01]  /*1830*/  CS2R R122, SRZ ;  /* 0x00000000007a7805 */ /* 0x000fe2000001ff00 */
[----:B------:R-:W-:Y:S01]  /*1840*/  LEA.HI.X R3, R8, c[0x0][0x194], R3, 0x1, P3 ;  /* 0x0000650008037a11 */ /* 0x000fe200018f0c03 */
[----:B------:R1:W-:Y:S01]  /*1850*/  @!P1 LDGSTS.E.BYPASS.LTC128B.128 [R222+0x9880], [R6.64], !P5 ;  /* 0x0988000006de9fae */ /* 0x0003e2000e901d50 */
[----:B------:R-:W-:Y:S01]  /*1860*/  ISETP.LT.OR P3, PT, R0, 0x1, P0 ;  /* 0x000000010000780c */ /* 0x000fe20000761670 */
[----:B------:R-:W-:Y:S01]  /*1870*/  IMAD R8, R28, c[0x0][0x180], RZ ;  /* 0x000060001c087a24 */ /* 0x000fe200078e02ff */
[----:B------:R-:W-:Y:S01]  /*1880*/  ISETP.GE.AND P5, PT, R25, c[0x0][0x19c], PT ;  /* 0x0000670019007a0c */ /* 0x000fe20003fa6270 */
[----:B------:R1:W-:Y:S01]  /*1890*/  @!P1 LDGSTS.E.BYPASS.LTC128B.128 [R222+0xc080], [R6.64+0x80], !P4 ;  /* 0x0c08008006de9fae */ /* 0x0003e2000e101d50 */
[----:B--2---:R-:W-:Y:S01]  /*18a0*/  IMAD.MOV.U32 R5, RZ, RZ, c[0x0][0x1ac] ;  /* 0x00006b00ff057624 */ /* 0x004fe200078e00ff */
[----:B------:R-:W-:Y:S01]  /*18b0*/  ISETP.LT.OR P4, PT, R0, 0x1, P6 ;  /* 0x000000010000780c */ /* 0x000fe20003781670 */
[----:B------:R-:W-:Y:S01]  /*18c0*/  IMAD R8, R30, c[0x0][0x184], R8 ;  /* 0x000061001e087a24 */ /* 0x000fe200078e0208 */
[----:B------:R1:W-:Y:S01]  /*18d0*/  @!P1 LDGSTS.E.BYPASS.LTC128B.128 [R222+0xe880], [R6.64+0x100], !P2 ;  /* 0x0e88010006de9fae */ /* 0x0003e2000d101d50 */
[----:B------:R-:W-:Y:S01]  /*18e0*/  LEA R4, P2, R9, R2, 0x6 ;  /* 0x0000000209047211 */ /* 0x000fe200078430ff */
[----:B------:R-:W-:Y:S01]  /*18f0*/  CS2R R120, SRZ ;  /* 0x0000000000787805 */ /* 0x000fe2000001ff00 */
[----:B------:R-:W-:Y:S01]  /*1900*/  SHF.L.U64.HI R251, R17, R27, c[0x0][0x17c] ;  /* 0x00005f0011fb7619 */ /* 0x000fe2000001021b */
[----:B------:R-:W-:Y:S01]  /*1910*/  CS2R R118, SRZ ;  /* 0x0000000000767805 */ /* 0x000fe2000001ff00 */
[C---:B------:R-:W-:Y:S01]  /*1920*/  LEA.HI.X R5, R9.reuse, R3, R5, 0x6, P2 ;  /* 0x0000000309057211 */ /* 0x040fe200010f3405 */
[----:B------:R2:W-:Y:S01]  /*1930*/  LDGSTS.E.BYPASS.LTC128B.128 [R222+0x80], [R2.64], !P3 ;  /* 0x0008000002de7fae */ /* 0x0005e2000d901d50 */
[C---:B------:R-:W-:Y:S01]  /*1940*/  ISETP.LT.OR P3, PT, R0.reuse, 0x1, P5 ;  /* 0x000000010000780c */ /* 0x040fe20002f61670 */
[----:B------:R-:W-:Y:S01]  /*1950*/  CS2R R116, SRZ ;  /* 0x0000000000747805 */ /* 0x000fe2000001ff00 */
[----:B------:R-:W-:Y:S01]  /*1960*/  CS2R R114, SRZ ;  /* 0x0000000000727805 */ /* 0x000fe2000001ff00 */
[----:B------:R-:W-:Y:S01]  /*1970*/  CS2R R112, SRZ ;  /* 0x0000000000707805 */ /* 0x000fe2000001ff00 */
[----:B------:R2:W-:Y:S01]  /*1980*/  LDGSTS.E.BYPASS.LTC128B.128 [R222+0x2880], [R2.64+0x80], !P4 ;  /* 0x0288008002de7fae */ /* 0x0005e2000e101d50 */
[C---:B------:R-:W-:Y:S01]  /*1990*/  ISETP.LT.OR P4, PT, R0.reuse, 0x21, P0 ;  /* 0x000000210000780c */ /* 0x040fe20000781670 */
[----:B------:R-:W-:Y:S01]  /*19a0*/  CS2R R102, SRZ ;  /* 0x0000000000667805 */ /* 0x000fe2000001ff00 */
[C---:B------:R-:W-:Y:S01]  /*19b0*/  @!P1 ISETP.LT.OR P0, PT, R0.reuse, 0x41, P0 ;  /* 0x000000410000980c */ /* 0x040fe20000701670 */
[----:B------:R-:W-:Y:S01]  /*19c0*/  CS2R R100, SRZ ;  /* 0x0000000000647805 */ /* 0x000fe2000001ff00 */
[----:B------:R-:W-:Y:S01]  /*19d0*/  CS2R R98, SRZ ;  /* 0x0000000000627805 */ /* 0x000fe2000001ff00 */
[----:B------:R-:W-:Y:S01]  /*19e0*/  CS2R R96, SRZ ;  /* 0x0000000000607805 */ /* 0x000fe2000001ff00 */
[----:B------:R-:W-:Y:S01]  /*19f0*/  CS2R R94, SRZ ;  /* 0x00000000005e7805 */ /* 0x000fe2000001ff00 */
[----:B------:R-:W-:Y:S01]  /*1a00*/  CS2R R92, SRZ ;  /* 0x00000000005c7805 */ /* 0x000fe2000001ff00 */
[----:B------:R2:W-:Y:S01]  /*1a10*/  LDGSTS.E.BYPASS.LTC128B.128 [R222+0x5080], [R2.64+0x100], !P3 ;  /* 0x0508010002de7fae */ /* 0x0005e2000d901d50 */
[C---:B------:R-:W-:Y:S01]  /*1a20*/  ISETP.LT.OR P3, PT, R0.reuse, 0x21, P6 ;  /* 0x000000210000780c */ /* 0x040fe20003761670 */
[----:B------:R-:W-:Y:S01]  /*1a30*/  CS2R R90, SRZ ;  /* 0x00000000005a7805 */ /* 0x000fe2000001ff00 */
[----:B------:R-:W-:Y:S01]  /*1a40*/  @!P1 ISETP.LT.OR P6, PT, R0, 0x41, P6 ;  /* 0x000000410000980c */ /* 0x000fe200037c1670 */
[----:B------:R-:W-:Y:S01]  /*1a50*/  CS2R R88, SRZ ;  /* 0x0000000000587805 */ /* 0x000fe2000001ff00 */
[----:B------:R3:W-:Y:S01]  /*1a60*/  LDGSTS.E.BYPASS.LTC128B.128 [R222+0x1080], [R4.64], !P4 ;  /* 0x0108000004de7fae */ /* 0x0007e2000e101d50 */
[----:B------:R-:W-:Y:S01]  /*1a70*/  CS2R R86, SRZ ;  /* 0x0000000000567805 */ /* 0x000fe2000001ff00 */
[----:B-1----:R-:W-:Y:S01]  /*1a80*/  IMAD.WIDE.U32 R6, R30, c[0x0][0x180], R12 ;  /* 0x000060001e067a25 */ /* 0x002fe200078e000c */
[----:B------:R-:W-:Y:S01]  /*1a90*/  CS2R R84, SRZ ;  /* 0x0000000000547805 */ /* 0x000fe2000001ff00 */
[----:B------:R-:W-:Y:S01]  /*1aa0*/  CS2R R82, SRZ ;  /* 0x0000000000527805 */ /* 0x000fe2000001ff00 */
[----:B------:R-:W-:Y:S01]  /*1ab0*/  CS2R R80, SRZ ;  /* 0x0000000000507805 */ /* 0x000fe2000001ff00 */
[C---:B------:R-:W-:Y:S01]  /*1ac0*/  IMAD.SHL.U32 R12, R9.reuse, 0x20, RZ ;  /* 0x00000020090c7824 */ /* 0x040fe200078e00ff */
[----:B------:R-:W-:Y:S01]  /*1ad0*/  SHF.L.U64.HI R9, R9, R27, c[0x0][0x1ac] ;  /* 0x00006b0009097619 */ /* 0x000fe2000001021b */
[----:B------:R-:W-:Y:S01]  /*1ae0*/  IMAD.IADD R7, R7, 0x1, R8 ;  /* 0x0000000107077824 */ /* 0x000fe200078e0208 */
[----:B------:R3:W-:Y:S01]  /*1af0*/  LDGSTS.E.BYPASS.LTC128B.128 [R222+0x3880], [R4.64+0x80], !P3 ;  /* 0x0388008004de7fae */ /* 0x0007e2000d901d50 */
[----:B------:R-:W-:Y:S01]  /*1b00*/  CS2R R78, SRZ ;  /* 0x00000000004e7805 */ /* 0x000fe2000001ff00 */
[----:B------:R-:W-:Y:S01]  /*1b10*/  @!P1 LEA R8, P2, R12, R4, 0x1 ;  /* 0x000000040c089211 */ /* 0x000fe200078408ff */
[----:B------:R-:W-:Y:S01]  /*1b20*/  IMAD.WIDE.U32 R236, R20, c[0x0][0x188], R6 ;  /* 0x0000620014ec7a25 */ /* 0x000fe200078e0006 */
[----:B------:R-:W-:Y:S01]  /*1b30*/  CS2R R76, SRZ ;  /* 0x00000000004c7805 */ /* 0x000fe2000001ff00 */
[----:B------:R-:W-:Y:S01]  /*1b40*/  CS2R R74, SRZ ;  /* 0x00000000004a7805 */ /* 0x000fe2000001ff00 */
[----:B------:R-:W-:Y:S01]  /*1b50*/  @!P1 LEA.HI.X R9, R12, R5, R9, 0x1, P2 ;  /* 0x000000050c099211 */ /* 0x000fe200010f0c09 */
[----:B------:R-:W-:Y:S01]  /*1b60*/  IMAD.SHL.U32 R12, R17, 0x40, RZ ;  /* 0x00000040110c7824 */ /* 0x000fe200078e00ff */
[----:B------:R-:W-:Y:S01]  /*1b70*/  ISETP.GE.AND P2, PT, R25, c[0x0][0x16c], PT ;  /* 0x00005b0019007a0c */ /* 0x000fe20003f46270 */
[----:B------:R-:W-:Y:S01]  /*1b80*/  IMAD.MOV.U32 R228, RZ, RZ, R236 ;  /* 0x000000ffffe47224 */ /* 0x000fe200078e00ec */
[----:B------:R-:W-:Y:S01]  /*1b90*/  IADD3 R229, R237, UR5, RZ ;  /* 0x00000005ede57c10 */ /* 0x000fe2000fffe0ff */
[----:B------:R-:W-:Y:S01]  /*1ba0*/  UIMAD UR5, UR6, 0xc0, URZ ;  /* 0x000000c0060578a4 */ /* 0x000fe2000f8e023f */
[----:B------:R-:W-:Y:S01]  /*1bb0*/  CS2R R72, SRZ ;  /* 0x0000000000487805 */ /* 0x000fe2000001ff00 */
[----:B--2---:R-:W-:Y:S01]  /*1bc0*/  SEL R3, RZ, 0x4, P2 ;  /* 0x00000004ff037807 */ /* 0x004fe20001000000 */
[----:B------:R-:W-:Y:S01]  /*1bd0*/  CS2R R70, SRZ ;  /* 0x0000000000467805 */ /* 0x000fe2000001ff00 */
[C---:B------:R-:W-:Y:S01]  /*1be0*/  ISETP.LT.OR P2, PT, R0.reuse, 0x21, P5 ;  /* 0x000000210000780c */ /* 0x040fe20002f41670 */
[----:B------:R-:W-:Y:S01]  /*1bf0*/  CS2R R68, SRZ ;  /* 0x0000000000447805 */ /* 0x000fe2000001ff00 */
[----:B------:R-:W-:Y:S01]  /*1c00*/  SHF.L.U64.HI R2, R17, R29, c[0x0][0x17c] ;  /* 0x00005f0011027619 */ /* 0x000fe2000001021d */
[----:B------:R-:W-:Y:S01]  /*1c10*/  CS2R R66, SRZ ;  /* 0x0000000000427805 */ /* 0x000fe2000001ff00 */
[----:B------:R-:W-:Y:S01]  /*1c20*/  @!P1 ISETP.LT.OR P5, PT, R0, 0x41, P5 ;  /* 0x000000410000980c */ /* 0x000fe20002fa1670 */
[----:B------:R-:W-:Y:S01]  /*1c30*/  CS2R R64, SRZ ;  /* 0x0000000000407805 */ /* 0x000fe2000001ff00 */
[----:B------:R-:W-:Y:S01]  /*1c40*/  LOP3.LUT R0, R11, R3, RZ, 0xfc, !PT ;  /* 0x000000030b007212 */ /* 0x000fe200078efcff */
[----:B------:R-:W-:Y:S01]  /*1c50*/  IMAD R2, R2, UR15, RZ ;  /* 0x0000000f02027c24 */ /* 0x000fe2000f8e02ff */
[----:B------:R-:W-:Y:S01]  /*1c60*/  CS2R R62, SRZ ;  /* 0x00000000003e7805 */ /* 0x000fe2000001ff00 */
[----:B------:R-:W-:Y:S01]  /*1c70*/  IMAD.U32 R11, RZ, RZ, UR18 ;  /* 0x00000012ff0b7e24 */ /* 0x000fe2000f8e00ff */
[----:B------:R-:W-:Y:S01]  /*1c80*/  LOP3.LUT P4, RZ, R0, 0x1, RZ, 0xc0, !PT ;  /* 0x0000000100ff7812 */ /* 0x000fe2000788c0ff */
[----:B------:R-:W-:Y:S01]  /*1c90*/  IMAD R6, R12, UR19, R2 ;  /* 0x000000130c067c24 */ /* 0x000fe2000f8e0202 */
[----:B------:R-:W-:Y:S01]  /*1ca0*/  LOP3.LUT P3, RZ, R0, 0x2, RZ, 0xc0, !PT ;  /* 0x0000000200ff7812 */ /* 0x000fe2000786c0ff */
[----:B------:R-:W-:Y:S01]  /*1cb0*/  IMAD.WIDE.U32 R2, R12, UR15, R228 ;  /* 0x0000000f0c027c25 */ /* 0x000fe2000f8e00e4 */
[----:B------:R3:W-:Y:S01]  /*1cc0*/  LDGSTS.E.BYPASS.LTC128B.128 [R222+0x6080], [R4.64+0x100], !P2 ;  /* 0x0608010004de7fae */ /* 0x0007e2000d101d50 */
[----:B------:R-:W-:Y:S01]  /*1cd0*/  LOP3.LUT P2, RZ, R0, 0x4, RZ, 0xc0, !PT ;  /* 0x0000000400ff7812 */ /* 0x000fe2000784c0ff */
[----:B------:R-:W-:Y:S01]  /*1ce0*/  CS2R R60, SRZ ;  /* 0x00000000003c7805 */ /* 0x000fe2000001ff00 */
[----:B------:R-:W-:Y:S01]  /*1cf0*/  IMAD.IADD R0, R3, 0x1, R6 ;  /* 0x0000000103007824 */ /* 0x000fe200078e0206 */
[----:B------:R1:W-:Y:S01]  /*1d00*/  @!P1 LDGSTS.E.BYPASS.LTC128B.128 [R222+0x2080], [R8.64], !P0 ;  /* 0x0208000008de9fae */ /* 0x0003e2000c101d50 */
[----:B------:R-:W-:Y:S01]  /*1d10*/  IMAD R6, R28, c[0x0][0x270], RZ ;  /* 0x00009c001c067a24 */ /* 0x000fe200078e02ff */
[----:B------:R-:W-:Y:S01]  /*1d20*/  CS2R R58, SRZ ;  /* 0x00000000003a7805 */ /* 0x000fe2000001ff00 */
[----:B------:R-:W-:Y:S01]  /*1d30*/  CS2R R56, SRZ ;  /* 0x0000000000387805 */ /* 0x000fe2000001ff00 */
[----:B------:R1:W-:Y:S01]  /*1d40*/  @!P1 LDGSTS.E.BYPASS.LTC128B.128 [R222+0x4880], [R8.64+0x80], !P6 ;  /* 0x0488008008de9fae */ /* 0x0003e2000f101d50 */
[----:B------:R-:W-:Y:S01]  /*1d50*/  IMAD R6, R30, c[0x0][0x274], R6 ;  /* 0x00009d001e067a24 */ /* 0x000fe200078e0206 */
[----:B------:R-:W-:Y:S01]  /*1d60*/  CS2R R54, SRZ ;  /* 0x0000000000367805 */ /* 0x000fe2000001ff00 */
[----:B------:R-:W-:Y:S01]  /*1d70*/  CS2R R52, SRZ ;  /* 0x0000000000347805 */ /* 0x000fe2000001ff00 */
[----:B------:R1:W-:Y:S01]  /*1d80*/  @!P1 LDGSTS.E.BYPASS.LTC128B.128 [R222+0x7080], [R8.64+0x100], !P5 ;  /* 0x0708010008de9fae */ /* 0x0003e2000e901d50 */
[----:B------:R-:W-:Y:S01]  /*1d90*/  CS2R R50, SRZ ;  /* 0x0000000000327805 */ /* 0x000fe2000001ff00 */
[----:B------:R-:W-:Y:S01]  /*1da0*/  CS2R R48, SRZ ;  /* 0x0000000000307805 */ /* 0x000fe2000001ff00 */
[----:B------:R-:W-:Y:S01]  /*1db0*/  CS2R R46, SRZ ;  /* 0x00000000002e7805 */ /* 0x000fe2000001ff00 */
[----:B------:R-:W0:Y:S01]  /*1dc0*/  LDGDEPBAR ;  /* 0x00000000000079af */ /* 0x000e220000000000 */
[----:B------:R-:W-:Y:S01]  /*1dd0*/  CS2R R44, SRZ ;  /* 0x00000000002c7805 */ /* 0x000fe2000001ff00 */
[----:B------:R-:W-:Y:S01]  /*1de0*/  IADD3 R245, R222, 0xf080, RZ ;  /* 0x0000f080def57810 */ /* 0x000fe20007ffe0ff */
[----:B------:R-:W-:-:S02]  /*1df0*/  UISETP.GE.AND UP6, UPT, UR8, 0x21, UPT ;  /* 0x000000210800788c */ /* 0x000fc4000bfc6270 */
[----:B------:R-:W-:Y:S02]  /*1e00*/  UISETP.GE.AND UP5, UPT, UR8, 0x22, UPT ;  /* 0x000000220800788c */ /* 0x000fe4000bfa6270 */
[----:B------:R-:W-:Y:S02]  /*1e10*/  UISETP.GE.AND UP4, UPT, UR8, 0x31, UPT ;  /* 0x000000310800788c */ /* 0x000fe4000bf86270 */
[----:B------:R-:W-:Y:S01]  /*1e20*/  UISETP.GE.AND UP3, UPT, UR8, 0x32, UPT ;  /* 0x000000320800788c */ /* 0x000fe2000bf66270 */
[----:B---3--:R-:W-:Y:S01]  /*1e30*/  LEA R4, P0, R2, c[0x0][0x160], 0x1 ;  /* 0x0000580002047a11 */ /* 0x008fe200078008ff */
[----:B------:R-:W-:-:S03]  /*1e40*/  UISETP.GE.AND UP2, UPT, UR8, 0x41, UPT ;  /* 0x000000410800788c */ /* 0x000fc6000bf46270 */
[----:B------:R-:W-:Y:S02]  /*1e50*/  LEA.HI.X R5, R2, c[0x0][0x164], R0, 0x1, P0 ;  /* 0x0000590002057a11 */ /* 0x000fe400000f0c00 */
[----:B------:R-:W-:Y:S02]  /*1e60*/  IADD3 R0, -R235, UR11, -R11 ;  /* 0x0000000beb007c10 */ /* 0x000fe4000fffe90b */
[C---:B------:R-:W-:Y:S01]  /*1e70*/  IADD3 R12, P0, R31.reuse, UR6, RZ ;  /* 0x000000061f0c7c10 */ /* 0x040fe2000ff1e0ff */
[----:B------:R-:W-:Y:S01]  /*1e80*/  ULDC.64 UR6, c[0x0][0x278] ;  /* 0x00009e0000067ab9 */ /* 0x000fe20000000a00 */
[C---:B------:R-:W-:Y:S01]  /*1e90*/  ISETP.LT.OR P6, PT, R0.reuse, 0x1, !P4 ;  /* 0x000000010000780c */ /* 0x040fe200067c1670 */
[----:B------:R-:W-:Y:S01]  /*1ea0*/  UIMAD UR6, UR13, UR6, URZ ;  /* 0x000000060d0672a4 */ /* 0x000fe2000f8e023f */
[C---:B------:R-:W-:Y:S01]  /*1eb0*/  ISETP.LT.OR P5, PT, R0.reuse, 0x1, !P3 ;  /* 0x000000010000780c */ /* 0x040fe20005fa1670 */
[----:B-1----:R-:W-:Y:S01]  /*1ec0*/  IMAD.U32 R8, RZ, RZ, UR5 ;  /* 0x00000005ff087e24 */ /* 0x002fe2000f8e00ff */
[----:B------:R-:W-:Y:S01]  /*1ed0*/  ISETP.LT.OR P1, PT, R0, 0x1, !P2 ;  /* 0x000000010000780c */ /* 0x000fe20005721670 */
[----:B------:R-:W-:Y:S01]  /*1ee0*/  UIMAD UR7, UR14, UR7, UR6 ;  /* 0x000000070e0772a4 */ /* 0x000fe2000f8e0206 */
[----:B------:R-:W-:Y:S01]  /*1ef0*/  LEA.HI.X.SX32 R13, R31, UR4, 0x1, P0 ;  /* 0x000000041f0d7c11 */ /* 0x000fe200080f0eff */
[----:B------:R-:W-:Y:S01]  /*1f00*/  IMAD.SHL.U32 R31, R17, 0x20, RZ ;  /* 0x00000020111f7824 */ /* 0x000fe200078e00ff */
[----:B------:R-:W-:Y:S01]  /*1f10*/  SHF.R.S32.HI R9, RZ, 0x1f, R248 ;  /* 0x0000001fff097819 */ /* 0x000fe200000114f8 */
[----:B------:R-:W-:Y:S01]  /*1f20*/  IMAD.MOV.U32 R17, RZ, RZ, c[0x0][0x208] ;  /* 0x00008200ff117624 */ /* 0x000fe200078e00ff */
[----:B------:R-:W-:Y:S01]  /*1f30*/  IADD3 R14, P0, R248, UR5, RZ ;  /* 0x00000005f80e7c10 */ /* 0x000fe2000ff1e0ff */
[----:B------:R-:W-:Y:S01]  /*1f40*/  IMAD.WIDE.U32 R2, R30, c[0x0][0x270], R12 ;  /* 0x00009c001e027a25 */ /* 0x000fe200078e000c */
[----:B------:R-:W-:Y:S01]  /*1f50*/  ULDC.64 UR4, c[0x0][0x218] ;  /* 0x0000860000047ab9 */ /* 0x000fe20000000a00 */
[----:B------:R1:W-:Y:S01]  /*1f60*/  LDGSTS.E.BYPASS.LTC128B.128 [R222+0xf080], [R4.64], !P6 ;  /* 0x0f08000004de7fae */ /* 0x0003e2000f101d50 */
[----:B------:R-:W-:Y:S01]  /*1f70*/  LEA.HI.X.SX32 R15, R8, R9, 0x1, P0 ;  /* 0x00000009080f7211 */ /* 0x000fe200000f0eff */
[----:B------:R-:W-:Y:S01]  /*1f80*/  IMAD R9, R28, c[0x0][0x210], RZ ;  /* 0x000084001c097a24 */ /* 0x000fe200078e02ff */
[C---:B------:R-:W-:Y:S01]  /*1f90*/  ISETP.LT.OR P0, PT, R0.reuse, 0x21, !P4 ;  /* 0x000000210000780c */ /* 0x040fe20006701670 */
[----:B------:R1:W-:Y:S01]  /*1fa0*/  LDGSTS.E.BYPASS.LTC128B.128 [R222+0x11080], [R4.64+0x80], !P5 ;  /* 0x1108008004de7fae */ /* 0x0003e2000e901d50 */
[----:B------:R-:W-:Y:S01]  /*1fb0*/  IMAD.IADD R7, R3, 0x1, R6 ;  /* 0x0000000103077824 */ /* 0x000fe200078e0206 */
[----:B------:R-:W-:Y:S01]  /*1fc0*/  UIMAD UR4, UR13, UR4, URZ ;  /* 0x000000040d0472a4 */ /* 0x000fe2000f8e023f */
[----:B------:R-:W-:Y:S01]  /*1fd0*/  IMAD.MOV.U32 R6, RZ, RZ, R2 ;  /* 0x000000ffff067224 */ /* 0x000fe200078e0002 */
[----:B------:R1:W-:Y:S01]  /*1fe0*/  LDGSTS.E.BYPASS.LTC128B.128 [R222+0x13080], [R4.64+0x100], !P1 ;  /* 0x1308010004de7fae */ /* 0x0003e2000c901d50 */
[----:B------:R-:W-:Y:S01]  /*1ff0*/  LEA R8, P1, R31, R4, 0x1 ;  /* 0x000000041f087211 */ /* 0x000fe200078208ff */
[----:B------:R-:W-:Y:S01]  /*2000*/  IMAD.IADD R3, R19, 0x1, R16 ;  /* 0x0000000113037824 */ /* 0x000fe200078e0210 */
[C---:B------:R-:W-:Y:S01]  /*2010*/  ISETP.LT.OR P6, PT, R0.reuse, 0x21, !P3 ;  /* 0x000000210000780c */ /* 0x040fe20005fc1670 */
[----:B------:R-:W-:Y:S01]  /*2020*/  IMAD.MOV.U32 R2, RZ, RZ, R18 ;  /* 0x000000ffff027224 */ /* 0x000fe200078e0012 */
[----:B------:R-:W-:Y:S01]  /*2030*/  ISETP.LT.OR P5, PT, R0, 0x21, !P2 ;  /* 0x000000210000780c */ /* 0x000fe200057a1670 */
[----:B------:R-:W-:Y:S01]  /*2040*/  IMAD.WIDE.U32 R240, R20, c[0x0][0x278], R6 ;  /* 0x00009e0014f07a25 */ /* 0x000fe200078e0006 */
[----:B------:R-:W-:Y:S01]  /*2050*/  UIMAD UR4, UR14, UR5, UR4 ;  /* 0x000000050e0472a4 */ /* 0x000fe2000f8e0204 */
[----:B------:R-:W-:Y:S01]  /*2060*/  SHF.L.U64.HI R0, R17, R29, c[0x0][0x20c] ;  /* 0x0000830011007619 */ /* 0x000fe2000001021d */
[----:B------:R-:W-:Y:S01]  /*2070*/  USHF.R.S32.HI UR6, URZ, 0x1f, UR18 ;  /* 0x0000001f3f067899 */ /* 0x000fe20008011412 */
[----:B------:R-:W-:Y:S01]  /*2080*/  IMAD.WIDE.U32 R2, R30, c[0x0][0x210], R2 ;  /* 0x000084001e027a25 */ /* 0x000fe200078e0002 */
[----:B------:R-:W-:Y:S01]  /*2090*/  IADD3 R247, R241, UR7, RZ ;  /* 0x00000007f1f77c10 */ /* 0x000fe2000fffe0ff */
[----:B------:R-:W-:Y:S01]  /*20a0*/  ULDC UR7, c[0x0][0x2a0] ;  /* 0x0000a80000077ab9 */ /* 0x000fe20000000800 */
[----:B------:R-:W-:Y:S01]  /*20b0*/  P2R R16, PR, RZ, 0x10 ;  /* 0x00000010ff107803 */ /* 0x000fe20000000000 */
[----:B------:R-:W-:Y:S01]  /*20c0*/  IMAD R0, R0, UR15, RZ ;  /* 0x0000000f00007c24 */ /* 0x000fe2000f8e02ff */
[----:B------:R-:W-:Y:S01]  /*20d0*/  IADD3 R11, -R11, UR11, -R235 ;  /* 0x0000000b0b0b7c10 */ /* 0x000fe2000fffe9eb */
[C---:B------:R-:W-:Y:S01]  /*20e0*/  IMAD.SHL.U32 R252, R17.reuse, 0x20, RZ ;  /* 0x0000002011fc7824 */ /* 0x040fe200078e00ff */
[----:B------:R-:W-:Y:S01]  /*20f0*/  ISETP.GE.AND P4, PT, R10, c[0x0][0x1fc], PT ;  /* 0x00007f000a007a0c */ /* 0x000fe20003f86270 */
[----:B------:R-:W-:Y:S01]  /*2100*/  ULOP3.LUT UR7, URZ, UR7, URZ, 0x33, !UPT ;  /* 0x000000073f077292 */ /* 0x000fe2000f8e333f */
[----:B------:R-:W-:-:S02]  /*2110*/  SHF.L.U64.HI R250, R17, R27, c[0x0][0x20c] ;  /* 0x0000830011fa7619 */ /* 0x000fc4000001021b */
[CC--:B------:R-:W-:Y:S02]  /*2120*/  LEA.HI R18, R22.reuse, R248.reuse, RZ, 0x2 ;  /* 0x000000f816127211 */ /* 0x0c0fe400078f10ff */
[----:B------:R-:W-:Y:S01]  /*2130*/  LEA.HI R19, R22, R248, RZ, 0x5 ;  /* 0x000000f816137211 */ /* 0x000fe200078f28ff */
[----:B-1----:R-:W-:Y:S01]  /*2140*/  IMAD R4, R30, c[0x0][0x214], R9 ;  /* 0x000085001e047a24 */ /* 0x002fe200078e0209 */
[----:B------:R-:W-:Y:S02]  /*2150*/  LEA.HI.X R9, R31, R5, R251, 0x1, P1 ;  /* 0x000000051f097211 */ /* 0x000fe400008f0cfb */
[----:B------:R-:W-:Y:S01]  /*2160*/  ISETP.GT.AND P1, PT, R248, 0xf, PT ;  /* 0x0000000ff800780c */ /* 0x000fe20003f24270 */
[----:B------:R-:W-:Y:S02]  /*2170*/  IMAD.IADD R3, R3, 0x1, R4 ;  /* 0x0000000103037824 */ /* 0x000fe400078e0204 */
[----:B------:R1:W-:Y:S02]  /*2180*/  LDGSTS.E.BYPASS.LTC128B.128 [R222+0x10080], [R8.64], !P0 ;  /* 0x1008000008de7fae */ /* 0x0003e4000c101d50 */
[----:B------:R-:W-:-:S02]  /*2190*/  IMAD.WIDE.U32 R230, R20, c[0x0][0x218], R2 ;  /* 0x0000860014e67a25 */ /* 0x000fc400078e0002 */
[----:B------:R1:W-:Y:S01]  /*21a0*/  LDGSTS.E.BYPASS.LTC128B.128 [R222+0x12080], [R8.64+0x80], !P6 ;  /* 0x1208008008de7fae */ /* 0x0003e2000f101d50 */
[----:B------:R-:W-:Y:S01]  /*21b0*/  ISETP.GE.AND P6, PT, R23, c[0x0][0x1fc], PT ;  /* 0x00007f0017007a0c */ /* 0x000fe20003fc6270 */
[----:B------:R-:W-:Y:S01]  /*21c0*/  IMAD.SHL.U32 R2, R17, 0x40, RZ ;  /* 0x0000004011027824 */ /* 0x000fe200078e00ff */
[----:B------:R-:W-:Y:S01]  /*21d0*/  IADD3 R227, R231, UR4, RZ ;  /* 0x00000004e7e37c10 */ /* 0x000fe2000fffe0ff */
[----:B------:R-:W-:Y:S01]  /*21e0*/  IMAD.MOV.U32 R226, RZ, RZ, R230 ;  /* 0x000000ffffe27224 */ /* 0x000fe200078e00e6 */
[----:B------:R1:W-:Y:S01]  /*21f0*/  LDGSTS.E.BYPASS.LTC128B.128 [R222+0x14080], [R8.64+0x100], !P5 ;  /* 0x1408010008de7fae */ /* 0x0003e2000e901d50 */
[----:B------:R-:W-:Y:S01]  /*2200*/  @!P1 IADD3 R5, P0, R240, UR18, RZ ;  /* 0x00000012f0059c10 */ /* 0x000fe2000ff1e0ff */
[----:B------:R-:W-:Y:S01]  /*2210*/  IMAD R0, R2, UR19, R0 ;  /* 0x0000001302007c24 */ /* 0x000fe2000f8e0200 */
[----:B------:R-:W-:Y:S01]  /*2220*/  LEA.HI R17, R22, R248, RZ, 0x4 ;  /* 0x000000f816117211 */ /* 0x000fe200078f20ff */
[----:B------:R-:W-:Y:S01]  /*2230*/  IMAD.WIDE.U32 R2, R2, UR15, R226 ;  /* 0x0000000f02027c25 */ /* 0x000fe2000f8e00e2 */
[----:B------:R-:W-:Y:S01]  /*2240*/  @!P1 IADD3.X R6, R247, UR6, RZ, P0, !PT ;  /* 0x00000006f7069c10 */ /* 0x000fe200087fe4ff */
[----:B------:R-:W-:Y:S01]  /*2250*/  ULDC.64 UR4, c[0x0][0x290] ;  /* 0x0000a40000047ab9 */ /* 0x000fe20000000a00 */
[----:B------:R-:W-:Y:S01]  /*2260*/  @!P1 LEA R4, P0, R5, c[0x0][0x258], 0x2 ;  /* 0x0000960005049a11 */ /* 0x000fe200078010ff */
[----:B------:R-:W-:Y:S01]  /*2270*/  IMAD.IADD R0, R3, 0x1, R0 ;  /* 0x0000000103007824 */ /* 0x000fe200078e0200 */
[----:B------:R-:W-:Y:S01]  /*2280*/  UIMAD UR4, UR13, UR4, URZ ;  /* 0x000000040d0472a4 */ /* 0x000fe2000f8e023f */
[----:B------:R-:W-:Y:S01]  /*2290*/  @!P1 IMAD.SHL.U32 R3, R248, 0x10, RZ ;  /* 0x00000010f8039824 */ /* 0x000fe200078e00ff */
[----:B------:R-:W-:Y:S01]  /*22a0*/  @!P1 LEA.HI.X R5, R5, c[0x0][0x25c], R6, 0x2, P0 ;  /* 0x0000970005059a11 */ /* 0x000fe200000f1406 */
[----:B------:R-:W-:Y:S01]  /*22b0*/  UP2UR UR19, UPR, URZ, 0x2 ;  /* 0x000000023f137883 */ /* 0x000fe20008000000 */
[----:B------:R-:W-:Y:S01]  /*22c0*/  ISETP.LT.OR P0, PT, R11, 0x1, P4 ;  /* 0x000000010b00780c */ /* 0x000fe20002701670 */
[----:B------:R-:W-:Y:S01]  /*22d0*/  UIMAD UR4, UR14, UR5, UR4 ;  /* 0x000000050e0472a4 */ /* 0x000fe2000f8e0204 */
[----:B------:R-:W-:Y:S01]  /*22e0*/  LEA R6, P5, R2, c[0x0][0x1f0], 0x1 ;  /* 0x00007c0002067a11 */ /* 0x000fe200078a08ff */
[----:B------:R2:W-:Y:S01]  /*22f0*/  @!P1 LDGSTS.E.BYPASS.LTC128B.128 [R3+0x21080], [R4.64] ;  /* 0x2108000004039fae */ /* 0x0005e2000b901d50 */
[----:B------:R-:W-:-:S02]  /*2300*/  UISETP.GE.AND UP1, UPT, UR8, 0x11, UPT ;  /* 0x000000110800788c */ /* 0x000fc4000bf26270 */
[----:B------:R-:W-:Y:S01]  /*2310*/  LEA.HI.X R7, R2, c[0x0][0x1f4], R0, 0x1, P5 ;  /* 0x00007d0002077a11 */ /* 0x000fe200028f0c00 */
[----:B------:R-:W0:Y:S01]  /*2320*/  LDGDEPBAR ;  /* 0x00000000000079af */ /* 0x000e220000000000 */
[----:B------:R-:W-:Y:S02]  /*2330*/  ISETP.GE.AND P5, PT, R25, c[0x0][0x1fc], PT ;  /* 0x00007f0019007a0c */ /* 0x000fe40003fa6270 */
[----:B------:R-:W-:-:S03]  /*2340*/  SHF.R.S32.HI R0, RZ, 0x1f, R18 ;  /* 0x0000001fff007819 */ /* 0x000fc60000011412 */
[----:B------:R3:W-:Y:S01]  /*2350*/  LDGSTS.E.BYPASS.LTC128B.128 [R222+0x1b080], [R6.64], !P0 ;  /* 0x1b08000006de7fae */ /* 0x0007e2000c101d50 */
[C---:B------:R-:W-:Y:S01]  /*2360*/  ISETP.LT.OR P0, PT, R11.reuse, 0x1, P6 ;  /* 0x000000010b00780c */ /* 0x040fe20003701670 */
[----:B-1----:R-:W-:Y:S01]  /*2370*/  IMAD R9, R28, c[0x0][0x288], RZ ;  /* 0x0000a2001c097a24 */ /* 0x002fe200078e02ff */
[----:B------:R-:W-:-:S03]  /*2380*/  ISETP.LT.OR P6, PT, R11, 0x21, P6 ;  /* 0x000000210b00780c */ /* 0x000fc600037c1670 */
[----:B------:R-:W-:-:S08]  /*2390*/  IMAD R9, R30, c[0x0][0x28c], R9 ;  /* 0x0000a3001e097a24 */ /* 0x000fd000078e0209 */
[----:B------:R3:W-:Y:S01]  /*23a0*/  LDGSTS.E.BYPASS.LTC128B.128 [R222+0x1d080], [R6.64+0x80], !P0 ;  /* 0x1d08008006de7fae */ /* 0x0007e2000c101d50 */
[----:B--2---:R-:W-:Y:S01]  /*23b0*/  LEA R4, P0, R252, R6, 0x1 ;  /* 0x00000006fc047211 */ /* 0x004fe200078008ff */
[----:B------:R-:W-:Y:S01]  /*23c0*/  IMAD.WIDE.U32 R2, R30, c[0x0][0x288], R12 ;  /* 0x0000a2001e027a25 */ /* 0x000fe200078e000c */
[----:B------:R-:W-:Y:S02]  /*23d0*/  SHF.R.S32.HI R12, RZ, 0x4, R17 ;  /* 0x00000004ff0c7819 */ /* 0x000fe40000011411 */
[----:B------:R-:W-:Y:S01]  /*23e0*/  LEA.HI.X R5, R252, R7, R250, 0x1, P0 ;  /* 0x00000007fc057211 */ /* 0x000fe200000f0cfa */
[----:B------:R-:W-:Y:S01]  /*23f0*/  IMAD.IADD R3, R3, 0x1, R9 ;  /* 0x0000000103037824 */ /* 0x000fe200078e0209 */
[----:B------:R-:W-:Y:S02]  /*2400*/  ISETP.LT.OR P0, PT, R11, 0x1, P5 ;  /* 0x000000010b00780c */ /* 0x000fe40002f01670 */
[----:B------:R-:W-:Y:S01]  /*2410*/  LEA.HI R8, R17, R12, RZ, 0x1 ;  /* 0x0000000c11087211 */ /* 0x000fe200078f08ff */
[----:B------:R-:W-:Y:S01]  /*2420*/  IMAD.WIDE.U32 R238, R20, c[0x0][0x290], R2 ;  /* 0x0000a40014ee7a25 */ /* 0x000fe200078e0002 */
[----:B------:R-:W-:-:S02]  /*2430*/  ISETP.LT.OR P5, PT, R11, 0x21, P5 ;  /* 0x000000210b00780c */ /* 0x000fc40002fa1670 */
[----:B------:R-:W-:Y:S02]  /*2440*/  LOP3.LUT R8, R8, 0xfffffffe, RZ, 0xc0, !PT ;  /* 0xfffffffe08087812 */ /* 0x000fe400078ec0ff */
[----:B------:R-:W-:Y:S02]  /*2450*/  LOP3.LUT R3, R18, 0x3ffffffc, RZ, 0xc0, !PT ;  /* 0x3ffffffc12037812 */ /* 0x000fe400078ec0ff */
[----:B------:R-:W-:Y:S01]  /*2460*/  IADD3 R244, R239, UR4, RZ ;  /* 0x00000004eff47c10 */ /* 0x000fe2000fffe0ff */
[----:B------:R-:W-:Y:S02]  /*2470*/  ULDC.64 UR4, c[0x0][0x240] ;  /* 0x0000900000047ab9 */ /* 0x000fe40000000a00 */
[----:B------:R3:W-:Y:S01]  /*2480*/  LDGSTS.E.BYPASS.LTC128B.128 [R222+0x1f080], [R6.64+0x100], !P0 ;  /* 0x1f08010006de7fae */ /* 0x0007e2000c101d50 */
[----:B------:R-:W-:Y:S01]  /*2490*/  ISETP.LT.OR P0, PT, R11, 0x21, P4 ;  /* 0x000000210b00780c */ /* 0x000fe20002701670 */
[----:B------:R-:W-:Y:S01]  /*24a0*/  UIMAD UR4, UR13, UR4, URZ ;  /* 0x000000040d0472a4 */ /* 0x000fe2000f8e023f */
[----:B------:R-:W-:Y:S01]  /*24b0*/  ISETP.NE.AND P4, PT, R16, RZ, PT ;  /* 0x000000ff1000720c */ /* 0x000fe20003f85270 */
[----:B------:R-:W-:Y:S01]  /*24c0*/  IMAD R16, R28, c[0x0][0x238], RZ ;  /* 0x00008e001c107a24 */ /* 0x000fe200078e02ff */
[----:B------:R-:W-:-:S03]  /*24d0*/  UMOV UR13, 0x1 ;  /* 0x00000001000d7882 */ /* 0x000fc60000000000 */
[----:B------:R-:W-:-:S06]  /*24e0*/  IMAD R16, R30, c[0x0][0x23c], R16 ;  /* 0x00008f001e107a24 */ /* 0x000fcc00078e0210 */
[----:B------:R1:W-:Y:S01]  /*24f0*/  LDGSTS.E.BYPASS.LTC128B.128 [R222+0x1c080], [R4.64], !P0 ;  /* 0x1c08000004de7fae */ /* 0x0003e2000c101d50 */
[----:B------:R-:W-:Y:S02]  /*2500*/  ISETP.GE.AND P0, PT, R10, c[0x0][0x1fc], PT ;  /* 0x00007f000a007a0c */ /* 0x000fe40003f06270 */
[----:B------:R-:W-:Y:S01]  /*2510*/  SHF.R.S32.HI R10, RZ, 0x1f, R19 ;  /* 0x0000001fff0a7819 */ /* 0x000fe20000011413 */
[----:B------:R1:W-:Y:S01]  /*2520*/  LDGSTS.E.BYPASS.LTC128B.128 [R222+0x1e080], [R4.64+0x80], !P6 ;  /* 0x1e08008004de7fae */ /* 0x0003e2000f101d50 */
[----:B------:R-:W-:Y:S02]  /*2530*/  ISETP.GE.AND P6, PT, R23, c[0x0][0x1fc], PT ;  /* 0x00007f0017007a0c */ /* 0x000fe40003fc6270 */
[----:B------:R-:W-:Y:S01]  /*2540*/  SEL R23, RZ, 0x1, P0 ;  /* 0x00000001ff177807 */ /* 0x000fe20000000000 */
[----:B------:R1:W-:Y:S01]  /*2550*/  LDGSTS.E.BYPASS.LTC128B.128 [R222+0x20080], [R4.64+0x100], !P5 ;  /* 0x2008010004de7fae */ /* 0x0003e2000e901d50 */
[----:B------:R-:W-:Y:S01]  /*2560*/  ISETP.GE.AND P5, PT, R248, 0x10, PT ;  /* 0x00000010f800780c */ /* 0x000fe20003fa6270 */
[----:B---3--:R-:W-:Y:S01]  /*2570*/  IMAD.WIDE.U32 R6, R30, c[0x0][0x238], R14 ;  /* 0x00008e001e067a25 */ /* 0x008fe200078e000e */
[----:B------:R-:W-:-:S02]  /*2580*/  SHF.R.S32.HI R15, RZ, 0x2, R18 ;  /* 0x00000002ff0f7819 */ /* 0x000fc40000011412 */
[----:B------:R-:W-:Y:S01]  /*2590*/  LEA.HI R14, R22, R248, RZ, 0x7 ;  /* 0x000000f8160e7211 */ /* 0x000fe200078f38ff */
[----:B------:R-:W-:Y:S01]  /*25a0*/  IMAD.IADD R11, R7, 0x1, R16 ;  /* 0x00000001070b7824 */ /* 0x000fe200078e0210 */
[----:B------:R-:W-:Y:S02]  /*25b0*/  LEA.HI R0, R0, R15, RZ, 0x3 ;  /* 0x0000000f00007211 */ /* 0x000fe400078f18ff */
[----:B------:R-:W-:Y:S02]  /*25c0*/  SHF.R.S32.HI R22, RZ, 0x5, R19 ;  /* 0x00000005ff167819 */ /* 0x000fe40000011413 */
[----:B------:R-:W-:Y:S02]  /*25d0*/  LOP3.LUT R0, R0, 0xfffffff8, RZ, 0xc0, !PT ;  /* 0xfffffff800007812 */ /* 0x000fe400078ec0ff */
[----:B------:R-:W-:-:S03]  /*25e0*/  SHF.R.S32.HI R14, RZ, 0x7, R14 ;  /* 0x00000007ff0e7819 */ /* 0x000fc6000001140e */
[----:B------:R-:W-:Y:S02]  /*25f0*/  IMAD.IADD R15, R15, 0x1, -R0 ;  /* 0x000000010f0f7824 */ /* 0x000fe400078e0a00 */
[----:B------:R-:W-:Y:S01]  /*2600*/  IMAD.IADD R0, R12, 0x1, -R8 ;  /* 0x000000010c007824 */ /* 0x000fe200078e0a08 */
[----:B------:R-:W-:Y:S01]  /*2610*/  LEA.HI R8, R10, R22, RZ, 0x2 ;  /* 0x000000160a087211 */ /* 0x000fe200078f10ff */
[----:B------:R-:W-:Y:S01]  /*2620*/  IMAD.SHL.U32 R13, R14, 0x8, RZ ;  /* 0x000000080e0d7824 */ /* 0x000fe200078e00ff */
[----:B------:R-:W-:Y:S01]  /*2630*/  LOP3.LUT R12, R17, 0xfffffff0, RZ, 0xc0, !PT ;  /* 0xfffffff0110c7812 */ /* 0x000fe200078ec0ff */
[----:B------:R-:W-:Y:S01]  /*2640*/  IMAD.MOV.U32 R10, RZ, RZ, R6 ;  /* 0x000000ffff0a7224 */ /* 0x000fe200078e0006 */
[----:B------:R-:W-:Y:S02]  /*2650*/  LOP3.LUT R8, R8, 0xfffffffc, RZ, 0xc0, !PT ;  /* 0xfffffffc08087812 */ /* 0x000fe400078ec0ff */
[----:B------:R-:W-:Y:S01]  /*2660*/  LOP3.LUT R13, R13, 0x8, RZ, 0xc0, !PT ;  /* 0x000000080d0d7812 */ /* 0x000fe200078ec0ff */
[----:B------:R-:W-:Y:S01]  /*2670*/  IMAD.WIDE.U32 R242, R20, c[0x0][0x240], R10 ;  /* 0x0000900014f27a25 */ /* 0x000fe200078e000a */
[----:B-1----:R-:W-:Y:S01]  /*2680*/  IADD3 R5, P0, R238, UR18, RZ ;  /* 0x00000012ee057c10 */ /* 0x002fe2000ff1e0ff */
[----:B------:R-:W-:-:S02]  /*2690*/  UP2UR UR18, UPR, URZ, 0x1 ;  /* 0x000000013f127883 */ /* 0x000fc40008000000 */
[----:B------:R-:W-:Y:S01]  /*26a0*/  IMAD.IADD R16, R22, 0x1, -R8 ;  /* 0x0000000116107824 */ /* 0x000fe200078e0a08 */
[----:B------:R-:W-:Y:S01]  /*26b0*/  UISETP.GE.AND UP0, UPT, UR8, 0x12, UPT ;  /* 0x000000120800788c */ /* 0x000fe2000bf06270 */
[----:B------:R-:W-:Y:S02]  /*26c0*/  IMAD.SHL.U32 R8, R15, 0x10, RZ ;  /* 0x000000100f087824 */ /* 0x000fe400078e00ff */
[C---:B------:R-:W-:Y:S01]  /*26d0*/  IMAD.SHL.U32 R7, R16.reuse, 0x100, RZ ;  /* 0x0000010010077824 */ /* 0x040fe200078e00ff */
[----:B------:R-:W-:Y:S02]  /*26e0*/  LEA.HI R4, R16, R16, RZ, 0x1 ;  /* 0x0000001010047211 */ /* 0x000fe400078f08ff */
[----:B------:R-:W-:Y:S01]  /*26f0*/  LOP3.LUT R6, R13, 0x70, R8, 0xf8, !PT ;  /* 0x000000700d067812 */ /* 0x000fe200078ef808 */
[----:B------:R-:W-:Y:S01]  /*2700*/  IMAD.IADD R8, R248, 0x1, -R3 ;  /* 0x00000001f8087824 */ /* 0x000fe200078e0a03 */
[----:B------:R-:W-:Y:S01]  /*2710*/  IADD3.X R3, R244, UR6, RZ, P0, !PT ;  /* 0x00000006f4037c10 */ /* 0x000fe200087fe4ff */
[----:B------:R-:W-:Y:S01]  /*2720*/  IMAD.SHL.U32 R2, R4, 0x100, RZ ;  /* 0x0000010004027824 */ /* 0x000fe200078e00ff */
[----:B------:R-:W-:Y:S01]  /*2730*/  LOP3.LUT R9, R6, 0x100, R7, 0xf8, !PT ;  /* 0x0000010006097812 */ /* 0x000fe200078ef807 */
[----:B------:R-:W-:Y:S01]  /*2740*/  UIMAD UR6, UR14, UR5, UR4 ;  /* 0x000000050e0672a4 */ /* 0x000fe2000f8e0204 */
[C---:B------:R-:W-:Y:S01]  /*2750*/  LEA R4, P0, R5.reuse, c[0x0][0x280], 0x2 ;  /* 0x0000a00005047a11 */ /* 0x040fe200078010ff */
[----:B------:R-:W-:Y:S01]  /*2760*/  UIADD3 UR5, UR10, -UR11, URZ ;  /* 0x8000000b0a057290 */ /* 0x000fe2000fffe03f */
[----:B------:R-:W-:Y:S01]  /*2770*/  LOP3.LUT R7, R2, 0x7ffffe00, RZ, 0xc0, !PT ;  /* 0x7ffffe0002077812 */ /* 0x000fe200078ec0ff */
[----:B------:R-:W-:Y:S01]  /*2780*/  IMAD.IADD R2, R248, 0x1, -R12 ;  /* 0x00000001f8027824 */ /* 0x000fe200078e0a0c */
[----:B------:R-:W-:Y:S01]  /*2790*/  SHF.R.U32.HI R6, RZ, 0x3, R9 ;  /* 0x00000003ff067819 */ /* 0x000fe20000011609 */
[----:B------:R-:W-:Y:S01]  /*27a0*/  UP2UR UR14, UPR, URZ, 0x2 ;  /* 0x000000023f0e7883 */ /* 0x000fe20008000000 */
[----:B------:R-:W-:Y:S01]  /*27b0*/  LEA.HI.X R5, R5, c[0x0][0x284], R3, 0x2, P0 ;  /* 0x0000a10005057a11 */ /* 0x000fe200000f1403 */
[----:B------:R-:W-:Y:S01]  /*27c0*/  IMAD R7, R8, 0x2, R7 ;  /* 0x0000000208077824 */ /* 0x000fe200078e0207 */
[----:B------:R-:W-:Y:S01]  /*27d0*/  LOP3.LUT R3, R9, 0x28, R6, 0x78, !PT ;  /* 0x0000002809037812 */ /* 0x000fe200078e7806 */
[----:B------:R-:W-:Y:S01]  /*27e0*/  IMAD.SHL.U32 R6, R2, 0x10, RZ ;  /* 0x0000001002067824 */ /* 0x000fe200078e00ff */
[----:B------:R-:W-:Y:S01]  /*27f0*/  LOP3.LUT P0, RZ, R15, 0x1, RZ, 0xc0, !PT ;  /* 0x000000010fff7812 */ /* 0x000fe2000780c0ff */
[----:B------:R-:W-:Y:S01]  /*2800*/  @!P5 IMAD.SHL.U32 R8, R248, 0x10, RZ ;  /* 0x00000010f808d824 */ /* 0x000fe200078e00ff */
[----:B------:R-:W-:Y:S01]  /*2810*/  LEA.HI R9, R14, R14, RZ, 0x1 ;  /* 0x0000000e0e097211 */ /* 0x000fe200078f08ff */
[----:B------:R-:W-:Y:S01]  /*2820*/  IMAD.IADD R7, R7, 0x1, R3 ;  /* 0x0000000107077824 */ /* 0x000fe200078e0203 */
[----:B------:R-:W-:Y:S01]  /*2830*/  LOP3.LUT R6, R6, 0xf0, RZ, 0xc0, !PT ;  /* 0x000000f006067812 */ /* 0x000fe200078ec0ff */
[----:B------:R-:W-:Y:S01]  /*2840*/  IMAD.SHL.U32 R3, R22, 0x100, RZ ;  /* 0x0000010016037824 */ /* 0x000fe200078e00ff */
[----:B------:R1:W-:Y:S01]  /*2850*/  @!P5 LDGSTS.E.BYPASS.LTC128B.128 [R8+0x21280], [R4.64] ;  /* 0x212800000408dfae */ /* 0x0003e2000b901d50 */
[----:B------:R-:W-:Y:S01]  /*2860*/  IMAD.SHL.U32 R220, R7, 0x2, RZ ;  /* 0x0000000207dc7824 */ /* 0x000fe200078e00ff */
[----:B------:R-:W-:Y:S01]  /*2870*/  ISETP.GE.AND P5, PT, R25, c[0x0][0x1fc], PT ;  /* 0x00007f0019007a0c */ /* 0x000fe20003fa6270 */
[----:B------:R-:W-:Y:S01]  /*2880*/  IMAD.SHL.U32 R207, R2, 0x2, RZ ;  /* 0x0000000202cf7824 */ /* 0x000fe200078e00ff */
[----:B------:R-:W-:Y:S01]  /*2890*/  LOP3.LUT R12, R6, 0x100, R3, 0xf8, !PT ;  /* 0x00000100060c7812 */ /* 0x000fe200078ef803 */
[----:B------:R-:W0:Y:S01]  /*28a0*/  LDGDEPBAR ;  /* 0x00000000000079af */ /* 0x000e220000000000 */
[----:B------:R-:W-:Y:S01]  /*28b0*/  LOP3.LUT R3, R19, 0xffffffe0, RZ, 0xc0, !PT ;  /* 0xffffffe013037812 */ /* 0x000fe200078ec0ff */
[----:B------:R-:W-:Y:S01]  /*28c0*/  UMOV UR4, URZ ;  /* 0x0000003f00047c82 */ /* 0x000fe20008000000 */
[----:B------:R-:W-:Y:S01]  /*28d0*/  IADD3 R221, R220, 0x215a0, RZ ;  /* 0x000215a0dcdd7810 */ /* 0x000fe20007ffe0ff */
[----:B------:R-:W0:Y:S01]  /*28e0*/  LDGDEPBAR ;  /* 0x00000000000079af */ /* 0x000e220000000000 */
[----:B------:R-:W-:Y:S01]  /*28f0*/  SHF.R.U32.HI R210, RZ, 0x3, R12 ;  /* 0x00000003ffd27819 */ /* 0x000fe2000001160c */
[----:B------:R-:W-:Y:S01]  /*2900*/  IMAD.IADD R3, R248, 0x1, -R3 ;  /* 0x00000001f8037824 */ /* 0x000fe200078e0a03 */
[----:B------:R-:W-:Y:S01]  /*2910*/  IADD3 R246, R243, UR6, RZ ;  /* 0x00000006f3f67c10 */ /* 0x000fe2000fffe0ff */
[----:B------:R-:W-:Y:S01]  /*2920*/  UP2UR UR10, UPR, URZ, 0x1 ;  /* 0x000000013f0a7883 */ /* 0x000fe20008000000 */
[----:B------:R-:W-:Y:S01]  /*2930*/  LOP3.LUT R210, R210, 0x38, RZ, 0xc0, !PT ;  /* 0x00000038d2d27812 */ /* 0x000fe200078ec0ff */
[----:B------:R-:W-:Y:S01]  /*2940*/  UISETP.GE.AND UP1, UPT, UR8, 0x42, UPT ;  /* 0x000000420800788c */ /* 0x000fe2000bf26270 */
[----:B-1----:R-:W-:-:S02]  /*2950*/  SHF.R.S32.HI R5, RZ, 0x1f, R2 ;  /* 0x0000001fff057819 */ /* 0x002fc40000011402 */
[----:B------:R-:W-:Y:S02]  /*2960*/  IADD3 R4, R220, 0x21480, RZ ;  /* 0x00021480dc047810 */ /* 0x000fe40007ffe0ff */
[----:B------:R-:W-:Y:S02]  /*2970*/  LEA.HI R209, R5, R2, RZ, 0x3 ;  /* 0x0000000205d17211 */ /* 0x000fe400078f18ff */
[----:B------:R-:W-:Y:S02]  /*2980*/  SHF.R.S32.HI R5, RZ, 0x1f, R3 ;  /* 0x0000001fff057819 */ /* 0x000fe40000011403 */
[----:B------:R-:W-:Y:S02]  /*2990*/  @P0 IADD3 R221, R4, 0xe0, RZ ;  /* 0x000000e004dd0810 */ /* 0x000fe40007ffe0ff */
[C---:B------:R-:W-:Y:S01]  /*29a0*/  LOP3.LUT R4, R209.reuse, 0xfffffff8, RZ, 0xc0, !PT ;  /* 0xfffffff8d1047812 */ /* 0x040fe200078ec0ff */
[----:B------:R-:W-:Y:S01]  /*29b0*/  IMAD.SHL.U32 R209, R209, 0x40, RZ ;  /* 0x00000040d1d17824 */ /* 0x000fe200078e00ff */
[----:B------:R-:W-:-:S02]  /*29c0*/  LEA.HI R5, R5, R3, RZ, 0x2 ;  /* 0x0000000305057211 */ /* 0x000fc400078f10ff */
[----:B------:R-:W-:Y:S01]  /*29d0*/  LOP3.LUT R8, R6, R13, RZ, 0xfc, !PT ;  /* 0x0000000d06087212 */ /* 0x000fe200078efcff */
[C---:B------:R-:W-:Y:S01]  /*29e0*/  IMAD.IADD R7, R2.reuse, 0x1, -R4 ;  /* 0x0000000102077824 */ /* 0x040fe200078e0a04 */
[----:B------:R-:W-:Y:S01]  /*29f0*/  SEL R13, RZ, 0xffffffff, P6 ;  /* 0xffffffffff0d7807 */ /* 0x000fe20003000000 */
[----:B------:R-:W-:Y:S01]  /*2a00*/  IMAD.SHL.U32 R4, R21, 0x40, RZ ;  /* 0x0000004015047824 */ /* 0x000fe200078e00ff */
[----:B------:R-:W-:Y:S01]  /*2a10*/  LOP3.LUT P6, RZ, R2, 0x2, RZ, 0xc0, !PT ;  /* 0x0000000202ff7812 */ /* 0x000fe200078cc0ff */
[----:B------:R-:W-:Y:S01]  /*2a20*/  IMAD.SHL.U32 R6, R24, 0x8, RZ ;  /* 0x0000000818067824 */ /* 0x000fe200078e00ff */
[----:B------:R-:W-:Y:S02]  /*2a30*/  LOP3.LUT R2, R5, 0x7ffffffc, RZ, 0xc0, !PT ;  /* 0x7ffffffc05027812 */ /* 0x000fe400078ec0ff */
[----:B------:R-:W-:Y:S02]  /*2a40*/  LOP3.LUT R207, R8, 0x18, R207, 0x78, !PT ;  /* 0x0000001808cf7812 */ /* 0x000fe400078e78cf */
[----:B------:R-:W-:Y:S01]  /*2a50*/  LOP3.LUT P0, RZ, R21, 0x2, RZ, 0xc0, !PT ;  /* 0x0000000215ff7812 */ /* 0x000fe2000780c0ff */
[----:B------:R-:W-:Y:S01]  /*2a60*/  IMAD.IADD R10, R3, 0x1, -R2 ;  /* 0x00000001030a7824 */ /* 0x000fe200078e0a02 */
[----:B------:R-:W-:Y:S01]  /*2a70*/  LOP3.LUT R2, R4, 0x1c0, RZ, 0xc0, !PT ;  /* 0x000001c004027812 */ /* 0x000fe200078ec0ff */
[----:B------:R-:W-:Y:S01]  /*2a80*/  IMAD.SHL.U32 R4, R0, 0x20, RZ ;  /* 0x0000002000047824 */ /* 0x000fe200078e00ff */
[----:B------:R-:W-:Y:S01]  /*2a90*/  LOP3.LUT R209, R209, 0xfffffe00, RZ, 0xc0, !PT ;  /* 0xfffffe00d1d17812 */ /* 0x000fe200078ec0ff */
[----:B------:R-:W-:Y:S01]  /*2aa0*/  IMAD.SHL.U32 R3, R16, 0x10, RZ ;  /* 0x0000001010037824 */ /* 0x000fe200078e00ff */
[----:B------:R-:W-:Y:S01]  /*2ab0*/  LOP3.LUT R8, R2, 0x8, R26, 0xf8, !PT ;  /* 0x0000000802087812 */ /* 0x000fe200078ef81a */
[----:B------:R-:W-:Y:S01]  /*2ac0*/  IMAD.SHL.U32 R207, R207, 0x2, RZ ;  /* 0x00000002cfcf7824 */ /* 0x000fe200078e00ff */
[----:B------:R-:W-:-:S02]  /*2ad0*/  LOP3.LUT R4, R4, 0x20, RZ, 0xc0, !PT ;  /* 0x0000002004047812 */ /* 0x000fc400078ec0ff */
[----:B------:R-:W-:Y:S02]  /*2ae0*/  LEA.HI.SX32 R223, R5, R3, 0x1e ;  /* 0x0000000305df7211 */ /* 0x000fe400078ff2ff */
[----:B------:R-:W-:Y:S01]  /*2af0*/  LOP3.LUT R11, R4, 0x18, R6, 0xf8, !PT ;  /* 0x00000018040b7812 */ /* 0x000fe200078ef806 */
[----:B------:R-:W-:Y:S01]  /*2b00*/  IMAD.SHL.U32 R4, R0, 0x8, RZ ;  /* 0x0000000800047824 */ /* 0x000fe200078e00ff */
[----:B------:R-:W-:Y:S02]  /*2b10*/  LOP3.LUT R3, R2, 0x30, R3, 0xf8, !PT ;  /* 0x0000003002037812 */ /* 0x000fe400078ef803 */
[----:B------:R-:W-:Y:S02]  /*2b20*/  SHF.R.U32.HI R5, RZ, 0x3, R2 ;  /* 0x00000003ff057819 */ /* 0x000fe40000011602 */
[----:B------:R-:W-:Y:S01]  /*2b30*/  LOP3.LUT R6, R4, 0x8, RZ, 0xc0, !PT ;  /* 0x0000000804067812 */ /* 0x000fe200078ec0ff */
[----:B------:R-:W-:Y:S01]  /*2b40*/  IMAD.SHL.U32 R4, R13, 0x2, RZ ;  /* 0x000000020d047824 */ /* 0x000fe200078e00ff */
[----:B------:R-:W-:-:S02]  /*2b50*/  LOP3.LUT R2, R9, 0x1ffffffe, RZ, 0xc0, !PT ;  /* 0x1ffffffe09027812 */ /* 0x000fc400078ec0ff */
[----:B------:R-:W-:Y:S02]  /*2b60*/  LOP3.LUT R9, R3, 0x8, R26, 0xf8, !PT ;  /* 0x0000000803097812 */ /* 0x000fe400078ef81a */
[-C--:B------:R-:W-:Y:S01]  /*2b70*/  LOP3.LUT R3, R8, R5.reuse, RZ, 0x3c, !PT ;  /* 0x0000000508037212 */ /* 0x080fe200078e3cff */
[----:B------:R-:W-:Y:S01]  /*2b80*/  IMAD.IADD R2, R14, 0x1, -R2 ;  /* 0x000000010e027824 */ /* 0x000fe200078e0a02 */
[----:B------:R-:W-:Y:S01]  /*2b90*/  LOP3.LUT R8, R4, 0x2, R23, 0xe2, !PT ;  /* 0x0000000204087812 */ /* 0x000fe200078ee217 */
[----:B------:R-:W-:Y:S01]  /*2ba0*/  IMAD.SHL.U32 R4, R7, 0x40, RZ ;  /* 0x0000004007047824 */ /* 0x000fe200078e00ff */
[----:B------:R-:W-:Y:S01]  /*2bb0*/  SEL R204, R217, 0xfffffff0, !P0 ;  /* 0xfffffff0d9cc7807 */ /* 0x000fe20004000000 */
[----:B------:R-:W-:Y:S01]  /*2bc0*/  IMAD R13, R2, 0x4, R10 ;  /* 0x00000004020d7824 */ /* 0x000fe200078e020a */
[----:B------:R-:W-:Y:S01]  /*2bd0*/  LOP3.LUT R2, R9, R5, RZ, 0x3c, !PT ;  /* 0x0000000509027212 */ /* 0x000fe200078e3cff */
[----:B------:R-:W-:Y:S01]  /*2be0*/  IMAD R3, R14, 0x200, R3 ;  /* 0x000002000e037824 */ /* 0x000fe200078e0203 */
[----:B------:R-:W-:Y:S01]  /*2bf0*/  LOP3.LUT R4, R4, 0x1c0, RZ, 0xc0, !PT ;  /* 0x000001c004047812 */ /* 0x000fe200078ec0ff */
[----:B------:R-:W-:Y:S01]  /*2c00*/  IMAD.MOV.U32 R14, RZ, RZ, 0x20 ;  /* 0x00000020ff0e7424 */ /* 0x000fe200078e00ff */
[----:B------:R-:W-:Y:S01]  /*2c10*/  LOP3.LUT P0, RZ, R21, 0x4, RZ, 0xc0, !PT ;  /* 0x0000000415ff7812 */ /* 0x000fe2000780c0ff */
[----:B------:R-:W-:Y:S01]  /*2c20*/  IMAD R216, R0, 0x200, R2 ;  /* 0x0000020000d87824 */ /* 0x000fe200078e0202 */
[----:B------:R-:W-:Y:S01]  /*2c30*/  SHF.R.U32.HI R5, RZ, 0x3, R4 ;  /* 0x00000003ff057819 */ /* 0x000fe20000011604 */
[----:B------:R-:W-:Y:S01]  /*2c40*/  IMAD R2, R16, 0x400, R209 ;  /* 0x0000040010027824 */ /* 0x000fe200078e02d1 */
[----:B------:R-:W-:-:S02]  /*2c50*/  SEL R205, R14, 0xffffffe0, !P0 ;  /* 0xffffffe00ecd7807 */ /* 0x000fc40004000000 */
[----:B------:R-:W-:Y:S02]  /*2c60*/  LOP3.LUT R0, R5, R4, R6, 0x1e, !PT ;  /* 0x0000000405007212 */ /* 0x000fe400078e1e06 */
[C---:B------:R-:W-:Y:S02]  /*2c70*/  LOP3.LUT P0, RZ, R7.reuse, 0x2, RZ, 0xc0, !PT ;  /* 0x0000000207ff7812 */ /* 0x040fe4000780c0ff */
[----:B------:R-:W-:Y:S01]  /*2c80*/  SEL R10, RZ, 0x4, P5 ;  /* 0x00000004ff0a7807 */ /* 0x000fe20002800000 */
[----:B------:R-:W-:Y:S01]  /*2c90*/  IMAD.IADD R214, R2, 0x1, R0 ;  /* 0x0000000102d67824 */ /* 0x000fe200078e0200 */
[----:B------:R-:W-:Y:S01]  /*2ca0*/  LOP3.LUT P5, RZ, R7, 0x4, RZ, 0xc0, !PT ;  /* 0x0000000407ff7812 */ /* 0x000fe200078ac0ff */
[----:B------:R-:W-:Y:S01]  /*2cb0*/  IMAD.SHL.U32 R0, R3, 0x2, RZ ;  /* 0x0000000203007824 */ /* 0x000fe200078e00ff */
[----:B------:R-:W-:Y:S01]  /*2cc0*/  LOP3.LUT R4, R5, R11, R4, 0x1e, !PT ;  /* 0x0000000b05047212 */ /* 0x000fe200078e1e04 */
[----:B------:R-:W-:Y:S01]  /*2cd0*/  IMAD.SHL.U32 R212, R214, 0x2, RZ ;  /* 0x00000002d6d47824 */ /* 0x000fe200078e00ff */
[----:B------:R-:W-:Y:S01]  /*2ce0*/  SEL R217, R217, 0xfffffff0, !P0 ;  /* 0xfffffff0d9d97807 */ /* 0x000fe20004000000 */
[----:B------:R-:W-:Y:S01]  /*2cf0*/  IMAD.SHL.U32 R3, R13, 0x2, RZ ;  /* 0x000000020d037824 */ /* 0x000fe200078e00ff */
[----:B------:R-:W-:Y:S01]  /*2d00*/  LOP3.LUT R209, R4, R209, RZ, 0xfc, !PT ;  /* 0x000000d104d17212 */ /* 0x000fe200078efcff */
[--C-:B------:R-:W-:Y:S01]  /*2d10*/  IMAD R204, R204, 0x2, R0.reuse ;  /* 0x00000002cccc7824 */ /* 0x100fe200078e0200 */
[----:B------:R-:W-:Y:S01]  /*2d20*/  SEL R208, R208, 0xe0, !P6 ;  /* 0x000000e0d0d07807 */ /* 0x000fe20007000000 */
[----:B------:R-:W-:Y:S01]  /*2d30*/  IMAD.SHL.U32 R218, R217, 0x2, RZ ;  /* 0x00000002d9da7824 */ /* 0x000fe200078e00ff */
[----:B------:R-:W-:Y:S01]  /*2d40*/  SEL R2, R14, 0xffffffe0, !P5 ;  /* 0xffffffe00e027807 */ /* 0x000fe20006800000 */
[C---:B------:R-:W-:Y:S01]  /*2d50*/  IMAD R206, R205.reuse, 0x2, R0 ;  /* 0x00000002cdce7824 */ /* 0x040fe200078e0200 */
[----:B------:R-:W-:Y:S01]  /*2d60*/  IADD3 R211, R212, 0x1b080, RZ ;  /* 0x0001b080d4d37810 */ /* 0x000fe20007ffe0ff */
[----:B------:R-:W-:Y:S01]  /*2d70*/  IMAD R208, R208, 0x2, R207 ;  /* 0x00000002d0d07824 */ /* 0x000fe200078e02cf */
[----:B------:R-:W-:Y:S01]  /*2d80*/  LOP3.LUT R210, R210, R12, R6, 0x1e, !PT ;  /* 0x0000000cd2d27212 */ /* 0x000fe200078e1e06 */
[----:B------:R-:W-:Y:S01]  /*2d90*/  IMAD R205, R205, 0x2, R204 ;  /* 0x00000002cdcd7824 */ /* 0x000fe200078e02cc */
[C---:B------:R-:W-:Y:S01]  /*2da0*/  IADD3 R4, -R3.reuse, UR20, RZ ;  /* 0x0000001403047c10 */ /* 0x040fe2000fffe1ff */
[----:B------:R-:W-:Y:S01]  /*2db0*/  IMAD R211, R2, 0x2, R211 ;  /* 0x0000000202d37824 */ /* 0x000fe200078e02d3 */
[----:B------:R-:W-:Y:S01]  /*2dc0*/  LOP3.LUT R224, R8, R10, RZ, 0xfc, !PT ;  /* 0x0000000a08e07212 */ /* 0x000fe200078efcff */
[----:B------:R-:W-:Y:S01]  /*2dd0*/  IMAD.IADD R215, R214, 0x1, R2 ;  /* 0x00000001d6d77824 */ /* 0x000fe200078e0202 */
[----:B------:R-:W-:Y:S01]  /*2de0*/  LEA R210, R210, 0x23c80, 0x1 ;  /* 0x00023c80d2d27811 */ /* 0x000fe200078e08ff */
[----:B------:R-:W-:Y:S01]  /*2df0*/  IMAD.IADD R213, R212, 0x1, R218 ;  /* 0x00000001d4d57824 */ /* 0x000fe200078e02da */
[C---:B------:R-:W-:Y:S01]  /*2e00*/  IADD3 R234, -R3.reuse, UR21, RZ ;  /* 0x0000001503ea7c10 */ /* 0x040fe2000fffe1ff */
[----:B------:R-:W-:Y:S01]  /*2e10*/  IMAD.IADD R219, R214, 0x1, R217 ;  /* 0x00000001d6db7824 */ /* 0x000fe200078e02d9 */
[----:B------:R-:W-:-:S02]  /*2e20*/  IADD3 R233, -R3, UR8, RZ ;  /* 0x0000000803e97c10 */ /* 0x000fc4000fffe1ff */
[C---:B------:R-:W-:Y:S02]  /*2e30*/  IADD3 R225, R4.reuse, c[0x0][0x2a4], RZ ;  /* 0x0000a90004e17a10 */ /* 0x040fe40007ffe0ff */
[----:B------:R-:W-:Y:S02]  /*2e40*/  IADD3 R232, R4, UR7, RZ ;  /* 0x0000000704e87c10 */ /* 0x000fe4000fffe0ff */
[----:B------:R-:W-:Y:S02]  /*2e50*/  LEA R209, R209, 0x80, 0x1 ;  /* 0x00000080d1d17811 */ /* 0x000fe400078e08ff */
[----:B------:R-:W-:Y:S02]  /*2e60*/  ISETP.LE.AND P0, PT, R249, c[0x0][0x2a8], PT ;  /* 0x0000aa00f9007a0c */ /* 0x000fe40003f03270 */
.L_x_1059:
[----:B------:R-:W-:Y:S04]  /*2e70*/  DEPBAR.LE SB0, 0x1 ;  /* 0x000080400000791a */ /* 0x000fe80000000000 */
[----:B------:R-:W-:Y:S01]  /*2e80*/  BAR.SYNC.DEFER_BLOCKING 0x0 ;  /* 0x0000000000007b1d */ /* 0x000fe20000010000 */
[----:B------:R-:W-:Y:S01]  /*2e90*/  MOV R2, UR4 ;  /* 0x0000000400027c02 */ /* 0x000fe20008000f00 */
[----:B------:R-:W-:Y:S01]  /*2ea0*/  IMAD.U32 R40, RZ, RZ, UR4 ;  /* 0x00000004ff287e24 */ /* 0x000fe2000f8e00ff */
[----:B------:R-:W-:Y:S01]  /*2eb0*/  MOV R104, UR4 ;  /* 0x0000000400687c02 */ /* 0x000fe20008000f00 */
[----:B------:R-:W-:Y:S01]  /*2ec0*/  USHF.L.U32 UR20, UR15, 0x6, URZ ;  /* 0x000000060f147899 */ /* 0x000fe2000800063f */
        /* <DEDUP_REMOVED lines=10> */
[----:B------:R-:W-:Y:S03]  /*2f70*/  IADD3 R40, R215, R40, RZ ;  /* 0x00000028d7287210 */ /* 0x000fe60007ffe0ff */
[----:B------:R-:W-:Y:S02]  /*2f80*/  IMAD.SHL.U32 R4, R4, 0x2, RZ ;  /* 0x0000000204047824 */ /* 0x000fe400078e00ff */
[----:B------:R-:W-:Y:S01]  /*2f90*/  IMAD.SHL.U32 R173, R40, 0x2, RZ ;  /* 0x0000000228ad7824 */ /* 0x000fe200078e00ff */
[----:B------:R-:W-:Y:S01]  /*2fa0*/  LDSM.16.M88.2 R2, [R0+0x80] ;  /* 0x000080000002783b */ /* 0x000fe20000000100 */
[----:B------:R-:W-:Y:S03]  /*2fb0*/  UMOV UR8, UR15 ;  /* 0x0000000f00087c82 */ /* 0x000fe60008000000 */
        /* <DEDUP_REMOVED lines=131> */
[----:B------:R-:W-:Y:S01]  /*37f0*/  IADD3 R3, R223, UR20, RZ ;  /* 0x00000014df037c10 */ /* 0x000fe2000fffe0ff */
[C---:B------:R-:W-:Y:S04]  /*3800*/  HMMA.16816.F32 R8, R28.reuse, R32, R8 ;  /* 0x000000201c08723c */ /* 0x040fe80000001808 */
[----:B------:R-:W-:Y:S01]  /*3810*/  IMAD.IADD R191, R232, 0x1, R3 ;  /* 0x00000001e8bf7824 */ /* 0x000fe200078e0203 */
[----:B------:R-:W-:Y:S03]  /*3820*/  IADD3 R192, R225, R3, RZ ;  /* 0x00000003e1c07210 */ /* 0x000fe60007ffe0ff */
[C---:B------:R-:W-:Y:S04]  /*3830*/  HMMA.16816.F32 R12, R28.reuse, R104, R12 ;  /* 0x000000681c0c723c */ /* 0x040fe8000000180c */
[----:B------:R-:W-:Y:S04]  /*3840*/  IMNMX R192, R234, R192, PT ;  /* 0x000000c0eac07217 */ /* 0x000fe80003800200 */
[C---:B------:R-:W-:Y:S08]  /*3850*/  HMMA.16816.F32 R16, R28.reuse, R106, R16 ;  /* 0x0000006a1c10723c */ /* 0x040ff00000001810 */
[----:B----4-:R-:W-:Y:S01]  /*3860*/  HMMA.16816.F32 R20, R28, R108, R20 ;  /* 0x0000006c1c14723c */ /* 0x010fe20000001814 */
[----:B------:R-:W-:-:S07]  /*3870*/  @!P5 BRA `(.L_x_1049) ;  /* 0x000001400000d947 */ /* 0x000fce0003800000 */
[----:B------:R-:W-:Y:S01]  /*3880*/  IADD3 R2, R3, UR5, RZ ;  /* 0x0000000503027c10 */ /* 0x000fe2000fffe0ff */
        /* <DEDUP_REMOVED lines=10> */
.L_x_1051:
[----:B------:R-:W-:Y:S11]  /*3930*/  ISETP.NE.AND P0, PT, R249, c[0x0][0x2a8], PT ;  /* 0x0000aa00f9007a0c */ /* 0x000ff60003f05270 */
[----:B------:R-:W-:Y:S02]  /*3940*/  @!UPT UIADD3 URZ, URZ, URZ, URZ ;  /* 0x0000003f3f3ff290 */ /* 0x000fe4000fffe03f */
[----:B------:R-:W-:Y:S05]  /*3950*/  @P0 IMAD.HI.U32 R24, R2, c[0x0][0x2ac], RZ ;  /* 0x0000ab0002180a27 */ /* 0x000fea00078e00ff */
[----:B------:R-:W-:Y:S02]  /*3960*/  @P0 SHF.R.U32.HI R2, RZ, c[0x0][0x2b0], R24 ;  /* 0x0000ac00ff020a19 */ /* 0x000fe40000011618 */
.L_x_1052:
[----:B------:R-:W-:Y:S05]  /*3970*/  BSYNC B0 ;  /* 0x0000000000007941 */ /* 0x000fea0003800000 */
.L_x_1050:
[----:B------:R-:W-:Y:S05]  /*3980*/  IMAD R2, R2, c[0x0][0x2a8], R233 ;  /* 0x0000aa0002027a24 */ /* 0x000fea00078e02e9 */
[----:B------:R-:W-:Y:S02]  /*3990*/  IADD3 R24, R2, c[0x0][0x2a8], RZ ;  /* 0x0000aa0002187a10 */ /* 0x000fe40007ffe0ff */
[----:B------:R-:W-:Y:S02]  /*39a0*/  IMNMX R191, R191, R2, !PT ;  /* 0x00000002bfbf7217 */ /* 0x000fe40007800200 */
[----:B------:R-:W-:Y:S02]  /*39b0*/  IMNMX R192, R192, R24, PT ;  /* 0x00000018c0c07217 */ /* 0x000fe40003800200 */
.L_x_1049:
        /* <DEDUP_REMOVED lines=16> */
.L_x_1055:
[----:B------:R-:W-:Y:S11]  /*3ac0*/  ISETP.NE.AND P0, PT, R249, c[0x0][0x2a8], PT ;  /* 0x0000aa00f9007a0c */ /* 0x000ff60003f05270 */
[----:B------:R-:W-:Y:S02]  /*3ad0*/  @!UPT UIADD3 URZ, URZ, URZ, URZ ;  /* 0x0000003f3f3ff290 */ /* 0x000fe4000fffe03f */
[----:B------:R-:W-:Y:S05]  /*3ae0*/  @P0 IMAD.HI.U32 R3, R2, c[0x0][0x2ac], RZ ;  /* 0x0000ab0002030a27 */ /* 0x000fea00078e00ff */
[----:B------:R-:W-:Y:S02]  /*3af0*/  @P0 SHF.R.U32.HI R2, RZ, c[0x0][0x2b0], R3 ;  /* 0x0000ac00ff020a19 */ /* 0x000fe40000011603 */
.L_x_1056:
[----:B------:R-:W-:Y:S05]  /*3b00*/  BSYNC B0 ;  /* 0x0000000000007941 */ /* 0x000fea0003800000 */
.L_x_1054:
[----:B------:R-:W-:Y:S05]  /*3b10*/  IMAD R2, R2, c[0x0][0x2a8], R233 ;  /* 0x0000aa0002027a24 */ /* 0x000fea00078e02e9 */
[----:B------:R-:W-:Y:S02]  /*3b20*/  IADD3 R3, R2, c[0x0][0x2a8], RZ ;  /* 0x0000aa0002037a10 */ /* 0x000fe40007ffe0ff */
[----:B------:R-:W-:Y:S02]  /*3b30*/  IMNMX R189, R189, R2, !PT ;  /* 0x00000002bdbd7217 */ /* 0x000fe40007800200 */
[----:B------:R-:W-:Y:S02]  /*3b40*/  IMNMX R190, R190, R3, PT ;  /* 0x00000003bebe7217 */ /* 0x000fe40003800200 */
.L_x_1053:
        /* <DEDUP_REMOVED lines=18> */
[----:B--23--:R-:W-:Y:S01]  /*3c70*/  USHF.R.S32.HI UR21, URZ, 0x1f, UR15 ;  /* 0x0000001f3f157899 */ /* 0x00cfe2000801140f */
[----:B------:R-:W-:Y:S01]  /*3c80*/  IMAD.U32 R24, RZ, RZ, UR20 ;  /* 0x00000014ff187e24 */ /* 0x000fe2000f8e00ff */
[----:B------:R-:W-:Y:S01]  /*3c90*/  ULDC.64 UR6, c[0x0][0x178] ;  /* 0x00005e0000067ab9 */ /* 0x000fe20000000a00 */
[----:B------:R-:W-:Y:S01]  /*3ca0*/  IMAD.MOV.U32 R26, RZ, RZ, c[0x0][0x178] ;  /* 0x00005e00ff1a7624 */ /* 0x000fe200078e00ff */
[----:B------:R-:W-:Y:S01]  /*3cb0*/  UIMAD UR21, UR21, UR6, URZ ;  /* 0x00000006151572a4 */ /* 0x000fe2000f8e023f */
[----:B------:R-:W-:Y:S01]  /*3cc0*/  IMAD.SHL.U32 R180, R248, 0x4, RZ ;  /* 0x00000004f8b47824 */ /* 0x000fe200078e00ff */
[----:B------:R-:W-:Y:S01]  /*3cd0*/  @!P1 IADD3 R25, R24, 0x40, RZ ;  /* 0x0000004018199810 */ /* 0x000fe20007ffe0ff */
[----:B------:R-:W-:Y:S01]  /*3ce0*/  UIMAD.WIDE.U32 UR22, UR15, UR6, URZ ;  /* 0x000000060f1672a5 */ /* 0x000fe2000f8e003f */
[----:B------:R-:W-:Y:S01]  /*3cf0*/  IMAD.SHL.U32 R26, R26, 0x20, RZ ;  /* 0x000000201a1a7824 */ /* 0x000fe200078e00ff */
[----:B------:R-:W-:Y:S01]  /*3d00*/  UIMAD UR21, UR15, UR7, UR21 ;  /* 0x000000070f1572a4 */ /* 0x000fe2000f8e0215 */
[C---:B------:R-:W-:Y:S01]  /*3d10*/  @!P1 IADD3 R24, P0, R25.reuse, R240, RZ ;  /* 0x000000f019189210 */ /* 0x040fe20007f1e0ff */
[----:B------:R-:W-:Y:S02]  /*3d20*/  USHF.L.U32 UR6, UR22, 0x6, URZ ;  /* 0x0000000616067899 */ /* 0x000fe4000800063f */
[----:B------:R-:W-:Y:S01]  /*3d30*/  UIADD3 UR21, UR23, UR21, URZ ;  /* 0x0000001517157290 */ /* 0x000fe2000fffe03f */
[----:B------:R-:W-:Y:S01]  /*3d40*/  @!P1 LEA.HI.X.SX32 R25, R25, R247, 0x1, P0 ;  /* 0x000000f719199211 */ /* 0x000fe200000f0eff */
[----:B------:R-:W-:Y:S02]  /*3d50*/  UIMAD UR7, UR15, -0x40, UR11 ;  /* 0xffffffc00f0778a4 */ /* 0x000fe4000f8e020b */
[----:B------:R-:W-:Y:S01]  /*3d60*/  IADD3 R38, P5, P0, R236, UR6, R26 ;  /* 0x00000006ec267c10 */ /* 0x000fe2000f8be01a */
[----:B------:R-:W-:Y:S06]  /*3d70*/  USHF.L.U64.HI UR21, UR22, 0x6, UR21 ;  /* 0x0000000616157899 */ /* 0x000fec0008010215 */
[----:B------:R-:W-:Y:S02]  /*3d80*/  IADD3.X R39, R229, UR21, R251, P5, P0 ;  /* 0x00000015e5277c10 */ /* 0x000fe4000afe04fb */
[----:B------:R-:W-:Y:S02]  /*3d90*/  @!P1 LEA R34, P0, R24, c[0x0][0x258], 0x2 ;  /* 0x0000960018229a11 */ /* 0x000fe400078010ff */
[----:B------:R-:W-:Y:S02]  /*3da0*/  IADD3 R27, P5, R236, UR6, RZ ;  /* 0x00000006ec1b7c10 */ /* 0x000fe4000ffbe0ff */
[----:B------:R-:W-:Y:S02]  /*3db0*/  @!P1 LEA.HI.X R35, R24, c[0x0][0x25c], R25, 0x2, P0 ;  /* 0x0000970018239a11 */ /* 0x000fe400000f1419 */
[----:B------:R-:W-:Y:S02]  /*3dc0*/  LEA R30, P0, R27, c[0x0][0x160], 0x1 ;  /* 0x000058001b1e7a11 */ /* 0x000fe400078008ff */
[----:B------:R-:W-:Y:S02]  /*3dd0*/  IADD3.X R24, R229, UR21, RZ, P5, !PT ;  /* 0x00000015e5187c10 */ /* 0x000fe4000affe4ff */
[----:B------:R-:W-:Y:S02]  /*3de0*/  IADD3 R25, -R235, UR7, RZ ;  /* 0x00000007eb197c10 */ /* 0x000fe4000fffe1ff */
[C---:B------:R-:W-:Y:S02]  /*3df0*/  LEA R26, P5, R38.reuse, c[0x0][0x160], 0x1 ;  /* 0x00005800261a7a11 */ /* 0x040fe400078a08ff */
[----:B------:R-:W-:Y:S01]  /*3e00*/  LEA.HI.X R31, R27, c[0x0][0x164], R24, 0x1, P0 ;  /* 0x000059001b1f7a11 */ /* 0x000fe200000f0c18 */
[----:B------:R-:W-:Y:S01]  /*3e10*/  IMAD.U32 R24, RZ, RZ, UR13 ;  /* 0x0000000dff187e24 */ /* 0x000fe2000f8e00ff */
[C---:B------:R-:W-:Y:S02]  /*3e20*/  ISETP.LT.OR P0, PT, R25.reuse, 0x1, !P4 ;  /* 0x000000011900780c */ /* 0x040fe40006701670 */
[----:B------:R-:W-:Y:S01]  /*3e30*/  LEA.HI.X R27, R38, c[0x0][0x164], R39, 0x1, P5 ;  /* 0x00005900261b7a11 */ /* 0x000fe200028f0c27 */
[----:B------:R-:W-:Y:S01]  /*3e40*/  IMAD R24, R24, 0x6000, R245 ;  /* 0x0000600018187824 */ /* 0x000fe200078e02f5 */
[C---:B------:R-:W-:Y:S09]  /*3e50*/  ISETP.LT.OR P5, PT, R25.reuse, 0x1, !P3 ;  /* 0x000000011900780c */ /* 0x040ff20005fa1670 */
[----:B------:R-:W-:Y:S01]  /*3e60*/  @!PT LDS RZ, [RZ] ;  /* 0x00000000fffff984 */ /* 0x000fe20000000800 */
[----:B------:R-:W-:Y:S01]  /*3e70*/  @!PT LDS RZ, [RZ] ;  /* 0x00000000fffff984 */ /* 0x000fe20000000800 */
[----:B------:R-:W-:Y:S01]  /*3e80*/  @!PT LDS RZ, [RZ] ;  /* 0x00000000fffff984 */ /* 0x000fe20000000800 */
[----:B------:R2:W-:Y:S01]  /*3e90*/  LDGSTS.E.BYPASS.LTC128B.128 [R24], [R30.64], !P0 ;  /* 0x000000001e187fae */ /* 0x0005e2000c101d50 */
[C---:B------:R-:W-:Y:S03]  /*3ea0*/  ISETP.LT.OR P0, PT, R25.reuse, 0x1, !P2 ;  /* 0x000000011900780c */ /* 0x040fe60005701670 */
[----:B------:R2:W-:Y:S01]  /*3eb0*/  LDGSTS.E.BYPASS.LTC128B.128 [R24+0x2000], [R30.64+0x80], !P5 ;  /* 0x020000801e187fae */ /* 0x0005e2000e901d50 */
[C---:B------:R-:W-:Y:S09]  /*3ec0*/  ISETP.LT.OR P5, PT, R25.reuse, 0x21, !P4 ;  /* 0x000000211900780c */ /* 0x040ff200067a1670 */
[----:B------:R2:W-:Y:S01]  /*3ed0*/  LDGSTS.E.BYPASS.LTC128B.128 [R24+0x4000], [R30.64+0x100], !P0 ;  /* 0x040001001e187fae */ /* 0x0005e2000c101d50 */
[C---:B------:R-:W-:Y:S03]  /*3ee0*/  ISETP.LT.OR P0, PT, R25.reuse, 0x21, !P3 ;  /* 0x000000211900780c */ /* 0x040fe60005f01670 */
[----:B------:R2:W-:Y:S01]  /*3ef0*/  LDGSTS.E.BYPASS.LTC128B.128 [R24+0x1000], [R26.64], !P5 ;  /* 0x010000001a187fae */ /* 0x0005e2000e901d50 */
[----:B------:R-:W-:Y:S01]  /*3f00*/  ISETP.LT.OR P5, PT, R25, 0x21, !P2 ;  /* 0x000000211900780c */ /* 0x000fe200057a1670 */
[----:B------:R-:W-:Y:S04]  /*3f10*/  IMAD.U32 R25, RZ, RZ, UR13 ;  /* 0x0000000dff197e24 */ /* 0x000fe8000f8e00ff */
[----:B------:R-:W-:Y:S04]  /*3f20*/  @!P1 IMAD R25, R25, 0x40, R180 ;  /* 0x0000004019199824 */ /* 0x000fe800078e02b4 */
[----:B------:R2:W-:Y:S01]  /*3f30*/  LDGSTS.E.BYPASS.LTC128B.128 [R24+0x3000], [R26.64+0x80], !P0 ;  /* 0x030000801a187fae */ /* 0x0005e2000c101d50 */
[----:B------:R-:W-:Y:S03]  /*3f40*/  @!P1 IMAD.SHL.U32 R25, R25, 0x4, RZ ;  /* 0x0000000419199824 */ /* 0x000fe600078e00ff */
[----:B------:R2:W-:Y:S04]  /*3f50*/  LDGSTS.E.BYPASS.LTC128B.128 [R24+0x5000], [R26.64+0x100], !P5 ;  /* 0x050001001a187fae */ /* 0x0005e8000e901d50 */
[----:B------:R2:W-:Y:S02]  /*3f60*/  @!P1 LDGSTS.E.BYPASS.LTC128B.128 [R25+0x21080], [R34.64] ;  /* 0x2108000022199fae */ /* 0x0005e4000b901d50 */
.L_x_1057:
        /* <DEDUP_REMOVED lines=445> */
[----:B------:R-:W-:Y:S02]  /*5b40*/  ULDC.64 UR6, c[0x0][0x208] ;  /* 0x0000820000067ab9 */ /* 0x000fe40000000a00 */
[----:B------:R-:W-:Y:S02]  /*5b50*/  UIMAD UR20, UR20, UR6, URZ ;  /* 0x00000006141472a4 */ /* 0x000fe4000f8e023f */
[----:B------:R-:W-:Y:S02]  /*5b60*/  UIMAD.WIDE.U32 UR22, UR15, UR6, URZ ;  /* 0x000000060f1672a5 */ /* 0x000fe4000f8e003f */
[----:B------:R-:W-:Y:S02]  /*5b70*/  UIMAD UR20, UR15, UR7, UR20 ;  /* 0x000000070f1472a4 */ /* 0x000fe4000f8e0214 */
[----:B------:R-:W-:Y:S02]  /*5b80*/  USHF.L.U32 UR21, UR15, 0x6, URZ ;  /* 0x000000060f157899 */ /* 0x000fe4000800063f */
[----:B------:R-:W-:Y:S02]  /*5b90*/  USHF.L.U32 UR6, UR22, 0x6, URZ ;  /* 0x0000000616067899 */ /* 0x000fe4000800063f */
[----:B------:R-:W-:Y:S02]  /*5ba0*/  UIADD3 UR20, UR23, UR20, URZ ;  /* 0x0000001417147290 */ /* 0x000fe4000fffe03f */
[----:B------:R-:W-:Y:S01]  /*5bb0*/  IADD3 R3, P0, R238, UR21, RZ ;  /* 0x00000015ee037c10 */ /* 0x000fe2000ff1e0ff */
[----:B------:R-:W-:Y:S01]  /*5bc0*/  IMAD.U32 R5, RZ, RZ, UR21 ;  /* 0x00000015ff057e24 */ /* 0x000fe2000f8e00ff */
[----:B------:R-:W-:Y:S01]  /*5bd0*/  IADD3 R2, P5, R230, UR6, RZ ;  /* 0x00000006e6027c10 */ /* 0x000fe2000ffbe0ff */
[----:B------:R-:W-:Y:S03]  /*5be0*/  USHF.L.U64.HI UR20, UR22, 0x6, UR20 ;  /* 0x0000000616147899 */ /* 0x000fe60008010214 */
[----:B------:R-:W-:Y:S02]  /*5bf0*/  LEA.HI.X.SX32 R5, R5, R244, 0x1, P0 ;  /* 0x000000f405057211 */ /* 0x000fe400000f0eff */
[----:B------:R-:W-:Y:S02]  /*5c00*/  LEA R8, P0, R3, c[0x0][0x280], 0x2 ;  /* 0x0000a00003087a11 */ /* 0x000fe400078010ff */
[----:B------:R-:W-:Y:S02]  /*5c10*/  IADD3.X R4, R227, UR20, RZ, P5, !PT ;  /* 0x00000014e3047c10 */ /* 0x000fe4000affe4ff */
[C---:B------:R-:W-:Y:S02]  /*5c20*/  LEA R6, P5, R2.reuse, c[0x0][0x1f0], 0x1 ;  /* 0x00007c0002067a11 */ /* 0x040fe400078a08ff */
[----:B------:R-:W-:Y:S02]  /*5c30*/  LEA.HI.X R9, R3, c[0x0][0x284], R5, 0x2, P0 ;  /* 0x0000a10003097a11 */ /* 0x000fe400000f1405 */
[----:B------:R-:W-:Y:S01]  /*5c40*/  LEA.HI.X R7, R2, c[0x0][0x1f4], R4, 0x1, P5 ;  /* 0x00007d0002077a11 */ /* 0x000fe200028f0c04 */
[----:B------:R-:W-:Y:S01]  /*5c50*/  IMAD.U32 R2, RZ, RZ, UR21 ;  /* 0x00000015ff027e24 */ /* 0x000fe2000f8e00ff */
[----:B------:R-:W-:Y:S04]  /*5c60*/  IADD3 R3, P5, P0, R230, UR6, R252 ;  /* 0x00000006e6037c10 */ /* 0x000fe8000f8be0fc */
[----:B------:R-:W-:Y:S02]  /*5c70*/  IADD3.X R5, R227, UR20, R250, P5, P0 ;  /* 0x00000014e3057c10 */ /* 0x000fe4000afe04fa */
[----:B------:R-:W-:Y:S02]  /*5c80*/  LEA R4, P0, R3, c[0x0][0x1f0], 0x1 ;  /* 0x00007c0003047a11 */ /* 0x000fe400078008ff */
[----:B------:R-:W-:Y:S02]  /*5c90*/  IADD3 R2, -R235, UR11, -R2 ;  /* 0x0000000beb027c10 */ /* 0x000fe4000fffe902 */
        /* <DEDUP_REMOVED lines=18> */
[----:B------:R1:W-:Y:S04]  /*5dc0*/  LDGSTS.E.BYPASS.LTC128B.128 [R222+0x1e080], [R4.64+0x80], !P5 ;  /* 0x1e08008004de7fae */ /* 0x0003e8000e901d50 */
[----:B------:R1:W-:Y:S04]  /*5dd0*/  LDGSTS.E.BYPASS.LTC128B.128 [R222+0x20080], [R4.64+0x100], !P0 ;  /* 0x2008010004de7fae */ /* 0x0003e8000c101d50 */
[----:B------:R1:W-:Y:S02]  /*5de0*/  @!P1 LDGSTS.E.BYPASS.LTC128B.128 [R2+0x21280], [R8.64] ;  /* 0x2128000008029fae */ /* 0x0003e4000b901d50 */
.L_x_1058:
[-C--:B-1234-:R-:W-:Y:S01]  /*5df0*/  HMMA.16816.F32 R4, R108, R16.reuse, RZ ;  /* 0x000000106c04723c */ /* 0x09efe200000018ff */
[----:B------:R-:W-:Y:S01]  /*5e00*/  LDSM.16.M88.4 R196, [R210+0x1400] ;  /* 0x00140000d2c4783b */ /* 0x000fe20000000200 */
[----:B------:R-:W-:Y:S02]  /*5e10*/  UIMAD UR8, UR8, 0x3000, URZ ;  /* 0x00003000080878a4 */ /* 0x000fe4000f8e023f */
[----:B------:R-:W-:Y:S01]  /*5e20*/  IMAD.U32 R2, RZ, RZ, UR4 ;  /* 0x00000004ff027e24 */ /* 0x000fe2000f8e00ff */
[----:B------:R-:W-:Y:S01]  /*5e30*/  LDSM.16.MT88.4 R200, [R209+0x3800] ;  /* 0x00380000d1c8783b */ /* 0x000fe20000004200 */
[----:B------:R-:W-:Y:S02]  /*5e40*/  UIADD3 UR6, UR4, 0x1, URZ ;  /* 0x0000000104067890 */ /* 0x000fe4000fffe03f */
[C---:B------:R-:W-:Y:S01]  /*5e50*/  HMMA.16816.F32 R8, R104.reuse, R16, RZ ;  /* 0x000000106808723c */ /* 0x040fe200000018ff */
[----:B------:R-:W0:Y:S01]  /*5e60*/  LDGDEPBAR ;  /* 0x00000000000079af */ /* 0x000e220000000000 */
[----:B------:R-:W-:Y:S02]  /*5e70*/  UISETP.GE.AND UP0, UPT, UR4, 0x1, UPT ;  /* 0x000000010400788c */ /* 0x000fe4000bf06270 */
[----:B------:R-:W-:Y:S01]  /*5e80*/  IADD3 R3, P5, R242, UR8, RZ ;  /* 0x00000008f2037c10 */ /* 0x000fe2000ffbe0ff */
[----:B------:R-:W-:Y:S01]  /*5e90*/  IMAD R2, R2, 0x3000, R216 ;  /* 0x0000300002027824 */ /* 0x000fe200078e02d8 */
[----:B------:R-:W-:Y:S02]  /*5ea0*/  USEL UR4, UR6, URZ, !UP0 ;  /* 0x0000003f06047287 */ /* 0x000fe4000c000000 */
        /* <DEDUP_REMOVED lines=29> */
[----:B------:R-:W-:Y:S07]  /*6080*/  LDSM.16.M88.4 R184, [R210+0x1c00] ;  /* 0x001c0000d2b8783b */ /* 0x000fee0000000200 */
[----:B------:R-:W-:Y:S01]  /*6090*/  HMMA.16816.F32 R108, R176, R194, R108 ;  /* 0x000000c2b06c723c */ /* 0x000fe2000000186c */
[----:B------:R-:W-:Y:S04]  /*60a0*/  LDSM.16.M88.4 R176, [R210+0x1800] ;  /* 0x00180000d2b0783b */ /* 0x000fe80000000200 */
[----:B------:R-:W-:Y:S03]  /*60b0*/  LDSM.16.MT88.4 R192, [R209+0x4000] ;  /* 0x00400000d1c0783b */ /* 0x000fe60000004200 */
[-C--:B-1----:R-:W-:Y:S08]  /*60c0*/  HMMA.16816.F32 R4, R172, R180.reuse, R4 ;  /* 0x000000b4ac04723c */ /* 0x082ff00000001804 */
        /* <DEDUP_REMOVED lines=8> */
[----:B------:R-:W3:Y:S07]  /*6150*/  LDSM.16.MT88.4 R200, [R209+0x6800] ;  /* 0x00680000d1c8783b */ /* 0x000eee0000004200 */
[-C--:B--2---:R-:W-:Y:S08]  /*6160*/  HMMA.16816.F32 R36, R172, R188.reuse, R36 ;  /* 0x000000bcac24723c */ /* 0x084ff00000001824 */
[C---:B------:R-:W-:Y:S08]  /*6170*/  HMMA.16816.F32 R40, R196.reuse, R188, R40 ;  /* 0x000000bcc428723c */ /* 0x040ff00000001828 */
[-C--:B------:R-:W-:Y:S01]  /*6180*/  HMMA.16816.F32 R104, R196, R190.reuse, R104 ;  /* 0x000000bec468723c */ /* 0x080fe20000001868 */
[----:B------:R-:W-:Y:S07]  /*6190*/  LDSM.16.MT88.4 R196, [R209+0x4800] ;  /* 0x00480000d1c4783b */ /* 0x000fee0000004200 */
[----:B------:R-:W-:Y:S01]  /*61a0*/  HMMA.16816.F32 R108, R172, R190, R108 ;  /* 0x000000beac6c723c */ /* 0x000fe2000000186c */
[----:B------:R-:W-:Y:S04]  /*61b0*/  LDSM.16.M88.4 R172, [R210+0x2000] ;  /* 0x00200000d2ac783b */ /* 0x000fe80000000200 */
[----:B------:R-:W-:Y:S03]  /*61c0*/  LDSM.16.M88.4 R188, [R210+0x2400] ;  /* 0x00240000d2bc783b */ /* 0x000fe60000000200 */
        /* <DEDUP_REMOVED lines=12> */
[-C--:B------:R-:W-:Y:S08]  /*6290*/  HMMA.16816.F32 R104, R184, R202.reuse, R104 ;  /* 0x000000cab868723c */ /* 0x080ff00000001868 */
[----:B------:R-:W-:Y:S07]  /*62a0*/  HMMA.16816.F32 R108, R176, R202, R108 ;  /* 0x000000cab06c723c */ /* 0x000fee000000186c */
[----:B------:R-:W-:Y:S01]  /*62b0*/  IMAD.U32 R177, RZ, RZ, UR8 ;  /* 0x00000008ffb17e24 */ /* 0x000fe2000f8e00ff */
[-C--:B-1----:R-:W-:Y:S05]  /*62c0*/  HMMA.16816.F32 R4, R172, R180.reuse, R4 ;  /* 0x000000b4ac04723c */ /* 0x082fea0000001804 */
[----:B------:R-:W-:Y:S02]  /*62d0*/  LEA.HI.X.SX32 R177, R177, R246, 0x1, P5 ;  /* 0x000000f6b1b17211 */ /* 0x000fe400028f0eff */
[C---:B------:R-:W-:Y:S01]  /*62e0*/  LEA R176, P5, R3.reuse, c[0x0][0x220], 0x2 ;  /* 0x0000880003b07a11 */ /* 0x040fe200078a10ff */
[C---:B------:R-:W-:Y:S04]  /*62f0*/  HMMA.16816.F32 R8, R188.reuse, R180, R8 ;  /* 0x000000b4bc08723c */ /* 0x040fe80000001808 */
[----:B------:R-:W-:Y:S04]  /*6300*/  LEA.HI.X R177, R3, c[0x0][0x224], R177, 0x2, P5 ;  /* 0x0000890003b17a11 */ /* 0x000fe800028f14b1 */
        /* <DEDUP_REMOVED lines=213> */
.L_x_1048:
[----:B------:R-:W-:Y:S05]  /*7060*/  @P1 EXIT ;  /* 0x000000000000194d */ /* 0x000fea0003800000 */
[----:B------:R-:W-:Y:S02]  /*7070*/  ULDC.64 UR4, c[0x0][0x360] ;  /* 0x0000d80000047ab9 */ /* 0x000fe40000000a00 */
[----:B------:R-:W-:Y:S02]  /*7080*/  UISETP.NE.U32.AND UP0, UPT, URZ, UR4, UPT ;  /* 0x000000043f00728c */ /* 0x000fe4000bf05070 */
[----:B------:R-:W-:-:S02]  /*7090*/  ULDC.64 UR6, c[0x0][0x360] ;  /* 0x0000d80000067ab9 */ /* 0x000fc40000000a00 */
[----:B------:R-:W-:-:S06]  /*70a0*/  UISETP.NE.AND.EX UP0, UPT, URZ, UR5, UPT, UP0 ;  /* 0x000000053f00728c */ /* 0x000fcc000bf05300 */
[----:B------:R-:W-:-:S05]  /*70b0*/  PLOP3.LUT P0, PT, PT, PT, UP0, 0x80, 0x0 ;  /* 0x000000000000781c */ /* 0x000fca0003f0f008 */
[----:B------:R-:W-:Y:S02]  /*70c0*/  @UP0 UMOV UR4, 0x4 ;  /* 0x0000000400040882 */ /* 0x000fe40000000000 */
[----:B------:R-:W-:-:S06]  /*70d0*/  @UP0 UIMAD.WIDE UR4, UR12, UR4, UR6 ;  /* 0x000000040c0402a5 */ /* 0x000fcc000f8e0206 */
[----:B------:R-:W-:Y:S02]  /*70e0*/  IMAD.U32 R2, RZ, RZ, UR4 ;  /* 0x00000004ff027e24 */ /* 0x000fe4000f8e00ff */
[----:B------:R-:W-:-:S05]  /*70f0*/  IMAD.U32 R3, RZ, RZ, UR5 ;  /* 0x00000005ff037e24 */ /* 0x000fca000f8e00ff */
[----:B------:R2:W3:Y:S01]  /*7100*/  @P0 LDG.E R0, [R2.64] ;  /* 0x0000001002000981 */ /* 0x0004e2000c1e1900 */
[----:B------:R-:W4:Y:S01]  /*7110*/  S2UR UR6, SR_CTAID.X ;  /* 0x00000000000679c3 */ /* 0x000f220000002500 */
[----:B--2---:R-:W-:Y:S01]  /*7120*/  MOV R2, 0x1 ;  /* 0x0000000100027802 */ /* 0x004fe20000000f00 */
[----:B----4-:R-:W-:Y:S01]  /*7130*/  UIMAD UR6, UR6, 0x3c00, URZ ;  /* 0x00003c00060678a4 */ /* 0x010fe2000f8e023f */
[----:B------:R-:W-:Y:S06]  /*7140*/  BAR.SYNC.DEFER_BLOCKING 0x1, 0x100 ;  /* 0x0044000000007b1d */ /* 0x000fec0000010000 */
[----:B---3--:R2:W3:Y:S01]  /*7150*/  @P0 R2UR UR4, R0 ;  /* 0x00000000000403c2 */ /* 0x0084e200000e0000 */
[----:B------:R-:W-:Y:S01]  /*7160*/  ISETP.NE.AND P0, PT, R2, c[0x0][0x338], PT ;  /* 0x0000ce0002007a0c */ /* 0x000fe20003f05270 */
[----:B--2---:R-:W2:Y:S01]  /*7170*/  S2R R0, SR_CTAID.Y ;  /* 0x0000000000007919 */ /* 0x004ea20000002600 */
[----:B---3--:R-:W-:-:S04]  /*7180*/  @UP0 UIMAD UR4, UR12, 0x50, UR4 ;  /* 0x000000500c0408a4 */ /* 0x008fc8000f8e0204 */
[----:B------:R-:W-:-:S04]  /*7190*/  UIMAD.WIDE UR4, UR4, 0x66666667, URZ ;  /* 0x66666667040478a5 */ /* 0x000fc8000f8e023f */
[----:B------:R-:W-:-:S04]  /*71a0*/  @UP0 USHF.R.U32.HI UR4, URZ, 0x1f, UR5 ;  /* 0x0000001f3f040899 */ /* 0x000fc80008011605 */
[----:B------:R-:W-:-:S04]  /*71b0*/  @UP0 ULEA.HI.SX32 UR4, UR5, UR4, 0x1b ;  /* 0x0000000405040291 */ /* 0x000fc8000f8fda3f */
[----:B------:R-:W-:Y:S02]  /*71c0*/  @UP0 UIMAD UR8, UR4, 0x3c00, URZ ;  /* 0x00003c00040808a4 */ /* 0x000fe4000f8e023f */
[----:B------:R-:W-:Y:S02]  /*71d0*/  USHF.R.S32.HI UR4, URZ, 0x1f, UR6 ;  /* 0x0000001f3f047899 */ /* 0x000fe40008011406 */
[----:B------:R-:W-:Y:S01]  /*71e0*/  @UP0 USHF.R.S32.HI UR5, URZ, 0x1f, UR8 ;  /* 0x0000001f3f050899 */ /* 0x000fe20008011408 */
[----:B--2---:R-:W-:Y:S02]  /*71f0*/  @P0 IMAD.HI.U32 R2, R0, c[0x0][0x33c], RZ ;  /* 0x0000cf0000020a27 */ /* 0x004fe400078e00ff */
[----:B------:R-:W-:Y:S01]  /*7200*/  @!UP0 UMOV UR8, URZ ;  /* 0x0000003f00088c82 */ /* 0x000fe20008000000 */
[----:B------:R-:W-:-:S03]  /*7210*/  MOV R3, UR4 ;  /* 0x0000000400037c02 */ /* 0x000fc60008000f00 */
[----:B------:R-:W-:Y:S01]  /*7220*/  @UP0 UMOV UR9, UR5 ;  /* 0x0000000500090c82 */ /* 0x000fe20008000000 */
[----:B------:R-:W-:Y:S01]  /*7230*/  @P0 SHF.R.U32.HI R0, RZ, c[0x0][0x340], R2 ;  /* 0x0000d000ff000a19 */ /* 0x000fe20000011602 */
[----:B------:R-:W-:Y:S01]  /*7240*/  IMAD.U32 R2, RZ, RZ, UR6 ;  /* 0x00000006ff027e24 */ /* 0x000fe2000f8e00ff */
[----:B------:R-:W-:Y:S02]  /*7250*/  @!UP0 UMOV UR9, URZ ;  /* 0x0000003f00098c82 */ /* 0x000fe40008000000 */
[----:B-1----:R-:W-:Y:S01]  /*7260*/  SHF.R.S32.HI R6, RZ, 0x1f, R0 ;  /* 0x0000001fff067819 */ /* 0x002fe20000011400 */
[----:B------:R-:W-:Y:S01]  /*7270*/  ULDC.64 UR6, c[0x0][0x330] ;  /* 0x0000cc0000067ab9 */ /* 0x000fe20000000a00 */
[--C-:B------:R-:W-:Y:S01]  /*7280*/  IADD3 R2, P1, P0, R2, UR8, R248.reuse ;  /* 0x0000000802027c10 */ /* 0x100fe2000f83e0f8 */
[----:B------:R-:W-:Y:S01]  /*7290*/  USHF.R.S32.HI UR8, URZ, 0x1f, UR12 ;  /* 0x0000001f3f087899 */ /* 0x000fe2000801140c */
[----:B------:R-:W-:Y:S01]  /*72a0*/  SHF.R.S32.HI R248, RZ, 0x1f, R248 ;  /* 0x0000001ffff87819 */ /* 0x000fe200000114f8 */
[C---:B------:R-:W-:Y:S01]  /*72b0*/  IMAD R4, R6.reuse, c[0x0][0x328], RZ ;  /* 0x0000ca0006047a24 */ /* 0x040fe200078e02ff */
[----:B------:R-:W-:Y:S01]  /*72c0*/  ULDC.64 UR4, c[0x0][0x308] ;  /* 0x0000c20000047ab9 */ /* 0x000fe20000000a00 */
[----:B------:R-:W-:Y:S01]  /*72d0*/  IMAD R6, R6, c[0x0][0x300], RZ ;  /* 0x0000c00006067a24 */ /* 0x000fe200078e02ff */
[----:B------:R-:W-:Y:S01]  /*72e0*/  IADD3.X R3, R3, UR9, R248, P1, P0 ;  /* 0x0000000903037c10 */ /* 0x000fe20008fe04f8 */
[----:B------:R-:W-:Y:S01]  /*72f0*/  USEL UR9, UR12, URZ, !UP0 ;  /* 0x0000003f0c097287 */ /* 0x000fe2000c000000 */
[C---:B------:R-:W-:Y:S01]  /*7300*/  IMAD R7, R0.reuse, c[0x0][0x32c], R4 ;  /* 0x0000cb0000077a24 */ /* 0x040fe200078e0204 */
[----:B------:R-:W-:Y:S01]  /*7310*/  USEL UR8, UR8, URZ, !UP0 ;  /* 0x0000003f08087287 */ /* 0x000fe2000c000000 */
[----:B------:R-:W-:-:S02]  /*7320*/  IMAD R6, R0, c[0x0][0x304], R6 ;  /* 0x0000c10000067a24 */ /* 0x000fc400078e0206 */
[C---:B------:R-:W-:Y:S01]  /*7330*/  IMAD.WIDE.U32 R4, R0.reuse, c[0x0][0x328], R2 ;  /* 0x0000ca0000047a25 */ /* 0x040fe200078e0002 */
[----:B------:R-:W-:Y:S02]  /*7340*/  UIMAD UR6, UR8, UR6, URZ ;  /* 0x00000006080672a4 */ /* 0x000fe4000f8e023f */
[----:B------:R-:W-:Y:S01]  /*7350*/  UIMAD UR4, UR8, UR4, URZ ;  /* 0x00000004080472a4 */ /* 0x000fe2000f8e023f */
[----:B------:R-:W-:Y:S01]  /*7360*/  IMAD.IADD R5, R5, 0x1, R7 ;  /* 0x0000000105057824 */ /* 0x000fe200078e0207 */
[----:B------:R-:W-:Y:S01]  /*7370*/  UIMAD UR6, UR9, UR7, UR6 ;  /* 0x00000007090672a4 */ /* 0x000fe2000f8e0206 */
[----:B------:R-:W-:Y:S01]  /*7380*/  IMAD.U32 R8, RZ, RZ, UR9 ;  /* 0x00000009ff087e24 */ /* 0x000fe2000f8e00ff */
[----:B------:R-:W-:Y:S01]  /*7390*/  UIMAD UR4, UR9, UR5, UR4 ;  /* 0x00000005090472a4 */ /* 0x000fe2000f8e0204 */
[----:B------:R-:W-:-:S04]  /*73a0*/  IMAD.WIDE.U32 R2, R0, c[0x0][0x300], R2 ;  /* 0x0000c00000027a25 */ /* 0x000fc800078e0002 */
[----:B------:R-:W-:Y:S01]  /*73b0*/  IMAD.WIDE.U32 R8, R8, c[0x0][0x330], R4 ;  /* 0x0000cc0008087a25 */ /* 0x000fe200078e0004 */
[----:B------:R-:W-:Y:S02]  /*73c0*/  IADD3 R3, R3, R6, RZ ;  /* 0x0000000603037210 */ /* 0x000fe40007ffe0ff */
[----:B------:R-:W-:Y:S02]  /*73d0*/  MOV R6, UR9 ;  /* 0x0000000900067c02 */ /* 0x000fe40008000f00 */
[----:B------:R-:W-:Y:S02]  /*73e0*/  IADD3 R0, R9, UR6, RZ ;  /* 0x0000000609007c10 */ /* 0x000fe4000fffe0ff */
[----:B------:R-:W-:Y:S01]  /*73f0*/  LEA R4, P1, R8, c[0x0][0x310], 0x2 ;  /* 0x0000c40008047a11 */ /* 0x000fe200078210ff */
[----:B------:R-:W-:-:S03]  /*7400*/  IMAD.WIDE.U32 R6, R6, c[0x0][0x308], R2 ;  /* 0x0000c20006067a25 */ /* 0x000fc600078e0002 */
[----:B------:R-:W-:Y:S02]  /*7410*/  LEA.HI.X R5, R8, c[0x0][0x314], R0, 0x2, P1 ;  /* 0x0000c50008057a11 */ /* 0x000fe400008f1400 */
[C---:B------:R-:W-:Y:S02]  /*7420*/  LEA R2, P0, R6.reuse, c[0x0][0x2e8], 0x2 ;  /* 0x0000ba0006027a11 */ /* 0x040fe400078010ff */
[----:B------:R-:W-:Y:S01]  /*7430*/  IADD3 R3, R7, UR4, RZ ;  /* 0x0000000407037c10 */ /* 0x000fe2000fffe0ff */
        /* <DEDUP_REMOVED lines=122> */
.L_x_1060:
        /* <DEDUP_REMOVED lines=10> */
.L_x_1418:


//--------------------- .text._ZN7cutlass13device_kernelIN5flash19enable_sm80_to_sm89INS1_16FlashAttnBwdSm80INS1_25CollectiveMainloopBwdSm80ILi2ELi1EN4cute5tupleIJNS5_1CILi64EEENS7_ILi80EEENS7_ILi192EEEEEENS_6half_tEfNS_4arch4Sm80ELb0ELb1ELb0ELb1ELb1ELb0ELb1ELb0ELi2ELi4ELi2ELi2ELb0EEENS1_24CollectiveEpilogueBwdGQAISB_fSE_Li256ELb1ELb1EEENS1_19SingleTileSchedulerILb1ELb0ELb0ELi80EEEEEEEEEvNT_6ParamsE --------------------------
	.section	.text._ZN7cutlass13device_kernelIN5flash19enable_sm80_to_sm89INS1_16FlashAttnBwdSm80INS1_25CollectiveMainloopBwdSm80ILi2ELi1EN4cute5tupleIJNS5_1CILi64EEENS7_ILi80EEENS7_ILi192EEEEEENS_6half_tEfNS_4arch4Sm80ELb0ELb1ELb0ELb1ELb1ELb0ELb1ELb0ELi2ELi4ELi2ELi2ELb0EEENS1_24CollectiveEpilogueBwdGQAISB_fSE_Li256ELb1ELb1EEENS1_19SingleTileSchedulerILb1ELb0ELb0ELi80EEEEEEEEEvNT_6ParamsE,"ax",@progbits
	.sectioninfo	@"SHI_REGISTERS=255"
	.align	128
.text._ZN7cutlass13device_kernelIN5flash19enable_sm80_to_sm89INS1_16FlashAttnBwdSm80INS1_25CollectiveMainloopBwdSm80ILi2ELi1EN4cute5tupleIJNS5_1CILi64EEENS7_ILi80EEENS7_ILi192EEEEEENS_6half_tEfNS_4arch4Sm80ELb0ELb1ELb0ELb1ELb1ELb0ELb1ELb0ELi2ELi4ELi2ELi2ELb0EEENS1_24CollectiveEpilogueBwdGQAISB_fSE_Li256ELb1ELb1EEENS1_19SingleTileSchedulerILb1ELb0ELb0ELi80EEEEEEEEEvNT_6ParamsE:
        .type           _ZN7cutlass13device_kernelIN5flash19enable_sm80_to_sm89INS1_16FlashAttnBwdSm80INS1_25CollectiveMainloopBwdSm80ILi2ELi1EN4cute5tupleIJNS5_1CILi64EEENS7_ILi80EEENS7_ILi192EEEEEENS_6half_tEfNS_4arch4Sm80ELb0ELb1ELb0ELb1ELb1ELb0ELb1ELb0ELi2ELi4ELi2ELi2ELb0EEENS1_24CollectiveEpilogueBwdGQAISB_fSE_Li256ELb1ELb1EEENS1_19SingleTileSchedulerILb1ELb0ELb0ELi80EEEEEEEEEvNT_6ParamsE,@function
        .size           _ZN7cutlass13device_kernelIN5flash19enable_sm80_to_sm89INS1_16FlashAttnBwdSm80INS1_25CollectiveMainloopBwdSm80ILi2ELi1EN4cute5tupleIJNS5_1CILi64EEENS7_ILi80EEENS7_ILi192EEEEEENS_6half_tEfNS_4arch4Sm80ELb0ELb1ELb0ELb1ELb1ELb0ELb1ELb0ELi2ELi4ELi2ELi2ELb0EEENS1_24CollectiveEpilogueBwdGQAISB_fSE_Li256ELb1ELb1EEENS1_19SingleTileSchedulerILb1ELb0ELb0ELi80EEEEEEEEEvNT_6ParamsE,(.L_x_1419 - _ZN7cutlass13device_kernelIN5flash19enable_sm80_to_sm89INS1_16FlashAttnBwdSm80INS1_25CollectiveMainloopBwdSm80ILi2ELi1EN4cute5tupleIJNS5_1CILi64EEENS7_ILi80EEENS7_ILi192EEEEEENS_6half_tEfNS_4arch4Sm80ELb0ELb1ELb0ELb1ELb1ELb0ELb1ELb0ELi2ELi4ELi2ELi2ELb0EEENS1_24CollectiveEpilogueBwdGQAISB_fSE_Li256ELb1ELb1EEENS1_19SingleTileSchedulerILb1ELb0ELb0ELi80EEEEEEEEEvNT_6ParamsE)
        .other          _ZN7cutlass13device_kernelIN5flash19enable_sm80_to_sm89INS1_16FlashAttnBwdSm80INS1_25CollectiveMainloopBwdSm80ILi2ELi1EN4cute5tupleIJNS5_1CILi64EEENS7_ILi80EEENS7_ILi192EEEEEENS_6half_tEfNS_4arch4Sm80ELb0ELb1ELb0ELb1ELb1ELb0ELb1ELb0ELi2ELi4ELi2ELi2ELb0EEENS1_24CollectiveEpilogueBwdGQAISB_fSE_Li256ELb1ELb1EEENS1_19SingleTileSchedulerILb1ELb0ELb0ELi80EEEEEEEEEvNT_6ParamsE,@"STO_CUDA_ENTRY STV_DEFAULT"
_ZN7cutlass13device_kernelIN5flash19enable_sm80_to_sm89INS1_16FlashAttnBwdSm80INS1_25CollectiveMainloopBwdSm80ILi2ELi1EN4cute5tupleIJNS5_1CILi64EEENS7_ILi80EEENS7_ILi192EEEEEENS_6half_tEfNS_4arch4Sm80ELb0ELb1ELb0ELb1ELb1ELb0ELb1ELb0ELi2ELi4ELi2ELi2ELb0EEENS1_24CollectiveEpilogueBwdGQAISB_fSE_Li256ELb1ELb1EEENS1_19SingleTileSchedulerILb1ELb0ELb0ELi80EEEEEEEEEvNT_6ParamsE:
        /* <DEDUP_REMOVED lines=17> */
.L_x_1062:
        /* <DEDUP_REMOVED lines=8> */
.L_x_1064:
[----:B------:R-:W-:Y:S02]  /*0190*/  MOV R3, c[0x0][0x3ac] ;  /* 0x0000eb0000037a02 */ /* 0x000fe40000000f00 */
.L_x_1063:
[----:B-1----:R-:W-:-:S05]  /*01a0*/  IMAD R2, R222, 0x50, RZ ;  /* 0x00000050de027824 */ /* 0x002fca00078e02ff */
[----:B-----5:R-:W-:-:S04]  /*01b0*/  ISETP.GE.AND P0, PT, R2, R3, PT ;  /* 0x000000030200720c */ /* 0x020fc80003f06270 */
[----:B------:R-:W-:Y:S01]  /*01c0*/  SEL R229, R229, 0xffffffff, !P0 ;  /* 0xffffffffe5e57807 */ /* 0x000fe20004000000 */
[----:B------:R-:W-:Y:S05]  /*01d0*/  BRA `(.L_x_1065) ;  /* 0x0000011000007947 */ /* 0x000fea0003800000 */
.L_x_1061:
[----:B---34-:R-:W-:-:S04]  /*01e0*/  ISETP.NE.U32.AND P0, PT, RZ, c[0x0][0x3c8], PT ;  /* 0x0000f200ff007a0c */ /* 0x018fc80003f05070 */
[----:B------:R-:W-:-:S13]  /*01f0*/  ISETP.NE.AND.EX P0, PT, RZ, c[0x0][0x3cc], PT, P0 ;  /* 0x0000f300ff007a0c */ /* 0x000fda0003f05300 */
[----:B------:R-:W-:Y:S05]  /*0200*/  @!P0 BRA `(.L_x_1066) ;  /* 0x0000002000008947 */ /* 0x000fea0003800000 */
[----:B------:R1:W5:Y:S01]  /*0210*/  LDG.E R3, [R2.64] ;  /* 0x0000000802037981 */ /* 0x000362000c1e1900 */
[----:B------:R-:W-:Y:S05]  /*0220*/  BRA `(.L_x_1067) ;  /* 0x0000009000007947 */ /* 0x000fea0003800000 */
.L_x_1066:
        /* <DEDUP_REMOVED lines=8> */
.L_x_1068:
[----:B------:R-:W-:Y:S02]  /*02b0*/  MOV R3, c[0x0][0x3ac] ;  /* 0x0000eb0000037a02 */ /* 0x000fe40000000f00 */
.L_x_1067:
[----:B-1----:R-:W-:-:S05]  /*02c0*/  IMAD R2, R222, 0x50, RZ ;  /* 0x00000050de027824 */ /* 0x002fca00078e02ff */
[----:B-----5:R-:W-:-:S04]  /*02d0*/  ISETP.GE.AND P0, PT, R2, R3, PT ;  /* 0x000000030200720c */ /* 0x020fc80003f06270 */
[----:B------:R-:W-:-:S04]  /*02e0*/  SEL R229, R229, 0xffffffff, !P0 ;  /* 0xffffffffe5e57807 */ /* 0x000fc80004000000 */
.L_x_1065:
[----:B------:R-:W-:-:S13]  /*02f0*/  ISETP.GE.AND P0, PT, R229, RZ, PT ;  /* 0x000000ffe500720c */ /* 0x000fda0003f06270 */
[----:B------:R-:W-:Y:S05]  /*0300*/  @!P0 EXIT ;  /* 0x000000000000894d */ /* 0x000fea0003800000 */
[----:B------:R-:W-:Y:S01]  /*0310*/  ISETP.NE.U32.AND P0, PT, RZ, c[0x0][0x2c8], PT ;  /* 0x0000b200ff007a0c */ /* 0x000fe20003f05070 */
[----:B------:R-:W-:-:S03]  /*0320*/  IMAD.WIDE R16, R229, R4, c[0x0][0x2c8] ;  /* 0x0000b200e5107625 */ /* 0x000fc600078e0204 */
[----:B------:R-:W-:Y:S02]  /*0330*/  ISETP.NE.AND.EX P1, PT, RZ, c[0x0][0x2cc], PT, P0 ;  /* 0x0000b300ff007a0c */ /* 0x000fe40003f25300 */
[----:B------:R-:W-:Y:S01]  /*0340*/  ISETP.NE.U32.AND P0, PT, RZ, c[0x0][0x2d0], PT ;  /* 0x0000b400ff007a0c */ /* 0x000fe20003f05070 */
[----:B------:R-:W-:-:S04]  /*0350*/  IMAD.WIDE R14, R229, R4, c[0x0][0x2d0] ;  /* 0x0000b400e50e7625 */ /* 0x000fc800078e0204 */
[----:B------:R-:W-:Y:S01]  /*0360*/  IMAD.MOV.U32 R228, RZ, RZ, c[0x0][0x168] ;  /* 0x00005a00ffe47624 */ /* 0x000fe200078e00ff */
[----:B------:R-:W-:Y:S02]  /*0370*/  ISETP.NE.AND.EX P2, PT, RZ, c[0x0][0x2d4], PT, P0 ;  /* 0x0000b500ff007a0c */ /* 0x000fe40003f45300 */
[----:B------:R-:W-:Y:S01]  /*0380*/  ISETP.NE.U32.AND P0, PT, RZ, c[0x0][0x2d8], PT ;  /* 0x0000b600ff007a0c */ /* 0x000fe20003f05070 */
[----:B------:R-:W-:Y:S01]  /*0390*/  IMAD.MOV.U32 R3, RZ, RZ, RZ ;  /* 0x000000ffff037224 */ /* 0x000fe200078e00ff */
[----:B------:R-:W-:Y:S01]  /*03a0*/  CS2R R8, SRZ ;  /* 0x0000000000087805 */ /* 0x000fe2000001ff00 */
[----:B------:R-:W2:Y:S01]  /*03b0*/  @P1 LDG.E R6, [R16.64] ;  /* 0x0000000810061981 */ /* 0x000ea2000c1e1900 */
[----:B------:R-:W-:Y:S02]  /*03c0*/  ISETP.NE.AND.EX P0, PT, RZ, c[0x0][0x2dc], PT, P0 ;  /* 0x0000b700ff007a0c */ /* 0x000fe40003f05300 */
[----:B------:R-:W-:Y:S01]  /*03d0*/  P2R R2, PR, RZ, 0x2 ;  /* 0x00000002ff027803 */ /* 0x000fe20000000000 */
[----:B------:R-:W3:Y:S04]  /*03e0*/  @P1 LDG.E R13, [R16.64] ;  /* 0x00000008100d1981 */ /* 0x000ee8000c1e1900 */
[----:B------:R-:W4:Y:S06]  /*03f0*/  @P2 LDG.E R11, [R14.64] ;  /* 0x000000080e0b2981 */ /* 0x000f2c000c1e1900 */
[----:B------:R-:W-:-:S05]  /*0400*/  @P0 IMAD.WIDE R18, R229, R4, c[0x0][0x2d8] ;  /* 0x0000b600e5120625 */ /* 0x000fca00078e0204 */
[----:B------:R1:W5:Y:S01]  /*0410*/  @P0 LDG.E R228, [R18.64] ;  /* 0x0000000812e40981 */ /* 0x000362000c1e1900 */
[----:B--2---:R-:W-:-:S05]  /*0420*/  @P1 IMAD R6, R229, 0x40, R6 ;  /* 0x00000040e5061824 */ /* 0x004fca00078e0206 */
[----:B------:R-:W-:-:S04]  /*0430*/  @P1 SHF.R.S32.HI R5, RZ, 0x1f, R6 ;  /* 0x0000001fff051819 */ /* 0x000fc80000011406 */
[----:B------:R-:W-:Y:S02]  /*0440*/  @P1 LEA.HI R5, R5, R6, RZ, 0x6 ;  /* 0x0000000605051211 */ /* 0x000fe400078f30ff */
[----:B------:R-:W-:Y:S01]  /*0450*/  CS2R R6, SRZ ;  /* 0x0000000000067805 */ /* 0x000fe2000001ff00 */
[----:B----4-:R-:W-:Y:S01]  /*0460*/  @P2 SHF.R.S32.HI R9, RZ, 0x1f, R11 ;  /* 0x0000001fff092819 */ /* 0x010fe2000001140b */
[--C-:B---3--:R-:W-:Y:S01]  /*0470*/  @P1 IMAD.MOV.U32 R6, RZ, RZ, R13.reuse ;  /* 0x000000ffff061224 */ /* 0x108fe200078e000d */
[----:B------:R-:W-:Y:S01]  /*0480*/  @P1 LOP3.LUT R3, R5, 0xffffffc0, RZ, 0xc0, !PT ;  /* 0xffffffc005031812 */ /* 0x000fe200078ec0ff */
[----:B------:R-:W-:Y:S01]  /*0490*/  IMAD.MOV.U32 R5, RZ, RZ, c[0x0][0x198] ;  /* 0x00006600ff057624 */ /* 0x000fe200078e00ff */
[----:B------:R-:W-:Y:S01]  /*04a0*/  @P1 SHF.R.S32.HI R7, RZ, 0x1f, R13 ;  /* 0x0000001fff071819 */ /* 0x000fe2000001140d */
[----:B------:R-:W-:Y:S01]  /*04b0*/  @P2 IMAD.MOV.U32 R8, RZ, RZ, R11 ;  /* 0x000000ffff082224 */ /* 0x000fe200078e000b */
[----:B------:R-:W-:Y:S05]  /*04c0*/  @P0 BRA `(.L_x_1069) ;  /* 0x0000004000000947 */ /* 0x000fea0003800000 */
[----:B-1----:R-:W-:Y:S05]  /*04d0*/  @!P1 BRA `(.L_x_1069) ;  /* 0x0000003000009947 */ /* 0x002fea0003800000 */
[----:B-----5:R-:W2:Y:S04]  /*04e0*/  LDG.E R228, [R16.64] ;  /* 0x0000000810e47981 */ /* 0x020ea8000c1e1900 */
[----:B------:R-:W2:Y:S02]  /*04f0*/  LDG.E R11, [R16.64+0x4] ;  /* 0x00000408100b7981 */ /* 0x000ea4000c1e1900 */
[----:B--2---:R-:W-:-:S02]  /*0500*/  IADD3 R228, -R228, R11, RZ ;  /* 0x0000000be4e47210 */ /* 0x004fc40007ffe1ff */
.L_x_1069:
[----:B-1----:R-:W-:-:S04]  /*0510*/  ISETP.NE.U32.AND P0, PT, RZ, c[0x0][0x2e0], PT ;  /* 0x0000b800ff007a0c */ /* 0x002fc80003f05070 */
[----:B------:R-:W-:-:S13]  /*0520*/  ISETP.NE.AND.EX P0, PT, RZ, c[0x0][0x2e4], PT, P0 ;  /* 0x0000b900ff007a0c */ /* 0x000fda0003f05300 */
[----:B------:R-:W-:Y:S05]  /*0530*/  @!P0 BRA `(.L_x_1070) ;  /* 0x0000003000008947 */ /* 0x000fea0003800000 */
[----:B------:R-:W-:-:S06]  /*0540*/  IMAD.WIDE R4, R229, R4, c[0x0][0x2e0] ;  /* 0x0000b800e5047625 */ /* 0x000fcc00078e0204 */
[----:B------:R1:W5:Y:S01]  /*0550*/  LDG.E R5, [R4.64] ;  /* 0x0000000804057981 */ /* 0x000362000c1e1900 */
[----:B------:R-:W-:Y:S05]  /*0560*/  BRA `(.L_x_1071) ;  /* 0x0000004000007947 */ /* 0x000fea0003800000 */
.L_x_1070:
[----:B------:R-:W-:Y:S05]  /*0570*/  @!P2 BRA `(.L_x_1071) ;  /* 0x000000300000a947 */ /* 0x000fea0003800000 */
[----:B------:R-:W2:Y:S04]  /*0580*/  LDG.E R5, [R14.64] ;  /* 0x000000080e057981 */ /* 0x000ea8000c1e1900 */
[----:B------:R-:W2:Y:S02]  /*0590*/  LDG.E R4, [R14.64+0x4] ;  /* 0x000004080e047981 */ /* 0x000ea4000c1e1900 */
[----:B--2---:R-:W-:Y:S02]  /*05a0*/  IADD3 R5, -R5, R4, RZ ;  /* 0x0000000405057210 */ /* 0x004fe40007ffe1ff */
.L_x_1071:
[----:B------:R-:W-:Y:S02]  /*05b0*/  ISETP.GE.AND P0, PT, R222, RZ, PT ;  /* 0x000000ffde00720c */ /* 0x000fe40003f06270 */
[----:B-----5:R-:W-:-:S04]  /*05c0*/  IADD3 R11, R228, 0x3f, RZ ;  /* 0x0000003fe40b7810 */ /* 0x020fc80007ffe0ff */
[----:B-1----:R-:W-:-:S04]  /*05d0*/  SHF.R.S32.HI R4, RZ, 0x1f, R11 ;  /* 0x0000001fff047819 */ /* 0x002fc8000001140b */
        /* <DEDUP_REMOVED lines=10> */
.L_x_1072:
        /* <DEDUP_REMOVED lines=73> */
[----:B------:R-:W-:Y:S01]  /*0b10*/  SEL R11, R229, RZ, !P2 ;  /* 0x000000ffe50b7207 */ /* 0x000fe20005000000 */
[----:B------:R-:W-:Y:S01]  /*0b20*/  IMAD.SHL.U32 R19, R219, 0x4, RZ ;  /* 0x00000004db137824 */ /* 0x000fe200078e00ff */
[----:B------:R-:W-:Y:S01]  /*0b30*/  ISETP.NE.AND P0, PT, R10, 0x1, PT ;  /* 0x000000010a00780c */ /* 0x000fe20003f05270 */
[----:B------:R-:W-:Y:S01]  /*0b40*/  IMAD R22, R3, 0xc0, RZ ;  /* 0x000000c003167824 */ /* 0x000fe200078e02ff */
[-C--:B------:R-:W-:Y:S01]  /*0b50*/  LEA.HI R215, R14, R219.reuse, RZ, 0x3 ;  /* 0x000000db0ed77211 */ /* 0x080fe200078f18ff */
[----:B------:R-:W-:Y:S01]  /*0b60*/  ULDC.64 UR4, c[0x0][0x1d8] ;  /* 0x0000760000047ab9 */ /* 0x000fe20000000a00 */
[----:B------:R-:W-:Y:S01]  /*0b70*/  SHF.R.S32.HI R18, RZ, 0x1f, R3 ;  /* 0x0000001fff127819 */ /* 0x000fe20000011403 */
[----:B------:R-:W-:Y:S01]  /*0b80*/  USHF.L.U32 UR7, UR4, 0x5, URZ ;  /* 0x0000000504077899 */ /* 0x000fe2000800063f */
[----:B------:R-:W-:Y:S01]  /*0b90*/  LOP3.LUT R12, R215, 0xfffffff8, RZ, 0xc0, !PT ;  /* 0xfffffff8d70c7812 */ /* 0x000fe200078ec0ff */
[----:B------:R-:W-:Y:S01]  /*0ba0*/  UMOV UR6, 0x5 ;  /* 0x0000000500067882 */ /* 0x000fe20000000000 */
[----:B------:R-:W-:Y:S01]  /*0bb0*/  SHF.R.S32.HI R227, RZ, 0x3, R215 ;  /* 0x00000003ffe37819 */ /* 0x000fe200000114d7 */
[----:B------:R-:W-:Y:S01]  /*0bc0*/  USHF.L.U64.HI UR5, UR4, UR6, UR5 ;  /* 0x0000000604057299 */ /* 0x000fe20008010205 */
[-C--:B------:R-:W-:Y:S01]  /*0bd0*/  IADD3 R24, P1, R22, R219.reuse, RZ ;  /* 0x000000db16187210 */ /* 0x080fe20007f3e0ff */
[C---:B------:R-:W-:Y:S01]  /*0be0*/  IMAD.IADD R12, R219.reuse, 0x1, -R12 ;  /* 0x00000001db0c7824 */ /* 0x040fe200078e0a0c */
[----:B------:R-:W-:Y:S01]  /*0bf0*/  ISETP.GT.AND P6, PT, R219, 0x7f, PT ;  /* 0x0000007fdb00780c */ /* 0x000fe20003fc4270 */
[----:B------:R-:W-:Y:S01]  /*0c00*/  @P0 IMAD.HI.U32 R10, R0, c[0x0][0x24c], RZ ;  /* 0x00009300000a0a27 */ /* 0x000fe200078e00ff */
[----:B------:R-:W-:Y:S01]  /*0c10*/  LOP3.LUT R4, R4, 0xfffffffd, RZ, 0xc0, !PT ;  /* 0xfffffffd04047812 */ /* 0x000fe200078ec0ff */
[----:B------:R-:W-:Y:S01]  /*0c20*/  CS2R R170, SRZ ;  /* 0x0000000000aa7805 */ /* 0x000fe2000001ff00 */
[----:B------:R-:W-:Y:S01]  /*0c30*/  LEA.HI R213, R14, R219, RZ, 0x7 ;  /* 0x000000db0ed57211 */ /* 0x000fe200078f38ff */
[----:B------:R-:W-:Y:S01]  /*0c40*/  IMAD.SHL.U32 R20, R12, 0x8, RZ ;  /* 0x000000080c147824 */ /* 0x000fe200078e00ff */
[----:B------:R-:W-:Y:S01]  /*0c50*/  @P0 SHF.R.U32.HI R23, RZ, c[0x0][0x250], R10 ;  /* 0x00009400ff170a19 */ /* 0x000fe2000001160a */
[----:B------:R-:W-:Y:S01]  /*0c60*/  IMAD.MOV.U32 R214, RZ, RZ, 0x10 ;  /* 0x00000010ffd67424 */ /* 0x000fe200078e00ff */
[----:B------:R-:W-:Y:S01]  /*0c70*/  SHF.R.S32.HI R10, RZ, 0x1f, R229 ;  /* 0x0000001fff0a7819 */ /* 0x000fe200000114e5 */
[----:B------:R-:W-:Y:S01]  /*0c80*/  IMAD.MOV.U32 R212, RZ, RZ, 0x20 ;  /* 0x00000020ffd47424 */ /* 0x000fe200078e00ff */
[----:B------:R-:W-:Y:S01]  /*0c90*/  SHF.R.S32.HI R15, RZ, 0x1f, R23 ;  /* 0x0000001fff0f7819 */ /* 0x000fe20000011417 */
[----:B------:R-:W-:Y:S01]  /*0ca0*/  IMAD.MOV.U32 R250, RZ, RZ, 0x1 ;  /* 0x00000001fffa7424 */ /* 0x000fe200078e00ff */
[----:B------:R-:W-:Y:S01]  /*0cb0*/  SHF.R.S32.HI R21, RZ, 0x1f, R20 ;  /* 0x0000001fff157819 */ /* 0x000fe20000011414 */
[----:B------:R-:W-:Y:S01]  /*0cc0*/  IMAD.IADD R236, R5, 0x1, -R228 ;  /* 0x0000000105ec7824 */ /* 0x000fe200078e0ae4 */
[----:B------:R-:W-:Y:S01]  /*0cd0*/  SEL R13, R10, RZ, !P2 ;  /* 0x000000ff0a0d7207 */ /* 0x000fe20005000000 */
[----:B------:R-:W-:Y:S01]  /*0ce0*/  IMAD R28, R15, c[0x0][0x1e0], RZ ;  /* 0x000078000f1c7a24 */ /* 0x000fe200078e02ff */
[----:B------:R-:W-:Y:S01]  /*0cf0*/  IADD3 R26, P2, R19, R3, RZ ;  /* 0x00000003131a7210 */ /* 0x000fe20007f5e0ff */
[----:B------:R-:W-:Y:S01]  /*0d00*/  IMAD.WIDE.U32 R16, R23, c[0x0][0x1e0], R20 ;  /* 0x0000780017107a25 */ /* 0x000fe200078e0014 */
[----:B------:R-:W-:Y:S01]  /*0d10*/  SHF.R.S32.HI R3, RZ, 0x1f, R227 ;  /* 0x0000001fff037819 */ /* 0x000fe200000114e3 */
[----:B------:R-:W-:Y:S01]  /*0d20*/  CS2R R168, SRZ ;  /* 0x0000000000a87805 */ /* 0x000fe2000001ff00 */
[----:B------:R-:W-:Y:S01]  /*0d30*/  IADD3 R30, P0, R227, R8, RZ ;  /* 0x00000008e31e7210 */ /* 0x000fe20007f1e0ff */
[----:B------:R-:W-:Y:S01]  /*0d40*/  IMAD R28, R23, c[0x0][0x1e4], R28 ;  /* 0x00007900171c7a24 */ /* 0x000fe200078e021c */
[----:B------:R-:W-:Y:S01]  /*0d50*/  LEA.HI.X.SX32 R27, R19, R18, 0x1, P2 ;  /* 0x00000012131b7211 */ /* 0x000fe200010f0eff */
[----:B------:R-:W-:Y:S01]  /*0d60*/  IMAD R8, R15, c[0x0][0x1b0], RZ ;  /* 0x00006c000f087a24 */ /* 0x000fe200078e02ff */
[----:B------:R-:W-:Y:S01]  /*0d70*/  SHF.R.S32.HI R213, RZ, 0x7, R213 ;  /* 0x00000007ffd57819 */ /* 0x000fe200000114d5 */
[----:B------:R-:W-:Y:S01]  /*0d80*/  IMAD.IADD R29, R17, 0x1, R28 ;  /* 0x00000001111d7824 */ /* 0x000fe200078e021c */
[----:B------:R-:W-:Y:S01]  /*0d90*/  SHF.R.S32.HI R17, RZ, 0x1f, R219 ;  /* 0x0000001fff117819 */ /* 0x000fe200000114db */
[----:B------:R-:W-:Y:S01]  /*0da0*/  IMAD.MOV.U32 R28, RZ, RZ, R16 ;  /* 0x000000ffff1c7224 */ /* 0x000fe200078e0010 */
[----:B------:R-:W-:Y:S01]  /*0db0*/  CS2R R166, SRZ ;  /* 0x0000000000a67805 */ /* 0x000fe2000001ff00 */
[----:B------:R-:W-:Y:S01]  /*0dc0*/  IMAD R16, R13, c[0x0][0x1e8], RZ ;  /* 0x00007a000d107a24 */ /* 0x000fe200078e02ff */
[----:B------:R-:W-:Y:S01]  /*0dd0*/  LEA.HI.X.SX32 R25, R22, R17, 0x1, P1 ;  /* 0x0000001116197211 */ /* 0x000fe200008f0eff */
[C---:B------:R-:W-:Y:S01]  /*0de0*/  IMAD.WIDE.U32 R28, R11.reuse, c[0x0][0x1e8], R28 ;  /* 0x00007a000b1c7a25 */ /* 0x040fe200078e001c */
[----:B------:R-:W-:Y:S01]  /*0df0*/  CS2R R164, SRZ ;  /* 0x0000000000a47805 */ /* 0x000fe2000001ff00 */
[----:B------:R-:W-:Y:S01]  /*0e00*/  CS2R R162, SRZ ;  /* 0x0000000000a27805 */ /* 0x000fe2000001ff00 */
[----:B------:R-:W-:Y:S01]  /*0e10*/  CS2R R160, SRZ ;  /* 0x0000000000a07805 */ /* 0x000fe2000001ff00 */
[----:B------:R-:W-:Y:S01]  /*0e20*/  IMAD R16, R11, c[0x0][0x1ec], R16 ;  /* 0x00007b000b107a24 */ /* 0x000fe200078e0210 */
[----:B------:R-:W-:Y:S01]  /*0e30*/  CS2R R158, SRZ ;  /* 0x00000000009e7805 */ /* 0x000fe2000001ff00 */
[----:B------:R-:W-:Y:S01]  /*0e40*/  IMAD.X R31, R3, 0x1, R9, P0 ;  /* 0x00000001031f7824 */ /* 0x000fe200000e0609 */
[----:B------:R-:W-:Y:S01]  /*0e50*/  CS2R R156, SRZ ;  /* 0x00000000009c7805 */ /* 0x000fe2000001ff00 */
[----:B------:R-:W-:Y:S01]  /*0e60*/  IMAD.IADD R29, R29, 0x1, R16 ;  /* 0x000000011d1d7824 */ /* 0x000fe200078e0210 */
[----:B------:R-:W-:Y:S01]  /*0e70*/  CS2R R154, SRZ ;  /* 0x00000000009a7805 */ /* 0x000fe2000001ff00 */
[----:B------:R-:W-:Y:S01]  /*0e80*/  IMAD.WIDE R16, R222, 0x50, R30 ;  /* 0x00000050de107825 */ /* 0x000fe200078e021e */
[----:B------:R-:W-:Y:S01]  /*0e90*/  CS2R R152, SRZ ;  /* 0x0000000000987805 */ /* 0x000fe2000001ff00 */
[----:B------:R-:W-:Y:S01]  /*0ea0*/  CS2R R150, SRZ ;  /* 0x0000000000967805 */ /* 0x000fe2000001ff00 */
[----:B------:R-:W-:Y:S01]  /*0eb0*/  CS2R R148, SRZ ;  /* 0x0000000000947805 */ /* 0x000fe2000001ff00 */
[C---:B------:R-:W-:Y:S01]  /*0ec0*/  IMAD R8, R23.reuse, c[0x0][0x1b4], R8 ;  /* 0x00006d0017087a24 */ /* 0x040fe200078e0208 */
[----:B------:R-:W-:Y:S01]  /*0ed0*/  CS2R R146, SRZ ;  /* 0x0000000000927805 */ /* 0x000fe2000001ff00 */
[----:B------:R-:W-:Y:S01]  /*0ee0*/  IMAD.WIDE.U32 R30, R23, c[0x0][0x1b0], R20 ;  /* 0x00006c00171e7a25 */ /* 0x000fe200078e0014 */
[----:B------:R-:W-:Y:S01]  /*0ef0*/  IADD3 R23, P0, R227, R6, RZ ;  /* 0x00000006e3177210 */ /* 0x000fe20007f1e0ff */
[----:B------:R-:W-:Y:S01]  /*0f00*/  CS2R R144, SRZ ;  /* 0x0000000000907805 */ /* 0x000fe2000001ff00 */
[----:B------:R-:W-:Y:S01]  /*0f10*/  CS2R R142, SRZ ;  /* 0x00000000008e7805 */ /* 0x000fe2000001ff00 */
[----:B------:R-:W-:Y:S01]  /*0f20*/  IMAD R15, R17, c[0x0][0x1d8], RZ ;  /* 0x00007600110f7a24 */ /* 0x000fe200078e02ff */
[----:B------:R-:W-:Y:S01]  /*0f30*/  CS2R R140, SRZ ;  /* 0x00000000008c7805 */ /* 0x000fe2000001ff00 */
[----:B------:R-:W-:Y:S01]  /*0f40*/  IMAD.SHL.U32 R19, R227, 0x40, RZ ;  /* 0x00000040e3137824 */ /* 0x000fe200078e00ff */
[----:B------:R-:W-:Y:S01]  /*0f50*/  CS2R R138, SRZ ;  /* 0x00000000008a7805 */ /* 0x000fe2000001ff00 */
[----:B------:R-:W-:Y:S01]  /*0f60*/  IMAD.IADD R31, R31, 0x1, R8 ;  /* 0x000000011f1f7824 */ /* 0x000fe200078e0208 */
[----:B------:R-:W-:Y:S01]  /*0f70*/  CS2R R136, SRZ ;  /* 0x0000000000887805 */ /* 0x000fe2000001ff00 */
[C---:B------:R-:W-:Y:S01]  /*0f80*/  IMAD R8, R16.reuse, c[0x0][0x1dc], R15 ;  /* 0x0000770010087a24 */ /* 0x040fe200078e020f */
[----:B------:R-:W-:Y:S01]  /*0f90*/  LOP3.LUT R19, R19, 0x1c0, RZ, 0xc0, !PT ;  /* 0x000001c013137812 */ /* 0x000fe200078ec0ff */
[----:B------:R-:W-:Y:S01]  /*0fa0*/  IMAD.WIDE.U32 R28, R16, c[0x0][0x1d8], R28 ;  /* 0x00007600101c7a25 */ /* 0x000fe200078e001c */
[----:B------:R-:W-:Y:S01]  /*0fb0*/  CS2R R134, SRZ ;  /* 0x0000000000867805 */ /* 0x000fe2000001ff00 */
[----:B------:R-:W-:Y:S01]  /*0fc0*/  CS2R R132, SRZ ;  /* 0x0000000000847805 */ /* 0x000fe2000001ff00 */
[----:B------:R-:W-:Y:S01]  /*0fd0*/  LOP3.LUT R9, R19, 0x38, R20, 0xf8, !PT ;  /* 0x0000003813097812 */ /* 0x000fe200078ef814 */
[----:B------:R-:W-:Y:S01]  /*0fe0*/  IMAD.X R7, R3, 0x1, R7, P0 ;  /* 0x0000000103077824 */ /* 0x000fe200000e0607 */
[----:B------:R-:W-:Y:S01]  /*0ff0*/  LEA R32, P0, R28, c[0x0][0x1c0], 0x1 ;  /* 0x000070001c207a11 */ /* 0x000fe200078008ff */
[----:B------:R-:W-:Y:S01]  /*1000*/  IMAD.IADD R3, R29, 0x1, R8 ;  /* 0x000000011d037824 */ /* 0x000fe200078e0208 */
[----:B------:R-:W-:Y:S01]  /*1010*/  SHF.R.U32.HI R6, RZ, 0x3, R19 ;  /* 0x00000003ff067819 */ /* 0x000fe20000011613 */
[----:B------:R-:W-:Y:S01]  /*1020*/  IMAD R222, R222, -0x50, RZ ;  /* 0xffffffb0dede7824 */ /* 0x000fe200078e02ff */
[----:B------:R-:W-:Y:S01]  /*1030*/  CS2R R130, SRZ ;  /* 0x0000000000827805 */ /* 0x000fe2000001ff00 */
[----:B------:R-:W-:Y:S01]  /*1040*/  IMAD.WIDE.U32 R30, R11, c[0x0][0x1b8], R30 ;  /* 0x00006e000b1e7a25 */ /* 0x000fe200078e001e */
[----:B------:R-:W-:Y:S01]  /*1050*/  LEA.HI.X R33, R28, c[0x0][0x1c4], R3, 0x1, P0 ;  /* 0x000071001c217a11 */ /* 0x000fe200000f0c03 */
[----:B------:R-:W-:Y:S01]  /*1060*/  CS2R R128, SRZ ;  /* 0x0000000000807805 */ /* 0x000fe2000001ff00 */
[----:B------:R-:W-:Y:S01]  /*1070*/  LEA.HI R3, R14, R219, RZ, 0x6 ;  /* 0x000000db0e037211 */ /* 0x000fe200078f30ff */
[----:B------:R-:W-:Y:S01]  /*1080*/  IMAD.MOV.U32 R15, RZ, RZ, c[0x0][0x1dc] ;  /* 0x00007700ff0f7624 */ /* 0x000fe200078e00ff */
[----:B------:R-:W-:Y:S01]  /*1090*/  IADD3 R8, R222, R5, -R227 ;  /* 0x00000005de087210 */ /* 0x000fe20007ffe8e3 */
[----:B------:R-:W-:Y:S01]  /*10a0*/  IMAD.WIDE.U32 R24, R0, c[0x0][0x238], R24 ;  /* 0x00008e0000187a25 */ /* 0x000fe200078e0018 */
[----:B------:R-:W-:Y:S01]  /*10b0*/  ISETP.GE.AND P0, PT, R20, c[0x0][0x1cc], PT ;  /* 0x0000730014007a0c */ /* 0x000fe20003f06270 */
[----:B------:R-:W-:Y:S01]  /*10c0*/  CS2R R126, SRZ ;  /* 0x00000000007e7805 */ /* 0x000fe2000001ff00 */
[----:B------:R-:W-:Y:S01]  /*10d0*/  LOP3.LUT R18, R9, R6, RZ, 0x3c, !PT ;  /* 0x0000000609127212 */ /* 0x000fe200078e3cff */
[----:B------:R-:W-:Y:S01]  /*10e0*/  IMAD R6, R13, c[0x0][0x1b8], RZ ;  /* 0x00006e000d067a24 */ /* 0x000fe200078e02ff */
[----:B------:R-:W-:Y:S01]  /*10f0*/  SHF.R.S32.HI R3, RZ, 0x6, R3 ;  /* 0x00000006ff037819 */ /* 0x000fe20000011403 */
[----:B------:R-:W-:Y:S01]  /*1100*/  IMAD.SHL.U32 R210, R213, 0x8, RZ ;  /* 0x00000008d5d27824 */ /* 0x000fe200078e00ff */
[----:B------:R-:W-:Y:S01]  /*1110*/  ISETP.LT.OR P2, PT, R8, 0x1, P0 ;  /* 0x000000010800780c */ /* 0x000fe20000741670 */
[----:B------:R-:W-:Y:S01]  /*1120*/  IMAD R13, R11, c[0x0][0x1bc], R6 ;  /* 0x00006f000b0d7a24 */ /* 0x000fe200078e0206 */
[C---:B------:R-:W-:Y:S01]  /*1130*/  IADD3 R9, R20.reuse, 0x40, RZ ;  /* 0x0000004014097810 */ /* 0x040fe20007ffe0ff */
[----:B------:R-:W-:Y:S01]  /*1140*/  IMAD.MOV.U32 R11, RZ, RZ, c[0x0][0x1d8] ;  /* 0x00007600ff0b7624 */ /* 0x000fe200078e00ff */
[----:B------:R-:W-:Y:S01]  /*1150*/  IADD3 R6, R20, 0x80, RZ ;  /* 0x0000008014067810 */ /* 0x000fe20007ffe0ff */
[----:B------:R-:W-:Y:S01]  /*1160*/  IMAD R18, R3, 0x200, R18 ;  /* 0x0000020003127824 */ /* 0x000fe200078e0212 */
[----:B------:R-:W-:Y:S01]  /*1170*/  ISETP.GE.AND P4, PT, R9, c[0x0][0x1cc], PT ;  /* 0x0000730009007a0c */ /* 0x000fe20003f86270 */
[----:B------:R-:W-:Y:S01]  /*1180*/  IMAD.IADD R31, R31, 0x1, R13 ;  /* 0x000000011f1f7824 */ /* 0x000fe200078e020d */
[----:B------:R-:W-:Y:S01]  /*1190*/  LEA R28, P1, R11, R32, 0x6 ;  /* 0x000000200b1c7211 */ /* 0x000fe200078230ff */
[----:B------:R-:W-:Y:S01]  /*11a0*/  IMAD.SHL.U32 R221, R18, 0x2, RZ ;  /* 0x0000000212dd7824 */ /* 0x000fe200078e00ff */
[----:B------:R-:W-:Y:S01]  /*11b0*/  ISETP.GE.AND P3, PT, R6, c[0x0][0x1cc], PT ;  /* 0x0000730006007a0c */ /* 0x000fe20003f66270 */
[----:B------:R-:W-:Y:S01]  /*11c0*/  IMAD.U32 R13, RZ, RZ, UR7 ;  /* 0x00000007ff0d7e24 */ /* 0x000fe2000f8e00ff */
[C---:B------:R-:W-:Y:S01]  /*11d0*/  ISETP.LT.OR P5, PT, R8.reuse, 0x1, P4 ;  /* 0x000000010800780c */ /* 0x040fe200027a1670 */
[----:B------:R-:W-:Y:S01]  /*11e0*/  IMAD R18, R7, c[0x0][0x208], RZ ;  /* 0x0000820007127a24 */ /* 0x000fe200078e02ff */
[----:B------:R-:W-:Y:S01]  /*11f0*/  LEA.HI.X R29, R11, R33, R15, 0x6, P1 ;  /* 0x000000210b1d7211 */ /* 0x000fe200008f340f */
[----:B------:R-:W-:Y:S01]  /*1200*/  @!PT LDS RZ, [RZ] ;  /* 0x00000000fffff984 */ /* 0x000fe20000000800 */
[----:B------:R-:W-:Y:S01]  /*1210*/  @!PT LDS RZ, [RZ] ;  /* 0x00000000fffff984 */ /* 0x000fe20000000800 */
[----:B------:R-:W-:Y:S01]  /*1220*/  @!PT LDS RZ, [RZ] ;  /* 0x00000000fffff984 */ /* 0x000fe20000000800 */
[----:B------:R1:W-:Y:S01]  /*1230*/  LDGSTS.E.BYPASS.LTC128B.128 [R221+0x7880], [R32.64], !P2 ;  /* 0x0788000020dd7fae */ /* 0x0003e2000d101d48 */
[C---:B------:R-:W-:Y:S01]  /*1240*/  ISETP.LT.OR P1, PT, R8.reuse, 0x1, P3 ;  /* 0x000000010800780c */ /* 0x040fe20001f21670 */
[----:B------:R-:W-:Y:S01]  /*1250*/  IMAD.U32 R11, RZ, RZ, UR5 ;  /* 0x00000005ff0b7e24 */ /* 0x000fe2000f8e00ff */
[C---:B------:R-:W-:Y:S01]  /*1260*/  ISETP.LT.OR P2, PT, R8.reuse, 0x21, P0 ;  /* 0x000000210800780c */ /* 0x040fe20000741670 */
[----:B------:R-:W-:Y:S01]  /*1270*/  IMAD R15, R17, c[0x0][0x1a8], RZ ;  /* 0x00006a00110f7a24 */ /* 0x000fe200078e02ff */
[C---:B------:R-:W-:Y:S01]  /*1280*/  ISETP.LT.OR P0, PT, R8.reuse, 0x21, P4 ;  /* 0x000000210800780c */ /* 0x040fe20002701670 */
[----:B------:R-:W-:Y:S01]  /*1290*/  ULDC.64 UR4, c[0x0][0x1a8] ;  /* 0x00006a0000047ab9 */ /* 0x000fe20000000a00 */
[----:B------:R-:W-:Y:S01]  /*12a0*/  ISETP.LT.OR P3, PT, R8, 0x21, P3 ;  /* 0x000000210800780c */ /* 0x000fe20001f61670 */
[C---:B------:R-:W-:Y:S01]  /*12b0*/  IMAD R15, R16.reuse, c[0x0][0x1ac], R15 ;  /* 0x00006b00100f7a24 */ /* 0x040fe200078e020f */
[----:B------:R-:W-:Y:S01]  /*12c0*/  USHF.L.U32 UR11, UR4, 0x5, URZ ;  /* 0x00000005040b7899 */ /* 0x000fe2000800063f */
[----:B------:R1:W-:Y:S01]  /*12d0*/  LDGSTS.E.BYPASS.LTC128B.128 [R221+0xa080], [R32.64+0x80], !P5 ;  /* 0x0a08008020dd7fae */ /* 0x0003e2000e901d48 */
[----:B------:R-:W-:Y:S01]  /*12e0*/  IMAD.WIDE.U32 R16, R16, c[0x0][0x1a8], R30 ;  /* 0x00006a0010107a25 */ /* 0x000fe200078e001e */
[----:B------:R-:W-:Y:S01]  /*12f0*/  USHF.L.U64.HI UR10, UR4, UR6, UR5 ;  /* 0x00000006040a7299 */ /* 0x000fe20008010205 */
[----:B------:R-:W-:Y:S01]  /*1300*/  LOP3.LUT R210, R210, 0x8, RZ, 0xc0, !PT ;  /* 0x00000008d2d27812 */ /* 0x000fe200078ec0ff */
[----:B------:R1:W-:Y:S01]  /*1310*/  LDGSTS.E.BYPASS.LTC128B.128 [R221+0xc880], [R32.64+0x100], !P1 ;  /* 0x0c88010020dd7fae */ /* 0x0003e2000c901d48 */
[C---:B------:R-:W-:Y:S01]  /*1320*/  @!P6 ISETP.GE.AND P1, PT, R8.reuse, 0x41, PT ;  /* 0x000000410800e80c */ /* 0x040fe20003f26270 */
[----:B------:R-:W-:Y:S01]  /*1330*/  IMAD.IADD R15, R17, 0x1, R15 ;  /* 0x00000001110f7824 */ /* 0x000fe200078e020f */
[----:B------:R-:W-:Y:S01]  /*1340*/  UMOV UR7, 0x6 ;  /* 0x0000000600077882 */ /* 0x000fe20000000000 */
[----:B------:R2:W-:Y:S01]  /*1350*/  LDGSTS.E.BYPASS.LTC128B.128 [R221+0x8880], [R28.64], !P2 ;  /* 0x088800001cdd7fae */ /* 0x0005e2000d101d48 */
[----:B------:R-:W-:Y:S01]  /*1360*/  @!P6 ISETP.LT.OR P2, PT, R8, 0x41, P4 ;  /* 0x000000410800e80c */ /* 0x000fe20002741670 */
[----:B------:R-:W-:Y:S01]  /*1370*/  ULDC.64 UR4, c[0x0][0x178] ;  /* 0x00005e0000047ab9 */ /* 0x000fe20000000a00 */
[----:B------:R-:W-:Y:S01]  /*1380*/  ISETP.GT.AND P4, PT, R219, 0x7f, PT ;  /* 0x0000007fdb00780c */ /* 0x000fe20003f84270 */
[----:B------:R2:W-:Y:S01]  /*1390*/  LDGSTS.E.BYPASS.LTC128B.128 [R221+0xb080], [R28.64+0x80], !P0 ;  /* 0x0b0800801cdd7fae */ /* 0x0005e2000c101d48 */
[----:B------:R-:W-:Y:S01]  /*13a0*/  @!P6 LEA R34, P0, R13, R28, 0x1 ;  /* 0x0000001c0d22e211 */ /* 0x000fe200078008ff */
[----:B------:R-:W-:Y:S01]  /*13b0*/  USHF.L.U64.HI UR12, UR4, UR7, UR5 ;  /* 0x00000007040c7299 */ /* 0x000fe20008010205 */
[C---:B------:R-:W-:Y:S01]  /*13c0*/  @!P6 ISETP.GE.OR P5, PT, R20.reuse, c[0x0][0x1cc], !P1 ;  /* 0x000073001400ea0c */ /* 0x040fe20004fa6670 */
[----:B------:R2:W-:Y:S01]  /*13d0*/  LDGSTS.E.BYPASS.LTC128B.128 [R221+0xd880], [R28.64+0x100], !P3 ;  /* 0x0d8801001cdd7fae */ /* 0x0005e2000d901d48 */
[----:B------:R-:W-:Y:S01]  /*13e0*/  ISETP.GE.AND P6, PT, R20, c[0x0][0x19c], PT ;  /* 0x0000670014007a0c */ /* 0x000fe20003fc6270 */
[----:B------:R-:W-:Y:S01]  /*13f0*/  USHF.L.U32 UR13, UR4, 0x6, URZ ;  /* 0x00000006040d7899 */ /* 0x000fe2000800063f */
[----:B------:R-:W-:Y:S01]  /*1400*/  IMAD R18, R23, c[0x0][0x20c], R18 ;  /* 0x0000830017127a24 */ /* 0x000fe200078e0212 */
[----:B------:R-:W-:Y:S01]  /*1410*/  CS2R R124, SRZ ;  /* 0x00000000007c7805 */ /* 0x000fe2000001ff00 */
[----:B------:R-:W-:Y:S01]  /*1420*/  ISETP.LT.OR P3, PT, R8, 0x1, P6 ;  /* 0x000000010800780c */ /* 0x000fe20003761670 */
[----:B------:R-:W-:Y:S01]  /*1430*/  IMAD.SHL.U32 R3, R3, 0x8, RZ ;  /* 0x0000000803037824 */ /* 0x000fe200078e00ff */
[----:B------:R-:W-:Y:S01]  /*1440*/  CS2R R122, SRZ ;  /* 0x00000000007a7805 */ /* 0x000fe2000001ff00 */
[----:B------:R-:W-:Y:S01]  /*1450*/  @!P4 ISETP.GE.OR P1, PT, R6, c[0x0][0x1cc], !P1 ;  /* 0x000073000600ca0c */ /* 0x000fe20004f26670 */
[----:B------:R-:W-:Y:S01]  /*1460*/  IMAD.IADD R5, R222, 0x1, R5 ;  /* 0x00000001de057824 */ /* 0x000fe200078e0205 */
[----:B------:R-:W-:Y:S01]  /*1470*/  @!P4 LEA.HI.X R35, R13, R29, R11, 0x1, P0 ;  /* 0x0000001d0d23c211 */ /* 0x000fe200000f0c0b */
[----:B------:R-:W-:Y:S01]  /*1480*/  CS2R R120, SRZ ;  /* 0x0000000000787805 */ /* 0x000fe2000001ff00 */
[----:B------:R-:W-:Y:S01]  /*1490*/  SHF.R.S32.HI R11, RZ, 0x1f, R0 ;  /* 0x0000001fff0b7819 */ /* 0x000fe20000011400 */
[----:B------:R-:W-:Y:S01]  /*14a0*/  CS2R R118, SRZ ;  /* 0x0000000000767805 */ /* 0x000fe2000001ff00 */
[----:B------:R-:W-:Y:S01]  /*14b0*/  CS2R R116, SRZ ;  /* 0x0000000000747805 */ /* 0x000fe2000001ff00 */
[----:B------:R3:W-:Y:S01]  /*14c0*/  @!P4 LDGSTS.E.BYPASS.LTC128B.128 [R221+0x9880], [R34.64], !P5 ;  /* 0x0988000022ddcfae */ /* 0x0007e2000e901d48 */
[----:B------:R-:W-:Y:S01]  /*14d0*/  ISETP.GT.AND P5, PT, R219, 0x7f, PT ;  /* 0x0000007fdb00780c */ /* 0x000fe20003fa4270 */
[----:B------:R-:W-:Y:S01]  /*14e0*/  IMAD R13, R11, c[0x0][0x180], RZ ;  /* 0x000060000b0d7a24 */ /* 0x000fe200078e02ff */
[----:B-1----:R-:W-:Y:S01]  /*14f0*/  LEA R32, P0, R16, c[0x0][0x190], 0x1 ;  /* 0x0000640010207a11 */ /* 0x002fe200078008ff */
[----:B------:R-:W-:Y:S01]  /*1500*/  CS2R R114, SRZ ;  /* 0x0000000000727805 */ /* 0x000fe2000001ff00 */
[----:B------:R-:W-:Y:S01]  /*1510*/  ISETP.GE.AND P4, PT, R9, c[0x0][0x19c], PT ;  /* 0x0000670009007a0c */ /* 0x000fe20003f86270 */
[----:B------:R-:W-:Y:S01]  /*1520*/  IMAD R234, R0, c[0x0][0x184], R13 ;  /* 0x0000610000ea7a24 */ /* 0x000fe200078e020d */
[----:B------:R-:W-:Y:S01]  /*1530*/  LEA.HI.X R33, R16, c[0x0][0x194], R15, 0x1, P0 ;  /* 0x0000650010217a11 */ /* 0x000fe200000f0c0f */
[----:B------:R-:W-:Y:S01]  /*1540*/  IMAD R16, R7, c[0x0][0x178], RZ ;  /* 0x00005e0007107a24 */ /* 0x000fe200078e02ff */
[----:B------:R-:W-:Y:S01]  /*1550*/  ISETP.LT.OR P0, PT, R8, 0x1, P4 ;  /* 0x000000010800780c */ /* 0x000fe20002701670 */
[----:B------:R-:W-:Y:S01]  /*1560*/  IMAD.MOV.U32 R7, RZ, RZ, c[0x0][0x1ac] ;  /* 0x00006b00ff077624 */ /* 0x000fe200078e00ff */
[----:B------:R-:W-:Y:S01]  /*1570*/  CS2R R112, SRZ ;  /* 0x0000000000707805 */ /* 0x000fe2000001ff00 */
[C---:B------:R-:W-:Y:S01]  /*1580*/  IMAD R16, R23.reuse, c[0x0][0x17c], R16 ;  /* 0x00005f0017107a24 */ /* 0x040fe200078e0210 */
[----:B------:R-:W-:Y:S01]  /*1590*/  CS2R R86, SRZ ;  /* 0x0000000000567805 */ /* 0x000fe2000001ff00 */
[----:B------:R3:W-:Y:S01]  /*15a0*/  @!P5 LDGSTS.E.BYPASS.LTC128B.128 [R221+0xc080], [R34.64+0x80], !P2 ;  /* 0x0c08008022dddfae */ /* 0x0007e2000d101d48 */
[----:B------:R-:W-:Y:S01]  /*15b0*/  ISETP.GE.AND P2, PT, R6, c[0x0][0x19c], PT ;  /* 0x0000670006007a0c */ /* 0x000fe20003f46270 */
[----:B--2---:R-:W-:Y:S01]  /*15c0*/  IMAD.WIDE.U32 R28, R23, c[0x0][0x178], R20 ;  /* 0x00005e00171c7a25 */ /* 0x004fe200078e0014 */
[----:B------:R-:W-:Y:S01]  /*15d0*/  CS2R R84, SRZ ;  /* 0x0000000000547805 */ /* 0x000fe2000001ff00 */
[----:B------:R3:W-:Y:S01]  /*15e0*/  @!P5 LDGSTS.E.BYPASS.LTC128B.128 [R221+0xe880], [R34.64+0x100], !P1 ;  /* 0x0e88010022dddfae */ /* 0x0007e2000c901d48 */
[----:B------:R-:W-:Y:S01]  /*15f0*/  ISETP.LT.OR P1, PT, R8, 0x1, P2 ;  /* 0x000000010800780c */ /* 0x000fe20001721670 */
[----:B------:R-:W-:Y:S01]  /*1600*/  IMAD.IADD R17, R29, 0x1, R16 ;  /* 0x000000011d117824 */ /* 0x000fe200078e0210 */
[----:B------:R-:W-:Y:S01]  /*1610*/  CS2R R82, SRZ ;  /* 0x0000000000527805 */ /* 0x000fe2000001ff00 */
[----:B------:R1:W-:Y:S01]  /*1620*/  LDGSTS.E.BYPASS.LTC128B.128 [R221+0x80], [R32.64], !P3 ;  /* 0x0008000020dd7fae */ /* 0x0003e2000d901d48 */
[----:B------:R-:W-:Y:S01]  /*1630*/  ISETP.NE.AND P3, PT, R2, RZ, PT ;  /* 0x000000ff0200720c */ /* 0x000fe20003f65270 */
[----:B------:R-:W-:Y:S01]  /*1640*/  IMAD.MOV.U32 R2, RZ, RZ, c[0x0][0x1a8] ;  /* 0x00006a00ff027624 */ /* 0x000fe200078e00ff */
[----:B------:R-:W-:Y:S01]  /*1650*/  CS2R R80, SRZ ;  /* 0x0000000000507805 */ /* 0x000fe2000001ff00 */
[----:B------:R1:W-:Y:S01]  /*1660*/  LDGSTS.E.BYPASS.LTC128B.128 [R221+0x2880], [R32.64+0x80], !P0 ;  /* 0x0288008020dd7fae */ /* 0x0003e2000c101d48 */
[----:B------:R-:W-:Y:S01]  /*1670*/  SEL R230, R229, RZ, !P3 ;  /* 0x000000ffe5e67207 */ /* 0x000fe20005800000 */
[----:B------:R-:W-:Y:S01]  /*1680*/  IMAD.MOV.U32 R16, RZ, RZ, R28 ;  /* 0x000000ffff107224 */ /* 0x000fe200078e001c */
[C---:B------:R-:W-:Y:S01]  /*1690*/  LEA R30, P0, R2.reuse, R32, 0x6 ;  /* 0x00000020021e7211 */ /* 0x040fe200078030ff */
[----:B------:R-:W-:Y:S01]  /*16a0*/  IMAD R15, R251, UR12, RZ ;  /* 0x0000000cfb0f7c24 */ /* 0x000fe2000f8e02ff */
[----:B------:R-:W-:Y:S01]  /*16b0*/  CS2R R78, SRZ ;  /* 0x00000000004e7805 */ /* 0x000fe2000001ff00 */
[----:B------:R1:W-:Y:S01]  /*16c0*/  LDGSTS.E.BYPASS.LTC128B.128 [R221+0x5080], [R32.64+0x100], !P1 ;  /* 0x0508010020dd7fae */ /* 0x0003e2000c901d48 */
[----:B------:R-:W-:Y:S01]  /*16d0*/  LEA.HI.X R31, R2, R33, R7, 0x6, P0 ;  /* 0x00000021021f7211 */ /* 0x000fe200000f3407 */
[----:B------:R-:W-:Y:S01]  /*16e0*/  IMAD.WIDE.U32 R16, R0, c[0x0][0x180], R16 ;  /* 0x0000600000107a25 */ /* 0x000fe200078e0010 */
[----:B------:R-:W-:Y:S01]  /*16f0*/  ISETP.GE.AND P0, PT, R9, c[0x0][0x16c], PT ;  /* 0x00005b0009007a0c */ /* 0x000fe20003f06270 */
[----:B------:R-:W-:Y:S01]  /*1700*/  CS2R R76, SRZ ;  /* 0x00000000004c7805 */ /* 0x000fe2000001ff00 */
[----:B------:R-:W-:Y:S01]  /*1710*/  SEL R7, R10, RZ, !P3 ;  /* 0x000000ff0a077207 */ /* 0x000fe20005800000 */
[----:B------:R-:W-:Y:S01]  /*1720*/  IMAD.IADD R235, R17, 0x1, R234 ;  /* 0x0000000111eb7824 */ /* 0x000fe200078e02ea */
[----:B------:R-:W-:Y:S01]  /*1730*/  ISETP.LT.OR P3, PT, R8, 0x21, P6 ;  /* 0x000000210800780c */ /* 0x000fe20003761670 */
[----:B------:R-:W-:Y:S01]  /*1740*/  IMAD.MOV.U32 R234, RZ, RZ, R16 ;  /* 0x000000ffffea7224 */ /* 0x000fe200078e0010 */
[----:B------:R-:W-:Y:S01]  /*1750*/  SEL R2, RZ, 0xffffffff, P0 ;  /* 0xffffffffff027807 */ /* 0x000fe20000000000 */
[----:B------:R-:W-:Y:S01]  /*1760*/  IMAD R245, R7, c[0x0][0x188], RZ ;  /* 0x0000620007f57a24 */ /* 0x000fe200078e02ff */
[C---:B------:R-:W-:Y:S01]  /*1770*/  ISETP.GT.AND P0, PT, R219.reuse, 0x7f, PT ;  /* 0x0000007fdb00780c */ /* 0x040fe20003f04270 */
[----:B------:R-:W-:Y:S01]  /*1780*/  IMAD.U32 R16, RZ, RZ, UR11 ;  /* 0x0000000bff107e24 */ /* 0x000fe2000f8e00ff */
[----:B------:R-:W-:Y:S01]  /*1790*/  ISETP.GE.AND P1, PT, R20, c[0x0][0x16c], PT ;  /* 0x00005b0014007a0c */ /* 0x000fe20003f26270 */
[----:B------:R-:W-:Y:S01]  /*17a0*/  IMAD.SHL.U32 R2, R2, 0x2, RZ ;  /* 0x0000000202027824 */ /* 0x000fe200078e00ff */
[----:B------:R-:W-:Y:S01]  /*17b0*/  @!P5 ISETP.LT.OR P6, PT, R8, 0x41, P6 ;  /* 0x000000410800d80c */ /* 0x000fe200037c1670 */
[----:B------:R-:W-:Y:S01]  /*17c0*/  IMAD R245, R230, c[0x0][0x18c], R245 ;  /* 0x00006300e6f57a24 */ /* 0x000fe200078e02f5 */
[----:B------:R-:W-:Y:S01]  /*17d0*/  ISETP.LT.OR P5, PT, R8, 0x21, P4 ;  /* 0x000000210800780c */ /* 0x000fe200027a1670 */
[----:B------:R-:W-:Y:S01]  /*17e0*/  IMAD.WIDE.U32 R234, R230, c[0x0][0x188], R234 ;  /* 0x00006200e6ea7a25 */ /* 0x000fe200078e00ea */
[----:B------:R-:W-:Y:S01]  /*17f0*/  SEL R13, RZ, 0x1, P1 ;  /* 0x00000001ff0d7807 */ /* 0x000fe20000800000 */
[----:B------:R2:W-:Y:S01]  /*1800*/  LDGSTS.E.BYPASS.LTC128B.128 [R221+0x1080], [R30.64], !P3 ;  /* 0x010800001edd7fae */ /* 0x0005e2000d901d48 */
[----:B------:R-:W-:Y:S01]  /*1810*/  ISETP.GT.AND P3, PT, R219, 0x7f, PT ;  /* 0x0000007fdb00780c */ /* 0x000fe20003f64270 */
[----:B------:R-:W-:Y:S01]  /*1820*/  IMAD.IADD R245, R235, 0x1, R245 ;  /* 0x00000001ebf57824 */ /* 0x000fe200078e02f5 */
[C---:B------:R-:W-:Y:S01]  /*1830*/  ISETP.LT.OR P1, PT, R8.reuse, 0x21, P2 ;  /* 0x000000210800780c */ /* 0x040fe20001721670 */
[----:B------:R-:W-:Y:S01]  /*1840*/  IMAD.MOV.U32 R244, RZ, RZ, R234 ;  /* 0x000000fffff47224 */ /* 0x000fe200078e00ea */
[C---:B------:R-:W-:Y:S01]  /*1850*/  @!P0 ISETP.LT.OR P4, PT, R8.reuse, 0x41, P4 ;  /* 0x000000410800880c */ /* 0x040fe20002781670 */
[----:B------:R-:W-:Y:S01]  /*1860*/  IMAD.WIDE.U32 R22, R23, c[0x0][0x208], R20 ;  /* 0x0000820017167a25 */ /* 0x000fe200078e0014 */
[----:B------:R-:W-:Y:S01]  /*1870*/  @!P0 ISETP.LT.OR P2, PT, R8, 0x41, P2 ;  /* 0x000000410800880c */ /* 0x000fe20001741670 */
[----:B------:R-:W-:Y:S01]  /*1880*/  USHF.L.U32 UR11, UR4, 0x5, URZ ;  /* 0x00000005040b7899 */ /* 0x000fe2000800063f */
[----:B------:R-:W-:Y:S01]  /*1890*/  ISETP.GE.AND P0, PT, R6, c[0x0][0x16c], PT ;  /* 0x00005b0006007a0c */ /* 0x000fe20003f06270 */
[----:B------:R2:W-:Y:S01]  /*18a0*/  LDGSTS.E.BYPASS.LTC128B.128 [R221+0x3880], [R30.64+0x80], !P5 ;  /* 0x038800801edd7fae */ /* 0x0005e2000e901d48 */
[----:B------:R-:W-:Y:S01]  /*18b0*/  LOP3.LUT R2, R2, 0x2, R13, 0xe2, !PT ;  /* 0x0000000202027812 */ /* 0x000fe200078ee20d */
[----:B------:R-:W-:Y:S01]  /*18c0*/  IMAD.U32 R13, RZ, RZ, UR10 ;  /* 0x0000000aff0d7e24 */ /* 0x000fe2000f8e00ff */
[----:B------:R-:W-:Y:S01]  /*18d0*/  SEL R17, RZ, 0x4, P0 ;  /* 0x00000004ff117807 */ /* 0x000fe20000000000 */
[----:B------:R-:W-:Y:S01]  /*18e0*/  IMAD.IADD R19, R23, 0x1, R18 ;  /* 0x0000000117137824 */ /* 0x000fe200078e0212 */
[----:B------:R-:W-:Y:S01]  /*18f0*/  SHF.R.S32.HI R8, RZ, 0x1f, R251 ;  /* 0x0000001fff087819 */ /* 0x000fe200000114fb */
[----:B------:R2:W-:Y:S01]  /*1900*/  LDGSTS.E.BYPASS.LTC128B.128 [R221+0x6080], [R30.64+0x100], !P1 ;  /* 0x060801001edd7fae */ /* 0x0005e2000c901d48 */
[----:B------:R-:W-:Y:S01]  /*1910*/  @!P3 LEA R28, P0, R16, R30, 0x1 ;  /* 0x0000001e101cb211 */ /* 0x000fe200078008ff */
[----:B------:R-:W-:Y:S01]  /*1920*/  IMAD.MOV.U32 R18, RZ, RZ, R22 ;  /* 0x000000ffff127224 */ /* 0x000fe200078e0016 */
[----:B------:R-:W-:Y:S01]  /*1930*/  P2R R10, PR, RZ, 0x10 ;  /* 0x00000010ff0a7803 */ /* 0x000fe20000000000 */
[----:B------:R-:W-:Y:S01]  /*1940*/  IMAD R15, R8, UR13, R15 ;  /* 0x0000000d080f7c24 */ /* 0x000fe2000f8e020f */
[----:B------:R-:W-:Y:S01]  /*1950*/  LOP3.LUT R2, R2, R17, RZ, 0xfc, !PT ;  /* 0x0000001102027212 */ /* 0x000fe200078efcff */
[----:B------:R-:W-:Y:S01]  /*1960*/  USHF.L.U64.HI UR10, UR4, UR6, UR5 ;  /* 0x00000006040a7299 */ /* 0x000fe20008010205 */
[----:B------:R-:W-:Y:S01]  /*1970*/  @!P3 LEA.HI.X R29, R16, R31, R13, 0x1, P0 ;  /* 0x0000001f101db211 */ /* 0x000fe200000f0c0d */
[----:B------:R-:W-:Y:S01]  /*1980*/  IMAD.WIDE.U32 R16, R251, UR13, R244 ;  /* 0x0000000dfb107c25 */ /* 0x000fe2000f8e00f4 */
[----:B------:R-:W-:Y:S01]  /*1990*/  ISETP.NE.AND P1, PT, R10, RZ, PT ;  /* 0x000000ff0a00720c */ /* 0x000fe20003f25270 */
[----:B------:R-:W-:Y:S01]  /*19a0*/  ULDC.64 UR4, c[0x0][0x208] ;  /* 0x0000820000047ab9 */ /* 0x000fe20000000a00 */
[C---:B------:R-:W-:Y:S01]  /*19b0*/  LOP3.LUT P5, RZ, R2.reuse, 0x1, RZ, 0xc0, !PT ;  /* 0x0000000102ff7812 */ /* 0x040fe200078ac0ff */
[----:B------:R-:W-:Y:S01]  /*19c0*/  IMAD.IADD R10, R17, 0x1, R15 ;  /* 0x00000001110a7824 */ /* 0x000fe200078e020f */
[----:B------:R4:W-:Y:S01]  /*19d0*/  @!P3 LDGSTS.E.BYPASS.LTC128B.128 [R221+0x2080], [R28.64], !P6 ;  /* 0x020800001cddbfae */ /* 0x0009e2000f101d48 */
[----:B------:R-:W-:Y:S01]  /*19e0*/  IMAD.SHL.U32 R15, R251, 0x40, RZ ;  /* 0x00000040fb0f7824 */ /* 0x000fe200078e00ff */
[C---:B------:R-:W-:Y:S01]  /*19f0*/  LOP3.LUT P4, RZ, R2.reuse, 0x2, RZ, 0xc0, !PT ;  /* 0x0000000202ff7812 */ /* 0x040fe2000788c0ff */
[----:B------:R-:W-:Y:S01]  /*1a00*/  IMAD R13, R11, c[0x0][0x210], RZ ;  /* 0x000084000b0d7a24 */ /* 0x000fe200078e02ff */
[----:B------:R-:W-:Y:S01]  /*1a10*/  LOP3.LUT P6, RZ, R2, 0x4, RZ, 0xc0, !PT ;  /* 0x0000000402ff7812 */ /* 0x000fe200078cc0ff */
[----:B-1----:R-:W-:Y:S01]  /*1a20*/  IMAD.U32 R32, RZ, RZ, UR11 ;  /* 0x0000000bff207e24 */ /* 0x002fe2000f8e00ff */
[----:B------:R-:W-:Y:S01]  /*1a30*/  IADD3 R2, -R227, R228, -R15 ;  /* 0x000000e4e3027210 */ /* 0x000fe20007ffe90f */
[----:B------:R-:W-:Y:S01]  /*1a40*/  IMAD R232, R0, c[0x0][0x214], R13 ;  /* 0x0000850000e87a24 */ /* 0x000fe200078e020d */
[----:B------:R-:W-:Y:S01]  /*1a50*/  LEA R22, P0, R16, c[0x0][0x160], 0x1 ;  /* 0x0000580010167a11 */ /* 0x000fe200078008ff */
[----:B------:R4:W-:Y:S01]  /*1a60*/  @!P3 LDGSTS.E.BYPASS.LTC128B.128 [R221+0x4880], [R28.64+0x80], !P1 ;  /* 0x048800801cddbfae */ /* 0x0009e2000c901d48 */
[----:B------:R-:W-:Y:S01]  /*1a70*/  IMAD.U32 R13, RZ, RZ, UR11 ;  /* 0x0000000bff0d7e24 */ /* 0x000fe2000f8e00ff */
[C---:B------:R-:W-:Y:S01]  /*1a80*/  ISETP.LT.OR P1, PT, R2.reuse, 0x1, !P6 ;  /* 0x000000010200780c */ /* 0x040fe20007721670 */
[----:B------:R-:W-:Y:S01]  /*1a90*/  IMAD R17, R11, c[0x0][0x270], RZ ;  /* 0x00009c000b117a24 */ /* 0x000fe200078e02ff */
[----:B------:R4:W-:Y:S01]  /*1aa0*/  @!P3 LDGSTS.E.BYPASS.LTC128B.128 [R221+0x7080], [R28.64+0x100], !P2 ;  /* 0x070801001cddbfae */ /* 0x0009e2000d101d48 */
[----:B------:R-:W-:Y:S01]  /*1ab0*/  ISETP.LT.OR P3, PT, R2, 0x1, !P5 ;  /* 0x000000010200780c */ /* 0x000fe20006f61670 */
[----:B------:R-:W-:Y:S01]  /*1ac0*/  IMAD.WIDE.U32 R18, R0, c[0x0][0x210], R18 ;  /* 0x0000840000127a25 */ /* 0x000fe200078e0012 */
[----:B------:R-:W-:Y:S01]  /*1ad0*/  LEA.HI.X R23, R16, c[0x0][0x164], R10, 0x1, P0 ;  /* 0x0000590010177a11 */ /* 0x000fe200000f0c0a */
[----:B------:R-:W0:Y:S01]  /*1ae0*/  LDGDEPBAR ;  /* 0x00000000000079af */ /* 0x000e220000000000 */
[----:B------:R-:W-:Y:S01]  /*1af0*/  LEA R32, P0, R32, R22, 0x1 ;  /* 0x0000001620207211 */ /* 0x000fe200078008ff */
[----:B------:R-:W-:Y:S01]  /*1b00*/  IMAD.U32 R10, RZ, RZ, UR10 ;  /* 0x0000000aff0a7e24 */ /* 0x000fe2000f8e00ff */
[----:B------:R-:W-:Y:S01]  /*1b10*/  ISETP.LT.OR P2, PT, R2, 0x1, !P4 ;  /* 0x000000010200780c */ /* 0x000fe20006741670 */
[----:B------:R-:W-:Y:S01]  /*1b20*/  IMAD R240, R0, c[0x0][0x274], R17 ;  /* 0x00009d0000f07a24 */ /* 0x000fe200078e0211 */
[----:B------:R-:W-:Y:S01]  /*1b30*/  USHF.L.U64.HI UR7, UR4, UR7, UR5 ;  /* 0x0000000704077299 */ /* 0x000fe20008010205 */
[----:B------:R-:W-:Y:S01]  /*1b40*/  IMAD.IADD R233, R19, 0x1, R232 ;  /* 0x0000000113e97824 */ /* 0x000fe200078e02e8 */
[----:B------:R-:W-:Y:S01]  /*1b50*/  LEA.HI.X R33, R13, R23, R10, 0x1, P0 ;  /* 0x000000170d217211 */ /* 0x000fe200000f0c0a */
[----:B------:R-:W-:Y:S01]  /*1b60*/  IMAD R19, R7, c[0x0][0x278], RZ ;  /* 0x00009e0007137a24 */ /* 0x000fe200078e02ff */
[----:B------:R-:W-:Y:S01]  /*1b70*/  ISETP.LT.OR P0, PT, R2, 0x21, !P5 ;  /* 0x000000210200780c */ /* 0x000fe20006f01670 */
[----:B------:R1:W-:Y:S01]  /*1b80*/  LDGSTS.E.BYPASS.LTC128B.128 [R221+0xf080], [R22.64], !P3 ;  /* 0x0f08000016dd7fae */ /* 0x0003e2000d901d48 */
[----:B------:R-:W-:Y:S01]  /*1b90*/  ISETP.GT.AND P3, PT, R219, 0xf, PT ;  /* 0x0000000fdb00780c */ /* 0x000fe20003f64270 */
[----:B------:R-:W-:Y:S01]  /*1ba0*/  IMAD R19, R230, c[0x0][0x27c], R19 ;  /* 0x00009f00e6137a24 */ /* 0x000fe200078e0213 */
[----:B------:R-:W-:Y:S01]  /*1bb0*/  SHF.R.S32.HI R13, RZ, 0x1f, R15 ;  /* 0x0000001fff0d7819 */ /* 0x000fe2000001140f */
[----:B------:R-:W-:Y:S01]  /*1bc0*/  IMAD.MOV.U32 R232, RZ, RZ, R18 ;  /* 0x000000ffffe87224 */ /* 0x000fe200078e0012 */
[----:B------:R-:W-:Y:S01]  /*1bd0*/  USHF.L.U32 UR12, UR4, 0x6, URZ ;  /* 0x00000006040c7899 */ /* 0x000fe2000800063f */
[----:B------:R1:W-:Y:S01]  /*1be0*/  LDGSTS.E.BYPASS.LTC128B.128 [R221+0x11080], [R22.64+0x80], !P2 ;  /* 0x1108008016dd7fae */ /* 0x0003e2000d101d48 */
[----:B------:R-:W-:Y:S01]  /*1bf0*/  IMAD R243, R7, c[0x0][0x218], RZ ;  /* 0x0000860007f37a24 */ /* 0x000fe200078e02ff */
[----:B------:R-:W-:Y:S01]  /*1c00*/  ISETP.LT.OR P2, PT, R2, 0x21, !P6 ;  /* 0x000000210200780c */ /* 0x000fe20007741670 */
[----:B------:R-:W-:Y:S01]  /*1c10*/  IMAD.WIDE.U32 R232, R230, c[0x0][0x218], R232 ;  /* 0x00008600e6e87a25 */ /* 0x000fe200078e00e8 */
[----:B------:R1:W-:Y:S01]  /*1c20*/  LDGSTS.E.BYPASS.LTC128B.128 [R221+0x13080], [R22.64+0x100], !P1 ;  /* 0x1308010016dd7fae */ /* 0x0003e2000c901d48 */
[----:B------:R-:W-:Y:S01]  /*1c30*/  ISETP.LT.OR P1, PT, R2, 0x21, !P4 ;  /* 0x000000210200780c */ /* 0x000fe20006721670 */
[----:B------:R-:W-:Y:S01]  /*1c40*/  USHF.L.U64.HI UR5, UR4, UR6, UR5 ;  /* 0x0000000604057299 */ /* 0x000fe20008010205 */
[----:B----4-:R-:W-:Y:S01]  /*1c50*/  IMAD.WIDE.U32 R28, R0, c[0x0][0x270], R26 ;  /* 0x00009c00001c7a25 */ /* 0x010fe200078e001a */
[----:B------:R4:W-:Y:S01]  /*1c60*/  LDGSTS.E.BYPASS.LTC128B.128 [R221+0x10080], [R32.64], !P0 ;  /* 0x1008000020dd7fae */ /* 0x0009e2000c101d48 */
[----:B------:R-:W-:Y:S01]  /*1c70*/  @P3 LOP3.LUT R4, R4, 0x2, RZ, 0xfc, !PT ;  /* 0x0000000204043812 */ /* 0x000fe200078efcff */
[----:B------:R-:W-:Y:S01]  /*1c80*/  ULDC UR6, c[0x0][0x2a0] ;  /* 0x0000a80000067ab9 */ /* 0x000fe20000000800 */
[----:B------:R-:W-:Y:S01]  /*1c90*/  IMAD.IADD R241, R29, 0x1, R240 ;  /* 0x000000011df17824 */ /* 0x000fe200078e02f0 */
[----:B------:R-:W-:Y:S01]  /*1ca0*/  IADD3 R2, -R15, R228, -R227 ;  /* 0x000000e40f027210 */ /* 0x000fe20007ffe9e3 */
[----:B------:R-:W-:Y:S01]  /*1cb0*/  IMAD.MOV.U32 R240, RZ, RZ, R28 ;  /* 0x000000fffff07224 */ /* 0x000fe200078e001c */
[----:B------:R-:W-:Y:S01]  /*1cc0*/  LEA.HI R16, R14, R219, RZ, 0x2 ;  /* 0x000000db0e107211 */ /* 0x000fe200078f10ff */
[C---:B------:R-:W-:Y:S01]  /*1cd0*/  IMAD R243, R230.reuse, c[0x0][0x21c], R243 ;  /* 0x00008700e6f37a24 */ /* 0x040fe200078e02f3 */
[----:B------:R-:W-:Y:S01]  /*1ce0*/  ULOP3.LUT UR6, URZ, UR6, URZ, 0x33, !UPT ;  /* 0x000000063f067292 */ /* 0x000fe2000f8e333f */
[----:B------:R-:W-:Y:S01]  /*1cf0*/  IMAD.WIDE.U32 R240, R230, c[0x0][0x278], R240 ;  /* 0x00009e00e6f07a25 */ /* 0x000fe200078e00f0 */
[----:B------:R4:W-:Y:S01]  /*1d00*/  LDGSTS.E.BYPASS.LTC128B.128 [R221+0x12080], [R32.64+0x80], !P1 ;  /* 0x1208008020dd7fae */ /* 0x0009e2000c901d48 */
[----:B------:R-:W-:Y:S01]  /*1d10*/  SHF.R.S32.HI R21, RZ, 0x2, R16 ;  /* 0x00000002ff157819 */ /* 0x000fe20000011410 */
[----:B------:R-:W-:Y:S01]  /*1d20*/  CS2R R74, SRZ ;  /* 0x00000000004a7805 */ /* 0x000fe2000001ff00 */
[----:B------:R-:W-:Y:S01]  /*1d30*/  IMAD.IADD R218, R241, 0x1, R19 ;  /* 0x00000001f1da7824 */ /* 0x000fe200078e0213 */
[----:B------:R-:W-:Y:S01]  /*1d40*/  @!P3 IADD3 R19, P0, R15, R240, RZ ;  /* 0x000000f00f13b210 */ /* 0x000fe20007f1e0ff */
[----:B------:R-:W-:Y:S01]  /*1d50*/  IMAD R17, R251, UR7, RZ ;  /* 0x00000007fb117c24 */ /* 0x000fe2000f8e02ff */
[----:B------:R4:W-:Y:S01]  /*1d60*/  LDGSTS.E.BYPASS.LTC128B.128 [R221+0x14080], [R32.64+0x100], !P2 ;  /* 0x1408010020dd7fae */ /* 0x0009e2000d101d48 */
[----:B------:R-:W-:Y:S01]  /*1d70*/  IMAD.IADD R243, R233, 0x1, R243 ;  /* 0x00000001e9f37824 */ /* 0x000fe200078e02f3 */
[----:B------:R-:W-:Y:S01]  /*1d80*/  USHF.L.U32 UR7, UR4, 0x5, URZ ;  /* 0x0000000504077899 */ /* 0x000fe2000800063f */
[----:B------:R-:W-:Y:S01]  /*1d90*/  @!P3 IMAD.X R10, R13, 0x1, R218, P0 ;  /* 0x000000010d0ab824 */ /* 0x000fe200000e06da */
[C---:B--2---:R-:W-:Y:S01]  /*1da0*/  @!P3 LEA R30, P0, R19.reuse, c[0x0][0x258], 0x2 ;  /* 0x00009600131eba11 */ /* 0x044fe200078010ff */
[----:B------:R-:W-:Y:S01]  /*1db0*/  IMAD.MOV.U32 R242, RZ, RZ, R232 ;  /* 0x000000fffff27224 */ /* 0x000fe200078e00e8 */
[----:B------:R-:W-:Y:S01]  /*1dc0*/  ISETP.GE.AND P2, PT, R6, c[0x0][0x1fc], PT ;  /* 0x00007f0006007a0c */ /* 0x000fe20003f46270 */
[----:B------:R-:W-:Y:S01]  /*1dd0*/  IMAD R8, R8, UR12, R17 ;  /* 0x0000000c08087c24 */ /* 0x000fe2000f8e0211 */
[----:B------:R-:W-:Y:S01]  /*1de0*/  @!P3 LEA.HI.X R31, R19, c[0x0][0x25c], R10, 0x2, P0 ;  /* 0x00009700131fba11 */ /* 0x000fe200000f140a */
[----:B-1----:R-:W-:Y:S01]  /*1df0*/  IMAD.WIDE.U32 R22, R251, UR12, R242 ;  /* 0x0000000cfb167c25 */ /* 0x002fe2000f8e00f2 */
[----:B------:R-:W-:Y:S01]  /*1e00*/  P2R R17, PR, RZ, 0x20 ;  /* 0x00000020ff117803 */ /* 0x000fe20000000000 */
[----:B------:R-:W-:Y:S01]  /*1e10*/  CS2R R72, SRZ ;  /* 0x0000000000487805 */ /* 0x000fe2000001ff00 */
[----:B------:R-:W-:Y:S01]  /*1e20*/  ISETP.GE.AND P5, PT, R20, c[0x0][0x1fc], PT ;  /* 0x00007f0014007a0c */ /* 0x000fe20003fa6270 */
[----:B------:R-:W-:Y:S01]  /*1e30*/  @!P3 IMAD.SHL.U32 R10, R219, 0x10, RZ ;  /* 0x00000010db0ab824 */ /* 0x000fe200078e00ff */
[----:B------:R-:W-:Y:S01]  /*1e40*/  LEA R28, P0, R22, c[0x0][0x1f0], 0x1 ;  /* 0x00007c00161c7a11 */ /* 0x000fe200078008ff */
[----:B------:R-:W-:Y:S01]  /*1e50*/  IMAD.IADD R8, R23, 0x1, R8 ;  /* 0x0000000117087824 */ /* 0x000fe200078e0208 */
[----:B------:R-:W-:Y:S01]  /*1e60*/  ISETP.LT.OR P1, PT, R2, 0x1, P5 ;  /* 0x000000010200780c */ /* 0x000fe20002f21670 */
[----:B------:R-:W-:Y:S01]  /*1e70*/  IMAD.U32 R19, RZ, RZ, UR7 ;  /* 0x00000007ff137e24 */ /* 0x000fe2000f8e00ff */
[----:B------:R1:W-:Y:S01]  /*1e80*/  @!P3 LDGSTS.E.BYPASS.LTC128B.128 [R10+0x21080], [R30.64] ;  /* 0x210800001e0abfae */ /* 0x0003e2000b901d48 */
[----:B------:R-:W-:Y:S01]  /*1e90*/  ISETP.GE.AND P3, PT, R9, c[0x0][0x1fc], PT ;  /* 0x00007f0009007a0c */ /* 0x000fe20003f66270 */
[----:B------:R-:W-:Y:S01]  /*1ea0*/  IMAD.WIDE.U32 R26, R0, c[0x0][0x288], R26 ;  /* 0x0000a200001a7a25 */ /* 0x000fe200078e001a */
[----:B------:R-:W-:Y:S01]  /*1eb0*/  LEA.HI.X R29, R22, c[0x0][0x1f4], R8, 0x1, P0 ;  /* 0x00007d00161d7a11 */ /* 0x000fe200000f0c08 */
[----:B------:R-:W0:Y:S01]  /*1ec0*/  LDGDEPBAR ;  /* 0x00000000000079af */ /* 0x000e220000000000 */
[----:B------:R-:W-:Y:S01]  /*1ed0*/  ISETP.LT.OR P0, PT, R2, 0x1, P3 ;  /* 0x000000010200780c */ /* 0x000fe20001f01670 */
[----:B------:R-:W-:Y:S01]  /*1ee0*/  IMAD.U32 R22, RZ, RZ, UR7 ;  /* 0x00000007ff167e24 */ /* 0x000fe2000f8e00ff */
[----:B------:R-:W-:Y:S01]  /*1ef0*/  LOP3.LUT R4, R4, 0xfffffffe, RZ, 0xc0, !PT ;  /* 0xfffffffe04047812 */ /* 0x000fe200078ec0ff */
[----:B------:R-:W-:Y:S01]  /*1f00*/  IMAD.U32 R8, RZ, RZ, UR5 ;  /* 0x00000005ff087e24 */ /* 0x000fe2000f8e00ff */
[----:B------:R-:W-:Y:S01]  /*1f10*/  CS2R R70, SRZ ;  /* 0x0000000000467805 */ /* 0x000fe2000001ff00 */
[----:B------:R-:W-:Y:S01]  /*1f20*/  IMAD R237, R7, c[0x0][0x240], RZ ;  /* 0x0000900007ed7a24 */ /* 0x000fe200078e02ff */
[----:B------:R2:W-:Y:S01]  /*1f30*/  LDGSTS.E.BYPASS.LTC128B.128 [R221+0x1b080], [R28.64], !P1 ;  /* 0x1b0800001cdd7fae */ /* 0x0005e2000c901d48 */
[----:B------:R-:W-:Y:S01]  /*1f40*/  ISETP.LT.OR P1, PT, R2, 0x21, P3 ;  /* 0x000000210200780c */ /* 0x000fe20001f21670 */
[----:B------:R-:W-:Y:S01]  /*1f50*/  CS2R R68, SRZ ;  /* 0x0000000000447805 */ /* 0x000fe2000001ff00 */
[----:B------:R-:W-:Y:S01]  /*1f60*/  ISETP.GE.AND P3, PT, R219, 0x10, PT ;  /* 0x00000010db00780c */ /* 0x000fe20003f66270 */
[----:B------:R-:W-:Y:S01]  /*1f70*/  IMAD R237, R230, c[0x0][0x244], R237 ;  /* 0x00009100e6ed7a24 */ /* 0x000fe200078e02ed */
[----:B------:R-:W-:Y:S01]  /*1f80*/  CS2R R66, SRZ ;  /* 0x0000000000427805 */ /* 0x000fe2000001ff00 */
[----:B------:R-:W-:Y:S01]  /*1f90*/  CS2R R64, SRZ ;  /* 0x0000000000407805 */ /* 0x000fe2000001ff00 */
[----:B------:R2:W-:Y:S01]  /*1fa0*/  LDGSTS.E.BYPASS.LTC128B.128 [R221+0x1d080], [R28.64+0x80], !P0 ;  /* 0x1d0800801cdd7fae */ /* 0x0005e2000c101d48 */
[----:B------:R-:W-:Y:S01]  /*1fb0*/  LEA R22, P0, R22, R28, 0x1 ;  /* 0x0000001c16167211 */ /* 0x000fe200078008ff */
[----:B------:R-:W-:Y:S01]  /*1fc0*/  CS2R R62, SRZ ;  /* 0x00000000003e7805 */ /* 0x000fe2000001ff00 */
[----:B------:R-:W-:Y:S01]  /*1fd0*/  CS2R R60, SRZ ;  /* 0x00000000003c7805 */ /* 0x000fe2000001ff00 */
[----:B------:R-:W-:Y:S01]  /*1fe0*/  CS2R R58, SRZ ;  /* 0x00000000003a7805 */ /* 0x000fe2000001ff00 */
[----:B------:R-:W-:Y:S01]  /*1ff0*/  LEA.HI.X R23, R19, R29, R8, 0x1, P0 ;  /* 0x0000001d13177211 */ /* 0x000fe200000f0c08 */
[C---:B------:R-:W-:Y:S01]  /*2000*/  IMAD R19, R11.reuse, c[0x0][0x288], RZ ;  /* 0x0000a2000b137a24 */ /* 0x040fe200078e02ff */
[----:B------:R-:W-:Y:S01]  /*2010*/  ISETP.LT.OR P0, PT, R2, 0x1, P2 ;  /* 0x000000010200780c */ /* 0x000fe20001701670 */
[----:B------:R-:W-:Y:S01]  /*2020*/  IMAD R11, R11, c[0x0][0x238], RZ ;  /* 0x00008e000b0b7a24 */ /* 0x000fe200078e02ff */
[----:B-1----:R-:W-:Y:S01]  /*2030*/  LEA.HI R10, R14, R219, RZ, 0x4 ;  /* 0x000000db0e0a7211 */ /* 0x002fe200078f20ff */
[C---:B------:R-:W-:Y:S01]  /*2040*/  IMAD R238, R0.reuse, c[0x0][0x28c], R19 ;  /* 0x0000a30000ee7a24 */ /* 0x040fe200078e0213 */
[----:B------:R-:W-:Y:S01]  /*2050*/  CS2R R56, SRZ ;  /* 0x0000000000387805 */ /* 0x000fe2000001ff00 */
[----:B------:R-:W-:Y:S01]  /*2060*/  IMAD R18, R0, c[0x0][0x23c], R11 ;  /* 0x00008f0000127a24 */ /* 0x000fe200078e020b */
[----:B------:R-:W-:Y:S01]  /*2070*/  SHF.R.S32.HI R11, RZ, 0x4, R10 ;  /* 0x00000004ff0b7819 */ /* 0x000fe2000001140a */
[----:B------:R-:W-:Y:S01]  /*2080*/  IMAD.IADD R239, R27, 0x1, R238 ;  /* 0x000000011bef7824 */ /* 0x000fe200078e02ee */
[----:B------:R-:W-:Y:S01]  /*2090*/  SHF.R.S32.HI R0, RZ, 0x1f, R16 ;  /* 0x0000001fff007819 */ /* 0x000fe20000011410 */
[----:B------:R-:W-:Y:S01]  /*20a0*/  IMAD.MOV.U32 R238, RZ, RZ, R26 ;  /* 0x000000ffffee7224 */ /* 0x000fe200078e001a */
[----:B------:R-:W-:Y:S01]  /*20b0*/  LEA.HI R8, R10, R11, RZ, 0x1 ;  /* 0x0000000b0a087211 */ /* 0x000fe200078f08ff */
[----:B------:R-:W-:Y:S01]  /*20c0*/  IMAD.IADD R19, R25, 0x1, R18 ;  /* 0x0000000119137824 */ /* 0x000fe200078e0212 */
[----:B------:R-:W-:Y:S01]  /*20d0*/  LEA.HI R0, R0, R21, RZ, 0x3 ;  /* 0x0000001500007211 */ /* 0x000fe200078f18ff */
[----:B------:R2:W-:Y:S01]  /*20e0*/  LDGSTS.E.BYPASS.LTC128B.128 [R221+0x1f080], [R28.64+0x100], !P0 ;  /* 0x1f0801001cdd7fae */ /* 0x0005e2000c101d48 */
[----:B------:R-:W-:Y:S01]  /*20f0*/  ISETP.LT.OR P0, PT, R2, 0x21, P5 ;  /* 0x000000210200780c */ /* 0x000fe20002f01670 */
[----:B------:R-:W-:Y:S01]  /*2100*/  IMAD.WIDE.U32 R238, R230, c[0x0][0x290], R238 ;  /* 0x0000a400e6ee7a25 */ /* 0x000fe200078e00ee */
[----:B------:R-:W-:Y:S01]  /*2110*/  ISETP.GE.AND P5, PT, R20, c[0x0][0x1fc], PT ;  /* 0x00007f0014007a0c */ /* 0x000fe20003fa6270 */
[----:B------:R-:W-:Y:S01]  /*2120*/  CS2R R54, SRZ ;  /* 0x0000000000367805 */ /* 0x000fe2000001ff00 */
[----:B------:R-:W-:Y:S01]  /*2130*/  LEA.HI R20, R14, R219, RZ, 0x5 ;  /* 0x000000db0e147211 */ /* 0x000fe200078f28ff */
[----:B------:R-:W-:Y:S01]  /*2140*/  IMAD.MOV.U32 R18, RZ, RZ, R24 ;  /* 0x000000ffff127224 */ /* 0x000fe200078e0018 */
[----:B------:R-:W-:Y:S01]  /*2150*/  LOP3.LUT R0, R0, 0xfffffff8, RZ, 0xc0, !PT ;  /* 0xfffffff800007812 */ /* 0x000fe200078ec0ff */
[----:B------:R-:W-:Y:S01]  /*2160*/  CS2R R52, SRZ ;  /* 0x0000000000347805 */ /* 0x000fe2000001ff00 */
[----:B------:R-:W-:Y:S01]  /*2170*/  LOP3.LUT R14, R16, 0x3ffffffc, RZ, 0xc0, !PT ;  /* 0x3ffffffc100e7812 */ /* 0x000fe200078ec0ff */
[----:B------:R-:W-:Y:S01]  /*2180*/  CS2R R50, SRZ ;  /* 0x0000000000327805 */ /* 0x000fe2000001ff00 */
[----:B------:R-:W-:Y:S01]  /*2190*/  LOP3.LUT R10, R10, 0xfffffff0, RZ, 0xc0, !PT ;  /* 0xfffffff00a0a7812 */ /* 0x000fe200078ec0ff */
[----:B------:R-:W-:Y:S01]  /*21a0*/  IMAD.IADD R0, R21, 0x1, -R0 ;  /* 0x0000000115007824 */ /* 0x000fe200078e0a00 */
[----:B------:R-:W-:Y:S01]  /*21b0*/  CS2R R48, SRZ ;  /* 0x0000000000307805 */ /* 0x000fe2000001ff00 */
[----:B------:R1:W-:Y:S01]  /*21c0*/  LDGSTS.E.BYPASS.LTC128B.128 [R221+0x1c080], [R22.64], !P0 ;  /* 0x1c08000016dd7fae */ /* 0x0003e2000c101d48 */
[----:B------:R-:W-:Y:S01]  /*21d0*/  ISETP.LT.OR P0, PT, R2, 0x21, P2 ;  /* 0x000000210200780c */ /* 0x000fe20001701670 */
[----:B------:R-:W-:Y:S01]  /*21e0*/  IMAD R21, R7, c[0x0][0x290], RZ ;  /* 0x0000a40007157a24 */ /* 0x000fe200078e02ff */
[----:B------:R-:W-:Y:S01]  /*21f0*/  LOP3.LUT R2, R8, 0xfffffffe, RZ, 0xc0, !PT ;  /* 0xfffffffe08027812 */ /* 0x000fe200078ec0ff */
[----:B------:R1:W-:Y:S01]  /*2200*/  LDGSTS.E.BYPASS.LTC128B.128 [R221+0x1e080], [R22.64+0x80], !P1 ;  /* 0x1e08008016dd7fae */ /* 0x0003e2000c901d48 */
[----:B------:R-:W-:Y:S01]  /*2210*/  SHF.R.S32.HI R8, RZ, 0x5, R20 ;  /* 0x00000005ff087819 */ /* 0x000fe20000011414 */
[----:B------:R-:W-:Y:S01]  /*2220*/  IMAD R21, R230, c[0x0][0x294], R21 ;  /* 0x0000a500e6157a24 */ /* 0x000fe200078e0215 */
[----:B------:R-:W-:Y:S01]  /*2230*/  ISETP.GE.AND P1, PT, R9, c[0x0][0x1fc], PT ;  /* 0x00007f0009007a0c */ /* 0x000fe20003f26270 */
[----:B------:R-:W-:Y:S01]  /*2240*/  IMAD.IADD R2, R11, 0x1, -R2 ;  /* 0x000000010b027824 */ /* 0x000fe200078e0a02 */
[----:B------:R-:W-:Y:S01]  /*2250*/  SHF.R.S32.HI R11, RZ, 0x1f, R20 ;  /* 0x0000001fff0b7819 */ /* 0x000fe20000011414 */
[----:B------:R-:W-:Y:S01]  /*2260*/  IMAD.IADD R216, R239, 0x1, R21 ;  /* 0x00000001efd87824 */ /* 0x000fe200078e0215 */
[----:B------:R-:W-:Y:S01]  /*2270*/  ISETP.GE.AND P2, PT, R6, c[0x0][0x1fc], PT ;  /* 0x00007f0006007a0c */ /* 0x000fe20003f46270 */
[----:B------:R-:W-:Y:S01]  /*2280*/  IMAD.IADD R14, R219, 0x1, -R14 ;  /* 0x00000001db0e7824 */ /* 0x000fe200078e0a0e */
[----:B------:R-:W-:Y:S01]  /*2290*/  LEA.HI R9, R11, R8, RZ, 0x2 ;  /* 0x000000080b097211 */ /* 0x000fe200078f10ff */
[----:B------:R1:W-:Y:S01]  /*22a0*/  LDGSTS.E.BYPASS.LTC128B.128 [R221+0x20080], [R22.64+0x100], !P0 ;  /* 0x2008010016dd7fae */ /* 0x0003e2000c101d48 */
[----:B------:R-:W-:Y:S01]  /*22b0*/  SEL R11, RZ, 0x1, P5 ;  /* 0x00000001ff0b7807 */ /* 0x000fe20002800000 */
[----:B------:R-:W-:Y:S01]  /*22c0*/  IMAD.SHL.U32 R217, R2, 0x8, RZ ;  /* 0x0000000802d97824 */ /* 0x000fe200078e00ff */
[----:B------:R-:W-:Y:S01]  /*22d0*/  LOP3.LUT R9, R9, 0xfffffffc, RZ, 0xc0, !PT ;  /* 0xfffffffc09097812 */ /* 0x000fe200078ec0ff */
[----:B------:R-:W-:Y:S01]  /*22e0*/  IMAD.WIDE.U32 R230, R230, c[0x0][0x240], R18 ;  /* 0x00009000e6e67a25 */ /* 0x000fe200078e0012 */
[----:B------:R-:W-:Y:S01]  /*22f0*/  ISETP.NE.AND P5, PT, R17, RZ, PT ;  /* 0x000000ff1100720c */ /* 0x000fe20003fa5270 */
[----:B------:R-:W-:Y:S01]  /*2300*/  CS2R R46, SRZ ;  /* 0x00000000002e7805 */ /* 0x000fe2000001ff00 */
[----:B------:R-:W-:Y:S01]  /*2310*/  IADD3 R15, P0, R15, R238, RZ ;  /* 0x000000ee0f0f7210 */ /* 0x000fe20007f1e0ff */
[----:B------:R-:W-:Y:S01]  /*2320*/  IMAD.IADD R9, R8, 0x1, -R9 ;  /* 0x0000000108097824 */ /* 0x000fe200078e0a09 */
[----:B------:R-:W-:Y:S01]  /*2330*/  LOP3.LUT R20, R20, 0xffffffe0, RZ, 0xc0, !PT ;  /* 0xffffffe014147812 */ /* 0x000fe200078ec0ff */
[----:B------:R-:W-:Y:S01]  /*2340*/  IMAD.SHL.U32 R17, R0, 0x10, RZ ;  /* 0x0000001000117824 */ /* 0x000fe200078e00ff */
[----:B------:R-:W-:Y:S01]  /*2350*/  LOP3.LUT R217, R217, 0x8, RZ, 0xc0, !PT ;  /* 0x00000008d9d97812 */ /* 0x000fe200078ec0ff */
[C---:B------:R-:W-:Y:S01]  /*2360*/  IMAD.SHL.U32 R21, R9.reuse, 0x100, RZ ;  /* 0x0000010009157824 */ /* 0x040fe200078e00ff */
[----:B------:R-:W-:Y:S01]  /*2370*/  LEA.HI R16, R9, R9, RZ, 0x1 ;  /* 0x0000000909107211 */ /* 0x000fe200078f08ff */
[----:B------:R-:W-:Y:S01]  /*2380*/  IMAD.X R24, R13, 0x1, R216, P0 ;  /* 0x000000010d187824 */ /* 0x000fe200000e06d8 */
[C---:B------:R-:W-:Y:S01]  /*2390*/  LEA R26, P0, R15.reuse, c[0x0][0x280], 0x2 ;  /* 0x0000a0000f1a7a11 */ /* 0x040fe200078010ff */
[----:B------:R-:W-:Y:S01]  /*23a0*/  IMAD.SHL.U32 R8, R8, 0x100, RZ ;  /* 0x0000010008087824 */ /* 0x000fe200078e00ff */
[----:B------:R-:W-:Y:S01]  /*23b0*/  SEL R223, RZ, 0x4, P2 ;  /* 0x00000004ffdf7807 */ /* 0x000fe20001000000 */
[----:B------:R-:W-:Y:S01]  /*23c0*/  IMAD.SHL.U32 R16, R16, 0x100, RZ ;  /* 0x0000010010107824 */ /* 0x000fe200078e00ff */
[----:B------:R-:W-:Y:S01]  /*23d0*/  LEA.HI.X R27, R15, c[0x0][0x284], R24, 0x2, P0 ;  /* 0x0000a1000f1b7a11 */ /* 0x000fe200000f1418 */
[C---:B------:R-:W-:Y:S01]  /*23e0*/  @!P3 IMAD.SHL.U32 R15, R219.reuse, 0x10, RZ ;  /* 0x00000010db0fb824 */ /* 0x040fe200078e00ff */
[----:B------:R-:W-:Y:S01]  /*23f0*/  LOP3.LUT P0, RZ, R0, 0x1, RZ, 0xc0, !PT ;  /* 0x0000000100ff7812 */ /* 0x000fe2000780c0ff */
[----:B------:R-:W-:Y:S01]  /*2400*/  CS2R R44, SRZ ;  /* 0x00000000002c7805 */ /* 0x000fe2000001ff00 */
[----:B------:R-:W-:Y:S01]  /*2410*/  LOP3.LUT R13, R16, 0x7ffffe00, RZ, 0xc0, !PT ;  /* 0x7ffffe00100d7812 */ /* 0x000fe200078ec0ff */
[----:B------:R-:W-:Y:S01]  /*2420*/  CS2R R42, SRZ ;  /* 0x00000000002a7805 */ /* 0x000fe2000001ff00 */
[----:B------:R5:W-:Y:S01]  /*2430*/  @!P3 LDGSTS.E.BYPASS.LTC128B.128 [R15+0x21280], [R26.64] ;  /* 0x212800001a0fbfae */ /* 0x000be2000b901d48 */
[----:B------:R-:W-:Y:S01]  /*2440*/  CS2R R40, SRZ ;  /* 0x0000000000287805 */ /* 0x000fe2000001ff00 */
[----:B-1----:R-:W-:Y:S01]  /*2450*/  LOP3.LUT R22, R210, 0x70, R17, 0xf8, !PT ;  /* 0x00000070d2167812 */ /* 0x002fe200078ef811 */
[----:B------:R-:W-:Y:S01]  /*2460*/  IMAD.IADD R17, R219, 0x1, -R10 ;  /* 0x00000001db117824 */ /* 0x000fe200078e0a0a */
[----:B------:R-:W0:Y:S01]  /*2470*/  LDGDEPBAR ;  /* 0x00000000000079af */ /* 0x000e220000000000 */
[----:B------:R-:W-:Y:S01]  /*2480*/  IMAD R13, R14, 0x2, R13 ;  /* 0x000000020e0d7824 */ /* 0x000fe200078e020d */
[----:B------:R-:W-:Y:S01]  /*2490*/  LOP3.LUT R21, R22, 0x100, R21, 0xf8, !PT ;  /* 0x0000010016157812 */ /* 0x000fe200078ef815 */
[----:B------:R-:W-:Y:S01]  /*24a0*/  IMAD.SHL.U32 R14, R17, 0x10, RZ ;  /* 0x00000010110e7824 */ /* 0x000fe200078e00ff */
[----:B------:R-:W-:Y:S01]  /*24b0*/  SHF.R.S32.HI R208, RZ, 0x1f, R17 ;  /* 0x0000001fffd07819 */ /* 0x000fe20000011411 */
[----:B------:R-:W0:Y:S01]  /*24c0*/  LDGDEPBAR ;  /* 0x00000000000079af */ /* 0x000e220000000000 */
[----:B------:R-:W-:Y:S01]  /*24d0*/  SHF.R.U32.HI R6, RZ, 0x3, R21 ;  /* 0x00000003ff067819 */ /* 0x000fe20000011615 */
[----:B------:R-:W-:Y:S01]  /*24e0*/  CS2R R38, SRZ ;  /* 0x0000000000267805 */ /* 0x000fe2000001ff00 */
[----:B------:R-:W-:Y:S01]  /*24f0*/  LOP3.LUT R209, R14, 0xf0, RZ, 0xc0, !PT ;  /* 0x000000f00ed17812 */ /* 0x000fe200078ec0ff */
[----:B------:R-:W-:Y:S01]  /*2500*/  IMAD.SHL.U32 R14, R2, 0x20, RZ ;  /* 0x00000020020e7824 */ /* 0x000fe200078e00ff */
[----:B------:R-:W-:Y:S01]  /*2510*/  LOP3.LUT R10, R21, 0x28, R6, 0x78, !PT ;  /* 0x00000028150a7812 */ /* 0x000fe200078e7806 */
[----:B------:R-:W-:Y:S01]  /*2520*/  IMAD.IADD R6, R219, 0x1, -R20 ;  /* 0x00000001db067824 */ /* 0x000fe200078e0a14 */
[----:B------:R-:W-:Y:S01]  /*2530*/  LEA.HI R208, R208, R17, RZ, 0x3 ;  /* 0x00000011d0d07211 */ /* 0x000fe200078f18ff */
[----:B------:R-:W-:Y:S01]  /*2540*/  CS2R R36, SRZ ;  /* 0x0000000000247805 */ /* 0x000fe2000001ff00 */
[----:B------:R-:W-:Y:S01]  /*2550*/  LOP3.LUT R210, R209, R210, RZ, 0xfc, !PT ;  /* 0x000000d2d1d27212 */ /* 0x000fe200078efcff */
[----:B------:R-:W-:Y:S01]  /*2560*/  IMAD.IADD R10, R13, 0x1, R10 ;  /* 0x000000010d0a7824 */ /* 0x000fe200078e020a */
[----:B------:R-:W-:Y:S01]  /*2570*/  SHF.R.S32.HI R225, RZ, 0x1f, R6 ;  /* 0x0000001fffe17819 */ /* 0x000fe20000011406 */
[----:B---3--:R-:W-:Y:S01]  /*2580*/  CS2R R34, SRZ ;  /* 0x0000000000227805 */ /* 0x008fe2000001ff00 */
[----:B------:R-:W-:Y:S01]  /*2590*/  LOP3.LUT R209, R209, 0x100, R8, 0xf8, !PT ;  /* 0x00000100d1d17812 */ /* 0x000fe200078ef808 */
[----:B------:R-:W-:Y:S01]  /*25a0*/  IMAD.SHL.U32 R224, R10, 0x2, RZ ;  /* 0x000000020ae07824 */ /* 0x000fe200078e00ff */
[----:B------:R-:W-:Y:S01]  /*25b0*/  LEA.HI R225, R225, R6, RZ, 0x2 ;  /* 0x00000006e1e17211 */ /* 0x000fe200078f10ff */
[----:B------:R-:W-:Y:S01]  /*25c0*/  IMAD.SHL.U32 R8, R9, 0x10, RZ ;  /* 0x0000001009087824 */ /* 0x000fe200078e00ff */
[----:B------:R-:W-:Y:S01]  /*25d0*/  SEL R10, RZ, 0xffffffff, P1 ;  /* 0xffffffffff0a7807 */ /* 0x000fe20000800000 */
[----:B----4-:R-:W-:Y:S01]  /*25e0*/  CS2R R32, SRZ ;  /* 0x0000000000207805 */ /* 0x010fe2000001ff00 */
[C---:B------:R-:W-:Y:S01]  /*25f0*/  IADD3 R0, R224.reuse, 0x21480, RZ ;  /* 0x00021480e0007810 */ /* 0x040fe20007ffe0ff */
[----:B------:R-:W-:Y:S01]  /*2600*/  CS2R R30, SRZ ;  /* 0x00000000001e7805 */ /* 0x000fe2000001ff00 */
[----:B------:R-:W-:Y:S01]  /*2610*/  IADD3 R220, R224, 0x215a0, RZ ;  /* 0x000215a0e0dc7810 */ /* 0x000fe20007ffe0ff */
[----:B------:R-:W-:Y:S01]  /*2620*/  IMAD.SHL.U32 R10, R10, 0x2, RZ ;  /* 0x000000020a0a7824 */ /* 0x000fe200078e00ff */
[----:B------:R-:W-:Y:S01]  /*2630*/  @P0 IADD3 R220, R0, 0xe0, RZ ;  /* 0x000000e000dc0810 */ /* 0x000fe20007ffe0ff */
[C---:B------:R-:W-:Y:S01]  /*2640*/  IMAD.SHL.U32 R0, R12.reuse, 0x40, RZ ;  /* 0x000000400c007824 */ /* 0x040fe200078e00ff */
[----:B------:R-:W-:Y:S01]  /*2650*/  LOP3.LUT R7, R225, 0x7ffffffc, RZ, 0xc0, !PT ;  /* 0x7ffffffce1077812 */ /* 0x000fe200078ec0ff */
[----:B--2---:R-:W-:Y:S01]  /*2660*/  CS2R R28, SRZ ;  /* 0x00000000001c7805 */ /* 0x004fe2000001ff00 */
[C---:B------:R-:W-:Y:S01]  /*2670*/  LOP3.LUT P0, RZ, R12.reuse, 0x2, RZ, 0xc0, !PT ;  /* 0x000000020cff7812 */ /* 0x040fe2000780c0ff */
[----:B------:R-:W-:Y:S01]  /*2680*/  IMAD.IADD R237, R231, 0x1, R237 ;  /* 0x00000001e7ed7824 */ /* 0x000fe200078e02ed */
[----:B------:R-:W-:Y:S01]  /*2690*/  LOP3.LUT P1, RZ, R12, 0x4, RZ, 0xc0, !PT ;  /* 0x000000040cff7812 */ /* 0x000fe2000782c0ff */
[----:B------:R-:W-:Y:S01]  /*26a0*/  IMAD.IADD R6, R6, 0x1, -R7 ;  /* 0x0000000106067824 */ /* 0x000fe200078e0a07 */
[C---:B------:R-:W-:Y:S01]  /*26b0*/  LOP3.LUT R12, R208.reuse, 0xfffffff8, RZ, 0xc0, !PT ;  /* 0xfffffff8d00c7812 */ /* 0x040fe200078ec0ff */
[----:B------:R-:W-:Y:S01]  /*26c0*/  IMAD.SHL.U32 R208, R208, 0x40, RZ ;  /* 0x00000040d0d07824 */ /* 0x000fe200078e00ff */
[----:B------:R-:W-:Y:S01]  /*26d0*/  LOP3.LUT R0, R0, 0x1c0, RZ, 0xc0, !PT ;  /* 0x000001c000007812 */ /* 0x000fe200078ec0ff */
[----:B------:R-:W-:Y:S01]  /*26e0*/  UMOV UR4, URZ ;  /* 0x0000003f00047c82 */ /* 0x000fe20008000000 */
[----:B-----5:R-:W-:Y:S01]  /*26f0*/  LEA.HI R15, R213, R213, RZ, 0x1 ;  /* 0x000000d5d50f7211 */ /* 0x020fe200078f08ff */
[----:B------:R-:W-:Y:S01]  /*2700*/  IMAD.IADD R7, R17, 0x1, -R12 ;  /* 0x0000000111077824 */ /* 0x000fe200078e0a0c */
[----:B------:R-:W-:Y:S01]  /*2710*/  LEA.HI.SX32 R225, R225, R8, 0x1e ;  /* 0x00000008e1e17211 */ /* 0x000fe200078ff2ff */
[----:B------:R-:W-:Y:S01]  /*2720*/  UMOV UR13, 0x1 ;  /* 0x00000001000d7882 */ /* 0x000fe20000000000 */
[----:B------:R-:W-:-:S02]  /*2730*/  LOP3.LUT R13, R0, 0x8, R215, 0xf8, !PT ;  /* 0x00000008000d7812 */ /* 0x000fc400078ef8d7 */
[----:B------:R-:W-:Y:S02]  /*2740*/  LOP3.LUT R14, R14, 0x20, RZ, 0xc0, !PT ;  /* 0x000000200e0e7812 */ /* 0x000fe400078ec0ff */
[----:B------:R-:W-:Y:S02]  /*2750*/  LOP3.LUT R8, R0, 0x30, R8, 0xf8, !PT ;  /* 0x0000003000087812 */ /* 0x000fe400078ef808 */
[----:B------:R-:W-:Y:S02]  /*2760*/  SEL R206, R214, 0xfffffff0, !P0 ;  /* 0xfffffff0d6ce7807 */ /* 0x000fe40004000000 */
[----:B------:R-:W-:Y:S02]  /*2770*/  SHF.R.U32.HI R0, RZ, 0x3, R0 ;  /* 0x00000003ff007819 */ /* 0x000fe40000011600 */
[----:B------:R-:W-:Y:S02]  /*2780*/  LOP3.LUT R12, R15, 0x1ffffffe, RZ, 0xc0, !PT ;  /* 0x1ffffffe0f0c7812 */ /* 0x000fe400078ec0ff */
[----:B------:R-:W-:-:S02]  /*2790*/  SEL R204, R212, 0xffffffe0, !P1 ;  /* 0xffffffe0d4cc7807 */ /* 0x000fc40004800000 */
[C---:B------:R-:W-:Y:S02]  /*27a0*/  LOP3.LUT P1, RZ, R7.reuse, 0x4, RZ, 0xc0, !PT ;  /* 0x0000000407ff7812 */ /* 0x040fe4000782c0ff */
[C---:B------:R-:W-:Y:S01]  /*27b0*/  LOP3.LUT P0, RZ, R7.reuse, 0x2, RZ, 0xc0, !PT ;  /* 0x0000000207ff7812 */ /* 0x040fe2000780c0ff */
[----:B------:R-:W-:Y:S01]  /*27c0*/  IMAD.SHL.U32 R7, R7, 0x40, RZ ;  /* 0x0000004007077824 */ /* 0x000fe200078e00ff */
[----:B------:R-:W-:Y:S02]  /*27d0*/  LOP3.LUT R3, R14, 0x18, R3, 0xf8, !PT ;  /* 0x000000180e037812 */ /* 0x000fe400078ef803 */
[-C--:B------:R-:W-:Y:S01]  /*27e0*/  LOP3.LUT R14, R13, R0.reuse, RZ, 0x3c, !PT ;  /* 0x000000000d0e7212 */ /* 0x080fe200078e3cff */
[----:B------:R-:W-:Y:S01]  /*27f0*/  IMAD.IADD R13, R213, 0x1, -R12 ;  /* 0x00000001d50d7824 */ /* 0x000fe200078e0a0c */
[----:B------:R-:W-:Y:S02]  /*2800*/  SHF.R.U32.HI R12, RZ, 0x3, R209 ;  /* 0x00000003ff0c7819 */ /* 0x000fe400000116d1 */
[----:B------:R-:W-:Y:S01]  /*2810*/  LOP3.LUT R7, R7, 0x1c0, RZ, 0xc0, !PT ;  /* 0x000001c007077812 */ /* 0x000fe200078ec0ff */
[----:B------:R-:W-:Y:S01]  /*2820*/  IMAD R6, R13, 0x4, R6 ;  /* 0x000000040d067824 */ /* 0x000fe200078e0206 */
[----:B------:R-:W-:Y:S01]  /*2830*/  LOP3.LUT R215, R8, 0x8, R215, 0xf8, !PT ;  /* 0x0000000808d77812 */ /* 0x000fe200078ef8d7 */
[----:B------:R-:W-:Y:S01]  /*2840*/  IMAD R213, R213, 0x200, R14 ;  /* 0x00000200d5d57824 */ /* 0x000fe200078e020e */
[----:B------:R-:W-:Y:S01]  /*2850*/  LOP3.LUT R12, R12, 0x38, RZ, 0xc0, !PT ;  /* 0x000000380c0c7812 */ /* 0x000fe200078ec0ff */
[----:B------:R-:W-:Y:S01]  /*2860*/  IMAD.SHL.U32 R247, R6, 0x2, RZ ;  /* 0x0000000206f77824 */ /* 0x000fe200078e00ff */
[----:B------:R-:W-:Y:S01]  /*2870*/  LOP3.LUT R208, R208, 0xfffffe00, RZ, 0xc0, !PT ;  /* 0xfffffe00d0d07812 */ /* 0x000fe200078ec0ff */
[----:B------:R-:W-:Y:S01]  /*2880*/  IMAD.SHL.U32 R213, R213, 0x2, RZ ;  /* 0x00000002d5d57824 */ /* 0x000fe200078e00ff */
[----:B------:R-:W-:Y:S01]  /*2890*/  SHF.R.U32.HI R8, RZ, 0x3, R7 ;  /* 0x00000003ff087819 */ /* 0x000fe20000011607 */
[----:B------:R-:W-:Y:S01]  /*28a0*/  IMAD.IADD R246, R5, 0x1, -R247 ;  /* 0x0000000105f67824 */ /* 0x000fe200078e0af7 */
[----:B------:R-:W-:Y:S01]  /*28b0*/  LOP3.LUT R209, R12, R209, R217, 0x1e, !PT ;  /* 0x000000d10cd17212 */ /* 0x000fe200078e1ed9 */
[----:B------:R-:W-:Y:S01]  /*28c0*/  IMAD R206, R206, 0x2, R213 ;  /* 0x00000002cece7824 */ /* 0x000fe200078e02d5 */
[----:B------:R-:W-:Y:S01]  /*28d0*/  LOP3.LUT R215, R215, R0, RZ, 0x3c, !PT ;  /* 0x00000000d7d77212 */ /* 0x000fe200078e3cff */
[----:B------:R-:W-:Y:S01]  /*28e0*/  IMAD R0, R9, 0x400, R208 ;  /* 0x0000040009007824 */ /* 0x000fe200078e02d0 */
[----:B------:R-:W-:Y:S01]  /*28f0*/  LOP3.LUT R217, R8, R7, R217, 0x1e, !PT ;  /* 0x0000000708d97212 */ /* 0x000fe200078e1ed9 */
[----:B------:R-:W-:Y:S01]  /*2900*/  IMAD R205, R204, 0x2, R213 ;  /* 0x00000002cccd7824 */ /* 0x000fe200078e02d5 */
[C---:B------:R-:W-:Y:S01]  /*2910*/  LOP3.LUT P3, RZ, R17.reuse, 0x2, RZ, 0xc0, !PT ;  /* 0x0000000211ff7812 */ /* 0x040fe2000786c0ff */
[----:B------:R-:W-:Y:S01]  /*2920*/  IMAD.SHL.U32 R17, R17, 0x2, RZ ;  /* 0x0000000211117824 */ /* 0x000fe200078e00ff */
[----:B------:R-:W-:Y:S01]  /*2930*/  LOP3.LUT R3, R8, R3, R7, 0x1e, !PT ;  /* 0x0000000308037212 */ /* 0x000fe200078e1e07 */
[----:B------:R-:W-:Y:S01]  /*2940*/  IMAD.IADD R217, R0, 0x1, R217 ;  /* 0x0000000100d97824 */ /* 0x000fe200078e02d9 */
[----:B------:R-:W-:Y:S01]  /*2950*/  SEL R214, R214, 0xfffffff0, !P0 ;  /* 0xfffffff0d6d67807 */ /* 0x000fe20004000000 */
[----:B------:R-:W-:Y:S01]  /*2960*/  IMAD R215, R2, 0x200, R215 ;  /* 0x0000020002d77824 */ /* 0x000fe200078e02d7 */
[----:B------:R-:W-:Y:S01]  /*2970*/  ISETP.LE.AND P0, PT, R250, c[0x0][0x2a8], PT ;  /* 0x0000aa00fa007a0c */ /* 0x000fe20003f03270 */
[----:B------:R-:W-:Y:S01]  /*2980*/  IMAD.SHL.U32 R211, R217, 0x2, RZ ;  /* 0x00000002d9d37824 */ /* 0x000fe200078e00ff */
[----:B------:R-:W-:Y:S01]  /*2990*/  LOP3.LUT R208, R3, R208, RZ, 0xfc, !PT ;  /* 0x000000d003d07212 */ /* 0x000fe200078efcff */
[----:B------:R-:W-:Y:S01]  /*29a0*/  IMAD.MOV.U32 R3, RZ, RZ, 0x120 ;  /* 0x00000120ff037424 */ /* 0x000fe200078e00ff */
[----:B------:R-:W-:Y:S01]  /*29b0*/  IADD3 R2, -R228, 0x1, R5 ;  /* 0x00000001e4027810 */ /* 0x000fe20007ffe105 */
[----:B------:R-:W-:Y:S01]  /*29c0*/  IMAD R204, R204, 0x2, R206 ;  /* 0x00000002cccc7824 */ /* 0x000fe200078e02ce */
[----:B------:R-:W-:Y:S01]  /*29d0*/  LOP3.LUT R210, R210, 0x18, R17, 0x78, !PT ;  /* 0x00000018d2d27812 */ /* 0x000fe200078e7811 */
[----:B------:R-:W-:Y:S01]  /*29e0*/  IMAD.IADD R207, R217, 0x1, R214 ;  /* 0x00000001d9cf7824 */ /* 0x000fe200078e02d6 */
[----:B------:R-:W-:Y:S01]  /*29f0*/  SEL R212, R212, 0xffffffe0, !P1 ;  /* 0xffffffe0d4d47807 */ /* 0x000fe20004800000 */
[--C-:B------:R-:W-:Y:S01]  /*2a00*/  IMAD.IADD R2, R2, 0x1, -R247.reuse ;  /* 0x0000000102027824 */ /* 0x100fe200078e0af7 */
[----:B------:R-:W-:Y:S01]  /*2a10*/  IADD3 R211, R211, 0x1b080, RZ ;  /* 0x0001b080d3d37810 */ /* 0x000fe20007ffe0ff */
[----:B------:R-:W-:Y:S01]  /*2a20*/  IMAD.SHL.U32 R210, R210, 0x2, RZ ;  /* 0x00000002d2d27824 */ /* 0x000fe200078e00ff */
[----:B------:R-:W-:Y:S01]  /*2a30*/  SEL R3, R3, 0xe0, !P3 ;  /* 0x000000e003037807 */ /* 0x000fe20005800000 */
[----:B------:R-:W-:Y:S01]  /*2a40*/  IMAD.IADD R247, R222, 0x1, -R247 ;  /* 0x00000001def77824 */ /* 0x000fe200078e0af7 */
[----:B------:R-:W-:Y:S01]  /*2a50*/  LOP3.LUT R10, R10, 0x2, R11, 0xe2, !PT ;  /* 0x000000020a0a7812 */ /* 0x000fe200078ee20b */
[----:B------:R-:W-:Y:S01]  /*2a60*/  IMAD R211, R212, 0x2, R211 ;  /* 0x00000002d4d37824 */ /* 0x000fe200078e02d3 */
[----:B------:R-:W-:Y:S01]  /*2a70*/  LEA R209, R209, 0x23c80, 0x1 ;  /* 0x00023c80d1d17811 */ /* 0x000fe200078e08ff */
[----:B------:R-:W-:Y:S01]  /*2a80*/  IMAD R0, R3, 0x2, R210 ;  /* 0x0000000203007824 */ /* 0x000fe200078e02d2 */
[----:B------:R-:W-:Y:S01]  /*2a90*/  LOP3.LUT R223, R10, R223, RZ, 0xfc, !PT ;  /* 0x000000df0adf7212 */ /* 0x000fe200078efcff */
[----:B------:R-:W-:Y:S01]  /*2aa0*/  IMAD.IADD R212, R217, 0x1, R212 ;  /* 0x00000001d9d47824 */ /* 0x000fe200078e02d4 */
[----:B------:R-:W-:-:S02]  /*2ab0*/  IADD3 R249, R2, c[0x0][0x2a4], RZ ;  /* 0x0000a90002f97a10 */ /* 0x000fc40007ffe0ff */
[----:B------:R-:W-:Y:S02]  /*2ac0*/  IADD3 R248, R2, UR6, RZ ;  /* 0x0000000602f87c10 */ /* 0x000fe4000fffe0ff */
[----:B------:R-:W-:Y:S02]  /*2ad0*/  LEA R208, R208, 0x80, 0x1 ;  /* 0x00000080d0d07811 */ /* 0x000fe400078e08ff */
[----:B------:R-:W-:Y:S02]  /*2ae0*/  @P0 LOP3.LUT R4, R4, 0x1, RZ, 0xfc, !PT ;  /* 0x0000000104040812 */ /* 0x000fe400078efcff */
.L_x_1084:
        /* <DEDUP_REMOVED lines=172> */
.L_x_1076:
[----:B------:R-:W-:Y:S11]  /*35b0*/  ISETP.NE.AND P0, PT, R250, c[0x0][0x2a8], PT ;  /* 0x0000aa00fa007a0c */ /* 0x000ff60003f05270 */
[----:B------:R-:W-:Y:S02]  /*35c0*/  @!UPT UIADD3 URZ, URZ, URZ, URZ ;  /* 0x0000003f3f3ff290 */ /* 0x000fe4000fffe03f */
[----:B------:R-:W-:Y:S05]  /*35d0*/  @P0 IMAD.HI.U32 R2, R24, c[0x0][0x2ac], RZ ;  /* 0x0000ab0018020a27 */ /* 0x000fea00078e00ff */
[----:B------:R-:W-:Y:S02]  /*35e0*/  @P0 SHF.R.U32.HI R24, RZ, c[0x0][0x2b0], R2 ;  /* 0x0000ac00ff180a19 */ /* 0x000fe40000011602 */
.L_x_1077:
[----:B------:R-:W-:Y:S05]  /*35f0*/  BSYNC B0 ;  /* 0x0000000000007941 */ /* 0x000fea0003800000 */
.L_x_1075:
[----:B------:R-:W-:Y:S05]  /*3600*/  IMAD R3, R24, c[0x0][0x2a8], R247 ;  /* 0x0000aa0018037a24 */ /* 0x000fea00078e02f7 */
[----:B------:R-:W-:Y:S02]  /*3610*/  IADD3 R2, R3, c[0x0][0x2a8], RZ ;  /* 0x0000aa0003027a10 */ /* 0x000fe40007ffe0ff */
[----:B------:R-:W-:Y:S02]  /*3620*/  IMNMX R178, R178, R3, !PT ;  /* 0x00000003b2b27217 */ /* 0x000fe40007800200 */
[----:B------:R-:W-:Y:S02]  /*3630*/  IMNMX R179, R179, R2, PT ;  /* 0x00000002b3b37217 */ /* 0x000fe40003800200 */
.L_x_1074:
        /* <DEDUP_REMOVED lines=16> */
.L_x_1080:
[----:B------:R-:W-:Y:S11]  /*3740*/  ISETP.NE.AND P0, PT, R250, c[0x0][0x2a8], PT ;  /* 0x0000aa00fa007a0c */ /* 0x000ff60003f05270 */
[----:B------:R-:W-:Y:S02]  /*3750*/  @!UPT UIADD3 URZ, URZ, URZ, URZ ;  /* 0x0000003f3f3ff290 */ /* 0x000fe4000fffe03f */
[----:B------:R-:W-:Y:S05]  /*3760*/  @P0 IMAD.HI.U32 R2, R24, c[0x0][0x2ac], RZ ;  /* 0x0000ab0018020a27 */ /* 0x000fea00078e00ff */
[----:B------:R-:W-:Y:S02]  /*3770*/  @P0 SHF.R.U32.HI R24, RZ, c[0x0][0x2b0], R2 ;  /* 0x0000ac00ff180a19 */ /* 0x000fe40000011602 */
.L_x_1081:
[----:B------:R-:W-:Y:S05]  /*3780*/  BSYNC B0 ;  /* 0x0000000000007941 */ /* 0x000fea0003800000 */
.L_x_1079:
[----:B------:R-:W-:Y:S05]  /*3790*/  IMAD R3, R24, c[0x0][0x2a8], R247 ;  /* 0x0000aa0018037a24 */ /* 0x000fea00078e02f7 */
[----:B------:R-:W-:Y:S02]  /*37a0*/  IADD3 R2, R3, c[0x0][0x2a8], RZ ;  /* 0x0000aa0003027a10 */ /* 0x000fe40007ffe0ff */
[----:B------:R-:W-:Y:S02]  /*37b0*/  IMNMX R176, R176, R3, !PT ;  /* 0x00000003b0b07217 */ /* 0x000fe40007800200 */
[----:B------:R-:W-:Y:S02]  /*37c0*/  IMNMX R173, R173, R2, PT ;  /* 0x00000002adad7217 */ /* 0x000fe40003800200 */
.L_x_1078:
        /* <DEDUP_REMOVED lines=70> */
.L_x_1082:
        /* <DEDUP_REMOVED lines=463> */
.L_x_1083:
        /* <DEDUP_REMOVED lines=293> */
.L_x_1073:
[----:B------:R-:W-:Y:S05]  /*6b70*/  @P0 EXIT ;  /* 0x000000000000094d */ /* 0x000fea0003800000 */
[----:B------:R-:W-:-:S04]  /*6b80*/  ISETP.NE.U32.AND P0, PT, RZ, c[0x0][0x360], PT ;  /* 0x0000d800ff007a0c */ /* 0x000fc80003f05070 */
[----:B------:R-:W-:-:S13]  /*6b90*/  ISETP.NE.AND.EX P0, PT, RZ, c[0x0][0x364], PT, P0 ;  /* 0x0000d900ff007a0c */ /* 0x000fda0003f05300 */
[----:B------:R-:W-:-:S04]  /*6ba0*/  @P0 IMAD.MOV.U32 R0, RZ, RZ, 0x4 ;  /* 0x00000004ff000424 */ /* 0x000fc800078e00ff */
[----:B------:R-:W-:-:S06]  /*6bb0*/  @P0 IMAD.WIDE R4, R229, R0, c[0x0][0x360] ;  /* 0x0000d800e5040625 */ /* 0x000fcc00078e0200 */
[----:B------:R1:W2:Y:S01]  /*6bc0*/  @P0 LDG.E R4, [R4.64] ;  /* 0x0000000804040981 */ /* 0x0002a2000c1e1900 */
[----:B------:R-:W3:Y:S01]  /*6bd0*/  S2UR UR6, SR_CTAID.X ;  /* 0x00000000000679c3 */ /* 0x000ee20000002500 */
[----:B------:R-:W-:Y:S01]  /*6be0*/  IMAD.MOV.U32 R0, RZ, RZ, 0x1 ;  /* 0x00000001ff007424 */ /* 0x000fe200078e00ff */
[----:B------:R-:W-:Y:S01]  /*6bf0*/  ULDC UR5, c[0x0][0x358] ;  /* 0x0000d60000057ab9 */ /* 0x000fe20000000800 */
[----:B------:R-:W4:Y:S01]  /*6c00*/  S2R R2, SR_CTAID.Y ;  /* 0x0000000000027919 */ /* 0x000f220000002600 */
[----:B------:R-:W-:Y:S01]  /*6c10*/  ULDC UR4, c[0x0][0x2f4] ;  /* 0x0000bd0000047ab9 */ /* 0x000fe20000000800 */
[----:B------:R-:W-:Y:S02]  /*6c20*/  IMAD R3, R229, c[0x0][0x2f4], RZ ;  /* 0x0000bd00e5037a24 */ /* 0x000fe400078e02ff */
[----:B------:R-:W-:Y:S01]  /*6c30*/  BAR.SYNC.DEFER_BLOCKING 0x1, 0x100 ;  /* 0x0044000000007b1d */ /* 0x000fe20000010000 */
[----:B------:R-:W-:-:S05]  /*6c40*/  ISETP.NE.AND P1, PT, R0, c[0x0][0x338], PT ;  /* 0x0000ce0000007a0c */ /* 0x000fca0003f25270 */
[----:B------:R-:W-:Y:S01]  /*6c50*/  BSSY B0, `(.L_x_1085) ;  /* 0x0000023000007945 */ /* 0x000fe20003800000 */
[----:B---3--:R-:W-:-:S07]  /*6c60*/  UIMAD UR5, UR6, UR5, URZ ;  /* 0x00000005060572a4 */ /* 0x008fce000f8e023f */
[----:B----4-:R-:W-:Y:S01]  /*6c70*/  @P1 IMAD.HI.U32 R0, R2, c[0x0][0x33c], RZ ;  /* 0x0000cf0002001a27 */ /* 0x010fe200078e00ff */
[----:B------:R-:W-:-:S03]  /*6c80*/  UIMAD UR5, UR5, UR4, URZ ;  /* 0x00000004050572a4 */ /* 0x000fc6000f8e023f */
[----:B------:R-:W-:Y:S01]  /*6c90*/  IMAD.MOV.U32 R8, RZ, RZ, R2 ;  /* 0x000000ffff087224 */ /* 0x000fe200078e0002 */
[----:B------:R-:W-:Y:S01]  /*6ca0*/  @P1 SHF.R.U32.HI R8, RZ, c[0x0][0x340], R0 ;  /* 0x0000d000ff081a19 */ /* 0x000fe20000011600 */
[----:B------:R-:W-:Y:S01]  /*6cb0*/  USHF.R.S32.HI UR4, URZ, 0x1f, UR5 ;  /* 0x0000001f3f047899 */ /* 0x000fe20008011405 */
[----:B------:R-:W-:Y:S02]  /*6cc0*/  SHF.R.S32.HI R0, RZ, 0x1f, R229 ;  /* 0x0000001fff007819 */ /* 0x000fe400000114e5 */
[----:B-1----:R-:W-:Y:S02]  /*6cd0*/  SHF.R.S32.HI R5, RZ, 0x1f, R8 ;  /* 0x0000001fff057819 */ /* 0x002fe40000011408 */
[----:B------:R-:W-:Y:S01]  /*6ce0*/  SEL R0, R0, RZ, !P0 ;  /* 0x000000ff00007207 */ /* 0x000fe20004000000 */
[----:B--2---:R-:W-:Y:S01]  /*6cf0*/  @P0 IMAD R7, R229, 0x50, R4 ;  /* 0x00000050e5070824 */ /* 0x004fe200078e0204 */
[----:B------:R-:W-:Y:S02]  /*6d00*/  SHF.R.S32.HI R4, RZ, 0x1f, R3 ;  /* 0x0000001fff047819 */ /* 0x000fe40000011403 */
[----:B------:R-:W-:Y:S01]  /*6d10*/  IADD3 R3, P2, P1, R3, UR5, R8 ;  /* 0x0000000503037c10 */ /* 0x000fe2000f95e008 */
[----:B------:R-:W-:Y:S01]  /*6d20*/  @P0 IMAD.HI R7, R7, 0x66666667, RZ ;  /* 0x6666666707070827 */ /* 0x000fe200078e02ff */
[----:B------:R-:W-:-:S02]  /*6d30*/  SEL R229, R229, RZ, !P0 ;  /* 0x000000ffe5e57207 */ /* 0x000fc40004000000 */
[----:B------:R-:W-:Y:S02]  /*6d40*/  IADD3.X R4, R4, UR4, R5, P2, P1 ;  /* 0x0000000404047c10 */ /* 0x000fe400097e2405 */
[----:B------:R-:W-:Y:S02]  /*6d50*/  @P0 SHF.R.U32.HI R6, RZ, 0x1f, R7 ;  /* 0x0000001fff060819 */ /* 0x000fe40000011607 */
[----:B------:R-:W-:Y:S02]  /*6d60*/  ISETP.NE.AND P2, PT, R219, RZ, PT ;  /* 0x000000ffdb00720c */ /* 0x000fe40003f45270 */
[----:B------:R-:W-:Y:S01]  /*6d70*/  @P0 LEA.HI.SX32 R6, R7, R6, 0x1b ;  /* 0x0000000607060211 */ /* 0x000fe200078fdaff */
[----:B------:R-:W-:Y:S01]  /*6d80*/  IMAD.MOV R7, RZ, RZ, -R8 ;  /* 0x000000ffff077224 */ /* 0x000fe200078e0a08 */
[C---:B------:R-:W-:Y:S01]  /*6d90*/  SHF.L.U64.HI R4, R3.reuse, 0x2, R4 ;  /* 0x0000000203047819 */ /* 0x040fe20000010204 */
[----:B------:R-:W-:Y:S02]  /*6da0*/  IMAD.SHL.U32 R3, R3, 0x4, RZ ;  /* 0x0000000403037824 */ /* 0x000fe400078e00ff */
[----:B------:R-:W-:-:S02]  /*6db0*/  @P0 IMAD R6, R6, 0x3c00, RZ ;  /* 0x00003c0006060824 */ /* 0x000fc400078e02ff */
[----:B------:R-:W-:Y:S01]  /*6dc0*/  IMAD R7, R7, c[0x0][0x338], R2 ;  /* 0x0000ce0007077a24 */ /* 0x000fe200078e0202 */
[----:B------:R-:W-:Y:S01]  /*6dd0*/  IADD3 R10, P1, R3, c[0x0][0x350], RZ ;  /* 0x0000d400030a7a10 */ /* 0x000fe20007f3e0ff */
[--C-:B------:R-:W-:Y:S01]  /*6de0*/  @P0 IMAD.MOV.U32 R12, RZ, RZ, R6.reuse ;  /* 0x000000ffff0c0224 */ /* 0x100fe200078e0006 */
[----:B------:R-:W-:Y:S01]  /*6df0*/  @P0 SHF.R.S32.HI R13, RZ, 0x1f, R6 ;  /* 0x0000001fff0d0819 */ /* 0x000fe20000011406 */
[----:B------:R-:W-:Y:S01]  /*6e00*/  @!P0 CS2R R12, SRZ ;  /* 0x00000000000c8805 */ /* 0x000fe2000001ff00 */
[----:B------:R-:W-:Y:S01]  /*6e10*/  IADD3.X R11, R4, c[0x0][0x354], RZ, P1, !PT ;  /* 0x0000d500040b7a10 */ /* 0x000fe20000ffe4ff */
[----:B------:R-:W-:Y:S05]  /*6e20*/  @P2 BRA `(.L_x_1086) ;  /* 0x0000005000002947 */ /* 0x000fea0003800000 */
.L_x_1087:
[----:B------:R-:W2:Y:S01]  /*6e30*/  LDG.E.STRONG.GPU R2, [R10.64] ;  /* 0x000000080a027981 */ /* 0x000ea2000c1ef900 */
[----:B------:R-:W-:Y:S01]  /*6e40*/  YIELD ;  /* 0x0000000000007946 */ /* 0x000fe20003800000 */
[----:B--2---:R-:W-:Y:S01]  /*6e50*/  ISETP.NE.AND P0, PT, R2, R7, PT ;  /* 0x000000070200720c */ /* 0x004fe20003f05270 */
[----:B------:R-:W-:-:S12]  /*6e60*/  CCTL.IVALL ;  /* 0x00000000ff00798f */ /* 0x000fd80002000000 */
[----:B------:R-:W-:Y:S05]  /*6e70*/  @P0 BRA `(.L_x_1087) ;  /* 0xffffffb000000947 */ /* 0x000fea000383ffff */
.L_x_1086:
[----:B------:R-:W-:Y:S05]  /*6e80*/  BSYNC B0 ;  /* 0x0000000000007941 */ /* 0x000fea0003800000 */
.L_x_1085:
[----:B------:R-:W-:Y:S01]  /*6e90*/  MOV R2, 0xffffffff ;  /* 0xffffffff00027802 */ /* 0x000fe20000000f00 */
[----:B------:R-:W-:Y:S05]  /*6ea0*/  BRA.CONV ~URZ, `(.L_x_1088) ;  /* 0x000000237f007947 */ /* 0x000fea000b800000 */
[----:B------:R-:W-:Y:S02]  /*6eb0*/  MOV R6, 0x6ed0 ;  /* 0x00006ed000067802 */ /* 0x000fe40000000f00 */
[----:B------:R-:W-:Y:S05]  /*6ec0*/  CALL.REL.NOINC `($__internal_9_$__cuda_sm70_warpsync) ;  /* 0x00000c1000007944 */ /* 0x000fea0003c00000 */
.L_x_1088:
[----:B------:R-:W-:Y:S01]  /*6ed0*/  UIMAD UR5, UR6, 0x3c00, URZ ;  /* 0x00003c00060578a4 */ /* 0x000fe2000f8e023f */
[----:B------:R-:W-:Y:S01]  /*6ee0*/  SHF.R.S32.HI R9, RZ, 0x1f, R219 ;  /* 0x0000001fff097819 */ /* 0x000fe200000114db */
[----:B------:R-:W-:Y:S01]  /*6ef0*/  IMAD R15, R5, c[0x0][0x328], RZ ;  /* 0x0000ca00050f7a24 */ /* 0x000fe200078e02ff */
[----:B------:R-:W-:-:S06]  /*6f00*/  NOP ;  /* 0x0000000000007918 */ /* 0x000fcc0000000000 */
[----:B------:R-:W-:Y:S01]  /*6f10*/  USHF.R.S32.HI UR4, URZ, 0x1f, UR5 ;  /* 0x0000001f3f047899 */ /* 0x000fe20008011405 */
[----:B------:R-:W-:Y:S01]  /*6f20*/  IADD3 R12, P1, P0, R12, UR5, R219 ;  /* 0x000000050c0c7c10 */ /* 0x000fe2000f83e0db */
[----:B------:R-:W-:Y:S02]  /*6f30*/  IMAD R15, R8, c[0x0][0x32c], R15 ;  /* 0x0000cb00080f7a24 */ /* 0x000fe400078e020f */
[----:B------:R-:W-:Y:S02]  /*6f40*/  IMAD R6, R0, c[0x0][0x330], RZ ;  /* 0x0000cc0000067a24 */ /* 0x000fe400078e02ff */
[----:B------:R-:W-:Y:S02]  /*6f50*/  IADD3.X R13, R13, UR4, R9, P1, P0 ;  /* 0x000000040d0d7c10 */ /* 0x000fe40008fe0409 */
[----:B------:R-:W-:-:S03]  /*6f60*/  IMAD R6, R229, c[0x0][0x334], R6 ;  /* 0x0000cd00e5067a24 */ /* 0x000fc600078e0206 */
[----:B------:R-:W-:-:S05]  /*6f70*/  IMAD.WIDE.U32 R16, R8, c[0x0][0x328], R12 ;  /* 0x0000ca0008107a25 */ /* 0x000fca00078e000c */
        /* <DEDUP_REMOVED lines=67> */
[----:B-1----:R-:W-:Y:S05]  /*73b0*/  CALL.REL.NOINC `($__internal_9_$__cuda_sm70_warpsync) ;  /* 0x0000072000007944 */ /* 0x002fea0003c00000 */
.L_x_1089:
        /* <DEDUP_REMOVED lines=12> */
.L_x_1091:
[----:B------:R-:W-:Y:S05]  /*7480*/  BSYNC B0 ;  /* 0x0000000000007941 */ /* 0x000fea0003800000 */
.L_x_1090:
[----:B--2---:R-:W-:Y:S01]  /*7490*/  IADD3 R10, P0, R3, c[0x0][0x348], RZ ;  /* 0x0000d200030a7a10 */ /* 0x004fe20007f1e0ff */
[----:B------:R-:W-:Y:S03]  /*74a0*/  BSSY B0, `(.L_x_1092) ;  /* 0x0000008000007945 */ /* 0x000fe60003800000 */
[----:B------:R-:W-:Y:S01]  /*74b0*/  IADD3.X R11, R4, c[0x0][0x34c], RZ, P0, !PT ;  /* 0x0000d300040b7a10 */ /* 0x000fe200007fe4ff */
[----:B------:R-:W-:Y:S05]  /*74c0*/  @P2 BRA `(.L_x_1093) ;  /* 0x0000005000002947 */ /* 0x000fea0003800000 */
.L_x_1094:
[----:B------:R-:W2:Y:S01]  /*74d0*/  LDG.E.STRONG.GPU R4, [R10.64] ;  /* 0x000000080a047981 */ /* 0x000ea2000c1ef900 */
[----:B------:R-:W-:Y:S01]  /*74e0*/  YIELD ;  /* 0x0000000000007946 */ /* 0x000fe20003800000 */
[----:B--2---:R-:W-:Y:S01]  /*74f0*/  ISETP.NE.AND P0, PT, R4, R7, PT ;  /* 0x000000070400720c */ /* 0x004fe20003f05270 */
[----:B------:R-:W-:-:S12]  /*7500*/  CCTL.IVALL ;  /* 0x00000000ff00798f */ /* 0x000fd80002000000 */
[----:B------:R-:W-:Y:S05]  /*7510*/  @P0 BRA `(.L_x_1094) ;  /* 0xffffffb000000947 */ /* 0x000fea000383ffff */
.L_x_1093:
[----:B------:R-:W-:Y:S05]  /*7520*/  BSYNC B0 ;  /* 0x0000000000007941 */ /* 0x000fea0003800000 */
.L_x_1092:
[----:B------:R-:W-:Y:S05]  /*7530*/  BRA.CONV ~URZ, `(.L_x_1095) ;  /* 0x000000237f007947 */ /* 0x000fea000b800000 */
[----:B------:R-:W-:Y:S02]  /*7540*/  MOV R6, 0x7560 ;  /* 0x0000756000067802 */ /* 0x000fe40000000f00 */
[----:B-1----:R-:W-:Y:S05]  /*7550*/  CALL.REL.NOINC `($__internal_9_$__cuda_sm70_warpsync) ;  /* 0x0000058000007944 */ /* 0x002fea0003c00000 */
.L_x_1095:
        /* <DEDUP_REMOVED lines=75> */
[----:B-12---:R-:W-:Y:S05]  /*7a10*/  CALL.REL.NOINC `($__internal_9_$__cuda_sm70_warpsync) ;  /* 0x000000c000007944 */ /* 0x006fea0003c00000 */
.L_x_1096:
        /* <DEDUP_REMOVED lines=12> */
        .weak           $__internal_9_$__cuda_sm70_warpsync
        .type           $__internal_9_$__cuda_sm70_warpsync,@function
        .size           $__internal_9_$__cuda_sm70_warpsync,(.L_x_1419 - $__internal_9_$__cuda_sm70_warpsync)
$__internal_9_$__cuda_sm70_warpsync:
[----:B------:R-:W-:Y:S01]  /*7ae0*/  MOV R14, R6 ;  /* 0x00000006000e7202 */ /* 0x000fe20000000f00 */
[----:B------:R-:W-:Y:S04]  /*7af0*/  WARPSYNC R2 ;  /* 0x0000000200007348 */ /* 0x000fe80003800000 */
[----:B------:R-:W-:-:S04]  /*7b00*/  MOV R15, 0x0 ;  /* 0x00000000000f7802 */ /* 0x000fc80000000f00 */
[----:B------:R-:W-:Y:S05]  /*7b10*/  RET.REL.NODEC R14 `(_ZN7cutlass13device_kernelIN5flash19enable_sm80_to_sm89INS1_16FlashAttnBwdSm80INS1_25CollectiveMainloopBwdSm80ILi2ELi1EN4cute5tupleIJNS5_1CILi64EEENS7_ILi80EEENS7_ILi192EEEEEENS_6half_tEfNS_4arch4Sm80ELb0ELb1ELb0ELb1ELb1ELb0ELb1ELb0ELi2ELi4ELi2ELi2ELb0EEENS1_24CollectiveEpilogueBwdGQAISB_fSE_Li256ELb1ELb1EEENS1_19SingleTileSchedulerILb1ELb0ELb0ELi80EEEEEEEEEvNT_6ParamsE) ;  /* 0xffff84e00e007950 */ /* 0x000fea0003c3ffff */
.L_x_1097:
        /* <DEDUP_REMOVED lines=14> */
.L_x_1419:


//--------------------- .text._ZN7cutlass13device_kernelIN5flash19enable_sm80_to_sm89INS1_16FlashAttnBwdSm80INS1_25CollectiveMainloopBwdSm80ILi2ELi1EN4cute5tupleIJNS5_1CILi64EEENS7_ILi80EEENS7_ILi192EEEEEENS_6half_tEfNS_4arch4Sm80ELb1ELb0ELb0ELb0ELb0ELb0ELb1ELb0ELi2ELi4ELi2ELi2ELb0EEENS1_21CollectiveEpilogueBwdISB_SC_SE_Li256ELb0ELb1ELi4EEENS1_25SingleTileBwdLPTSchedulerILb0ELi80ELb0EEEEEEEEEvNT_6ParamsE --------------------------
	.section	.text._ZN7cutlass13device_kernelIN5flash19enable_sm80_to_sm89INS1_16FlashAttnBwdSm80INS1_25CollectiveMainloopBwdSm80ILi2ELi1EN4cute5tupleIJNS5_1CILi64EEENS7_ILi80EEENS7_ILi192EEEEEENS_6half_tEfNS_4arch4Sm80ELb1ELb0ELb0ELb0ELb0ELb0ELb1ELb0ELi2ELi4ELi2ELi2ELb0EEENS1_21CollectiveEpilogueBwdISB_SC_SE_Li256ELb0ELb1ELi4EEENS1_25SingleTileBwdLPTSchedulerILb0ELi80ELb0EEEEEEEEEvNT_6ParamsE,"ax",@progbits
	.sectioninfo	@"SHI_REGISTERS=255"
	.align	128
.text._ZN7cutlass13device_kernelIN5flash19enable_sm80_to_sm89INS1_16FlashAttnBwdSm80INS1_25CollectiveMainloopBwdSm80ILi2ELi1EN4cute5tupleIJNS5_1CILi64EEENS7_ILi80EEENS7_ILi192EEEEEENS_6half_tEfNS_4arch4Sm80ELb1ELb0ELb0ELb0ELb0ELb0ELb1ELb0ELi2ELi4ELi2ELi2ELb0EEENS1_21CollectiveEpilogueBwdISB_SC_SE_Li256ELb0ELb1ELi4EEENS1_25SingleTileBwdLPTSchedulerILb0ELi80ELb0EEEEEEEEEvNT_6ParamsE:
        .type           _ZN7cutlass13device_kernelIN5flash19enable_sm80_to_sm89INS1_16FlashAttnBwdSm80INS1_25CollectiveMainloopBwdSm80ILi2ELi1EN4cute5tupleIJNS5_1CILi64EEENS7_ILi80EEENS7_ILi192EEEEEENS_6half_tEfNS_4arch4Sm80ELb1ELb0ELb0ELb0ELb0ELb0ELb1ELb0ELi2ELi4ELi2ELi2ELb0EEENS1_21CollectiveEpilogueBwdISB_SC_SE_Li256ELb0ELb1ELi4EEENS1_25SingleTileBwdLPTSchedulerILb0ELi80ELb0EEEEEEEEEvNT_6ParamsE,@function
        .size           _ZN7cutlass13device_kernelIN5flash19enable_sm80_to_sm89INS1_16FlashAttnBwdSm80INS1_25CollectiveMainloopBwdSm80ILi2ELi1EN4cute5tupleIJNS5_1CILi64EEENS7_ILi80EEENS7_ILi192EEEEEENS_6half_tEfNS_4arch4Sm80ELb1ELb0ELb0ELb0ELb0ELb0ELb1ELb0ELi2ELi4ELi2ELi2ELb0EEENS1_21CollectiveEpilogueBwdISB_SC_SE_Li256ELb0ELb1ELi4EEENS1_25SingleTileBwdLPTSchedulerILb0ELi80ELb0EEEEEEEEEvNT_6ParamsE,(.L_x_1421 - _ZN7cutlass13device_kernelIN5flash19enable_sm80_to_sm89INS1_16FlashAttnBwdSm80INS1_25CollectiveMainloopBwdSm80ILi2ELi1EN4cute5tupleIJNS5_1CILi64EEENS7_ILi80EEENS7_ILi192EEEEEENS_6half_tEfNS_4arch4Sm80ELb1ELb0ELb0ELb0ELb0ELb0ELb1ELb0ELi2ELi4ELi2ELi2ELb0EEENS1_21CollectiveEpilogueBwdISB_SC_SE_Li256ELb0ELb1ELi4EEENS1_25SingleTileBwdLPTSchedulerILb0ELi80ELb0EEEEEEEEEvNT_6ParamsE)
        .other          _ZN7cutlass13device_kernelIN5flash19enable_sm80_to_sm89INS1_16FlashAttnBwdSm80INS1_25CollectiveMainloopBwdSm80ILi2ELi1EN4cute5tupleIJNS5_1CILi64EEENS7_ILi80EEENS7_ILi192EEEEEENS_6half_tEfNS_4arch4Sm80ELb1ELb0ELb0ELb0ELb0ELb0ELb1ELb0ELi2ELi4ELi2ELi2ELb0EEENS1_21CollectiveEpilogueBwdISB_SC_SE_Li256ELb0ELb1ELi4EEENS1_25SingleTileBwdLPTSchedulerILb0ELi80ELb0EEEEEEEEEvNT_6ParamsE,@"STO_CUDA_ENTRY STV_DEFAULT"
_ZN7cutlass13device_kernelIN5flash19enable_sm80_to_sm89INS1_16FlashAttnBwdSm80INS1_25CollectiveMainloopBwdSm80ILi2ELi1EN4cute5tupleIJNS5_1CILi64EEENS7_ILi80EEENS7_ILi192EEEEEENS_6half_tEfNS_4arch4Sm80ELb1ELb0ELb0ELb0ELb0ELb0ELb1ELb0ELi2ELi4ELi2ELi2ELb0EEENS1_21CollectiveEpilogueBwdISB_SC_SE_Li256ELb0ELb1ELi4EEENS1_25SingleTileBwdLPTSchedulerILb0ELi80ELb0EEEEEEEEEvNT_6ParamsE:
[----:B------:R-:W-:Y:S02]  /*0000*/  MOV R1, c[0x0][0x28] ;  /* 0x00000a0000017a02 */ /* 0x000fe40000000f00 */
[----:B------:R-:W1:Y:S04]  /*0010*/  S2R R242, SR_TID.X ;  /* 0x0000000000f27919 */ /* 0x000e680000002100 */
[----:B------:R-:W2:Y:S01]  /*0020*/  S2R R0, SR_CTAID.X ;  /* 0x0000000000007919 */ /* 0x000ea20000002500 */
[----:B-1----:R-:W-:-:S06]  /*0030*/  SHF.R.U32.HI R2, RZ, 0x5, R242 ;  /* 0x00000005ff027819 */ /* 0x002fcc00000116f2 */
[----:B------:R-:W1:Y:S02]  /*0040*/  SHFL.IDX PT, R2, R2, RZ, 0x1f ;  /* 0x00001fff02027589 */ /* 0x000e6400000e0000 */
[----:B-1----:R-:W-:-:S13]  /*0050*/  ISETP.NE.AND P0, PT, R2, RZ, PT ;  /* 0x000000ff0200720c */ /* 0x002fda0003f05270 */
[----:B------:R-:W-:Y:S05]  /*0060*/  @!P0 BRA `(.L_x_1098) ;  /* 0x0000020000008947 */ /* 0x000fea0003800000 */
[----:B--2---:R-:W-:Y:S01]  /*0070*/  IMAD.MOV.U32 R2, RZ, RZ, c[0x0][0x3b8] ;  /* 0x0000ee00ff027624 */ /* 0x004fe200078e00ff */
[----:B------:R-:W-:-:S04]  /*0080*/  MOV R4, R0 ;  /* 0x0000000000047202 */ /* 0x000fc80000000f00 */
[----:B------:R-:W-:-:S13]  /*0090*/  ISETP.NE.AND P0, PT, R2, 0x1, PT ;  /* 0x000000010200780c */ /* 0x000fda0003f05270 */
[----:B------:R-:W-:-:S05]  /*00a0*/  @P0 IMAD.HI.U32 R2, R0, c[0x0][0x3bc], RZ ;  /* 0x0000ef0000020a27 */ /* 0x000fca00078e00ff */
[----:B------:R-:W-:-:S04]  /*00b0*/  @P0 SHF.R.U32.HI R4, RZ, c[0x0][0x3c0], R2 ;  /* 0x0000f000ff040a19 */ /* 0x000fc80000011602 */
[----:B------:R-:W-:Y:S01]  /*00c0*/  ISETP.GE.AND P0, PT, R4, c[0x0][0x3d0], PT ;  /* 0x0000f40004007a0c */ /* 0x000fe20003f06270 */
[----:B------:R-:W-:-:S04]  /*00d0*/  IMAD.MOV R2, RZ, RZ, -R4 ;  /* 0x000000ffff027224 */ /* 0x000fc800078e0a04 */
[----:B------:R-:W-:-:S08]  /*00e0*/  IMAD R0, R2, c[0x0][0x3b8], R0 ;  /* 0x0000ee0002007a24 */ /* 0x000fd000078e0200 */
[----:B------:R-:W-:Y:S05]  /*00f0*/  @!P0 BRA `(.L_x_1099) ;  /* 0x0000007000008947 */ /* 0x000fea0003800000 */
[----:B------:R-:W-:Y:S02]  /*0100*/  MOV R2, c[0x0][0x3c4] ;  /* 0x0000f10000027a02 */ /* 0x000fe40000000f00 */
[----:B------:R-:W-:Y:S02]  /*0110*/  MOV R231, R0 ;  /* 0x0000000000e77202 */ /* 0x000fe40000000f00 */
[----:B------:R-:W-:-:S13]  /*0120*/  ISETP.NE.AND P0, PT, R2, 0x1, PT ;  /* 0x000000010200780c */ /* 0x000fda0003f05270 */
[----:B------:R-:W-:-:S05]  /*0130*/  @P0 IMAD.HI.U32 R2, R0, c[0x0][0x3c8], RZ ;  /* 0x0000f20000020a27 */ /* 0x000fca00078e00ff */
[----:B------:R-:W-:-:S05]  /*0140*/  @P0 SHF.R.U32.HI R231, RZ, c[0x0][0x3cc], R2 ;  /* 0x0000f300ffe70a19 */ /* 0x000fca0000011602 */
[----:B------:R-:W-:Y:S01]  /*0150*/  IMAD R3, R231, c[0x0][0x3c4], RZ ;  /* 0x0000f100e7037a24 */ /* 0x000fe200078e02ff */
[----:B------:R-:W-:Y:S05]  /*0160*/  BRA `(.L_x_1100) ;  /* 0x0000006000007947 */ /* 0x000fea0003800000 */
.L_x_1099:
[----:B------:R-:W-:Y:S02]  /*0170*/  MOV R2, c[0x0][0x3ac] ;  /* 0x0000eb0000027a02 */ /* 0x000fe40000000f00 */
[----:B------:R-:W-:Y:S02]  /*0180*/  MOV R231, R0 ;  /* 0x0000000000e77202 */ /* 0x000fe40000000f00 */
[----:B------:R-:W-:-:S13]  /*0190*/  ISETP.NE.AND P0, PT, R2, 0x1, PT ;  /* 0x000000010200780c */ /* 0x000fda0003f05270 */
[----:B------:R-:W-:-:S05]  /*01a0*/  @P0 IMAD.HI.U32 R2, R0, c[0x0][0x3b0], RZ ;  /* 0x0000ec0000020a27 */ /* 0x000fca00078e00ff */
[----:B------:R-:W-:-:S05]  /*01b0*/  @P0 SHF.R.U32.HI R231, RZ, c[0x0][0x3b4], R2 ;  /* 0x0000ed00ffe70a19 */ /* 0x000fca0000011602 */
[----:B------:R-:W-:-:S03]  /*01c0*/  IMAD R3, R231, c[0x0][0x3ac], RZ ;  /* 0x0000eb00e7037a24 */ /* 0x000fc600078e02ff */
.L_x_1100:
[----:B------:R-:W-:Y:S02]  /*01d0*/  MOV R2, c[0x0][0x3a0] ;  /* 0x0000e80000027a02 */ /* 0x000fe40000000f00 */
[----:B------:R-:W-:Y:S02]  /*01e0*/  IADD3 R3, R0, -R3, RZ ;  /* 0x8000000300037210 */ /* 0x000fe40007ffe0ff */
[----:B------:R-:W-:-:S03]  /*01f0*/  ISETP.NE.AND P0, PT, R2, 0x1, PT ;  /* 0x000000010200780c */ /* 0x000fc60003f05270 */
[----:B------:R-:W-:-:S05]  /*0200*/  IMAD R4, R4, c[0x0][0x3ac], R3 ;  /* 0x0000eb0004047a24 */ /* 0x000fca00078e0203 */
[----:B------:R-:W-:-:S05]  /*0210*/  MOV R230, R4 ;  /* 0x0000000400e67202 */ /* 0x000fca0000000f00 */
[----:B------:R-:W-:-:S05]  /*0220*/  @P0 IMAD.HI.U32 R0, R4, c[0x0][0x3a4], RZ ;  /* 0x0000e90004000a27 */ /* 0x000fca00078e00ff */
[----:B------:R-:W-:-:S04]  /*0230*/  @P0 SHF.R.U32.HI R230, RZ, c[0x0][0x3a8], R0 ;  /* 0x0000ea00ffe60a19 */ /* 0x000fc80000011600 */
[----:B------:R-:W-:-:S05]  /*0240*/  IADD3 R229, -R230, RZ, RZ ;  /* 0x000000ffe6e57210 */ /* 0x000fca0007ffe1ff */
[----:B------:R-:W-:Y:S01]  /*0250*/  IMAD R229, R229, c[0x0][0x3a0], R4 ;  /* 0x0000e800e5e57a24 */ /* 0x000fe200078e0204 */
[----:B------:R-:W-:Y:S05]  /*0260*/  BRA `(.L_x_1101) ;  /* 0x000001f000007947 */ /* 0x000fea0003800000 */
.L_x_1098:
        /* <DEDUP_REMOVED lines=16> */
.L_x_1102:
[----:B------:R-:W-:Y:S02]  /*0370*/  MOV R0, c[0x0][0x3ac] ;  /* 0x0000eb0000007a02 */ /* 0x000fe40000000f00 */
[----:B------:R-:W-:Y:S02]  /*0380*/  MOV R231, R2 ;  /* 0x0000000200e77202 */ /* 0x000fe40000000f00 */
[----:B------:R-:W-:-:S13]  /*0390*/  ISETP.NE.AND P0, PT, R0, 0x1, PT ;  /* 0x000000010000780c */ /* 0x000fda0003f05270 */
[----:B------:R-:W-:-:S05]  /*03a0*/  @P0 IMAD.HI.U32 R0, R2, c[0x0][0x3b0], RZ ;  /* 0x0000ec0002000a27 */ /* 0x000fca00078e00ff */
[----:B------:R-:W-:-:S05]  /*03b0*/  @P0 SHF.R.U32.HI R231, RZ, c[0x0][0x3b4], R0 ;  /* 0x0000ed00ffe70a19 */ /* 0x000fca0000011600 */
[----:B------:R-:W-:-:S03]  /*03c0*/  IMAD R3, R231, c[0x0][0x3ac], RZ ;  /* 0x0000eb00e7037a24 */ /* 0x000fc600078e02ff */
.L_x_1103:
        /* <DEDUP_REMOVED lines=8> */
[----:B------:R-:W-:Y:S02]  /*0450*/  IMAD R229, R229, c[0x0][0x3a0], R4 ;  /* 0x0000e800e5e57a24 */ /* 0x000fe400078e0204 */
.L_x_1101:
[----:B------:R-:W-:-:S13]  /*0460*/  ISETP.GE.AND P0, PT, R230, RZ, PT ;  /* 0x000000ffe600720c */ /* 0x000fda0003f06270 */
[----:B------:R-:W-:Y:S05]  /*0470*/  @!P0 EXIT ;  /* 0x000000000000894d */ /* 0x000fea0003800000 */
[----:B------:R-:W-:Y:S01]  /*0480*/  IMAD.MOV.U32 R2, RZ, RZ, c[0x0][0x168] ;  /* 0x00005a00ff027624 */ /* 0x000fe200078e00ff */
[----:B------:R-:W-:Y:S01]  /*0490*/  ULDC.64 UR4, c[0x0][0x118] ;  /* 0x0000460000047ab9 */ /* 0x000fe20000000a00 */
[----:B------:R-:W-:Y:S01]  /*04a0*/  PLOP3.LUT P1, PT, PT, PT, PT, 0x80, 0x0 ;  /* 0x000000000000781c */ /* 0x000fe20003f2f070 */
[----:B------:R-:W-:Y:S01]  /*04b0*/  CS2R R170, SRZ ;  /* 0x0000000000aa7805 */ /* 0x000fe2000001ff00 */
[----:B------:R-:W-:Y:S01]  /*04c0*/  IMAD R0, R231, 0x50, R2 ;  /* 0x00000050e7007824 */ /* 0x000fe200078e0202 */
[----:B------:R-:W-:Y:S01]  /*04d0*/  IADD3 R2, R2, 0x3f, RZ ;  /* 0x0000003f02027810 */ /* 0x000fe20007ffe0ff */
[----:B------:R-:W-:Y:S01]  /*04e0*/  CS2R R168, SRZ ;  /* 0x0000000000a87805 */ /* 0x000fe2000001ff00 */
[----:B------:R-:W-:Y:S01]  /*04f0*/  CS2R R166, SRZ ;  /* 0x0000000000a67805 */ /* 0x000fe2000001ff00 */
[----:B------:R-:W-:Y:S01]  /*0500*/  CS2R R164, SRZ ;  /* 0x0000000000a47805 */ /* 0x000fe2000001ff00 */
[----:B------:R-:W-:Y:S01]  /*0510*/  IADD3 R0, R0, -c[0x0][0x198], RZ ;  /* 0x8000660000007a10 */ /* 0x000fe20007ffe0ff */
[----:B------:R-:W-:Y:S01]  /*0520*/  CS2R R162, SRZ ;  /* 0x0000000000a27805 */ /* 0x000fe2000001ff00 */
[----:B------:R-:W-:Y:S01]  /*0530*/  SHF.R.S32.HI R228, RZ, 0x1f, R2 ;  /* 0x0000001fffe47819 */ /* 0x000fe20000011402 */
[----:B------:R-:W-:Y:S01]  /*0540*/  CS2R R160, SRZ ;  /* 0x0000000000a07805 */ /* 0x000fe2000001ff00 */
[----:B------:R-:W-:Y:S01]  /*0550*/  IADD3 R0, R0, -c[0x0][0x2a4], RZ ;  /* 0x8000a90000007a10 */ /* 0x000fe20007ffe0ff */
[----:B------:R-:W-:Y:S01]  /*0560*/  CS2R R150, SRZ ;  /* 0x0000000000967805 */ /* 0x000fe2000001ff00 */
[----:B------:R-:W-:Y:S01]  /*0570*/  LEA.HI R228, R228, R2, RZ, 0x6 ;  /* 0x00000002e4e47211 */ /* 0x000fe200078f30ff */
[----:B------:R-:W-:Y:S01]  /*0580*/  CS2R R148, SRZ ;  /* 0x0000000000947805 */ /* 0x000fe2000001ff00 */
[----:B------:R-:W-:Y:S01]  /*0590*/  SHF.R.S32.HI R252, RZ, 0x1f, R0 ;  /* 0x0000001ffffc7819 */ /* 0x000fe20000011400 */
[----:B------:R-:W-:Y:S01]  /*05a0*/  CS2R R154, SRZ ;  /* 0x00000000009a7805 */ /* 0x000fe2000001ff00 */
[----:B------:R-:W-:Y:S01]  /*05b0*/  SHF.R.S32.HI R228, RZ, 0x6, R228 ;  /* 0x00000006ffe47819 */ /* 0x000fe200000114e4 */
        /* <DEDUP_REMOVED lines=59> */
[----:B------:R-:W-:Y:S01]  /*0970*/  CS2R R170, SRZ ;  /* 0x0000000000aa7805 */ /* 0x000fe2000001ff00 */
[----:B------:R-:W-:Y:S01]  /*0980*/  IMAD.MOV.U32 R221, RZ, RZ, 0x5 ;  /* 0x00000005ffdd7424 */ /* 0x000fe200078e00ff */
[----:B------:R-:W-:Y:S01]  /*0990*/  ISETP.NE.AND P0, PT, R0, 0x1, PT ;  /* 0x000000010000780c */ /* 0x000fe20003f05270 */
[----:B------:R-:W-:Y:S01]  /*09a0*/  IMAD.MOV.U32 R219, RZ, RZ, c[0x0][0x178] ;  /* 0x00005e00ffdb7624 */ /* 0x000fe200078e00ff */
[----:B------:R-:W-:Y:S01]  /*09b0*/  LEA.HI R215, R213, R242, RZ, 0x3 ;  /* 0x000000f2d5d77211 */ /* 0x000fe200078f18ff */
[----:B------:R-:W-:Y:S01]  /*09c0*/  IMAD.MOV.U32 R212, RZ, RZ, 0x20 ;  /* 0x00000020ffd47424 */ /* 0x000fe200078e00ff */
[----:B------:R-:W-:Y:S01]  /*09d0*/  CS2R R168, SRZ ;  /* 0x0000000000a87805 */ /* 0x000fe2000001ff00 */
[----:B------:R-:W-:Y:S01]  /*09e0*/  IMAD.SHL.U32 R220, R219, 0x20, RZ ;  /* 0x00000020dbdc7824 */ /* 0x000fe200078e00ff */
[----:B------:R-:W-:Y:S01]  /*09f0*/  LOP3.LUT R7, R215, 0xfffffff8, RZ, 0xc0, !PT ;  /* 0xfffffff8d7077812 */ /* 0x000fe200078ec0ff */
[----:B------:R-:W-:Y:S01]  /*0a00*/  IMAD.MOV.U32 R214, RZ, RZ, 0x10 ;  /* 0x00000010ffd67424 */ /* 0x000fe200078e00ff */
[----:B------:R-:W-:Y:S01]  /*0a10*/  SHF.R.S32.HI R248, RZ, 0x3, R215 ;  /* 0x00000003fff87819 */ /* 0x000fe200000114d7 */
[----:B------:R-:W-:Y:S01]  /*0a20*/  IMAD.MOV.U32 R200, RZ, RZ, 0x120 ;  /* 0x00000120ffc87424 */ /* 0x000fe200078e00ff */
[----:B------:R-:W-:Y:S01]  /*0a30*/  CS2R R166, SRZ ;  /* 0x0000000000a67805 */ /* 0x000fe2000001ff00 */
[----:B------:R-:W-:Y:S01]  /*0a40*/  IMAD.IADD R7, R242, 0x1, -R7 ;  /* 0x00000001f2077824 */ /* 0x000fe200078e0a07 */
[----:B------:R-:W-:Y:S01]  /*0a50*/  SHF.R.S32.HI R249, RZ, 0x1f, R248 ;  /* 0x0000001ffff97819 */ /* 0x000fe200000114f8 */
[----:B------:R-:W-:Y:S01]  /*0a60*/  @P0 IMAD.HI.U32 R0, R229, c[0x0][0x24c], RZ ;  /* 0x00009300e5000a27 */ /* 0x000fe200078e00ff */
[----:B------:R-:W-:Y:S01]  /*0a70*/  CS2R R164, SRZ ;  /* 0x0000000000a47805 */ /* 0x000fe2000001ff00 */
[----:B------:R-:W-:Y:S01]  /*0a80*/  CS2R R162, SRZ ;  /* 0x0000000000a27805 */ /* 0x000fe2000001ff00 */
[----:B------:R-:W-:Y:S01]  /*0a90*/  CS2R R160, SRZ ;  /* 0x0000000000a07805 */ /* 0x000fe2000001ff00 */
[----:B------:R-:W-:Y:S01]  /*0aa0*/  IMAD.SHL.U32 R12, R7, 0x8, RZ ;  /* 0x00000008070c7824 */ /* 0x000fe200078e00ff */
[----:B------:R-:W-:Y:S01]  /*0ab0*/  @P0 SHF.R.U32.HI R2, RZ, c[0x0][0x250], R0 ;  /* 0x00009400ff020a19 */ /* 0x000fe20000011600 */
[----:B------:R-:W-:Y:S01]  /*0ac0*/  IMAD.WIDE R14, R231, 0x50, R248 ;  /* 0x00000050e70e7825 */ /* 0x000fe200078e02f8 */
[----:B------:R-:W-:Y:S01]  /*0ad0*/  SHF.R.S32.HI R0, RZ, 0x1f, R230 ;  /* 0x0000001fff007819 */ /* 0x000fe200000114e6 */
[----:B------:R-:W-:Y:S01]  /*0ae0*/  CS2R R158, SRZ ;  /* 0x00000000009e7805 */ /* 0x000fe2000001ff00 */
[----:B------:R-:W-:Y:S01]  /*0af0*/  SHF.R.S32.HI R8, RZ, 0x1f, R2 ;  /* 0x0000001fff087819 */ /* 0x000fe20000011402 */
[----:B------:R-:W-:Y:S01]  /*0b00*/  IMAD.SHL.U32 R224, R248, 0x40, RZ ;  /* 0x00000040f8e07824 */ /* 0x000fe200078e00ff */
[--C-:B------:R-:W-:Y:S01]  /*0b10*/  SHF.R.S32.HI R13, RZ, 0x1f, R12.reuse ;  /* 0x0000001fff0d7819 */ /* 0x100fe2000001140c */
[----:B------:R-:W-:Y:S01]  /*0b20*/  IMAD R4, R0, c[0x0][0x1e8], RZ ;  /* 0x00007a0000047a24 */ /* 0x000fe200078e02ff */
[----:B------:R-:W-:Y:S01]  /*0b30*/  ISETP.GE.AND P2, PT, R12, c[0x0][0x1cc], PT ;  /* 0x000073000c007a0c */ /* 0x000fe20003f46270 */
[----:B------:R-:W-:Y:S01]  /*0b40*/  IMAD R3, R8, c[0x0][0x1e0], RZ ;  /* 0x0000780008037a24 */ /* 0x000fe200078e02ff */
[----:B------:R-:W-:Y:S01]  /*0b50*/  LOP3.LUT R224, R224, 0x1c0, RZ, 0xc0, !PT ;  /* 0x000001c0e0e07812 */ /* 0x000fe200078ec0ff */
[----:B------:R-:W-:Y:S01]  /*0b60*/  IMAD.WIDE.U32 R10, R2, c[0x0][0x1e0], R12 ;  /* 0x00007800020a7a25 */ /* 0x000fe200078e000c */
[----:B------:R-:W-:Y:S01]  /*0b70*/  IADD3 R6, R12, 0x80, RZ ;  /* 0x000000800c067810 */ /* 0x000fe20007ffe0ff */
[----:B------:R-:W-:Y:S01]  /*0b80*/  CS2R R156, SRZ ;  /* 0x00000000009c7805 */ /* 0x000fe2000001ff00 */
[----:B------:R-:W-:Y:S01]  /*0b90*/  CS2R R154, SRZ ;  /* 0x00000000009a7805 */ /* 0x000fe2000001ff00 */
[----:B------:R-:W-:Y:S01]  /*0ba0*/  IMAD R3, R2, c[0x0][0x1e4], R3 ;  /* 0x0000790002037a24 */ /* 0x000fe200078e0203 */
[----:B------:R-:W-:Y:S01]  /*0bb0*/  ISETP.GE.AND P5, PT, R6, c[0x0][0x1cc], PT ;  /* 0x0000730006007a0c */ /* 0x000fe20003fa6270 */
[----:B------:R-:W-:Y:S01]  /*0bc0*/  IMAD R8, R8, c[0x0][0x1b0], RZ ;  /* 0x00006c0008087a24 */ /* 0x000fe200078e02ff */
[----:B------:R-:W-:Y:S01]  /*0bd0*/  CS2R R152, SRZ ;  /* 0x0000000000987805 */ /* 0x000fe2000001ff00 */
[----:B------:R-:W-:Y:S01]  /*0be0*/  IMAD.IADD R11, R11, 0x1, R3 ;  /* 0x000000010b0b7824 */ /* 0x000fe200078e0203 */
[----:B------:R-:W-:Y:S01]  /*0bf0*/  CS2R R150, SRZ ;  /* 0x0000000000967805 */ /* 0x000fe2000001ff00 */
[C---:B------:R-:W-:Y:S01]  /*0c00*/  IMAD R8, R2.reuse, c[0x0][0x1b4], R8 ;  /* 0x00006d0002087a24 */ /* 0x040fe200078e0208 */
[----:B------:R-:W-:Y:S01]  /*0c10*/  CS2R R148, SRZ ;  /* 0x0000000000947805 */ /* 0x000fe2000001ff00 */
[----:B------:R-:W-:Y:S01]  /*0c20*/  IMAD.WIDE.U32 R2, R2, c[0x0][0x1b0], R12 ;  /* 0x00006c0002027a25 */ /* 0x000fe200078e000c */
        /* <DEDUP_REMOVED lines=10> */
[----:B------:R-:W-:Y:S01]  /*0cd0*/  LOP3.LUT R3, R224, 0x38, R12, 0xf8, !PT ;  /* 0x00000038e0037812 */ /* 0x000fe200078ef80c */
[----:B------:R-:W-:Y:S01]  /*0ce0*/  IMAD.IADD R5, R11, 0x1, R4 ;  /* 0x000000010b057824 */ /* 0x000fe200078e0204 */
[----:B------:R-:W-:Y:S01]  /*0cf0*/  SHF.R.U32.HI R224, RZ, 0x3, R224 ;  /* 0x00000003ffe07819 */ /* 0x000fe200000116e0 */
[----:B------:R-:W-:Y:S01]  /*0d00*/  IMAD.MOV.U32 R8, RZ, RZ, R2 ;  /* 0x000000ffff087224 */ /* 0x000fe200078e0002 */
[----:B------:R-:W-:Y:S01]  /*0d10*/  CS2R R132, SRZ ;  /* 0x0000000000847805 */ /* 0x000fe2000001ff00 */
[----:B------:R-:W-:Y:S01]  /*0d20*/  IMAD R2, R15, c[0x0][0x1d8], RZ ;  /* 0x000076000f027a24 */ /* 0x000fe200078e02ff */
[----:B------:R-:W-:Y:S01]  /*0d30*/  LOP3.LUT R224, R3, R224, RZ, 0x3c, !PT ;  /* 0x000000e003e07212 */ /* 0x000fe200078e3cff */
        /* <DEDUP_REMOVED lines=11> */
[----:B------:R-:W-:Y:S01]  /*0df0*/  IADD3 R5, R12, 0x40, RZ ;  /* 0x000000400c057810 */ /* 0x000fe20007ffe0ff */
[----:B------:R-:W-:Y:S01]  /*0e00*/  IMAD.WIDE.U32 R8, R230, c[0x0][0x1b8], R8 ;  /* 0x00006e00e6087a25 */ /* 0x000fe200078e0008 */
[----:B------:R-:W-:Y:S01]  /*0e10*/  LEA.HI.X R19, R4, c[0x0][0x1c4], R2, 0x1, P0 ;  /* 0x0000710004137a11 */ /* 0x000fe200000f0c02 */
[----:B------:R-:W-:Y:S01]  /*0e20*/  CS2R R120, SRZ ;  /* 0x0000000000787805 */ /* 0x000fe2000001ff00 */
[----:B------:R-:W-:Y:S01]  /*0e30*/  IADD3 R2, -R248, c[0x0][0x198], RZ ;  /* 0x00006600f8027a10 */ /* 0x000fe20007ffe1ff */
[----:B------:R-:W-:Y:S01]  /*0e40*/  IMAD R16, R230, c[0x0][0x1bc], R16 ;  /* 0x00006f00e6107a24 */ /* 0x000fe200078e0210 */
[----:B------:R-:W-:Y:S01]  /*0e50*/  LEA.HI R4, R213, R242, RZ, 0x6 ;  /* 0x000000f2d5047211 */ /* 0x000fe200078f30ff */
[----:B------:R-:W-:Y:S01]  /*0e60*/  IMAD.MOV.U32 R3, RZ, RZ, c[0x0][0x1dc] ;  /* 0x00007700ff037624 */ /* 0x000fe200078e00ff */
[----:B------:R-:W-:Y:S01]  /*0e70*/  ISETP.GT.AND P0, PT, R242, 0x7f, PT ;  /* 0x0000007ff200780c */ /* 0x000fe20003f04270 */
[----:B------:R-:W-:Y:S01]  /*0e80*/  IMAD.IADD R17, R9, 0x1, R16 ;  /* 0x0000000109117824 */ /* 0x000fe200078e0210 */
[----:B------:R-:W-:Y:S01]  /*0e90*/  SHF.R.S32.HI R4, RZ, 0x6, R4 ;  /* 0x00000006ff047819 */ /* 0x000fe20000011404 */
[----:B------:R-:W-:Y:S01]  /*0ea0*/  IMAD R2, R231, -0x50, R2 ;  /* 0xffffffb0e7027824 */ /* 0x000fe200078e0202 */
[----:B------:R-:W-:Y:S01]  /*0eb0*/  ISETP.GE.AND P6, PT, R5, c[0x0][0x1cc], PT ;  /* 0x0000730005007a0c */ /* 0x000fe20003fc6270 */
[----:B------:R-:W-:Y:S01]  /*0ec0*/  IMAD.MOV.U32 R16, RZ, RZ, R8 ;  /* 0x000000ffff107224 */ /* 0x000fe200078e0008 */
[----:B------:R-:W-:Y:S01]  /*0ed0*/  CS2R R118, SRZ ;  /* 0x0000000000767805 */ /* 0x000fe2000001ff00 */
[----:B------:R-:W-:Y:S01]  /*0ee0*/  IMAD.MOV.U32 R8, RZ, RZ, c[0x0][0x1d8] ;  /* 0x00007600ff087624 */ /* 0x000fe200078e00ff */
[----:B------:R-:W-:Y:S01]  /*0ef0*/  ISETP.LT.OR P1, PT, R2, 0x1, P2 ;  /* 0x000000010200780c */ /* 0x000fe20001721670 */
[----:B------:R-:W-:Y:S01]  /*0f00*/  IMAD R224, R4, 0x200, R224 ;  /* 0x0000020004e07824 */ /* 0x000fe200078e02e0 */
[----:B------:R-:W-:Y:S01]  /*0f10*/  ISETP.LT.OR P4, PT, R2, 0x1, P6 ;  /* 0x000000010200780c */ /* 0x000fe20003781670 */
[C---:B------:R-:W-:Y:S01]  /*0f20*/  IMAD.SHL.U32 R9, R8.reuse, 0x20, RZ ;  /* 0x0000002008097824 */ /* 0x040fe200078e00ff */
[----:B------:R-:W-:Y:S01]  /*0f30*/  LEA R10, P3, R8, R18, 0x6 ;  /* 0x00000012080a7211 */ /* 0x000fe200078630ff */
[----:B------:R-:W-:Y:S01]  /*0f40*/  IMAD.SHL.U32 R224, R224, 0x2, RZ ;  /* 0x00000002e0e07824 */ /* 0x000fe200078e00ff */
[----:B------:R-:W-:Y:S01]  /*0f50*/  ISETP.LT.OR P2, PT, R2, 0x21, P2 ;  /* 0x000000210200780c */ /* 0x000fe20001741670 */
[----:B------:R-:W-:Y:S01]  /*0f60*/  IMAD.WIDE.U32 R24, R14, c[0x0][0x1a8], R16 ;  /* 0x00006a000e187a25 */ /* 0x000fe200078e0010 */
[----:B------:R-:W-:Y:S01]  /*0f70*/  LEA.HI.X R11, R8, R19, R3, 0x6, P3 ;  /* 0x00000013080b7211 */ /* 0x000fe200018f3403 */
[----:B------:R-:W-:Y:S01]  /*0f80*/  CS2R R116, SRZ ;  /* 0x0000000000747805 */ /* 0x000fe2000001ff00 */
[----:B------:R-:W-:Y:S01]  /*0f90*/  ISETP.LT.OR P3, PT, R2, 0x1, P5 ;  /* 0x000000010200780c */ /* 0x000fe20002f61670 */
[----:B------:R-:W-:Y:S01]  /*0fa0*/  IMAD R3, R15, c[0x0][0x1a8], RZ ;  /* 0x00006a000f037a24 */ /* 0x000fe200078e02ff */
[----:B------:R-:W-:Y:S01]  /*0fb0*/  SHF.L.U64.HI R8, R8, R221, c[0x0][0x1dc] ;  /* 0x0000770008087619 */ /* 0x000fe200000102dd */
[----:B------:R-:W-:Y:S01]  /*0fc0*/  @!PT LDS RZ, [RZ] ;  /* 0x00000000fffff984 */ /* 0x000fe20000000800 */
[----:B------:R-:W-:Y:S01]  /*0fd0*/  @!PT LDS RZ, [RZ] ;  /* 0x00000000fffff984 */ /* 0x000fe20000000800 */
[----:B------:R-:W-:Y:S01]  /*0fe0*/  @!PT LDS RZ, [RZ] ;  /* 0x00000000fffff984 */ /* 0x000fe20000000800 */
[----:B------:R1:W-:Y:S01]  /*0ff0*/  LDGSTS.E.BYPASS.LTC128B.128 [R224+0x7880], [R18.64], !P1 ;  /* 0x0788000012e07fae */ /* 0x0003e2000c901d44 */
[C---:B------:R-:W-:Y:S01]  /*1000*/  @!P0 LEA R20, P1, R9.reuse, R10, 0x1 ;  /* 0x0000000a09148211 */ /* 0x040fe200078208ff */
[----:B------:R-:W-:Y:S01]  /*1010*/  IMAD R3, R14, c[0x0][0x1ac], R3 ;  /* 0x00006b000e037a24 */ /* 0x000fe200078e0203 */
[C---:B------:R-:W-:Y:S01]  /*1020*/  ISETP.LT.OR P5, PT, R2.reuse, 0x21, P5 ;  /* 0x000000210200780c */ /* 0x040fe20002fa1670 */
[----:B------:R1:W-:Y:S01]  /*1030*/  LDGSTS.E.BYPASS.LTC128B.128 [R224+0xa080], [R18.64+0x80], !P4 ;  /* 0x0a08008012e07fae */ /* 0x0003e2000e101d44 */
[----:B------:R-:W-:Y:S01]  /*1040*/  @!P0 LEA.HI.X R21, R9, R11, R8, 0x1, P1 ;  /* 0x0000000b09158211 */ /* 0x000fe200008f0c08 */
[----:B------:R-:W-:Y:S01]  /*1050*/  IMAD.IADD R3, R25, 0x1, R3 ;  /* 0x0000000119037824 */ /* 0x000fe200078e0203 */
[----:B------:R-:W-:Y:S01]  /*1060*/  @!P0 ISETP.GE.AND P1, PT, R2, 0x41, PT ;  /* 0x000000410200880c */ /* 0x000fe20003f26270 */
[----:B------:R-:W-:Y:S01]  /*1070*/  IMAD.MOV.U32 R8, RZ, RZ, c[0x0][0x1a8] ;  /* 0x00006a00ff087624 */ /* 0x000fe200078e00ff */
[----:B------:R-:W-:Y:S01]  /*1080*/  LEA R16, P4, R24, c[0x0][0x190], 0x1 ;  /* 0x0000640018107a11 */ /* 0x000fe200078808ff */
[----:B------:R1:W-:Y:S01]  /*1090*/  LDGSTS.E.BYPASS.LTC128B.128 [R224+0xc880], [R18.64+0x100], !P3 ;  /* 0x0c88010012e07fae */ /* 0x0003e2000d901d44 */
[C---:B------:R-:W-:Y:S01]  /*10a0*/  ISETP.LT.OR P3, PT, R2.reuse, 0x21, P6 ;  /* 0x000000210200780c */ /* 0x040fe20003761670 */
[----:B------:R-:W-:Y:S01]  /*10b0*/  IMAD.MOV.U32 R9, RZ, RZ, c[0x0][0x1ac] ;  /* 0x00006b00ff097624 */ /* 0x000fe200078e00ff */
[----:B------:R-:W-:Y:S01]  /*10c0*/  @!P0 ISETP.LT.OR P6, PT, R2, 0x41, P6 ;  /* 0x000000410200880c */ /* 0x000fe200037c1670 */
[----:B------:R2:W-:Y:S01]  /*10d0*/  LDGSTS.E.BYPASS.LTC128B.128 [R224+0x8880], [R10.64], !P2 ;  /* 0x088800000ae07fae */ /* 0x0005e2000d101d44 */
[----:B------:R-:W-:Y:S01]  /*10e0*/  @!P0 ISETP.GE.OR P2, PT, R12, c[0x0][0x1cc], !P1 ;  /* 0x000073000c008a0c */ /* 0x000fe20004f46670 */
[----:B------:R-:W-:Y:S01]  /*10f0*/  IMAD R14, R249, c[0x0][0x178], RZ ;  /* 0x00005e00f90e7a24 */ /* 0x000fe200078e02ff */
[----:B------:R-:W-:Y:S01]  /*1100*/  @!P0 ISETP.GE.OR P1, PT, R6, c[0x0][0x1cc], !P1 ;  /* 0x0000730006008a0c */ /* 0x000fe20004f26670 */
[----:B------:R-:W-:Y:S01]  /*1110*/  IMAD.WIDE.U32 R22, R248, c[0x0][0x178], R12 ;  /* 0x00005e00f8167a25 */ /* 0x000fe200078e000c */
[----:B------:R-:W-:Y:S01]  /*1120*/  LEA.HI.X R17, R24, c[0x0][0x194], R3, 0x1, P4 ;  /* 0x0000650018117a11 */ /* 0x000fe200020f0c03 */
[----:B------:R-:W-:Y:S01]  /*1130*/  CS2R R114, SRZ ;  /* 0x0000000000727805 */ /* 0x000fe2000001ff00 */
[----:B------:R-:W-:Y:S01]  /*1140*/  SHF.R.S32.HI R3, RZ, 0x1f, R229 ;  /* 0x0000001fff037819 */ /* 0x000fe200000114e5 */
[----:B------:R-:W-:Y:S01]  /*1150*/  IMAD R14, R248, c[0x0][0x17c], R14 ;  /* 0x00005f00f80e7a24 */ /* 0x000fe200078e020e */
[----:B------:R-:W-:Y:S01]  /*1160*/  CS2R R112, SRZ ;  /* 0x0000000000707805 */ /* 0x000fe2000001ff00 */
[----:B------:R2:W-:Y:S01]  /*1170*/  LDGSTS.E.BYPASS.LTC128B.128 [R224+0xb080], [R10.64+0x80], !P3 ;  /* 0x0b0800800ae07fae */ /* 0x0005e2000d901d44 */
[C---:B------:R-:W-:Y:S01]  /*1180*/  ISETP.GE.AND P3, PT, R12.reuse, c[0x0][0x16c], PT ;  /* 0x00005b000c007a0c */ /* 0x040fe20003f66270 */
[----:B------:R-:W-:Y:S01]  /*1190*/  IMAD.IADD R23, R23, 0x1, R14 ;  /* 0x0000000117177824 */ /* 0x000fe200078e020e */
[----:B------:R-:W-:Y:S01]  /*11a0*/  CS2R R102, SRZ ;  /* 0x0000000000667805 */ /* 0x000fe2000001ff00 */
[----:B------:R2:W-:Y:S01]  /*11b0*/  LDGSTS.E.BYPASS.LTC128B.128 [R224+0xd880], [R10.64+0x100], !P5 ;  /* 0x0d8801000ae07fae */ /* 0x0005e2000e901d44 */
[----:B------:R-:W-:Y:S01]  /*11c0*/  ISETP.GE.AND P5, PT, R5, c[0x0][0x19c], PT ;  /* 0x0000670005007a0c */ /* 0x000fe20003fa6270 */
[----:B------:R-:W-:Y:S01]  /*11d0*/  IMAD R234, R3, c[0x0][0x180], RZ ;  /* 0x0000600003ea7a24 */ /* 0x000fe200078e02ff */
[----:B------:R-:W-:Y:S01]  /*11e0*/  CS2R R100, SRZ ;  /* 0x0000000000647805 */ /* 0x000fe2000001ff00 */
[----:B------:R3:W-:Y:S01]  /*11f0*/  @!P0 LDGSTS.E.BYPASS.LTC128B.128 [R224+0x9880], [R20.64], !P2 ;  /* 0x0988000014e08fae */ /* 0x0007e2000d101d44 */
[----:B------:R-:W-:Y:S01]  /*1200*/  ISETP.GE.AND P2, PT, R5, c[0x0][0x16c], PT ;  /* 0x00005b0005007a0c */ /* 0x000fe20003f46270 */
[C---:B------:R-:W-:Y:S01]  /*1210*/  IMAD R234, R229.reuse, c[0x0][0x184], R234 ;  /* 0x00006100e5ea7a24 */ /* 0x040fe200078e02ea */
[----:B------:R-:W-:Y:S01]  /*1220*/  CS2R R98, SRZ ;  /* 0x0000000000627805 */ /* 0x000fe2000001ff00 */
[----:B------:R3:W-:Y:S01]  /*1230*/  @!P0 LDGSTS.E.BYPASS.LTC128B.128 [R224+0xc080], [R20.64+0x80], !P6 ;  /* 0x0c08008014e08fae */ /* 0x0007e2000f101d44 */
[----:B-1----:R-:W-:Y:S01]  /*1240*/  SEL R18, RZ, 0xffffffff, P2 ;  /* 0xffffffffff127807 */ /* 0x002fe20001000000 */
[----:B------:R-:W-:Y:S01]  /*1250*/  IMAD.WIDE.U32 R22, R229, c[0x0][0x180], R22 ;  /* 0x00006000e5167a25 */ /* 0x000fe200078e0016 */
[----:B------:R-:W-:Y:S01]  /*1260*/  CS2R R96, SRZ ;  /* 0x0000000000607805 */ /* 0x000fe2000001ff00 */
[----:B------:R3:W-:Y:S01]  /*1270*/  @!P0 LDGSTS.E.BYPASS.LTC128B.128 [R224+0xe880], [R20.64+0x100], !P1 ;  /* 0x0e88010014e08fae */ /* 0x0007e2000c901d44 */
[----:B------:R-:W-:Y:S01]  /*1280*/  ISETP.GE.AND P1, PT, R12, c[0x0][0x19c], PT ;  /* 0x000067000c007a0c */ /* 0x000fe20003f26270 */
[----:B------:R-:W-:Y:S01]  /*1290*/  IMAD.SHL.U32 R18, R18, 0x2, RZ ;  /* 0x0000000212127824 */ /* 0x000fe200078e00ff */
[----:B------:R-:W-:Y:S01]  /*12a0*/  CS2R R94, SRZ ;  /* 0x00000000005e7805 */ /* 0x000fe2000001ff00 */
[----:B------:R-:W-:Y:S01]  /*12b0*/  IMAD.IADD R235, R23, 0x1, R234 ;  /* 0x0000000117eb7824 */ /* 0x000fe200078e02ea */
[----:B------:R-:W-:Y:S01]  /*12c0*/  ISETP.LT.OR P4, PT, R2, 0x1, P1 ;  /* 0x000000010200780c */ /* 0x000fe20000f81670 */
[----:B------:R-:W-:Y:S01]  /*12d0*/  IMAD.MOV.U32 R234, RZ, RZ, R22 ;  /* 0x000000ffffea7224 */ /* 0x000fe200078e0016 */
        /* <DEDUP_REMOVED lines=8> */
[----:B--2---:R-:W-:Y:S01]  /*1360*/  SEL R10, RZ, 0x1, P3 ;  /* 0x00000001ff0a7807 */ /* 0x004fe20001800000 */
[----:B------:R-:W-:Y:S01]  /*1370*/  IMAD.WIDE.U32 R234, R230, c[0x0][0x188], R234 ;  /* 0x00006200e6ea7a25 */ /* 0x000fe200078e00ea */
[----:B------:R-:W-:Y:S01]  /*1380*/  ISETP.LT.OR P3, PT, R2, 0x1, P5 ;  /* 0x000000010200780c */ /* 0x000fe20002f61670 */
[----:B------:R1:W-:Y:S01]  /*1390*/  LDGSTS.E.BYPASS.LTC128B.128 [R224+0x80], [R16.64], !P4 ;  /* 0x0008000010e07fae */ /* 0x0003e2000e101d44 */
[----:B------:R-:W-:Y:S01]  /*13a0*/  LOP3.LUT R18, R18, 0x2, R10, 0xe2, !PT ;  /* 0x0000000212127812 */ /* 0x000fe200078ee20a */
[----:B------:R-:W-:Y:S01]  /*13b0*/  IMAD.IADD R247, R235, 0x1, R246 ;  /* 0x00000001ebf77824 */ /* 0x000fe200078e02f6 */
[----:B------:R-:W-:Y:S01]  /*13c0*/  SHF.R.S32.HI R11, RZ, 0x1f, R252 ;  /* 0x0000001fff0b7819 */ /* 0x000fe200000114fc */
[----:B------:R-:W-:Y:S01]  /*13d0*/  IMAD.MOV.U32 R246, RZ, RZ, R234 ;  /* 0x000000fffff67224 */ /* 0x000fe200078e00ea */
[----:B------:R-:W-:Y:S01]  /*13e0*/  CS2R R82, SRZ ;  /* 0x0000000000527805 */ /* 0x000fe2000001ff00 */
[C---:B------:R-:W-:Y:S01]  /*13f0*/  IMAD R244, R0.reuse, c[0x0][0x218], RZ ;  /* 0x0000860000f47a24 */ /* 0x040fe200078e02ff */
[----:B------:R-:W-:Y:S01]  /*1400*/  CS2R R80, SRZ ;  /* 0x0000000000507805 */ /* 0x000fe2000001ff00 */
[----:B------:R-:W-:Y:S01]  /*1410*/  IMAD R218, R0, c[0x0][0x278], RZ ;  /* 0x00009e0000da7a24 */ /* 0x000fe200078e02ff */
[----:B---3--:R-:W-:Y:S01]  /*1420*/  LEA R20, P6, R8, R16, 0x6 ;  /* 0x0000001008147211 */ /* 0x008fe200078c30ff */
[----:B------:R-:W-:Y:S01]  /*1430*/  IMAD R244, R230, c[0x0][0x21c], R244 ;  /* 0x00008700e6f47a24 */ /* 0x000fe200078e02f4 */
[----:B------:R-:W-:Y:S01]  /*1440*/  CS2R R78, SRZ ;  /* 0x00000000004e7805 */ /* 0x000fe2000001ff00 */
[----:B------:R1:W-:Y:S01]  /*1450*/  LDGSTS.E.BYPASS.LTC128B.128 [R224+0x2880], [R16.64+0x80], !P3 ;  /* 0x0288008010e07fae */ /* 0x0003e2000d901d44 */
[C---:B------:R-:W-:Y:S01]  /*1460*/  LEA.HI.X R21, R8.reuse, R17, R9, 0x6, P6 ;  /* 0x0000001108157211 */ /* 0x040fe200030f3409 */
[----:B------:R-:W-:Y:S01]  /*1470*/  IMAD.SHL.U32 R9, R8, 0x20, RZ ;  /* 0x0000002008097824 */ /* 0x000fe200078e00ff */
[----:B------:R-:W-:Y:S01]  /*1480*/  ISETP.GE.AND P6, PT, R6, c[0x0][0x19c], PT ;  /* 0x0000670006007a0c */ /* 0x000fe20003fc6270 */
[----:B------:R-:W-:Y:S01]  /*1490*/  IMAD R218, R230, c[0x0][0x27c], R218 ;  /* 0x00009f00e6da7a24 */ /* 0x000fe200078e02da */
[----:B------:R-:W-:Y:S01]  /*14a0*/  SHF.L.U64.HI R8, R8, R221, c[0x0][0x1ac] ;  /* 0x00006b0008087619 */ /* 0x000fe200000102dd */
[----:B------:R-:W-:Y:S01]  /*14b0*/  IMAD R236, R3, c[0x0][0x288], RZ ;  /* 0x0000a20003ec7a24 */ /* 0x000fe200078e02ff */
[----:B------:R-:W-:Y:S01]  /*14c0*/  ISETP.LT.OR P4, PT, R2, 0x1, P6 ;  /* 0x000000010200780c */ /* 0x000fe20003781670 */
[----:B------:R-:W-:Y:S01]  /*14d0*/  IMAD R217, R0, c[0x0][0x290], RZ ;  /* 0x0000a40000d97a24 */ /* 0x000fe200078e02ff */
[----:B------:R-:W-:Y:S01]  /*14e0*/  @!P0 LEA R14, P2, R9, R20, 0x1 ;  /* 0x00000014090e8211 */ /* 0x000fe200078408ff */
[----:B------:R-:W-:Y:S01]  /*14f0*/  IMAD R236, R229, c[0x0][0x28c], R236 ;  /* 0x0000a300e5ec7a24 */ /* 0x000fe200078e02ec */
[----:B------:R-:W-:Y:S01]  /*1500*/  ISETP.LT.OR P3, PT, R2, 0x21, P5 ;  /* 0x000000210200780c */ /* 0x000fe20002f61670 */
[----:B------:R-:W-:Y:S01]  /*1510*/  IMAD R217, R230, c[0x0][0x294], R217 ;  /* 0x0000a500e6d97a24 */ /* 0x000fe200078e02d9 */
[----:B------:R-:W-:Y:S01]  /*1520*/  @!P0 LEA.HI.X R15, R9, R21, R8, 0x1, P2 ;  /* 0x00000015090f8211 */ /* 0x000fe200010f0c08 */
[----:B------:R-:W-:Y:S01]  /*1530*/  IMAD.MOV.U32 R8, RZ, RZ, 0x6 ;  /* 0x00000006ff087424 */ /* 0x000fe200078e00ff */
[----:B------:R-:W-:Y:S01]  /*1540*/  ISETP.GE.AND P2, PT, R6, c[0x0][0x16c], PT ;  /* 0x00005b0006007a0c */ /* 0x000fe20003f46270 */
[C---:B------:R-:W-:Y:S01]  /*1550*/  IMAD.SHL.U32 R9, R219.reuse, 0x40, RZ ;  /* 0x00000040db097824 */ /* 0x040fe200078e00ff */
[----:B------:R-:W-:Y:S01]  /*1560*/  @!P0 ISETP.LT.OR P5, PT, R2, 0x41, P5 ;  /* 0x000000410200880c */ /* 0x000fe20002fa1670 */
[----:B------:R-:W-:Y:S01]  /*1570*/  IMAD.SHL.U32 R4, R4, 0x8, RZ ;  /* 0x0000000804047824 */ /* 0x000fe200078e00ff */
[----:B------:R-:W-:Y:S01]  /*1580*/  SEL R13, RZ, 0x4, P2 ;  /* 0x00000004ff0d7807 */ /* 0x000fe20001000000 */
[----:B------:R1:W-:Y:S01]  /*1590*/  LDGSTS.E.BYPASS.LTC128B.128 [R224+0x5080], [R16.64+0x100], !P4 ;  /* 0x0508010010e07fae */ /* 0x0003e2000e101d44 */
[C---:B------:R-:W-:Y:S01]  /*15a0*/  ISETP.LT.OR P4, PT, R2.reuse, 0x21, P1 ;  /* 0x000000210200780c */ /* 0x040fe20000f81670 */
[----:B------:R-:W-:Y:S01]  /*15b0*/  IMAD.MOV.U32 R250, RZ, RZ, -0x50 ;  /* 0xffffffb0fffa7424 */ /* 0x000fe200078e00ff */
[----:B------:R-:W-:Y:S01]  /*15c0*/  SHF.L.U64.HI R10, R219, R8, c[0x0][0x17c] ;  /* 0x00005f00db0a7619 */ /* 0x000fe20000010208 */
[----:B------:R-:W-:Y:S01]  /*15d0*/  IMAD.MOV.U32 R205, RZ, RZ, RZ ;  /* 0x000000ffffcd7224 */ /* 0x000fe200078e00ff */
[C---:B------:R-:W-:Y:S01]  /*15e0*/  ISETP.LT.OR P2, PT, R2.reuse, 0x21, P6 ;  /* 0x000000210200780c */ /* 0x040fe20003741670 */
[----:B------:R-:W-:Y:S01]  /*15f0*/  IMAD R250, R231, R250, c[0x0][0x198] ;  /* 0x00006600e7fa7624 */ /* 0x000fe200078e02fa */
[----:B------:R-:W-:Y:S01]  /*1600*/  @!P0 ISETP.LT.OR P1, PT, R2, 0x41, P1 ;  /* 0x000000410200880c */ /* 0x000fe20000f21670 */
[----:B------:R-:W-:Y:S01]  /*1610*/  IMAD R10, R10, R252, RZ ;  /* 0x000000fc0a0a7224 */ /* 0x000fe200078e02ff */
[----:B------:R-:W-:Y:S01]  /*1620*/  @!P0 ISETP.LT.OR P6, PT, R2, 0x41, P6 ;  /* 0x000000410200880c */ /* 0x000fe200037c1670 */
[----:B------:R-:W-:Y:S01]  /*1630*/  IMAD.MOV.U32 R240, RZ, RZ, 0x1 ;  /* 0x00000001fff07424 */ /* 0x000fe200078e00ff */
[----:B------:R-:W-:Y:S01]  /*1640*/  LOP3.LUT R2, R18, R13, RZ, 0xfc, !PT ;  /* 0x0000000d12027212 */ /* 0x000fe200078efcff */
[----:B------:R-:W-:Y:S01]  /*1650*/  IMAD R13, R11, R9, R10 ;  /* 0x000000090b0d7224 */ /* 0x000fe200078e020a */
[----:B------:R-:W-:Y:S01]  /*1660*/  SHF.L.U64.HI R219, R219, R221, c[0x0][0x17c] ;  /* 0x00005f00dbdb7619 */ /* 0x000fe200000102dd */
[----:B------:R2:W-:Y:S01]  /*1670*/  LDGSTS.E.BYPASS.LTC128B.128 [R224+0x1080], [R20.64], !P4 ;  /* 0x0108000014e07fae */ /* 0x0005e2000e101d44 */
[C---:B------:R-:W-:Y:S01]  /*1680*/  LOP3.LUT P4, RZ, R2.reuse, 0x1, RZ, 0xc0, !PT ;  /* 0x0000000102ff7812 */ /* 0x040fe2000788c0ff */
[----:B------:R-:W-:Y:S01]  /*1690*/  CS2R R76, SRZ ;  /* 0x00000000004c7805 */ /* 0x000fe2000001ff00 */
[----:B------:R-:W-:Y:S01]  /*16a0*/  CS2R R74, SRZ ;  /* 0x00000000004a7805 */ /* 0x000fe2000001ff00 */
[----:B------:R2:W-:Y:S01]  /*16b0*/  LDGSTS.E.BYPASS.LTC128B.128 [R224+0x3880], [R20.64+0x80], !P3 ;  /* 0x0388008014e07fae */ /* 0x0005e2000d901d44 */
[C---:B------:R-:W-:Y:S01]  /*16c0*/  LOP3.LUT P3, RZ, R2.reuse, 0x2, RZ, 0xc0, !PT ;  /* 0x0000000202ff7812 */ /* 0x040fe2000786c0ff */
[----:B------:R-:W-:Y:S01]  /*16d0*/  CS2R R72, SRZ ;  /* 0x0000000000487805 */ /* 0x000fe2000001ff00 */
[----:B------:R-:W-:Y:S01]  /*16e0*/  CS2R R70, SRZ ;  /* 0x0000000000467805 */ /* 0x000fe2000001ff00 */
[----:B------:R2:W-:Y:S01]  /*16f0*/  LDGSTS.E.BYPASS.LTC128B.128 [R224+0x6080], [R20.64+0x100], !P2 ;  /* 0x0608010014e07fae */ /* 0x0005e2000d101d44 */
[----:B------:R-:W-:Y:S01]  /*1700*/  LOP3.LUT P2, RZ, R2, 0x4, RZ, 0xc0, !PT ;  /* 0x0000000402ff7812 */ /* 0x000fe2000784c0ff */
[----:B------:R-:W-:Y:S01]  /*1710*/  IMAD R2, R3, c[0x0][0x210], RZ ;  /* 0x0000840003027a24 */ /* 0x000fe200078e02ff */
[----:B------:R-:W-:Y:S01]  /*1720*/  CS2R R68, SRZ ;  /* 0x0000000000447805 */ /* 0x000fe2000001ff00 */
[----:B------:R3:W-:Y:S01]  /*1730*/  @!P0 LDGSTS.E.BYPASS.LTC128B.128 [R224+0x2080], [R14.64], !P1 ;  /* 0x020800000ee08fae */ /* 0x0007e2000c901d44 */
[----:B-1----:R-:W-:Y:S01]  /*1740*/  IMAD R16, R249, c[0x0][0x208], RZ ;  /* 0x00008200f9107a24 */ /* 0x002fe200078e02ff */
[----:B------:R-:W-:Y:S01]  /*1750*/  CS2R R66, SRZ ;  /* 0x0000000000427805 */ /* 0x000fe2000001ff00 */
[----:B------:R-:W-:Y:S01]  /*1760*/  IMAD R2, R229, c[0x0][0x214], R2 ;  /* 0x00008500e5027a24 */ /* 0x000fe200078e0202 */
[----:B------:R3:W-:Y:S01]  /*1770*/  @!P0 LDGSTS.E.BYPASS.LTC128B.128 [R224+0x4880], [R14.64+0x80], !P5 ;  /* 0x048800800ee08fae */ /* 0x0007e2000e901d44 */
[----:B------:R-:W-:Y:S01]  /*1780*/  IMAD R16, R248, c[0x0][0x20c], R16 ;  /* 0x00008300f8107a24 */ /* 0x000fe200078e0210 */
[----:B------:R-:W-:Y:S01]  /*1790*/  CS2R R64, SRZ ;  /* 0x0000000000407805 */ /* 0x000fe2000001ff00 */
[----:B------:R-:W-:Y:S01]  /*17a0*/  CS2R R62, SRZ ;  /* 0x00000000003e7805 */ /* 0x000fe2000001ff00 */
[----:B------:R3:W-:Y:S01]  /*17b0*/  @!P0 LDGSTS.E.BYPASS.LTC128B.128 [R224+0x7080], [R14.64+0x100], !P6 ;  /* 0x070801000ee08fae */ /* 0x0007e2000f101d44 */
[----:B------:R-:W-:Y:S01]  /*17c0*/  IMAD.IADD R17, R23, 0x1, R16 ;  /* 0x0000000117117824 */ /* 0x000fe200078e0210 */
[----:B------:R-:W-:Y:S01]  /*17d0*/  CS2R R60, SRZ ;  /* 0x00000000003c7805 */ /* 0x000fe2000001ff00 */
[----:B------:R-:W-:Y:S01]  /*17e0*/  IMAD.MOV.U32 R16, RZ, RZ, R22 ;  /* 0x000000ffff107224 */ /* 0x000fe200078e0016 */
[----:B------:R-:W0:Y:S01]  /*17f0*/  LDGDEPBAR ;  /* 0x00000000000079af */ /* 0x000e220000000000 */
[C---:B------:R-:W-:Y:S01]  /*1800*/  IMAD.WIDE.U32 R22, R252.reuse, R9, R246 ;  /* 0x00000009fc167225 */ /* 0x040fe200078e00f6 */
[----:B------:R-:W-:Y:S01]  /*1810*/  CS2R R58, SRZ ;  /* 0x00000000003a7805 */ /* 0x000fe2000001ff00 */
[----:B------:R-:W-:Y:S01]  /*1820*/  CS2R R56, SRZ ;  /* 0x0000000000387805 */ /* 0x000fe2000001ff00 */
[----:B------:R-:W-:Y:S01]  /*1830*/  CS2R R54, SRZ ;  /* 0x0000000000367805 */ /* 0x000fe2000001ff00 */
[----:B------:R-:W-:Y:S01]  /*1840*/  IMAD.SHL.U32 R9, R252, 0x40, RZ ;  /* 0x00000040fc097824 */ /* 0x000fe200078e00ff */
[----:B------:R-:W-:Y:S01]  /*1850*/  LEA R18, P1, R22, c[0x0][0x160], 0x1 ;  /* 0x0000580016127a11 */ /* 0x000fe200078208ff */
[----:B------:R-:W-:Y:S01]  /*1860*/  IMAD.IADD R13, R23, 0x1, R13 ;  /* 0x00000001170d7824 */ /* 0x000fe200078e020d */
[----:B------:R-:W-:Y:S01]  /*1870*/  CS2R R52, SRZ ;  /* 0x0000000000347805 */ /* 0x000fe2000001ff00 */
[----:B------:R-:W-:Y:S01]  /*1880*/  IMAD.WIDE.U32 R16, R229, c[0x0][0x210], R16 ;  /* 0x00008400e5107a25 */ /* 0x000fe200078e0010 */
[----:B------:R-:W-:Y:S01]  /*1890*/  IADD3 R10, -R248, c[0x0][0x168], -R9 ;  /* 0x00005a00f80a7a10 */ /* 0x000fe20007ffe909 */
[----:B------:R-:W-:Y:S01]  /*18a0*/  CS2R R50, SRZ ;  /* 0x0000000000327805 */ /* 0x000fe2000001ff00 */
[----:B------:R-:W-:Y:S01]  /*18b0*/  LEA.HI.X R19, R22, c[0x0][0x164], R13, 0x1, P1 ;  /* 0x0000590016137a11 */ /* 0x000fe200008f0c0d */
[----:B------:R-:W-:Y:S01]  /*18c0*/  IMAD.MOV.U32 R232, RZ, RZ, R16 ;  /* 0x000000ffffe87224 */ /* 0x000fe200078e0010 */
[----:B------:R-:W-:Y:S01]  /*18d0*/  ISETP.LT.OR P5, PT, R10, 0x1, !P4 ;  /* 0x000000010a00780c */ /* 0x000fe200067a1670 */
[----:B------:R-:W-:Y:S01]  /*18e0*/  IMAD.SHL.U32 R16, R242, 0x4, RZ ;  /* 0x00000004f2107824 */ /* 0x000fe200078e00ff */
[C---:B------:R-:W-:Y:S01]  /*18f0*/  ISETP.LT.OR P1, PT, R10.reuse, 0x1, !P3 ;  /* 0x000000010a00780c */ /* 0x040fe20005f21670 */
[----:B------:R-:W-:Y:S01]  /*1900*/  IMAD.IADD R233, R17, 0x1, R2 ;  /* 0x0000000111e97824 */ /* 0x000fe200078e0202 */
[C---:B------:R-:W-:Y:S01]  /*1910*/  ISETP.LT.OR P0, PT, R10.reuse, 0x1, !P2 ;  /* 0x000000010a00780c */ /* 0x040fe20005701670 */
[----:B------:R-:W-:Y:S01]  /*1920*/  CS2R R48, SRZ ;  /* 0x0000000000307805 */ /* 0x000fe2000001ff00 */
[----:B------:R-:W-:Y:S01]  /*1930*/  ISETP.LT.OR P6, PT, R10, 0x21, !P4 ;  /* 0x000000210a00780c */ /* 0x000fe200067c1670 */
[----:B------:R-:W-:Y:S01]  /*1940*/  IMAD.WIDE.U32 R232, R230, c[0x0][0x218], R232 ;  /* 0x00008600e6e87a25 */ /* 0x000fe200078e00e8 */
[----:B------:R-:W-:Y:S01]  /*1950*/  SHF.R.S32.HI R17, RZ, 0x1f, R16 ;  /* 0x0000001fff117819 */ /* 0x000fe20000011410 */
[----:B------:R-:W-:Y:S01]  /*1960*/  CS2R R46, SRZ ;  /* 0x00000000002e7805 */ /* 0x000fe2000001ff00 */
[----:B------:R-:W-:Y:S01]  /*1970*/  P2R R2, PR, RZ, 0x10 ;  /* 0x00000010ff027803 */ /* 0x000fe20000000000 */
[----:B---3--:R-:W-:Y:S01]  /*1980*/  IMAD R14, R3, c[0x0][0x270], RZ ;  /* 0x00009c00030e7a24 */ /* 0x008fe200078e02ff */
[----:B------:R-:W-:Y:S01]  /*1990*/  ISETP.GE.AND P4, PT, R12, c[0x0][0x1fc], PT ;  /* 0x00007f000c007a0c */ /* 0x000fe20003f86270 */
[----:B------:R1:W-:Y:S01]  /*19a0*/  LDGSTS.E.BYPASS.LTC128B.128 [R224+0xf080], [R18.64], !P5 ;  /* 0x0f08000012e07fae */ /* 0x0003e2000e901d44 */
[C---:B------:R-:W-:Y:S01]  /*19b0*/  ISETP.LT.OR P5, PT, R10.reuse, 0x21, !P3 ;  /* 0x000000210a00780c */ /* 0x040fe20005fa1670 */
[C---:B------:R-:W-:Y:S01]  /*19c0*/  IMAD R14, R229.reuse, c[0x0][0x274], R14 ;  /* 0x00009d00e50e7a24 */ /* 0x040fe200078e020e */
[----:B------:R-:W-:Y:S01]  /*19d0*/  CS2R R44, SRZ ;  /* 0x00000000002c7805 */ /* 0x000fe2000001ff00 */
[----:B------:R1:W-:Y:S01]  /*19e0*/  LDGSTS.E.BYPASS.LTC128B.128 [R224+0x11080], [R18.64+0x80], !P1 ;  /* 0x1108008012e07fae */ /* 0x0003e2000c901d44 */
[----:B------:R-:W-:Y:S01]  /*19f0*/  ISETP.LT.OR P1, PT, R10, 0x21, !P2 ;  /* 0x000000210a00780c */ /* 0x000fe20005721670 */
[----:B------:R-:W-:Y:S01]  /*1a00*/  IMAD.MOV.U32 R10, RZ, RZ, c[0x0][0x208] ;  /* 0x00008200ff0a7624 */ /* 0x000fe200078e00ff */
[----:B------:R-:W-:Y:S01]  /*1a10*/  SHF.R.S32.HI R243, RZ, 0x1f, R242 ;  /* 0x0000001ffff37819 */ /* 0x000fe200000114f2 */
[----:B------:R1:W-:Y:S01]  /*1a20*/  LDGSTS.E.BYPASS.LTC128B.128 [R224+0x13080], [R18.64+0x100], !P0 ;  /* 0x1308010012e07fae */ /* 0x0003e2000c101d44 */
[----:B--2---:R-:W-:Y:S01]  /*1a30*/  IMAD.WIDE.U32 R20, R229, c[0x0][0x270], R16 ;  /* 0x00009c00e5147a25 */ /* 0x004fe200078e0010 */
[----:B------:R-:W-:-:S02]  /*1a40*/  LEA R22, P0, R220, R18, 0x1 ;  /* 0x00000012dc167211 */ /* 0x000fc400078008ff */
[----:B------:R-:W-:Y:S01]  /*1a50*/  SHF.L.U64.HI R13, R10, R8, c[0x0][0x20c] ;  /* 0x000083000a0d7619 */ /* 0x000fe20000010208 */
[----:B------:R-:W-:Y:S01]  /*1a60*/  IMAD.IADD R15, R21, 0x1, R14 ;  /* 0x00000001150f7824 */ /* 0x000fe200078e020e */
[----:B------:R-:W-:Y:S01]  /*1a70*/  LEA.HI.X R23, R220, R19, R219, 0x1, P0 ;  /* 0x00000013dc177211 */ /* 0x000fe200000f0cdb */
[----:B------:R-:W-:Y:S01]  /*1a80*/  IMAD.IADD R245, R233, 0x1, R244 ;  /* 0x00000001e9f57824 */ /* 0x000fe200078e02f4 */
[C---:B------:R-:W-:Y:S01]  /*1a90*/  SHF.L.U64.HI R221, R10.reuse, R221, c[0x0][0x20c] ;  /* 0x000083000add7619 */ /* 0x040fe200000102dd */
[----:B------:R-:W-:Y:S02]  /*1aa0*/  IMAD.SHL.U32 R8, R10, 0x40, RZ ;  /* 0x000000400a087824 */ /* 0x000fe400078e00ff */
[----:B------:R-:W-:Y:S01]  /*1ab0*/  IMAD R13, R13, R252, RZ ;  /* 0x000000fc0d0d7224 */ /* 0x000fe200078e02ff */
[----:B------:R2:W-:Y:S01]  /*1ac0*/  LDGSTS.E.BYPASS.LTC128B.128 [R224+0x10080], [R22.64], !P6 ;  /* 0x1008000016e07fae */ /* 0x0005e2000f101d44 */
[----:B------:R-:W-:Y:S01]  /*1ad0*/  IMAD.MOV.U32 R14, RZ, RZ, R20 ;  /* 0x000000ffff0e7224 */ /* 0x000fe200078e0014 */
[----:B------:R-:W-:Y:S01]  /*1ae0*/  ISETP.GE.AND P6, PT, R5, c[0x0][0x1fc], PT ;  /* 0x00007f0005007a0c */ /* 0x000fe20003fc6270 */
[----:B------:R-:W-:Y:S01]  /*1af0*/  IMAD.MOV.U32 R244, RZ, RZ, R232 ;  /* 0x000000fffff47224 */ /* 0x000fe200078e00e8 */
[----:B------:R2:W-:Y:S01]  /*1b00*/  LDGSTS.E.BYPASS.LTC128B.128 [R224+0x12080], [R22.64+0x80], !P5 ;  /* 0x1208008016e07fae */ /* 0x0005e2000e901d44 */
[----:B------:R-:W-:Y:S01]  /*1b10*/  IMAD R13, R11, R8, R13 ;  /* 0x000000080b0d7224 */ /* 0x000fe200078e020d */
[----:B------:R-:W-:Y:S01]  /*1b20*/  IADD3 R11, -R9, c[0x0][0x168], -R248 ;  /* 0x00005a00090b7a10 */ /* 0x000fe20007ffe9f8 */
[----:B------:R-:W-:Y:S01]  /*1b30*/  IMAD.WIDE.U32 R238, R230, c[0x0][0x278], R14 ;  /* 0x00009e00e6ee7a25 */ /* 0x000fe200078e000e */
[----:B------:R2:W-:Y:S01]  /*1b40*/  LDGSTS.E.BYPASS.LTC128B.128 [R224+0x14080], [R22.64+0x100], !P1 ;  /* 0x1408010016e07fae */ /* 0x0005e2000c901d44 */
[----:B------:R-:W-:-:S02]  /*1b50*/  ISETP.GT.AND P1, PT, R242, 0xf, PT ;  /* 0x0000000ff200780c */ /* 0x000fc40003f24270 */
[----:B------:R-:W-:Y:S01]  /*1b60*/  IMAD.IADD R218, R239, 0x1, R218 ;  /* 0x00000001efda7824 */ /* 0x000fe200078e02da */
[----:B------:R-:W-:Y:S01]  /*1b70*/  IADD3 R14, P5, R9, R238, RZ ;  /* 0x000000ee090e7210 */ /* 0x000fe20007fbe0ff */
[----:B------:R-:W-:Y:S01]  /*1b80*/  IMAD.SHL.U32 R222, R10, 0x20, RZ ;  /* 0x000000200ade7824 */ /* 0x000fe200078e00ff */
[----:B------:R-:W-:Y:S01]  /*1b90*/  LEA.HI R15, R213, R242, RZ, 0x5 ;  /* 0x000000f2d50f7211 */ /* 0x000fe200078f28ff */
[----:B-1----:R-:W-:Y:S01]  /*1ba0*/  IMAD.WIDE.U32 R18, R8, R252, R244 ;  /* 0x000000fc08127225 */ /* 0x002fe200078e00f4 */
[----:B------:R-:W-:-:S03]  /*1bb0*/  SHF.R.S32.HI R8, RZ, 0x1f, R9 ;  /* 0x0000001fff087819 */ /* 0x000fc60000011409 */
[----:B------:R-:W-:Y:S01]  /*1bc0*/  IMAD.IADD R13, R19, 0x1, R13 ;  /* 0x00000001130d7824 */ /* 0x000fe200078e020d */
[----:B------:R-:W-:-:S04]  /*1bd0*/  LEA R20, P0, R18, c[0x0][0x1f0], 0x1 ;  /* 0x00007c0012147a11 */ /* 0x000fc800078008ff */
[----:B------:R-:W-:Y:S01]  /*1be0*/  LEA.HI.X R21, R18, c[0x0][0x1f4], R13, 0x1, P0 ;  /* 0x00007d0012157a11 */ /* 0x000fe200000f0c0d */
[----:B------:R-:W-:Y:S01]  /*1bf0*/  IMAD.X R13, R8, 0x1, R218, P5 ;  /* 0x00000001080d7824 */ /* 0x000fe200028e06da */
[----:B------:R-:W-:Y:S02]  /*1c00*/  ISETP.LT.OR P0, PT, R11, 0x1, P4 ;  /* 0x000000010b00780c */ /* 0x000fe40002701670 */
[----:B------:R-:W-:-:S04]  /*1c10*/  LEA R18, P5, R14, c[0x0][0x258], 0x2 ;  /* 0x000096000e127a11 */ /* 0x000fc800078a10ff */
[----:B------:R-:W-:Y:S01]  /*1c20*/  LEA.HI.X R19, R14, c[0x0][0x25c], R13, 0x2, P5 ;  /* 0x000097000e137a11 */ /* 0x000fe200028f140d */
[----:B------:R-:W-:Y:S01]  /*1c30*/  @!P1 IMAD.SHL.U32 R13, R242, 0x10, RZ ;  /* 0x00000010f20d9824 */ /* 0x000fe200078e00ff */
[----:B------:R-:W-:Y:S02]  /*1c40*/  ISETP.GE.AND P5, PT, R6, c[0x0][0x1fc], PT ;  /* 0x00007f0006007a0c */ /* 0x000fe40003fa6270 */
[----:B------:R-:W-:Y:S02]  /*1c50*/  LEA.HI R14, R213, R242, RZ, 0x2 ;  /* 0x000000f2d50e7211 */ /* 0x000fe400078f10ff */
[----:B------:R1:W-:Y:S02]  /*1c60*/  @!P1 LDGSTS.E.BYPASS.LTC128B.128 [R13+0x21080], [R18.64] ;  /* 0x21080000120d9fae */ /* 0x0003e4000b901d44 */
[----:B------:R-:W-:Y:S02]  /*1c70*/  SHF.R.S32.HI R10, RZ, 0x2, R14 ;  /* 0x00000002ff0a7819 */ /* 0x000fe4000001140e */
[----:B------:R-:W0:Y:S04]  /*1c80*/  LDGDEPBAR ;  /* 0x00000000000079af */ /* 0x000e280000000000 */
[----:B------:R3:W-:Y:S01]  /*1c90*/  LDGSTS.E.BYPASS.LTC128B.128 [R224+0x1b080], [R20.64], !P0 ;  /* 0x1b08000014e07fae */ /* 0x0007e2000c101d44 */
[----:B------:R-:W-:-:S02]  /*1ca0*/  ISETP.LT.OR P0, PT, R11, 0x1, P6 ;  /* 0x000000010b00780c */ /* 0x000fc40003701670 */
[----:B------:R-:W-:-:S11]  /*1cb0*/  ISETP.LT.OR P6, PT, R11, 0x21, P6 ;  /* 0x000000210b00780c */ /* 0x000fd600037c1670 */
[----:B------:R3:W-:Y:S01]  /*1cc0*/  LDGSTS.E.BYPASS.LTC128B.128 [R224+0x1d080], [R20.64+0x80], !P0 ;  /* 0x1d08008014e07fae */ /* 0x0007e2000c101d44 */
[C---:B-1----:R-:W-:Y:S02]  /*1cd0*/  LEA R18, P0, R222.reuse, R20, 0x1 ;  /* 0x00000014de127211 */ /* 0x042fe400078008ff */
[----:B------:R-:W-:Y:S02]  /*1ce0*/  SHF.R.S32.HI R13, RZ, 0x1f, R14 ;  /* 0x0000001fff0d7819 */ /* 0x000fe4000001140e */
[----:B------:R-:W-:Y:S02]  /*1cf0*/  LEA.HI.X R19, R222, R21, R221, 0x1, P0 ;  /* 0x00000015de137211 */ /* 0x000fe400000f0cdd */
[----:B------:R-:W-:Y:S02]  /*1d00*/  ISETP.LT.OR P0, PT, R11, 0x1, P5 ;  /* 0x000000010b00780c */ /* 0x000fe40002f01670 */
[----:B------:R-:W-:Y:S02]  /*1d10*/  LEA.HI R13, R13, R10, RZ, 0x3 ;  /* 0x0000000a0d0d7211 */ /* 0x000fe400078f18ff */
[----:B------:R-:W-:-:S02]  /*1d20*/  ISETP.LT.OR P5, PT, R11, 0x21, P5 ;  /* 0x000000210b00780c */ /* 0x000fc40002fa1670 */
[----:B------:R-:W-:Y:S02]  /*1d30*/  LOP3.LUT R13, R13, 0xfffffff8, RZ, 0xc0, !PT ;  /* 0xfffffff80d0d7812 */ /* 0x000fe400078ec0ff */
[----:B------:R-:W-:-:S03]  /*1d40*/  LOP3.LUT R14, R14, 0x3ffffffc, RZ, 0xc0, !PT ;  /* 0x3ffffffc0e0e7812 */ /* 0x000fc600078ec0ff */
[----:B------:R-:W-:Y:S01]  /*1d50*/  IMAD.IADD R13, R10, 0x1, -R13 ;  /* 0x000000010a0d7824 */ /* 0x000fe200078e0a0d */
[----:B------:R-:W-:Y:S01]  /*1d60*/  SHF.R.S32.HI R10, RZ, 0x1f, R15 ;  /* 0x0000001fff0a7819 */ /* 0x000fe2000001140f */
[----:B------:R3:W-:Y:S01]  /*1d70*/  LDGSTS.E.BYPASS.LTC128B.128 [R224+0x1f080], [R20.64+0x100], !P0 ;  /* 0x1f08010014e07fae */ /* 0x0007e2000c101d44 */
[----:B------:R-:W-:Y:S01]  /*1d80*/  ISETP.LT.OR P0, PT, R11, 0x21, P4 ;  /* 0x000000210b00780c */ /* 0x000fe20002701670 */
[----:B------:R-:W-:Y:S01]  /*1d90*/  IMAD.IADD R14, R242, 0x1, -R14 ;  /* 0x00000001f20e7824 */ /* 0x000fe200078e0a0e */
[----:B------:R-:W-:-:S11]  /*1da0*/  ISETP.NE.AND P4, PT, R2, RZ, PT ;  /* 0x000000ff0200720c */ /* 0x000fd60003f85270 */
[----:B------:R1:W-:Y:S01]  /*1db0*/  LDGSTS.E.BYPASS.LTC128B.128 [R224+0x1c080], [R18.64], !P0 ;  /* 0x1c08000012e07fae */ /* 0x0003e2000c101d44 */
[----:B------:R-:W-:-:S03]  /*1dc0*/  ISETP.GE.AND P0, PT, R12, c[0x0][0x1fc], PT ;  /* 0x00007f000c007a0c */ /* 0x000fc60003f06270 */
[----:B------:R1:W-:Y:S01]  /*1dd0*/  LDGSTS.E.BYPASS.LTC128B.128 [R224+0x1e080], [R18.64+0x80], !P6 ;  /* 0x1e08008012e07fae */ /* 0x0003e2000f101d44 */
[----:B------:R-:W-:Y:S02]  /*1de0*/  ISETP.GE.AND P6, PT, R5, c[0x0][0x1fc], PT ;  /* 0x00007f0005007a0c */ /* 0x000fe40003fc6270 */
[----:B------:R-:W-:Y:S01]  /*1df0*/  SEL R5, RZ, 0x1, P0 ;  /* 0x00000001ff057807 */ /* 0x000fe20000000000 */
[----:B------:R1:W-:Y:S01]  /*1e00*/  LDGSTS.E.BYPASS.LTC128B.128 [R224+0x20080], [R18.64+0x100], !P5 ;  /* 0x2008010012e07fae */ /* 0x0003e2000e901d44 */
[----:B------:R-:W-:Y:S01]  /*1e10*/  ISETP.GE.AND P5, PT, R242, 0x10, PT ;  /* 0x00000010f200780c */ /* 0x000fe20003fa6270 */
[----:B---3--:R-:W-:Y:S01]  /*1e20*/  IMAD.WIDE.U32 R20, R229, c[0x0][0x288], R16 ;  /* 0x0000a200e5147a25 */ /* 0x008fe200078e0010 */
[CC--:B------:R-:W-:Y:S02]  /*1e30*/  LEA.HI R16, R213.reuse, R242.reuse, RZ, 0x4 ;  /* 0x000000f2d5107211 */ /* 0x0c0fe400078f20ff */
[----:B------:R-:W-:Y:S01]  /*1e40*/  LEA.HI R213, R213, R242, RZ, 0x7 ;  /* 0x000000f2d5d57211 */ /* 0x000fe200078f38ff */
[----:B------:R-:W-:Y:S01]  /*1e50*/  IMAD.IADD R237, R21, 0x1, R236 ;  /* 0x0000000115ed7824 */ /* 0x000fe200078e02ec */
[----:B------:R-:W-:Y:S01]  /*1e60*/  SHF.R.S32.HI R3, RZ, 0x4, R16 ;  /* 0x00000004ff037819 */ /* 0x000fe20000011410 */
[----:B------:R-:W-:Y:S01]  /*1e70*/  IMAD.MOV.U32 R236, RZ, RZ, R20 ;  /* 0x000000ffffec7224 */ /* 0x000fe200078e0014 */
[----:B------:R-:W-:-:S02]  /*1e80*/  SHF.R.S32.HI R213, RZ, 0x7, R213 ;  /* 0x00000007ffd57819 */ /* 0x000fc400000114d5 */
[----:B------:R-:W-:Y:S01]  /*1e90*/  LEA.HI R2, R16, R3, RZ, 0x1 ;  /* 0x0000000310027211 */ /* 0x000fe200078f08ff */
[----:B------:R-:W-:Y:S01]  /*1ea0*/  IMAD.WIDE.U32 R236, R230, c[0x0][0x290], R236 ;  /* 0x0000a400e6ec7a25 */ /* 0x000fe200078e00ec */
[C---:B------:R-:W-:Y:S02]  /*1eb0*/  LEA.HI R241, R213.reuse, R213, RZ, 0x1 ;  /* 0x000000d5d5f17211 */ /* 0x040fe400078f08ff */
[----:B------:R-:W-:Y:S01]  /*1ec0*/  LOP3.LUT R2, R2, 0xfffffffe, RZ, 0xc0, !PT ;  /* 0xfffffffe02027812 */ /* 0x000fe200078ec0ff */
[----:B------:R-:W-:Y:S01]  /*1ed0*/  IMAD.SHL.U32 R208, R213, 0x8, RZ ;  /* 0x00000008d5d07824 */ /* 0x000fe200078e00ff */
[----:B------:R-:W-:Y:S01]  /*1ee0*/  IADD3 R9, P0, R9, R236, RZ ;  /* 0x000000ec09097210 */ /* 0x000fe20007f1e0ff */
[----:B------:R-:W-:Y:S01]  /*1ef0*/  IMAD.IADD R217, R237, 0x1, R217 ;  /* 0x00000001edd97824 */ /* 0x000fe200078e02d9 */
[----:B------:R-:W-:Y:S01]  /*1f00*/  LOP3.LUT R241, R241, 0x1ffffffe, RZ, 0xc0, !PT ;  /* 0x1ffffffef1f17812 */ /* 0x000fe200078ec0ff */
[----:B------:R-:W-:Y:S01]  /*1f10*/  IMAD.IADD R2, R3, 0x1, -R2 ;  /* 0x0000000103027824 */ /* 0x000fe200078e0a02 */
[----:B------:R-:W-:Y:S01]  /*1f20*/  SHF.R.S32.HI R3, RZ, 0x5, R15 ;  /* 0x00000005ff037819 */ /* 0x000fe2000001140f */
[----:B------:R-:W-:Y:S01]  /*1f30*/  IMAD.X R8, R8, 0x1, R217, P0 ;  /* 0x0000000108087824 */ /* 0x000fe200000e06d9 */
[----:B------:R-:W-:Y:S01]  /*1f40*/  LOP3.LUT R208, R208, 0x8, RZ, 0xc0, !PT ;  /* 0x00000008d0d07812 */ /* 0x000fe200078ec0ff */
[----:B------:R-:W-:Y:S01]  /*1f50*/  IMAD.SHL.U32 R216, R2, 0x8, RZ ;  /* 0x0000000802d87824 */ /* 0x000fe200078e00ff */
[----:B------:R-:W-:Y:S01]  /*1f60*/  LEA.HI R0, R10, R3, RZ, 0x2 ;  /* 0x000000030a007211 */ /* 0x000fe200078f10ff */
[----:B------:R-:W-:Y:S01]  /*1f70*/  IMAD.SHL.U32 R10, R13, 0x10, RZ ;  /* 0x000000100d0a7824 */ /* 0x000fe200078e00ff */
[----:B-1----:R-:W-:Y:S01]  /*1f80*/  LEA R18, P0, R9, c[0x0][0x280], 0x2 ;  /* 0x0000a00009127a11 */ /* 0x002fe200078010ff */
[----:B------:R-:W-:Y:S01]  /*1f90*/  IMAD.IADD R241, R213, 0x1, -R241 ;  /* 0x00000001d5f17824 */ /* 0x000fe200078e0af1 */
[----:B------:R-:W-:-:S02]  /*1fa0*/  LOP3.LUT R0, R0, 0xfffffffc, RZ, 0xc0, !PT ;  /* 0xfffffffc00007812 */ /* 0x000fc400078ec0ff */
[----:B------:R-:W-:Y:S02]  /*1fb0*/  LOP3.LUT R10, R208, 0x70, R10, 0xf8, !PT ;  /* 0x00000070d00a7812 */ /* 0x000fe400078ef80a */
[----:B------:R-:W-:Y:S01]  /*1fc0*/  LEA.HI.X R19, R9, c[0x0][0x284], R8, 0x2, P0 ;  /* 0x0000a10009137a11 */ /* 0x000fe200000f1408 */
[----:B------:R-:W-:Y:S01]  /*1fd0*/  IMAD.IADD R0, R3, 0x1, -R0 ;  /* 0x0000000103007824 */ /* 0x000fe200078e0a00 */
[----:B------:R-:W-:Y:S02]  /*1fe0*/  LOP3.LUT R9, R15, 0xffffffe0, RZ, 0xc0, !PT ;  /* 0xffffffe00f097812 */ /* 0x000fe400078ec0ff */
[----:B------:R-:W-:Y:S01]  /*1ff0*/  LOP3.LUT P0, RZ, R13, 0x1, RZ, 0xc0, !PT ;  /* 0x000000010dff7812 */ /* 0x000fe2000780c0ff */
[C---:B------:R-:W-:Y:S01]  /*2000*/  IMAD.SHL.U32 R11, R0.reuse, 0x100, RZ ;  /* 0x00000100000b7824 */ /* 0x040fe200078e00ff */
[----:B------:R-:W-:Y:S01]  /*2010*/  LEA.HI R12, R0, R0, RZ, 0x1 ;  /* 0x00000000000c7211 */ /* 0x000fe200078f08ff */
[----:B------:R-:W-:Y:S01]  /*2020*/  IMAD.IADD R9, R242, 0x1, -R9 ;  /* 0x00000001f2097824 */ /* 0x000fe200078e0a09 */
[----:B------:R-:W-:-:S02]  /*2030*/  LOP3.LUT R13, R16, 0xfffffff0, RZ, 0xc0, !PT ;  /* 0xfffffff0100d7812 */ /* 0x000fc400078ec0ff */
[----:B------:R-:W-:Y:S01]  /*2040*/  LOP3.LUT R10, R10, 0x100, R11, 0xf8, !PT ;  /* 0x000001000a0a7812 */ /* 0x000fe200078ef80b */
[----:B------:R-:W-:Y:S01]  /*2050*/  IMAD.SHL.U32 R12, R12, 0x100, RZ ;  /* 0x000001000c0c7824 */ /* 0x000fe200078e00ff */
[----:B------:R-:W-:Y:S01]  /*2060*/  SHF.R.S32.HI R227, RZ, 0x1f, R9 ;  /* 0x0000001fffe37819 */ /* 0x000fe20000011409 */
[----:B------:R-:W-:Y:S01]  /*2070*/  IMAD.IADD R13, R242, 0x1, -R13 ;  /* 0x00000001f20d7824 */ /* 0x000fe200078e0a0d */
[----:B------:R-:W-:Y:S01]  /*2080*/  SHF.R.U32.HI R8, RZ, 0x3, R10 ;  /* 0x00000003ff087819 */ /* 0x000fe2000001160a */
[----:B------:R-:W-:Y:S01]  /*2090*/  IMAD.SHL.U32 R11, R0, 0x10, RZ ;  /* 0x00000010000b7824 */ /* 0x000fe200078e00ff */
[----:B------:R-:W-:Y:S02]  /*20a0*/  LOP3.LUT R12, R12, 0x7ffffe00, RZ, 0xc0, !PT ;  /* 0x7ffffe000c0c7812 */ /* 0x000fe400078ec0ff */
[----:B------:R-:W-:Y:S01]  /*20b0*/  LOP3.LUT R8, R10, 0x28, R8, 0x78, !PT ;  /* 0x000000280a087812 */ /* 0x000fe200078e7808 */
[----:B------:R-:W-:Y:S01]  /*20c0*/  @!P5 IMAD.SHL.U32 R10, R242, 0x10, RZ ;  /* 0x00000010f20ad824 */ /* 0x000fe200078e00ff */
[----:B------:R-:W-:Y:S01]  /*20d0*/  LEA.HI R227, R227, R9, RZ, 0x2 ;  /* 0x00000009e3e37211 */ /* 0x000fe200078f10ff */
[----:B------:R-:W-:Y:S01]  /*20e0*/  IMAD R12, R14, 0x2, R12 ;  /* 0x000000020e0c7824 */ /* 0x000fe200078e020c */
[----:B------:R-:W-:-:S02]  /*20f0*/  SHF.R.S32.HI R206, RZ, 0x1f, R13 ;  /* 0x0000001fffce7819 */ /* 0x000fc4000001140d */
[----:B------:R1:W-:Y:S01]  /*2100*/  @!P5 LDGSTS.E.BYPASS.LTC128B.128 [R10+0x21280], [R18.64] ;  /* 0x21280000120adfae */ /* 0x0003e2000b901d44 */
[----:B------:R-:W-:Y:S01]  /*2110*/  IMAD.IADD R8, R12, 0x1, R8 ;  /* 0x000000010c087824 */ /* 0x000fe200078e0208 */
[----:B------:R-:W-:Y:S01]  /*2120*/  ISETP.GE.AND P5, PT, R6, c[0x0][0x1fc], PT ;  /* 0x00007f0006007a0c */ /* 0x000fe20003fa6270 */
[----:B------:R-:W-:Y:S01]  /*2130*/  IMAD.SHL.U32 R12, R2, 0x20, RZ ;  /* 0x00000020020c7824 */ /* 0x000fe200078e00ff */
[----:B------:R-:W-:Y:S01]  /*2140*/  LOP3.LUT R6, R227, 0x7ffffffc, RZ, 0xc0, !PT ;  /* 0x7ffffffce3067812 */ /* 0x000fe200078ec0ff */
[----:B------:R-:W-:Y:S01]  /*2150*/  IMAD.SHL.U32 R226, R8, 0x2, RZ ;  /* 0x0000000208e27824 */ /* 0x000fe200078e00ff */
[----:B------:R-:W-:Y:S01]  /*2160*/  LEA.HI R206, R206, R13, RZ, 0x3 ;  /* 0x0000000dcece7211 */ /* 0x000fe200078f18ff */
[----:B------:R-:W-:Y:S01]  /*2170*/  IMAD.SHL.U32 R8, R3, 0x100, RZ ;  /* 0x0000010003087824 */ /* 0x000fe200078e00ff */
[----:B------:R-:W-:Y:S01]  /*2180*/  SEL R225, RZ, 0x4, P5 ;  /* 0x00000004ffe17807 */ /* 0x000fe20002800000 */
[----:B------:R-:W-:Y:S01]  /*2190*/  IMAD.IADD R9, R9, 0x1, -R6 ;  /* 0x0000000109097824 */ /* 0x000fe200078e0a06 */
[----:B------:R-:W-:Y:S01]  /*21a0*/  IADD3 R3, R226, 0x21480, RZ ;  /* 0x00021480e2037810 */ /* 0x000fe20007ffe0ff */
[----:B------:R-:W0:Y:S01]  /*21b0*/  LDGDEPBAR ;  /* 0x00000000000079af */ /* 0x000e220000000000 */
[C---:B------:R-:W-:Y:S01]  /*21c0*/  LOP3.LUT R6, R206.reuse, 0xfffffff8, RZ, 0xc0, !PT ;  /* 0xfffffff8ce067812 */ /* 0x040fe200078ec0ff */
[----:B------:R-:W-:Y:S01]  /*21d0*/  IMAD.SHL.U32 R206, R206, 0x40, RZ ;  /* 0x00000040cece7824 */ /* 0x000fe200078e00ff */
[----:B------:R-:W-:Y:S01]  /*21e0*/  IADD3 R223, R226, 0x215a0, RZ ;  /* 0x000215a0e2df7810 */ /* 0x000fe20007ffe0ff */
[----:B------:R-:W0:Y:S01]  /*21f0*/  LDGDEPBAR ;  /* 0x00000000000079af */ /* 0x000e220000000000 */
[----:B------:R-:W-:Y:S01]  /*2200*/  @P0 IADD3 R223, R3, 0xe0, RZ ;  /* 0x000000e003df0810 */ /* 0x000fe20007ffe0ff */
[----:B------:R-:W-:Y:S01]  /*2210*/  IMAD.IADD R6, R13, 0x1, -R6 ;  /* 0x000000010d067824 */ /* 0x000fe200078e0a06 */
[----:B------:R-:W-:Y:S01]  /*2220*/  LOP3.LUT P0, RZ, R7, 0x4, RZ, 0xc0, !PT ;  /* 0x0000000407ff7812 */ /* 0x000fe2000780c0ff */
[----:B------:R-:W-:Y:S01]  /*2230*/  IMAD R241, R241, 0x4, R9 ;  /* 0x00000004f1f17824 */ /* 0x000fe200078e0209 */
[----:B------:R-:W-:-:S02]  /*2240*/  SEL R3, RZ, 0xffffffff, P6 ;  /* 0xffffffffff037807 */ /* 0x000fc40003000000 */
[----:B------:R-:W-:Y:S01]  /*2250*/  SEL R201, R212, 0xffffffe0, !P0 ;  /* 0xffffffe0d4c97807 */ /* 0x000fe20004000000 */
[----:B------:R-:W-:Y:S01]  /*2260*/  IMAD.SHL.U32 R241, R241, 0x2, RZ ;  /* 0x00000002f1f17824 */ /* 0x000fe200078e00ff */
[C---:B------:R-:W-:Y:S01]  /*2270*/  LOP3.LUT P5, RZ, R6.reuse, 0x4, RZ, 0xc0, !PT ;  /* 0x0000000406ff7812 */ /* 0x040fe200078ac0ff */
[----:B------:R-:W-:Y:S01]  /*2280*/  IMAD.SHL.U32 R3, R3, 0x2, RZ ;  /* 0x0000000203037824 */ /* 0x000fe200078e00ff */
[C---:B------:R-:W-:Y:S01]  /*2290*/  LOP3.LUT P0, RZ, R6.reuse, 0x2, RZ, 0xc0, !PT ;  /* 0x0000000206ff7812 */ /* 0x040fe2000780c0ff */
[----:B-1----:R-:W-:Y:S01]  /*22a0*/  IMAD.SHL.U32 R10, R13, 0x10, RZ ;  /* 0x000000100d0a7824 */ /* 0x002fe200078e00ff */
[C---:B------:R-:W-:Y:S01]  /*22b0*/  LOP3.LUT P6, RZ, R7.reuse, 0x2, RZ, 0xc0, !PT ;  /* 0x0000000207ff7812 */ /* 0x040fe200078cc0ff */
[----:B------:R-:W-:Y:S01]  /*22c0*/  IMAD.SHL.U32 R6, R6, 0x40, RZ ;  /* 0x0000004006067824 */ /* 0x000fe200078e00ff */
[----:B------:R-:W-:Y:S01]  /*22d0*/  LOP3.LUT R216, R216, 0x8, RZ, 0xc0, !PT ;  /* 0x00000008d8d87812 */ /* 0x000fe200078ec0ff */
[----:B------:R-:W-:Y:S01]  /*22e0*/  IMAD.SHL.U32 R7, R7, 0x40, RZ ;  /* 0x0000004007077824 */ /* 0x000fe200078e00ff */
[----:B------:R-:W-:Y:S01]  /*22f0*/  LOP3.LUT R10, R10, 0xf0, RZ, 0xc0, !PT ;  /* 0x000000f00a0a7812 */ /* 0x000fe200078ec0ff */
[----:B------:R-:W-:Y:S01]  /*2300*/  IMAD.IADD R250, R250, 0x1, -R241 ;  /* 0x00000001fafa7824 */ /* 0x000fe200078e0af1 */
[----:B------:R-:W-:-:S02]  /*2310*/  LOP3.LUT R6, R6, 0x1c0, RZ, 0xc0, !PT ;  /* 0x000001c006067812 */ /* 0x000fc400078ec0ff */
[----:B------:R-:W-:Y:S02]  /*2320*/  LOP3.LUT R8, R10, 0x100, R8, 0xf8, !PT ;  /* 0x000001000a087812 */ /* 0x000fe400078ef808 */
[----:B------:R-:W-:Y:S02]  /*2330*/  LOP3.LUT R7, R7, 0x1c0, RZ, 0xc0, !PT ;  /* 0x000001c007077812 */ /* 0x000fe400078ec0ff */
[----:B------:R-:W-:Y:S02]  /*2340*/  SHF.R.U32.HI R207, RZ, 0x3, R8 ;  /* 0x00000003ffcf7819 */ /* 0x000fe40000011608 */
[----:B------:R-:W-:Y:S02]  /*2350*/  LOP3.LUT R3, R3, 0x2, R5, 0xe2, !PT ;  /* 0x0000000203037812 */ /* 0x000fe400078ee205 */
[----:B------:R-:W-:Y:S02]  /*2360*/  LOP3.LUT R207, R207, 0x38, RZ, 0xc0, !PT ;  /* 0x00000038cfcf7812 */ /* 0x000fe400078ec0ff */
[----:B------:R-:W-:-:S02]  /*2370*/  LOP3.LUT R206, R206, 0xfffffe00, RZ, 0xc0, !PT ;  /* 0xfffffe00cece7812 */ /* 0x000fc400078ec0ff */
[----:B------:R-:W-:Y:S02]  /*2380*/  SHF.R.U32.HI R5, RZ, 0x3, R6 ;  /* 0x00000003ff057819 */ /* 0x000fe40000011606 */
[----:B------:R-:W-:Y:S01]  /*2390*/  LOP3.LUT R208, R10, R208, RZ, 0xfc, !PT ;  /* 0x000000d00ad07212 */ /* 0x000fe200078efcff */
[----:B------:R-:W-:Y:S01]  /*23a0*/  IMAD R0, R0, 0x400, R206 ;  /* 0x0000040000007824 */ /* 0x000fe200078e02ce */
[----:B------:R-:W-:Y:S02]  /*23b0*/  LEA.HI.SX32 R227, R227, R11, 0x1e ;  /* 0x0000000be3e37211 */ /* 0x000fe400078ff2ff */
[C---:B------:R-:W-:Y:S02]  /*23c0*/  LOP3.LUT R10, R7.reuse, 0x8, R215, 0xf8, !PT ;  /* 0x00000008070a7812 */ /* 0x040fe400078ef8d7 */
[----:B------:R-:W-:Y:S02]  /*23d0*/  LOP3.LUT R11, R7, 0x30, R11, 0xf8, !PT ;  /* 0x00000030070b7812 */ /* 0x000fe400078ef80b */
[----:B------:R-:W-:-:S02]  /*23e0*/  SHF.R.U32.HI R7, RZ, 0x3, R7 ;  /* 0x00000003ff077819 */ /* 0x000fc40000011607 */
[--C-:B------:R-:W-:Y:S02]  /*23f0*/  LOP3.LUT R207, R207, R8, R216.reuse, 0x1e, !PT ;  /* 0x00000008cfcf7212 */ /* 0x100fe400078e1ed8 */
[----:B------:R-:W-:Y:S02]  /*2400*/  LOP3.LUT R216, R5, R6, R216, 0x1e, !PT ;  /* 0x0000000605d87212 */ /* 0x000fe400078e1ed8 */
[----:B------:R-:W-:Y:S02]  /*2410*/  LOP3.LUT R10, R10, R7, RZ, 0x3c, !PT ;  /* 0x000000070a0a7212 */ /* 0x000fe400078e3cff */
[----:B------:R-:W-:Y:S01]  /*2420*/  SEL R203, R214, 0xfffffff0, !P6 ;  /* 0xfffffff0d6cb7807 */ /* 0x000fe20007000000 */
[----:B------:R-:W-:Y:S01]  /*2430*/  IMAD.IADD R216, R0, 0x1, R216 ;  /* 0x0000000100d87824 */ /* 0x000fe200078e02d8 */
[----:B------:R-:W-:Y:S01]  /*2440*/  LOP3.LUT R12, R12, 0x20, RZ, 0xc0, !PT ;  /* 0x000000200c0c7812 */ /* 0x000fe200078ec0ff */
[----:B------:R-:W-:Y:S01]  /*2450*/  IMAD R213, R213, 0x200, R10 ;  /* 0x00000200d5d57824 */ /* 0x000fe200078e020a */
[C---:B------:R-:W-:Y:S01]  /*2460*/  LOP3.LUT P6, RZ, R13.reuse, 0x2, RZ, 0xc0, !PT ;  /* 0x000000020dff7812 */ /* 0x040fe200078cc0ff */
[----:B------:R-:W-:Y:S01]  /*2470*/  IMAD.SHL.U32 R13, R13, 0x2, RZ ;  /* 0x000000020d0d7824 */ /* 0x000fe200078e00ff */
[----:B------:R-:W-:Y:S01]  /*2480*/  LOP3.LUT R4, R12, 0x18, R4, 0xf8, !PT ;  /* 0x000000180c047812 */ /* 0x000fe200078ef804 */
[----:B------:R-:W-:Y:S01]  /*2490*/  IMAD.SHL.U32 R211, R216, 0x2, RZ ;  /* 0x00000002d8d37824 */ /* 0x000fe200078e00ff */
[----:B------:R-:W-:Y:S01]  /*24a0*/  LOP3.LUT R215, R11, 0x8, R215, 0xf8, !PT ;  /* 0x000000080bd77812 */ /* 0x000fe200078ef8d7 */
[----:B------:R-:W-:Y:S01]  /*24b0*/  IMAD.SHL.U32 R213, R213, 0x2, RZ ;  /* 0x00000002d5d57824 */ /* 0x000fe200078e00ff */
[----:B------:R-:W-:-:S02]  /*24c0*/  LOP3.LUT R208, R208, 0x18, R13, 0x78, !PT ;  /* 0x00000018d0d07812 */ /* 0x000fc400078e780d */
[----:B------:R-:W-:Y:S01]  /*24d0*/  SEL R214, R214, 0xfffffff0, !P0 ;  /* 0xfffffff0d6d67807 */ /* 0x000fe20004000000 */
[--C-:B------:R-:W-:Y:S01]  /*24e0*/  IMAD R203, R203, 0x2, R213.reuse ;  /* 0x00000002cbcb7824 */ /* 0x100fe200078e02d5 */
[----:B------:R-:W-:Y:S01]  /*24f0*/  LOP3.LUT R4, R5, R4, R6, 0x1e, !PT ;  /* 0x0000000405047212 */ /* 0x000fe200078e1e06 */
[----:B------:R-:W-:Y:S01]  /*2500*/  IMAD.SHL.U32 R208, R208, 0x2, RZ ;  /* 0x00000002d0d07824 */ /* 0x000fe200078e00ff */
[----:B------:R-:W-:Y:S01]  /*2510*/  SEL R212, R212, 0xffffffe0, !P5 ;  /* 0xffffffe0d4d47807 */ /* 0x000fe20006800000 */
[----:B------:R-:W-:Y:S01]  /*2520*/  IMAD.SHL.U32 R210, R214, 0x2, RZ ;  /* 0x00000002d6d27824 */ /* 0x000fe200078e00ff */
[----:B------:R-:W-:Y:S01]  /*2530*/  IADD3 R209, R211, 0x1b080, RZ ;  /* 0x0001b080d3d17810 */ /* 0x000fe20007ffe0ff */
[----:B------:R-:W-:Y:S01]  /*2540*/  IMAD R202, R201, 0x2, R213 ;  /* 0x00000002c9ca7824 */ /* 0x000fe200078e02d5 */
[----:B------:R-:W-:Y:S01]  /*2550*/  LOP3.LUT R215, R215, R7, RZ, 0x3c, !PT ;  /* 0x00000007d7d77212 */ /* 0x000fe200078e3cff */
[----:B------:R-:W-:Y:S01]  /*2560*/  IMAD R201, R201, 0x2, R203 ;  /* 0x00000002c9c97824 */ /* 0x000fe200078e02cb */
        /* <DEDUP_REMOVED lines=10> */
[----:B--2---:R-:W-:Y:S02]  /*2610*/  IMAD.IADD R204, R216, 0x1, R214 ;  /* 0x00000001d8cc7824 */ /* 0x004fe400078e02d6 */
.L_x_1107:
[----:B------:R-:W-:Y:S04]  /*2620*/  DEPBAR.LE SB0, 0x1 ;  /* 0x000080400000791a */ /* 0x000fe80000000000 */
[----:B------:R-:W-:Y:S01]  /*2630*/  BAR.SYNC.DEFER_BLOCKING 0x0 ;  /* 0x0000000000007b1d */ /* 0x000fe20000010000 */
[C---:B------:R-:W-:Y:S01]  /*2640*/  IMAD R108, R205.reuse, 0x3000, R216 ;  /* 0x00003000cd6c7824 */ /* 0x040fe200078e02d8 */
[C---:B------:R-:W-:Y:S01]  /*2650*/  LEA R186, R205.reuse, R227, 0x6 ;  /* 0x000000e3cdba7211 */ /* 0x040fe200078e30ff */
[C---:B------:R-:W-:Y:S01]  /*2660*/  IMAD R42, R205.reuse, 0x3000, R214 ;  /* 0x00003000cd2a7824 */ /* 0x040fe200078e02d6 */
[----:B------:R-:W-:Y:S01]  /*2670*/  IADD3 R251, R252, 0x1, RZ ;  /* 0x00000001fcfb7810 */ /* 0x000fe20007ffe0ff */
[----:B------:R-:W-:Y:S01]  /*2680*/  IMAD R110, R205, 0x3000, R212 ;  /* 0x00003000cd6e7824 */ /* 0x000fe200078e02d4 */
[----:B------:R-:W-:Y:S01]  /*2690*/  SHF.L.U32 R108, R108, 0x1, RZ ;  /* 0x000000016c6c7819 */ /* 0x000fe200000006ff */
[----:B------:R-:W-:Y:S01]  /*26a0*/  IMAD.IADD R28, R216, 0x1, R42 ;  /* 0x00000001d81c7824 */ /* 0x000fe200078e022a */
[----:B------:R-:W-:Y:S01]  /*26b0*/  IADD3 R172, R212, R42, RZ ;  /* 0x0000002ad4ac7210 */ /* 0x000fe20007ffe0ff */
[----:B------:R-:W-:Y:S01]  /*26c0*/  IMAD.SHL.U32 R110, R110, 0x2, RZ ;  /* 0x000000026e6e7824 */ /* 0x000fe200078e00ff */
[----:B------:R-:W-:Y:S01]  /*26d0*/  ISETP.GE.AND P0, PT, R251, R228, PT ;  /* 0x000000e4fb00720c */ /* 0x000fe20003f06270 */
[----:B------:R-:W-:Y:S01]  /*26e0*/  IMAD R109, R205, 0x3000, R204 ;  /* 0x00003000cd6d7824 */ /* 0x000fe200078e02cc */
[----:B------:R-:W-:Y:S01]  /*26f0*/  SHF.L.U32 R28, R28, 0x1, RZ ;  /* 0x000000011c1c7819 */ /* 0x000fe200000006ff */
[----:B------:R-:W-:Y:S03]  /*2700*/  IMAD.SHL.U32 R172, R172, 0x2, RZ ;  /* 0x00000002acac7824 */ /* 0x000fe600078e00ff */
        /* <DEDUP_REMOVED lines=17> */
[----:B------:R-:W-:Y:S01]  /*2820*/  LDSM.16.M88.4 R104, [R172+0x11080] ;  /* 0x01108000ac68783b */ /* 0x000fe20000000200 */
        /* <DEDUP_REMOVED lines=15> */
[----:B------:R-:W-:Y:S04]  /*2920*/  LDSM.16.M88.2 R24, [R201+0x80] ;  /* 0x00008000c918783b */ /* 0x000fe80000000100 */
[----:B------:R-:W2:Y:S03]  /*2930*/  LDSM.16.M88.4 R28, [R172+0xf080] ;  /* 0x00f08000ac1c783b */ /* 0x000ea60000000200 */
[C---:B---3--:R-:W-:Y:S01]  /*2940*/  HMMA.16816.F32 R4, R36.reuse, R26, R4 ;  /* 0x0000001a2404723c */ /* 0x048fe20000001804 */
[----:B------:R-:W3:Y:S07]  /*2950*/  LDSM.16.M88.2 R26, [R201+0x880] ;  /* 0x00088000c91a783b */ /* 0x000eee0000000100 */
[C---:B------:R-:W-:Y:S01]  /*2960*/  HMMA.16816.F32 R8, R36.reuse, R40, R8 ;  /* 0x000000282408723c */ /* 0x040fe20000001808 */
[----:B------:R-:W-:Y:S07]  /*2970*/  LDSM.16.M88.2 R40, [R213+0x4880] ;  /* 0x00488000d528783b */ /* 0x000fee0000000100 */
[C---:B-1----:R-:W-:Y:S01]  /*2980*/  HMMA.16816.F32 R12, R36.reuse, R2, R12 ;  /* 0x00000002240c723c */ /* 0x042fe2000000180c */
[----:B------:R-:W1:Y:S07]  /*2990*/  LDSM.16.M88.2 R2, [R201+0x1080] ;  /* 0x00108000c902783b */ /* 0x000e6e0000000100 */
[C---:B----4-:R-:W-:Y:S01]  /*29a0*/  HMMA.16816.F32 R16, R36.reuse, R32, R16 ;  /* 0x000000202410723c */ /* 0x050fe20000001810 */
[----:B------:R-:W4:Y:S07]  /*29b0*/  LDSM.16.M88.2 R32, [R201+0x1880] ;  /* 0x00188000c920783b */ /* 0x000f2e0000000100 */
[----:B-----5:R-:W-:Y:S01]  /*29c0*/  HMMA.16816.F32 R20, R36, R34, R20 ;  /* 0x000000222414723c */ /* 0x020fe20000001814 */
[----:B------:R-:W5:Y:S04]  /*29d0*/  LDSM.16.M88.2 R34, [R201+0x2080] ;  /* 0x00208000c922783b */ /* 0x000f680000000100 */
[----:B------:R-:W-:Y:S03]  /*29e0*/  LDSM.16.M88.4 R36, [R108+0x11080] ;  /* 0x011080006c24783b */ /* 0x000fe60000000200 */
[C---:B--2---:R-:W-:Y:S01]  /*29f0*/  HMMA.16816.F32 R4, R28.reuse, R24, R4 ;  /* 0x000000181c04723c */ /* 0x044fe20000001804 */
[----:B------:R-:W2:Y:S07]  /*2a00*/  LDSM.16.M88.2 R24, [R213+0x2880] ;  /* 0x00288000d518783b */ /* 0x000eae0000000100 */
[C---:B---3--:R-:W-:Y:S01]  /*2a10*/  HMMA.16816.F32 R8, R28.reuse, R26, R8 ;  /* 0x0000001a1c08723c */ /* 0x048fe20000001808 */
[----:B------:R-:W3:Y:S07]  /*2a20*/  LDSM.16.M88.2 R26, [R213+0x3080] ;  /* 0x00308000d51a783b */ /* 0x000eee0000000100 */
[C---:B-1----:R-:W-:Y:S01]  /*2a30*/  HMMA.16816.F32 R12, R28.reuse, R2, R12 ;  /* 0x000000021c0c723c */ /* 0x042fe2000000180c */
[----:B------:R-:W1:Y:S07]  /*2a40*/  LDSM.16.M88.2 R2, [R213+0x3880] ;  /* 0x00388000d502783b */ /* 0x000e6e0000000100 */
[C---:B----4-:R-:W-:Y:S01]  /*2a50*/  HMMA.16816.F32 R16, R28.reuse, R32, R16 ;  /* 0x000000201c10723c */ /* 0x050fe20000001810 */
[----:B------:R-:W4:Y:S07]  /*2a60*/  LDSM.16.M88.2 R32, [R213+0x4080] ;  /* 0x00408000d520783b */ /* 0x000f2e0000000100 */
[----:B-----5:R-:W-:Y:S01]  /*2a70*/  HMMA.16816.F32 R20, R28, R34, R20 ;  /* 0x000000221c14723c */ /* 0x020fe20000001814 */
[----:B------:R-:W-:Y:S04]  /*2a80*/  LDSM.16.M88.2 R34, [R203+0x2880] ;  /* 0x00288000cb22783b */ /* 0x000fe80000000100 */
[----:B------:R-:W5:Y:S03]  /*2a90*/  LDSM.16.M88.4 R28, [R109+0x11080] ;  /* 0x011080006d1c783b */ /* 0x000f660000000200 */
        /* <DEDUP_REMOVED lines=8> */
[----:B------:R-:W-:Y:S01]  /*2b20*/  HMMA.16816.F32 R20, R36, R40, R20 ;  /* 0x000000282414723c */ /* 0x000fe20000001814 */
[----:B------:R-:W-:Y:S04]  /*2b30*/  LDSM.16.M88.2 R40, [R202+0x2880] ;  /* 0x00288000ca28783b */ /* 0x000fe80000000100 */
[----:B------:R-:W4:Y:S03]  /*2b40*/  LDSM.16.M88.4 R36, [R110+0x11080] ;  /* 0x011080006e24783b */ /* 0x000f260000000200 */
[C---:B-----5:R-:W-:Y:S01]  /*2b50*/  HMMA.16816.F32 R4, R28.reuse, R34, R4 ;  /* 0x000000221c04723c */ /* 0x060fe20000001804 */
[----:B------:R-:W5:Y:S07]  /*2b60*/  LDSM.16.M88.2 R34, [R202+0x3880] ;  /* 0x00388000ca22783b */ /* 0x000f6e0000000100 */
[C---:B--2---:R-:W-:Y:S01]  /*2b70*/  HMMA.16816.F32 R8, R28.reuse, R24, R8 ;  /* 0x000000181c08723c */ /* 0x044fe20000001808 */
[----:B------:R-:W2:Y:S07]  /*2b80*/  LDSM.16.M88.2 R24, [R202+0x4080] ;  /* 0x00408000ca18783b */ /* 0x000eae0000000100 */
[C---:B---3--:R-:W-:Y:S01]  /*2b90*/  HMMA.16816.F32 R12, R28.reuse, R26, R12 ;  /* 0x0000001a1c0c723c */ /* 0x048fe2000000180c */
[----:B------:R-:W3:Y:S07]  /*2ba0*/  LDSM.16.M88.2 R26, [R202+0x4880] ;  /* 0x00488000ca1a783b */ /* 0x000eee0000000100 */
[C---:B-1----:R-:W-:Y:S01]  /*2bb0*/  HMMA.16816.F32 R16, R28.reuse, R2, R16 ;  /* 0x000000021c10723c */ /* 0x042fe20000001810 */
[----:B------:R-:W1:Y:S07]  /*2bc0*/  LDSM.16.M88.2 R2, [R201+0x2880] ;  /* 0x00288000c902783b */ /* 0x000e6e0000000100 */
[----:B----4-:R-:W-:Y:S01]  /*2bd0*/  HMMA.16816.F32 R20, R28, R32, R20 ;  /* 0x000000201c14723c */ /* 0x010fe20000001814 */
[----:B------:R-:W4:Y:S04]  /*2be0*/  LDSM.16.M88.2 R28, [R201+0x3080] ;  /* 0x00308000c91c783b */ /* 0x000f280000000100 */
[----:B------:R-:W1:Y:S03]  /*2bf0*/  LDSM.16.M88.2 R30, [R201+0x3880] ;  /* 0x00388000c91e783b */ /* 0x000e660000000100 */
[C---:B------:R-:W-:Y:S08]  /*2c00*/  HMMA.16816.F32 R4, R36.reuse, R40, R4 ;  /* 0x000000282404723c */ /* 0x040ff00000001804 */
[C---:B------:R-:W-:Y:S01]  /*2c10*/  HMMA.16816.F32 R8, R36.reuse, R42, R8 ;  /* 0x0000002a2408723c */ /* 0x040fe20000001808 */
[----:B------:R-:W-:Y:S07]  /*2c20*/  LDSM.16.M88.4 R40, [R109+0x13080] ;  /* 0x013080006d28783b */ /* 0x000fee0000000200 */
[C---:B-----5:R-:W-:Y:S01]  /*2c30*/  HMMA.16816.F32 R12, R36.reuse, R34, R12 ;  /* 0x00000022240c723c */ /* 0x060fe2000000180c */
[----:B------:R-:W-:Y:S04]  /*2c40*/  LDSM.16.M88.4 R32, [R108+0x13080] ;  /* 0x013080006c20783b */ /* 0x000fe80000000200 */
[----:B------:R-:W-:Y:S03]  /*2c50*/  LDSM.16.M88.2 R108, [R203+0x5880] ;  /* 0x00588000cb6c783b */ /* 0x000fe60000000100 */
[C---:B--2---:R-:W-:Y:S01]  /*2c60*/  HMMA.16816.F32 R16, R36.reuse, R24, R16 ;  /* 0x000000182410723c */ /* 0x044fe20000001810 */
[----:B------:R-:W2:Y:S07]  /*2c70*/  LDSM.16.M88.2 R24, [R201+0x4080] ;  /* 0x00408000c918783b */ /* 0x000eae0000000100 */
[----:B---3--:R-:W-:Y:S01]  /*2c80*/  HMMA.16816.F32 R20, R36, R26, R20 ;  /* 0x0000001a2414723c */ /* 0x008fe20000001814 */
[----:B------:R-:W3:Y:S04]  /*2c90*/  LDSM.16.M88.2 R26, [R201+0x4880] ;  /* 0x00488000c91a783b */ /* 0x000ee80000000100 */
[----:B------:R-:W-:Y:S03]  /*2ca0*/  LDSM.16.M88.2 R36, [R213+0x5880] ;  /* 0x00588000d524783b */ /* 0x000fe60000000100 */
[C---:B-1----:R-:W-:Y:S01]  /*2cb0*/  HMMA.16816.F32 R4, R104.reuse, R2, R4 ;  /* 0x000000026804723c */ /* 0x042fe20000001804 */
[----:B------:R-:W1:Y:S04]  /*2cc0*/  LDSM.16.M88.2 R2, [R213+0x5080] ;  /* 0x00508000d502783b */ /* 0x000e680000000100 */
[----:B------:R-:W5:Y:S03]  /*2cd0*/  LDSM.16.M88.2 R38, [R213+0x6080] ;  /* 0x00608000d526783b */ /* 0x000f660000000100 */
[C---:B----4-:R-:W-:Y:S01]  /*2ce0*/  HMMA.16816.F32 R8, R104.reuse, R28, R8 ;  /* 0x0000001c6808723c */ /* 0x050fe20000001808 */
[----:B------:R-:W4:Y:S07]  /*2cf0*/  LDSM.16.M88.2 R28, [R213+0x6880] ;  /* 0x00688000d51c783b */ /* 0x000f2e0000000100 */
[C---:B------:R-:W-:Y:S01]  /*2d00*/  HMMA.16816.F32 R12, R104.reuse, R30, R12 ;  /* 0x0000001e680c723c */ /* 0x040fe2000000180c */
[----:B------:R-:W-:Y:S07]  /*2d10*/  LDSM.16.M88.2 R30, [R203+0x5080] ;  /* 0x00508000cb1e783b */ /* 0x000fee0000000100 */
[C---:B--2---:R-:W-:Y:S01]  /*2d20*/  HMMA.16816.F32 R16, R104.reuse, R24, R16 ;  /* 0x000000186810723c */ /* 0x044fe20000001810 */
[----:B------:R-:W2:Y:S07]  /*2d30*/  LDSM.16.M88.2 R24, [R213+0x7080] ;  /* 0x00708000d518783b */ /* 0x000eae0000000100 */
[----:B---3--:R-:W-:Y:S01]  /*2d40*/  HMMA.16816.F32 R20, R104, R26, R20 ;  /* 0x0000001a6814723c */ /* 0x008fe20000001814 */
[----:B------:R-:W3:Y:S04]  /*2d50*/  LDSM.16.M88.2 R26, [R203+0x6080] ;  /* 0x00608000cb1a783b */ /* 0x000ee80000000100 */
[----:B------:R-:W-:Y:S03]  /*2d60*/  LDSM.16.M88.2 R104, [R202+0x5080] ;  /* 0x00508000ca68783b */ /* 0x000fe60000000100 */
[C---:B-1----:R-:W-:Y:S01]  /*2d70*/  HMMA.16816.F32 R4, R32.reuse, R2, R4 ;  /* 0x000000022004723c */ /* 0x042fe20000001804 */
[----:B------:R-:W1:Y:S04]  /*2d80*/  LDSM.16.M88.2 R2, [R203+0x6880] ;  /* 0x00688000cb02783b */ /* 0x000e680000000100 */
[----:B------:R-:W-:Y:S03]  /*2d90*/  LDSM.16.M88.2 R106, [R202+0x5880] ;  /* 0x00588000ca6a783b */ /* 0x000fe60000000100 */
[C---:B------:R-:W-:Y:S08]  /*2da0*/  HMMA.16816.F32 R8, R32.reuse, R36, R8 ;  /* 0x000000242008723c */ /* 0x040ff00000001808 */
[C---:B-----5:R-:W-:Y:S01]  /*2db0*/  HMMA.16816.F32 R12, R32.reuse, R38, R12 ;  /* 0x00000026200c723c */ /* 0x060fe2000000180c */
[----:B------:R-:W-:Y:S04]  /*2dc0*/  LDSM.16.M88.4 R36, [R110+0x13080] ;  /* 0x013080006e24783b */ /* 0x000fe80000000200 */
[----:B------:R-:W-:Y:S03]  /*2dd0*/  LDSM.16.M88.2 R110, [R202+0x6080] ;  /* 0x00608000ca6e783b */ /* 0x000fe60000000100 */
[C---:B----4-:R-:W-:Y:S01]  /*2de0*/  HMMA.16816.F32 R16, R32.reuse, R28, R16 ;  /* 0x0000001c2010723c */ /* 0x050fe20000001810 */
[----:B------:R-:W4:Y:S07]  /*2df0*/  LDSM.16.M88.2 R28, [R203+0x7080] ;  /* 0x00708000cb1c783b */ /* 0x000f2e0000000100 */
[----:B--2---:R-:W-:Y:S01]  /*2e00*/  HMMA.16816.F32 R20, R32, R24, R20 ;  /* 0x000000182014723c */ /* 0x004fe20000001814 */
[----:B------:R-:W2:Y:S04]  /*2e10*/  LDSM.16.M88.2 R24, [R202+0x6880] ;  /* 0x00688000ca18783b */ /* 0x000ea80000000100 */
[----:B------:R-:W-:Y:S03]  /*2e20*/  LDSM.16.M88.2 R32, [R201+0x5880] ;  /* 0x00588000c920783b */ /* 0x000fe60000000100 */
[C---:B------:R-:W-:Y:S01]  /*2e30*/  HMMA.16816.F32 R4, R40.reuse, R30, R4 ;  /* 0x0000001e2804723c */ /* 0x040fe20000001804 */
[----:B------:R-:W-:Y:S07]  /*2e40*/  LDSM.16.M88.2 R34, [R201+0x6080] ;  /* 0x00608000c922783b */ /* 0x000fee0000000100 */
[C---:B------:R-:W-:Y:S08]  /*2e50*/  HMMA.16816.F32 R8, R40.reuse, R108, R8 ;  /* 0x0000006c2808723c */ /* 0x040ff00000001808 */
[C---:B---3--:R-:W-:Y:S01]  /*2e60*/  HMMA.16816.F32 R12, R40.reuse, R26, R12 ;  /* 0x0000001a280c723c */ /* 0x048fe2000000180c */
[----:B------:R-:W3:Y:S07]  /*2e70*/  LDSM.16.M88.2 R26, [R202+0x7080] ;  /* 0x00708000ca1a783b */ /* 0x000eee0000000100 */
[C---:B-1----:R-:W-:Y:S01]  /*2e80*/  HMMA.16816.F32 R16, R40.reuse, R2, R16 ;  /* 0x000000022810723c */ /* 0x042fe20000001810 */
[----:B------:R-:W-:Y:S07]  /*2e90*/  LDSM.16.M88.2 R2, [R201+0x5080] ;  /* 0x00508000c902783b */ /* 0x000fee0000000100 */
[----:B----4-:R-:W-:Y:S01]  /*2ea0*/  HMMA.16816.F32 R20, R40, R28, R20 ;  /* 0x0000001c2814723c */ /* 0x010fe20000001814 */
[----:B------:R-:W1:Y:S04]  /*2eb0*/  LDSM.16.M88.4 R28, [R172+0x13080] ;  /* 0x01308000ac1c783b */ /* 0x000e680000000200 */
[----:B------:R-:W4:Y:S03]  /*2ec0*/  LDSM.16.M88.2 R40, [R201+0x6880] ;  /* 0x00688000c928783b */ /* 0x000f260000000100 */
[C---:B------:R-:W-:Y:S01]  /*2ed0*/  HMMA.16816.F32 R4, R36.reuse, R104, R4 ;  /* 0x000000682404723c */ /* 0x040fe20000001804 */
[----:B------:R-:W5:Y:S01]  /*2ee0*/  LDSM.16.M88.2 R42, [R201+0x7080] ;  /* 0x00708000c92a783b */ /* 0x000f620000000100 */
[----:B------:R-:W-:Y:S04]  /*2ef0*/  DEPBAR.LE SB0, 0x0 ;  /* 0x000080000000791a */ /* 0x000fe80000000000 */
[----:B------:R-:W-:Y:S02]  /*2f00*/  BAR.SYNC.DEFER_BLOCKING 0x0 ;  /* 0x0000000000007b1d */ /* 0x000fe40000010000 */
[C---:B------:R-:W-:Y:S08]  /*2f10*/  HMMA.16816.F32 R8, R36.reuse, R106, R8 ;  /* 0x0000006a2408723c */ /* 0x040ff00000001808 */
[C---:B------:R-:W-:Y:S08]  /*2f20*/  HMMA.16816.F32 R12, R36.reuse, R110, R12 ;  /* 0x0000006e240c723c */ /* 0x040ff0000000180c */
[C---:B--2---:R-:W-:Y:S01]  /*2f30*/  HMMA.16816.F32 R16, R36.reuse, R24, R16 ;  /* 0x000000182410723c */ /* 0x044fe20000001810 */
[----:B------:R2:W2:Y:S07]  /*2f40*/  LDSM.16.M88.2 R24, [R213+0x7880] ;  /* 0x00788000d518783b */ /* 0x0004ae0000000100 */
[----:B---3--:R-:W-:Y:S01]  /*2f50*/  HMMA.16816.F32 R20, R36, R26, R20 ;  /* 0x0000001a2414723c */ /* 0x008fe20000001814 */
[----:B------:R3:W2:Y:S04]  /*2f60*/  LDSM.16.M88.2 R108, [R213+0x8080] ;  /* 0x00808000d56c783b */ /* 0x0006a80000000100 */
[----:B------:R3:W2:Y:S03]  /*2f70*/  LDSM.16.M88.2 R36, [R213+0x8880] ;  /* 0x00888000d524783b */ /* 0x0006a60000000100 */
[C---:B-1----:R-:W-:Y:S01]  /*2f80*/  HMMA.16816.F32 R4, R28.reuse, R2, R4 ;  /* 0x000000021c04723c */ /* 0x042fe20000001804 */
[----:B------:R3:W1:Y:S04]  /*2f90*/  LDSM.16.M88.2 R38, [R213+0x9080] ;  /* 0x00908000d526783b */ /* 0x0006680000000100 */
[----:B------:R3:W1:Y:S03]  /*2fa0*/  LDSM.16.M88.2 R110, [R213+0x9880] ;  /* 0x00988000d56e783b */ /* 0x0006660000000100 */
[C---:B------:R-:W-:Y:S01]  /*2fb0*/  HMMA.16816.F32 R8, R28.reuse, R32, R8 ;  /* 0x000000201c08723c */ /* 0x040fe20000001808 */
[----:B------:R3:W1:Y:S04]  /*2fc0*/  LDSM.16.M88.2 R176, [R203+0x7880] ;  /* 0x00788000cbb0783b */ /* 0x0006680000000100 */
[----:B------:R3:W1:Y:S03]  /*2fd0*/  LDSM.16.M88.2 R178, [R203+0x8080] ;  /* 0x00808000cbb2783b */ /* 0x0006660000000100 */
[C---:B------:R-:W-:Y:S01]  /*2fe0*/  HMMA.16816.F32 R12, R28.reuse, R34, R12 ;  /* 0x000000221c0c723c */ /* 0x040fe2000000180c */
[----:B------:R3:W1:Y:S04]  /*2ff0*/  LDSM.16.M88.2 R180, [R203+0x8880] ;  /* 0x00888000cbb4783b */ /* 0x0006680000000100 */
[----:B------:R3:W1:Y:S03]  /*3000*/  LDSM.16.M88.2 R182, [R203+0x9080] ;  /* 0x00908000cbb6783b */ /* 0x0006660000000100 */
[C---:B----4-:R-:W-:Y:S01]  /*3010*/  HMMA.16816.F32 R16, R28.reuse, R40, R16 ;  /* 0x000000281c10723c */ /* 0x050fe20000001810 */
[----:B------:R3:W4:Y:S04]  /*3020*/  LDSM.16.M88.2 R184, [R203+0x9880] ;  /* 0x00988000cbb8783b */ /* 0x0007280000000100 */
[----:B------:R3:W1:Y:S03]  /*3030*/  LDSM.16.M88.4 R104, [R211+0x1b080] ;  /* 0x01b08000d368783b */ /* 0x0006660000000200 */
[----:B-----5:R-:W-:Y:S01]  /*3040*/  HMMA.16816.F32 R20, R28, R42, R20 ;  /* 0x0000002a1c14723c */ /* 0x020fe20000001814 */
[----:B------:R3:W5:Y:S01]  /*3050*/  LDSM.16.M88.4 R172, [R0+0x1b080] ;  /* 0x01b0800000ac783b */ /* 0x0007620000000200 */
[----:B------:R-:W-:-:S06]  /*3060*/  @P0 BRA `(.L_x_1105) ;  /* 0x000002c000000947 */ /* 0x000fcc0003800000 */
[----:B------:R-:W-:Y:S01]  /*3070*/  SHF.R.S32.HI R3, RZ, 0x1f, R251 ;  /* 0x0000001fff037819 */ /* 0x000fe200000114fb */
[----:B------:R-:W-:Y:S01]  /*3080*/  IMAD.WIDE.U32 R32, R251, c[0x0][0x178], RZ ;  /* 0x00005e00fb207a25 */ /* 0x000fe200078e00ff */
[----:B------:R-:W-:Y:S03]  /*3090*/  @!P1 LEA R29, R252, 0x40, 0x6 ;  /* 0x00000040fc1d9811 */ /* 0x000fe600078e30ff */
[----:B------:R-:W-:Y:S01]  /*30a0*/  IMAD R3, R3, c[0x0][0x178], RZ ;  /* 0x00005e0003037a24 */ /* 0x000fe200078e02ff */
[----:B------:R-:W-:Y:S01]  /*30b0*/  @!P1 IADD3 R30, P5, R29, R238, RZ ;  /* 0x000000ee1d1e9210 */ /* 0x000fe20007fbe0ff */
[----:B------:R-:W-:Y:S02]  /*30c0*/  IMAD.SHL.U32 R26, R32, 0x40, RZ ;  /* 0x00000040201a7824 */ /* 0x000fe400078e00ff */
[----:B------:R-:W-:Y:S01]  /*30d0*/  IMAD R3, R251, c[0x0][0x17c], R3 ;  /* 0x00005f00fb037a24 */ /* 0x000fe200078e0203 */
[----:B------:R-:W-:Y:S01]  /*30e0*/  @!P1 LEA.HI.X.SX32 R29, R29, R218, 0x1, P5 ;  /* 0x000000da1d1d9211 */ /* 0x000fe200028f0eff */
[----:B------:R-:W-:Y:S01]  /*30f0*/  IMAD.MOV.U32 R2, RZ, RZ, -0x40 ;  /* 0xffffffc0ff027424 */ /* 0x000fe200078e00ff */
[----:B------:R-:W-:Y:S01]  /*3100*/  IADD3 R28, P6, P5, R234, R26, R220 ;  /* 0x0000001aea1c7210 */ /* 0x000fe20007dde0dc */
[----:B------:R-:W-:Y:S02]  /*3110*/  IMAD.IADD R3, R33, 0x1, R3 ;  /* 0x0000000121037824 */ /* 0x000fe400078e0203 */
[----:B------:R-:W-:Y:S03]  /*3120*/  IMAD R2, R251, R2, c[0x0][0x168] ;  /* 0x00005a00fb027624 */ /* 0x000fe600078e0202 */
[----:B------:R-:W-:Y:S01]  /*3130*/  SHF.L.U64.HI R3, R32, 0x6, R3 ;  /* 0x0000000620037819 */ /* 0x000fe20000010203 */
[----:B------:R-:W-:Y:S03]  /*3140*/  IMAD.IADD R2, R2, 0x1, -R248 ;  /* 0x0000000102027824 */ /* 0x000fe600078e0af8 */
[----:B------:R-:W-:Y:S02]  /*3150*/  IADD3.X R27, R247, R3, R219, P6, P5 ;  /* 0x00000003f71b7210 */ /* 0x000fe400037ea4db */
[----:B------:R-:W-:Y:S02]  /*3160*/  IADD3 R26, P6, R26, R234, RZ ;  /* 0x000000ea1a1a7210 */ /* 0x000fe40007fde0ff */
[C---:B------:R-:W-:Y:S03]  /*3170*/  @!P1 LEA R32, P5, R30.reuse, c[0x0][0x258], 0x2 ;  /* 0x000096001e209a11 */ /* 0x040fe600078a10ff */
[----:B------:R-:W-:Y:S01]  /*3180*/  IMAD.X R3, R3, 0x1, R247, P6 ;  /* 0x0000000103037824 */ /* 0x000fe200030e06f7 */
[----:B------:R-:W-:Y:S02]  /*3190*/  @!P1 LEA.HI.X R33, R30, c[0x0][0x25c], R29, 0x2, P5 ;  /* 0x000097001e219a11 */ /* 0x000fe400028f141d */
[----:B------:R-:W-:Y:S02]  /*31a0*/  LEA R34, P5, R26, c[0x0][0x160], 0x1 ;  /* 0x000058001a227a11 */ /* 0x000fe400078a08ff */
[----:B------:R-:W-:Y:S02]  /*31b0*/  LEA R30, P6, R28, c[0x0][0x160], 0x1 ;  /* 0x000058001c1e7a11 */ /* 0x000fe400078c08ff */
[----:B------:R-:W-:Y:S02]  /*31c0*/  LEA.HI.X R35, R26, c[0x0][0x164], R3, 0x1, P5 ;  /* 0x000059001a237a11 */ /* 0x000fe400028f0c03 */
[----:B------:R-:W-:Y:S02]  /*31d0*/  ISETP.LT.OR P5, PT, R2, 0x1, !P4 ;  /* 0x000000010200780c */ /* 0x000fe400067a1670 */
[----:B------:R-:W-:Y:S02]  /*31e0*/  IADD3 R3, R224, 0xf080, RZ ;  /* 0x0000f080e0037810 */ /* 0x000fe40007ffe0ff */
[----:B------:R-:W-:Y:S02]  /*31f0*/  LEA.HI.X R31, R28, c[0x0][0x164], R27, 0x1, P6 ;  /* 0x000059001c1f7a11 */ /* 0x000fe400030f0c1b */
[----:B------:R-:W-:Y:S01]  /*3200*/  ISETP.LT.OR P6, PT, R2, 0x1, !P3 ;  /* 0x000000010200780c */ /* 0x000fe20005fc1670 */
[----:B------:R-:W-:Y:S06]  /*3210*/  IMAD R3, R240, 0x6000, R3 ;  /* 0x00006000f0037824 */ /* 0x000fec00078e0203 */
[----:B------:R-:W-:Y:S01]  /*3220*/  @!PT LDS RZ, [RZ] ;  /* 0x00000000fffff984 */ /* 0x000fe20000000800 */
[----:B------:R-:W-:Y:S01]  /*3230*/  @!PT LDS RZ, [RZ] ;  /* 0x00000000fffff984 */ /* 0x000fe20000000800 */
[----:B------:R-:W-:Y:S01]  /*3240*/  @!PT LDS RZ, [RZ] ;  /* 0x00000000fffff984 */ /* 0x000fe20000000800 */
[----:B------:R3:W-:Y:S01]  /*3250*/  LDGSTS.E.BYPASS.LTC128B.128 [R3], [R34.64], !P5 ;  /* 0x0000000022037fae */ /* 0x0007e2000e901d44 */
[C---:B------:R-:W-:Y:S05]  /*3260*/  ISETP.LT.OR P5, PT, R2.reuse, 0x1, !P2 ;  /* 0x000000010200780c */ /* 0x040fea00057a1670 */
[----:B------:R3:W-:Y:S01]  /*3270*/  LDGSTS.E.BYPASS.LTC128B.128 [R3+0x2000], [R34.64+0x80], !P6 ;  /* 0x0200008022037fae */ /* 0x0007e2000f101d44 */
[C---:B------:R-:W-:Y:S07]  /*3280*/  ISETP.LT.OR P6, PT, R2.reuse, 0x21, !P4 ;  /* 0x000000210200780c */ /* 0x040fee00067c1670 */
[----:B------:R3:W-:Y:S01]  /*3290*/  LDGSTS.E.BYPASS.LTC128B.128 [R3+0x4000], [R34.64+0x100], !P5 ;  /* 0x0400010022037fae */ /* 0x0007e2000e901d44 */
[C---:B------:R-:W-:Y:S05]  /*32a0*/  ISETP.LT.OR P5, PT, R2.reuse, 0x21, !P3 ;  /* 0x000000210200780c */ /* 0x040fea0005fa1670 */
[----:B------:R3:W-:Y:S01]  /*32b0*/  LDGSTS.E.BYPASS.LTC128B.128 [R3+0x1000], [R30.64], !P6 ;  /* 0x010000001e037fae */ /* 0x0007e2000f101d44 */
[----:B------:R-:W-:Y:S01]  /*32c0*/  ISETP.LT.OR P6, PT, R2, 0x21, !P2 ;  /* 0x000000210200780c */ /* 0x000fe200057c1670 */
[----:B------:R-:W-:Y:S04]  /*32d0*/  IMAD.SHL.U32 R2, R242, 0x4, RZ ;  /* 0x00000004f2027824 */ /* 0x000fe800078e00ff */
[----:B------:R-:W-:Y:S02]  /*32e0*/  @!P1 IMAD R2, R240, 0x40, R2 ;  /* 0x00000040f0029824 */ /* 0x000fe400078e0202 */
[----:B------:R3:W-:Y:S02]  /*32f0*/  LDGSTS.E.BYPASS.LTC128B.128 [R3+0x3000], [R30.64+0x80], !P5 ;  /* 0x030000801e037fae */ /* 0x0007e4000e901d44 */
[----:B------:R-:W-:Y:S04]  /*3300*/  @!P1 IMAD.SHL.U32 R2, R2, 0x4, RZ ;  /* 0x0000000402029824 */ /* 0x000fe800078e00ff */
[----:B------:R3:W-:Y:S04]  /*3310*/  LDGSTS.E.BYPASS.LTC128B.128 [R3+0x5000], [R30.64+0x100], !P6 ;  /* 0x050001001e037fae */ /* 0x0007e8000f101d44 */
[----:B------:R3:W-:Y:S02]  /*3320*/  @!P1 LDGSTS.E.BYPASS.LTC128B.128 [R2+0x21080], [R32.64] ;  /* 0x2108000020029fae */ /* 0x0007e4000b901d44 */
.L_x_1105:
[C---:B-12---:R-:W-:Y:S01]  /*3330*/  HMMA.16816.F32 R24, R104.reuse, R24, RZ ;  /* 0x000000186818723c */ /* 0x046fe200000018ff */
[----:B---3--:R-:W-:Y:S04]  /*3340*/  LDSM.16.M88.2 R2, [R202+0x7880] ;  /* 0x00788000ca02783b */ /* 0x008fe80000000100 */
[----:B------:R-:W1:Y:S03]  /*3350*/  LDSM.16.M88.4 R188, [R209] ;  /* 0x00000000d1bc783b */ /* 0x000e660000000200 */
[C---:B------:R-:W-:Y:S01]  /*3360*/  HMMA.16816.F32 R28, R104.reuse, R108, RZ ;  /* 0x0000006c681c723c */ /* 0x040fe200000018ff */
[----:B------:R-:W-:Y:S04]  /*3370*/  LDSM.16.M88.2 R108, [R202+0x9080] ;  /* 0x00908000ca6c783b */ /* 0x000fe80000000100 */
[----:B------:R-:W0:Y:S03]  /*3380*/  LDGDEPBAR ;  /* 0x00000000000079af */ /* 0x000e260000000000 */
[C---:B------:R-:W-:Y:S08]  /*3390*/  HMMA.16816.F32 R32, R104.reuse, R36, RZ ;  /* 0x000000246820723c */ /* 0x040ff000000018ff */
[C---:B------:R-:W-:Y:S08]  /*33a0*/  HMMA.16816.F32 R36, R104.reuse, R38, RZ ;  /* 0x000000266824723c */ /* 0x040ff000000018ff */
[----:B------:R-:W-:Y:S01]  /*33b0*/  HMMA.16816.F32 R40, R104, R110, RZ ;  /* 0x0000006e6828723c */ /* 0x000fe200000018ff */
[----:B------:R-:W2:Y:S04]  /*33c0*/  LDSM.16.M88.2 R104, [R202+0x8080] ;  /* 0x00808000ca68783b */ /* 0x000ea80000000100 */
[----:B------:R-:W3:Y:S03]  /*33d0*/  LDSM.16.M88.2 R106, [R202+0x8880] ;  /* 0x00888000ca6a783b */ /* 0x000ee60000000100 */
[C---:B-----5:R-:W-:Y:S01]  /*33e0*/  HMMA.16816.F32 R24, R172.reuse, R176, R24 ;  /* 0x000000b0ac18723c */ /* 0x060fe20000001818 */
[----:B------:R-:W5:Y:S04]  /*33f0*/  LDSM.16.M88.2 R110, [R202+0x9880] ;  /* 0x00988000ca6e783b */ /* 0x000f680000000100 */
[----:B------:R-:W-:Y:S03]  /*3400*/  LDSM.16.M88.2 R176, [R201+0x8080] ;  /* 0x00808000c9b0783b */ /* 0x000fe60000000100 */
[C---:B------:R-:W-:Y:S08]  /*3410*/  HMMA.16816.F32 R28, R172.reuse, R178, R28 ;  /* 0x000000b2ac1c723c */ /* 0x040ff0000000181c */
[C---:B------:R-:W-:Y:S08]  /*3420*/  HMMA.16816.F32 R32, R172.reuse, R180, R32 ;  /* 0x000000b4ac20723c */ /* 0x040ff00000001820 */
[C---:B------:R-:W-:Y:S01]  /*3430*/  HMMA.16816.F32 R36, R172.reuse, R182, R36 ;  /* 0x000000b6ac24723c */ /* 0x040fe20000001824 */
[----:B------:R-:W-:Y:S07]  /*3440*/  LDSM.16.M88.4 R180, [R211+0x1d080] ;  /* 0x01d08000d3b4783b */ /* 0x000fee0000000200 */
[----:B----4-:R-:W-:Y:S07]  /*3450*/  HMMA.16816.F32 R40, R172, R184, R40 ;  /* 0x000000b8ac28723c */ /* 0x010fee0000001828 */
[----:B------:R-:W-:Y:S01]  /*3460*/  IMAD.IADD R184, R210, 0x1, R209 ;  /* 0x00000001d2b87824 */ /* 0x000fe200078e02d1 */
[C---:B-1----:R-:W-:Y:S01]  /*3470*/  HMMA.16816.F32 R24, R188.reuse, R2, R24 ;  /* 0x00000002bc18723c */ /* 0x042fe20000001818 */
[----:B------:R-:W-:Y:S04]  /*3480*/  LDSM.16.M88.2 R2, [R201+0x7880] ;  /* 0x00788000c902783b */ /* 0x000fe80000000100 */
[----:B------:R-:W1:Y:S03]  /*3490*/  LDSM.16.M88.4 R172, [R184] ;  /* 0x00000000b8ac783b */ /* 0x000e660000000200 */
[C---:B--2---:R-:W-:Y:S01]  /*34a0*/  HMMA.16816.F32 R28, R188.reuse, R104, R28 ;  /* 0x00000068bc1c723c */ /* 0x044fe2000000181c */
[----:B------:R-:W2:Y:S07]  /*34b0*/  LDSM.16.M88.2 R104, [R201+0x8880] ;  /* 0x00888000c968783b */ /* 0x000eae0000000100 */
[C---:B---3--:R-:W-:Y:S01]  /*34c0*/  HMMA.16816.F32 R32, R188.reuse, R106, R32 ;  /* 0x0000006abc20723c */ /* 0x048fe20000001820 */
[----:B------:R-:W3:Y:S07]  /*34d0*/  LDSM.16.M88.2 R106, [R201+0x9080] ;  /* 0x00908000c96a783b */ /* 0x000eee0000000100 */
[C---:B------:R-:W-:Y:S01]  /*34e0*/  HMMA.16816.F32 R36, R188.reuse, R108, R36 ;  /* 0x0000006cbc24723c */ /* 0x040fe20000001824 */
[----:B------:R-:W4:Y:S07]  /*34f0*/  LDSM.16.M88.2 R108, [R201+0x9880] ;  /* 0x00988000c96c783b */ /* 0x000f2e0000000100 */
[----:B-----5:R-:W-:Y:S01]  /*3500*/  HMMA.16816.F32 R40, R188, R110, R40 ;  /* 0x0000006ebc28723c */ /* 0x020fe20000001828 */
[----:B------:R-:W5:Y:S07]  /*3510*/  LDSM.16.M88.2 R110, [R213+0xa080] ;  /* 0x00a08000d56e783b */ /* 0x000f6e0000000100 */
[C---:B-1----:R-:W-:Y:S01]  /*3520*/  HMMA.16816.F32 R24, R172.reuse, R2, R24 ;  /* 0x00000002ac18723c */ /* 0x042fe20000001818 */
[----:B------:R-:W1:Y:S07]  /*3530*/  LDSM.16.M88.2 R2, [R213+0xa880] ;  /* 0x00a88000d502783b */ /* 0x000e6e0000000100 */
[C---:B------:R-:W-:Y:S01]  /*3540*/  HMMA.16816.F32 R28, R172.reuse, R176, R28 ;  /* 0x000000b0ac1c723c */ /* 0x040fe2000000181c */
[----:B------:R-:W-:Y:S07]  /*3550*/  LDSM.16.M88.2 R176, [R203+0xa880] ;  /* 0x00a88000cbb0783b */ /* 0x000fee0000000100 */
        /* <DEDUP_REMOVED lines=20> */
[C---:B------:R-:W-:Y:S01]  /*36a0*/  HMMA.16816.F32 R28, R172.reuse, R176, R28 ;  /* 0x000000b0ac1c723c */ /* 0x040fe2000000181c */
        /* <DEDUP_REMOVED lines=8> */
[C---:B----4-:R-:W-:Y:S01]  /*3730*/  HMMA.16816.F32 R24, R180.reuse, R108, R24 ;  /* 0x0000006cb418723c */ /* 0x050fe20000001818 */
[----:B------:R-:W4:Y:S07]  /*3740*/  LDSM.16.M88.2 R108, [R201+0xa080] ;  /* 0x00a08000c96c783b */ /* 0x000f2e0000000100 */
[C---:B-----5:R-:W-:Y:S01]  /*3750*/  HMMA.16816.F32 R28, R180.reuse, R110, R28 ;  /* 0x0000006eb41c723c */ /* 0x060fe2000000181c */
[----:B------:R-:W5:Y:S07]  /*3760*/  LDSM.16.M88.2 R110, [R201+0xa880] ;  /* 0x00a88000c96e783b */ /* 0x000f6e0000000100 */
[C---:B-1----:R-:W-:Y:S01]  /*3770*/  HMMA.16816.F32 R32, R180.reuse, R2, R32 ;  /* 0x00000002b420723c */ /* 0x042fe20000001820 */
[----:B------:R-:W1:Y:S07]  /*3780*/  LDSM.16.M88.2 R2, [R201+0xb080] ;  /* 0x00b08000c902783b */ /* 0x000e6e0000000100 */
[C---:B--2---:R-:W-:Y:S01]  /*3790*/  HMMA.16816.F32 R36, R180.reuse, R104, R36 ;  /* 0x00000068b424723c */ /* 0x044fe20000001824 */
[----:B------:R-:W2:Y:S07]  /*37a0*/  LDSM.16.M88.2 R104, [R201+0xb880] ;  /* 0x00b88000c968783b */ /* 0x000eae0000000100 */
[----:B---3--:R-:W-:Y:S01]  /*37b0*/  HMMA.16816.F32 R40, R180, R106, R40 ;  /* 0x0000006ab428723c */ /* 0x008fe20000001828 */
[----:B------:R-:W3:Y:S06]  /*37c0*/  LDSM.16.M88.2 R106, [R201+0xc080] ;  /* 0x00c08000c96a783b */ /* 0x000eec0000000100 */
[----:B------:R-:W-:Y:S01]  /*37d0*/  IMAD.MOV.U32 R180, RZ, RZ, -0x50 ;  /* 0xffffffb0ffb47424 */ /* 0x000fe200078e00ff */
[C---:B----4-:R-:W-:Y:S01]  /*37e0*/  HMMA.16816.F32 R24, R172.reuse, R108, R24 ;  /* 0x0000006cac18723c */ /* 0x050fe20000001818 */
[----:B------:R-:W4:Y:S04]  /*37f0*/  LDSM.16.M88.2 R108, [R213+0xc880] ;  /* 0x00c88000d56c783b */ /* 0x000f280000000100 */
[----:B------:R-:W-:Y:S03]  /*3800*/  IMAD R180, R231, R180, c[0x0][0x198] ;  /* 0x00006600e7b47624 */ /* 0x000fe600078e02b4 */
[C---:B-----5:R-:W-:Y:S01]  /*3810*/  HMMA.16816.F32 R28, R172.reuse, R110, R28 ;  /* 0x0000006eac1c723c */ /* 0x060fe2000000181c */
[----:B------:R-:W5:Y:S03]  /*3820*/  LDSM.16.M88.2 R110, [R213+0xd080] ;  /* 0x00d08000d56e783b */ /* 0x000f660000000100 */
[----:B------:R-:W-:Y:S04]  /*3830*/  LEA R180, R252, R180, 0x6 ;  /* 0x000000b4fcb47211 */ /* 0x000fe800078e30ff */
[C---:B-1----:R-:W-:Y:S01]  /*3840*/  HMMA.16816.F32 R32, R172.reuse, R2, R32 ;  /* 0x00000002ac20723c */ /* 0x042fe20000001820 */
[----:B------:R-:W1:Y:S07]  /*3850*/  LDSM.16.M88.2 R2, [R213+0xd880] ;  /* 0x00d88000d502783b */ /* 0x000e6e0000000100 */
[C---:B--2---:R-:W-:Y:S01]  /*3860*/  HMMA.16816.F32 R36, R172.reuse, R104, R36 ;  /* 0x00000068ac24723c */ /* 0x044fe20000001824 */
[----:B------:R-:W2:Y:S07]  /*3870*/  LDSM.16.M88.2 R104, [R213+0xe080] ;  /* 0x00e08000d568783b */ /* 0x000eae0000000100 */
[----:B---3--:R-:W-:Y:S01]  /*3880*/  HMMA.16816.F32 R40, R172, R106, R40 ;  /* 0x0000006aac28723c */ /* 0x008fe20000001828 */
[----:B------:R-:W3:Y:S06]  /*3890*/  LDSM.16.M88.2 R106, [R213+0xe880] ;  /* 0x00e88000d56a783b */ /* 0x000eec0000000100 */
[----:B------:R-:W-:Y:S01]  /*38a0*/  IMAD.MOV.U32 R172, RZ, RZ, 0x1 ;  /* 0x00000001ffac7424 */ /* 0x000fe200078e00ff */
[C---:B----4-:R-:W-:Y:S01]  /*38b0*/  HMMA.16816.F32 R24, R176.reuse, R108, R24 ;  /* 0x0000006cb018723c */ /* 0x050fe20000001818 */
[----:B------:R-:W-:Y:S04]  /*38c0*/  LDSM.16.M88.2 R108, [R203+0xc880] ;  /* 0x00c88000cb6c783b */ /* 0x000fe80000000100 */
[----:B------:R-:W-:Y:S02]  /*38d0*/  IADD3 R180, R180, -c[0x0][0x168], R172 ;  /* 0x80005a00b4b47a10 */ /* 0x000fe40007ffe0ac */
[----:B------:R-:W4:Y:S01]  /*38e0*/  LDSM.16.M88.4 R172, [R0+0x1f080] ;  /* 0x01f0800000ac783b */ /* 0x000f220000000200 */
[C---:B-----5:R-:W-:Y:S04]  /*38f0*/  HMMA.16816.F32 R28, R176.reuse, R110, R28 ;  /* 0x0000006eb01c723c */ /* 0x060fe8000000181c */
[----:B------:R-:W-:Y:S04]  /*3900*/  IADD3 R182, -R241, R227, R180 ;  /* 0x000000e3f1b67210 */ /* 0x000fe80007ffe1b4 */
[----:B------:R-:W-:Y:S01]  /*3910*/  IMNMX R183, R250, R182, PT ;  /* 0x000000b6fab77217 */ /* 0x000fe20003800200 */
[C---:B-1----:R-:W-:Y:S01]  /*3920*/  HMMA.16816.F32 R32, R176.reuse, R2, R32 ;  /* 0x00000002b020723c */ /* 0x042fe20000001820 */
[----:B------:R-:W1:Y:S02]  /*3930*/  LDSM.16.M88.2 R2, [R203+0xd080] ;  /* 0x00d08000cb02783b */ /* 0x000e640000000100 */
[C---:B------:R-:W-:Y:S02]  /*3940*/  ISETP.GT.AND P5, PT, R183.reuse, RZ, PT ;  /* 0x000000ffb700720c */ /* 0x040fe40003fa4270 */
[----:B------:R-:W-:Y:S02]  /*3950*/  IADD3 R182, R182, 0x8, RZ ;  /* 0x00000008b6b67810 */ /* 0x000fe40007ffe0ff */
[----:B------:R-:W-:Y:S01]  /*3960*/  FSEL R4, R4, -INF , P5 ;  /* 0xff80000004047808 */ /* 0x000fe20002800000 */
[C---:B--2---:R-:W-:Y:S01]  /*3970*/  HMMA.16816.F32 R36, R176.reuse, R104, R36 ;  /* 0x00000068b024723c */ /* 0x044fe20000001824 */
[----:B------:R-:W-:Y:S02]  /*3980*/  LDSM.16.M88.2 R104, [R203+0xe080] ;  /* 0x00e08000cb68783b */ /* 0x000fe40000000100 */
[----:B------:R-:W-:Y:S01]  /*3990*/  ISETP.GT.AND P5, PT, R183, 0x1, PT ;  /* 0x00000001b700780c */ /* 0x000fe20003fa4270 */
[--C-:B------:R-:W-:Y:S03]  /*39a0*/  FFMA.FTZ R4, R4, c[0x0][0x29c], -R187.reuse ;  /* 0x0000a70004047a23 */ /* 0x100fe600000108bb */
[----:B------:R-:W-:Y:S01]  /*39b0*/  FSEL R110, R5, -INF , P5 ;  /* 0xff800000056e7808 */ /* 0x000fe20002800000 */
[----:B---3--:R-:W-:Y:S01]  /*39c0*/  HMMA.16816.F32 R40, R176, R106, R40 ;  /* 0x0000006ab028723c */ /* 0x008fe20000001828 */
[----:B------:R2:W-:Y:S02]  /*39d0*/  MUFU.EX2 R180, R4 ;  /* 0x0000000400b47308 */ /* 0x0005e40000000800 */
[C---:B------:R-:W-:Y:S01]  /*39e0*/  ISETP.GT.AND P5, PT, R183.reuse, 0x10, PT ;  /* 0x00000010b700780c */ /* 0x040fe20003fa4270 */
[--C-:B------:R-:W-:Y:S03]  /*39f0*/  FFMA.FTZ R110, R110, c[0x0][0x29c], -R187.reuse ;  /* 0x0000a7006e6e7a23 */ /* 0x100fe600000108bb */
[----:B------:R-:W-:Y:S02]  /*3a00*/  FSEL R8, R8, -INF , P5 ;  /* 0xff80000008087808 */ /* 0x000fe40002800000 */
[----:B------:R-:W-:Y:S02]  /*3a10*/  ISETP.GT.AND P5, PT, R183, 0x11, PT ;  /* 0x00000011b700780c */ /* 0x000fe40003fa4270 */
[----:B------:R3:W-:Y:S01]  /*3a20*/  MUFU.EX2 R181, R110 ;  /* 0x0000006e00b57308 */ /* 0x0007e20000000800 */
[--C-:B------:R-:W-:Y:S01]  /*3a30*/  FFMA.FTZ R8, R8, c[0x0][0x29c], -R187.reuse ;  /* 0x0000a70008087a23 */ /* 0x100fe200000108bb */
[----:B------:R-:W-:Y:S01]  /*3a40*/  FSEL R106, R9, -INF , P5 ;  /* 0xff800000096a7808 */ /* 0x000fe20002800000 */
[C---:B----4-:R-:W-:Y:S05]  /*3a50*/  HMMA.16816.F32 R24, R172.reuse, R108, R24 ;  /* 0x0000006cac18723c */ /* 0x050fea0000001818 */
[--C-:B------:R-:W-:Y:S01]  /*3a60*/  FFMA.FTZ R106, R106, c[0x0][0x29c], -R187.reuse ;  /* 0x0000a7006a6a7a23 */ /* 0x100fe200000108bb */
[C---:B------:R-:W-:Y:S01]  /*3a70*/  ISETP.GT.AND P5, PT, R183.reuse, 0x20, PT ;  /* 0x00000020b700780c */ /* 0x040fe20003fa4270 */
[----:B------:R4:W-:Y:S01]  /*3a80*/  MUFU.EX2 R176, R8 ;  /* 0x0000000800b07308 */ /* 0x0009e20000000800 */
[C---:B-1----:R-:W-:Y:S01]  /*3a90*/  HMMA.16816.F32 R28, R172.reuse, R2, R28 ;  /* 0x00000002ac1c723c */ /* 0x042fe2000000181c */
[----:B--2---:R-:W1:Y:S03]  /*3aa0*/  LDSM.16.M88.2 R4, [R203+0xd880] ;  /* 0x00d88000cb04783b */ /* 0x004e660000000100 */
[----:B------:R-:W-:Y:S02]  /*3ab0*/  FSEL R12, R12, -INF , P5 ;  /* 0xff8000000c0c7808 */ /* 0x000fe40002800000 */
[----:B------:R-:W-:Y:S03]  /*3ac0*/  ISETP.GT.AND P5, PT, R183, 0x21, PT ;  /* 0x00000021b700780c */ /* 0x000fe60003fa4270 */
[----:B------:R2:W-:Y:S01]  /*3ad0*/  MUFU.EX2 R177, R106 ;  /* 0x0000006a00b17308 */ /* 0x0005e20000000800 */
[----:B------:R-:W-:Y:S02]  /*3ae0*/  LDSM.16.M88.2 R2, [R202+0xd080] ;  /* 0x00d08000ca02783b */ /* 0x000fe40000000100 */
[--C-:B------:R-:W-:Y:S01]  /*3af0*/  FFMA.FTZ R12, R12, c[0x0][0x29c], -R187.reuse ;  /* 0x0000a7000c0c7a23 */ /* 0x100fe200000108bb */
[----:B------:R-:W-:Y:S01]  /*3b00*/  FSEL R13, R13, -INF , P5 ;  /* 0xff8000000d0d7808 */ /* 0x000fe20002800000 */
[----:B---3--:R-:W-:Y:S01]  /*3b10*/  LDSM.16.M88.4 R108, [R209+0x4000] ;  /* 0x00400000d16c783b */ /* 0x008fe20000000200 */
[----:B------:R-:W-:Y:S03]  /*3b20*/  ISETP.GT.AND P5, PT, R183, 0x30, PT ;  /* 0x00000030b700780c */ /* 0x000fe60003fa4270 */
[--C-:B------:R-:W-:Y:S01]  /*3b30*/  FFMA.FTZ R13, R13, c[0x0][0x29c], -R187.reuse ;  /* 0x0000a7000d0d7a23 */ /* 0x100fe200000108bb */
[----:B------:R-:W-:Y:S01]  /*3b40*/  MUFU.EX2 R178, R12 ;  /* 0x0000000c00b27308 */ /* 0x000fe20000000800 */
[----:B------:R-:W-:Y:S02]  /*3b50*/  FSEL R16, R16, -INF , P5 ;  /* 0xff80000010107808 */ /* 0x000fe40002800000 */
[----:B------:R-:W-:Y:S01]  /*3b60*/  ISETP.GT.AND P5, PT, R183, 0x31, PT ;  /* 0x00000031b700780c */ /* 0x000fe20003fa4270 */
[----:B----4-:R-:W3:Y:S02]  /*3b70*/  LDSM.16.M88.2 R8, [R203+0xe880] ;  /* 0x00e88000cb08783b */ /* 0x010ee40000000100 */
[--C-:B------:R-:W-:Y:S01]  /*3b80*/  FFMA.FTZ R16, R16, c[0x0][0x29c], -R187.reuse ;  /* 0x0000a70010107a23 */ /* 0x100fe200000108bb */
[----:B------:R-:W-:Y:S02]  /*3b90*/  FSEL R17, R17, -INF , P5 ;  /* 0xff80000011117808 */ /* 0x000fe40002800000 */
[----:B------:R-:W-:Y:S01]  /*3ba0*/  ISETP.GT.AND P5, PT, R183, 0x40, PT ;  /* 0x00000040b700780c */ /* 0x000fe20003fa4270 */
[----:B------:R4:W-:Y:S02]  /*3bb0*/  MUFU.EX2 R179, R13 ;  /* 0x0000000d00b37308 */ /* 0x0009e40000000800 */
[--C-:B------:R-:W-:Y:S01]  /*3bc0*/  FFMA.FTZ R17, R17, c[0x0][0x29c], -R187.reuse ;  /* 0x0000a70011117a23 */ /* 0x100fe200000108bb */
[----:B------:R-:W-:Y:S01]  /*3bd0*/  FSEL R20, R20, -INF , P5 ;  /* 0xff80000014147808 */ /* 0x000fe20002800000 */
[----:B--2---:R-:W2:Y:S01]  /*3be0*/  LDSM.16.M88.2 R106, [R202+0xc880] ;  /* 0x00c88000ca6a783b */ /* 0x004ea20000000100 */
[----:B------:R-:W-:Y:S03]  /*3bf0*/  ISETP.GT.AND P5, PT, R183, 0x41, PT ;  /* 0x00000041b700780c */ /* 0x000fe60003fa4270 */
[--C-:B------:R-:W-:Y:S02]  /*3c00*/  FFMA.FTZ R20, R20, c[0x0][0x29c], -R187.reuse ;  /* 0x0000a70014147a23 */ /* 0x100fe400000108bb */
[----:B------:R-:W-:Y:S01]  /*3c10*/  MUFU.EX2 R185, R16 ;  /* 0x0000001000b97308 */ /* 0x000fe20000000800 */
[C---:B-1----:R-:W-:Y:S01]  /*3c20*/  HMMA.16816.F32 R32, R172.reuse, R4, R32 ;  /* 0x00000004ac20723c */ /* 0x042fe20000001820 */
[----:B------:R-:W1:Y:S08]  /*3c30*/  LDSM.16.M88.2 R4, [R202+0xd880] ;  /* 0x00d88000ca04783b */ /* 0x000e700000000100 */
[----:B------:R-:W-:Y:S01]  /*3c40*/  MUFU.EX2 R20, R20 ;  /* 0x0000001400147308 */ /* 0x000fe20000000800 */
[C---:B------:R-:W-:Y:S01]  /*3c50*/  HMMA.16816.F32 R36, R172.reuse, R104, R36 ;  /* 0x00000068ac24723c */ /* 0x040fe20000001824 */
[----:B----4-:R-:W4:Y:S07]  /*3c60*/  LDSM.16.M88.2 R12, [R202+0xe080] ;  /* 0x00e08000ca0c783b */ /* 0x010f2e0000000100 */
[----:B---3--:R-:W-:Y:S01]  /*3c70*/  HMMA.16816.F32 R40, R172, R8, R40 ;  /* 0x00000008ac28723c */ /* 0x008fe20000001828 */
[----:B------:R-:W3:Y:S01]  /*3c80*/  LDSM.16.M88.2 R8, [R202+0xe880] ;  /* 0x00e88000ca08783b */ /* 0x000ee20000000100 */
[----:B------:R5:W-:Y:S05]  /*3c90*/  MUFU.EX2 R172, R17 ;  /* 0x0000001100ac7308 */ /* 0x000bea0000000800 */
[----:B------:R-:W-:Y:S02]  /*3ca0*/  FSEL R173, R21, -INF , P5 ;  /* 0xff80000015ad7808 */ /* 0x000fe40002800000 */
[----:B------:R-:W-:Y:S01]  /*3cb0*/  IMNMX R21, R250, R182, PT ;  /* 0x000000b6fa157217 */ /* 0x000fe20003800200 */
[C---:B--2---:R-:W-:Y:S01]  /*3cc0*/  HMMA.16816.F32 R24, R108.reuse, R106, R24 ;  /* 0x0000006a6c18723c */ /* 0x044fe20000001818 */
[----:B------:R-:W-:Y:S04]  /*3cd0*/  LDSM.16.M88.4 R104, [R184+0x4000] ;  /* 0x00400000b868783b */ /* 0x000fe80000000200 */
[----:B------:R-:W-:Y:S01]  /*3ce0*/  ISETP.GT.AND P5, PT, R21, RZ, PT ;  /* 0x000000ff1500720c */ /* 0x000fe20003fa4270 */
[----:B------:R-:W-:Y:S01]  /*3cf0*/  FFMA.FTZ R187, R173, c[0x0][0x29c], -R187 ;  /* 0x0000a700adbb7a23 */ /* 0x000fe200000108bb */
[C---:B------:R-:W-:Y:S01]  /*3d00*/  ISETP.GT.AND P6, PT, R21.reuse, 0x30, PT ;  /* 0x000000301500780c */ /* 0x040fe20003fc4270 */
[C---:B------:R-:W-:Y:S01]  /*3d10*/  HMMA.16816.F32 R28, R108.reuse, R2, R28 ;  /* 0x000000026c1c723c */ /* 0x040fe2000000181c */
[----:B------:R-:W-:Y:S03]  /*3d20*/  LDSM.16.M88.2 R2, [R201+0xd080] ;  /* 0x00d08000c902783b */ /* 0x000fe60000000100 */
[----:B------:R-:W-:Y:S01]  /*3d30*/  MUFU.EX2 R187, R187 ;  /* 0x000000bb00bb7308 */ /* 0x000fe20000000800 */
[----:B------:R-:W-:Y:S02]  /*3d40*/  FSEL R6, R6, -INF , P5 ;  /* 0xff80000006067808 */ /* 0x000fe40002800000 */
[----:B------:R-:W-:Y:S01]  /*3d50*/  ISETP.GT.AND P5, PT, R21, 0x1, PT ;  /* 0x000000011500780c */ /* 0x000fe20003fa4270 */
[C---:B-1----:R-:W-:Y:S01]  /*3d60*/  HMMA.16816.F32 R32, R108.reuse, R4, R32 ;  /* 0x000000046c20723c */ /* 0x042fe20000001820 */
[----:B-----5:R-:W1:Y:S03]  /*3d70*/  LDSM.16.M88.2 R16, [R201+0xc880] ;  /* 0x00c88000c910783b */ /* 0x020e660000000100 */
[----:B------:R-:W-:Y:S01]  /*3d80*/  FSEL R174, R7, -INF , P5 ;  /* 0xff80000007ae7808 */ /* 0x000fe20002800000 */
[----:B------:R-:W2:Y:S01]  /*3d90*/  LDSM.16.M88.2 R4, [R201+0xd880] ;  /* 0x00d88000c904783b */ /* 0x000ea20000000100 */
[C---:B------:R-:W-:Y:S01]  /*3da0*/  ISETP.GT.AND P5, PT, R21.reuse, 0x10, PT ;  /* 0x000000101500780c */ /* 0x040fe20003fa4270 */
[--C-:B------:R-:W-:Y:S01]  /*3db0*/  FFMA.FTZ R6, R6, c[0x0][0x29c], -R186.reuse ;  /* 0x0000a70006067a23 */ /* 0x100fe200000108ba */
[C---:B----4-:R-:W-:Y:S03]  /*3dc0*/  HMMA.16816.F32 R36, R108.reuse, R12, R36 ;  /* 0x0000000c6c24723c */ /* 0x050fe60000001824 */
[----:B------:R4:W-:Y:S01]  /*3dd0*/  MUFU.EX2 R173, R6 ;  /* 0x0000000600ad7308 */ /* 0x0009e20000000800 */
[----:B------:R-:W-:Y:S02]  /*3de0*/  FSEL R10, R10, -INF , P5 ;  /* 0xff8000000a0a7808 */ /* 0x000fe40002800000 */
[----:B------:R-:W-:Y:S01]  /*3df0*/  ISETP.GT.AND P5, PT, R21, 0x11, PT ;  /* 0x000000111500780c */ /* 0x000fe20003fa4270 */
[--C-:B------:R-:W-:Y:S01]  /*3e00*/  FFMA.FTZ R12, R174, c[0x0][0x29c], -R186.reuse ;  /* 0x0000a700ae0c7a23 */ /* 0x100fe200000108ba */
[----:B---3--:R-:W-:Y:S01]  /*3e10*/  HMMA.16816.F32 R40, R108, R8, R40 ;  /* 0x000000086c28723c */ /* 0x008fe20000001828 */
[----:B------:R-:W-:Y:S03]  /*3e20*/  LDSM.16.M88.2 R8, [R201+0xe880] ;  /* 0x00e88000c908783b */ /* 0x000fe60000000100 */
[--C-:B------:R-:W-:Y:S01]  /*3e30*/  FFMA.FTZ R10, R10, c[0x0][0x29c], -R186.reuse ;  /* 0x0000a7000a0a7a23 */ /* 0x100fe200000108ba */
[----:B------:R-:W-:Y:S01]  /*3e40*/  FSEL R13, R11, -INF , P5 ;  /* 0xff8000000b0d7808 */ /* 0x000fe20002800000 */
[----:B------:R-:W3:Y:S01]  /*3e50*/  MUFU.EX2 R12, R12 ;  /* 0x0000000c000c7308 */ /* 0x000ee20000000800 */
[----:B------:R-:W-:Y:S05]  /*3e60*/  ISETP.GT.AND P5, PT, R21, 0x20, PT ;  /* 0x000000201500780c */ /* 0x000fea0003fa4270 */
[--C-:B------:R-:W-:Y:S04]  /*3e70*/  FFMA.FTZ R13, R13, c[0x0][0x29c], -R186.reuse ;  /* 0x0000a7000d0d7a23 */ /* 0x100fe800000108ba */
[----:B------:R5:W-:Y:S01]  /*3e80*/  MUFU.EX2 R11, R10 ;  /* 0x0000000a000b7308 */ /* 0x000be20000000800 */
[----:B----4-:R-:W4:Y:S01]  /*3e90*/  LDSM.16.M88.2 R6, [R201+0xe080] ;  /* 0x00e08000c906783b */ /* 0x010f220000000100 */
[C---:B-1----:R-:W-:Y:S08]  /*3ea0*/  HMMA.16816.F32 R24, R104.reuse, R16, R24 ;  /* 0x000000106818723c */ /* 0x042ff00000001818 */
[C---:B------:R-:W-:Y:S01]  /*3eb0*/  HMMA.16816.F32 R28, R104.reuse, R2, R28 ;  /* 0x00000002681c723c */ /* 0x040fe2000000181c */
[----:B------:R-:W1:Y:S01]  /*3ec0*/  MUFU.EX2 R2, R13 ;  /* 0x0000000d00027308 */ /* 0x000e620000000800 */
[----:B-----5:R-:W5:Y:S06]  /*3ed0*/  LDS R10, [R227.X4+0x21280] ;  /* 0x02128000e30a7984 */ /* 0x020f6c0000004800 */
[C---:B--2---:R-:W-:Y:S04]  /*3ee0*/  HMMA.16816.F32 R32, R104.reuse, R4, R32 ;  /* 0x000000046820723c */ /* 0x044fe80000001820 */
[----:B------:R-:W-:Y:S02]  /*3ef0*/  FSEL R3, R14, -INF , P5 ;  /* 0xff8000000e037808 */ /* 0x000fe40002800000 */
[----:B------:R-:W-:Y:S02]  /*3f00*/  ISETP.GT.AND P5, PT, R21, 0x21, PT ;  /* 0x000000211500780c */ /* 0x000fe40003fa4270 */
[----:B------:R-:W-:Y:S01]  /*3f10*/  FSEL R5, R18, -INF , P6 ;  /* 0xff80000012057808 */ /* 0x000fe20003000000 */
[--C-:B------:R-:W-:Y:S01]  /*3f20*/  FFMA.FTZ R3, R3, c[0x0][0x29c], -R186.reuse ;  /* 0x0000a70003037a23 */ /* 0x100fe200000108ba */
[----:B------:R-:W-:Y:S02]  /*3f30*/  ISETP.GT.AND P6, PT, R21, 0x40, PT ;  /* 0x000000401500780c */ /* 0x000fe40003fc4270 */
[----:B------:R-:W-:Y:S01]  /*3f40*/  FSEL R4, R15, -INF , P5 ;  /* 0xff8000000f047808 */ /* 0x000fe20002800000 */
[--C-:B------:R-:W-:Y:S01]  /*3f50*/  FFMA.FTZ R5, R5, c[0x0][0x29c], -R186.reuse ;  /* 0x0000a70005057a23 */ /* 0x100fe200000108ba */
[----:B------:R-:W-:Y:S01]  /*3f60*/  ISETP.GT.AND P5, PT, R21, 0x31, PT ;  /* 0x000000311500780c */ /* 0x000fe20003fa4270 */
[----:B------:R-:W-:Y:S01]  /*3f70*/  MUFU.EX2 R3, R3 ;  /* 0x0000000300037308 */ /* 0x000fe20000000800 */
[----:B------:R-:W-:Y:S01]  /*3f80*/  FSEL R22, R22, -INF , P6 ;  /* 0xff80000016167808 */ /* 0x000fe20003000000 */
[--C-:B------:R-:W-:Y:S01]  /*3f90*/  FFMA.FTZ R4, R4, c[0x0][0x29c], -R186.reuse ;  /* 0x0000a70004047a23 */ /* 0x100fe200000108ba */
[C---:B----4-:R-:W-:Y:S01]  /*3fa0*/  HMMA.16816.F32 R36, R104.reuse, R6, R36 ;  /* 0x000000066824723c */ /* 0x050fe20000001824 */
[----:B------:R-:W2:Y:S02]  /*3fb0*/  LDS R6, [R227.X4+0x212a0] ;  /* 0x0212a000e3067984 */ /* 0x000ea40000004800 */
[----:B------:R-:W-:Y:S01]  /*3fc0*/  FSEL R19, R19, -INF , P5 ;  /* 0xff80000013137808 */ /* 0x000fe20002800000 */
[--C-:B------:R-:W-:Y:S01]  /*3fd0*/  FFMA.FTZ R22, R22, c[0x0][0x29c], -R186.reuse ;  /* 0x0000a70016167a23 */ /* 0x100fe200000108ba */
[----:B------:R-:W-:Y:S02]  /*3fe0*/  ISETP.GT.AND P5, PT, R21, 0x41, PT ;  /* 0x000000411500780c */ /* 0x000fe40003fa4270 */
[----:B---3--:R-:W-:Y:S01]  /*3ff0*/  F2FP.PACK_AB R7, R12, R173 ;  /* 0x000000ad0c07723e */ /* 0x008fe200000000ff */
[----:B------:R-:W-:Y:S01]  /*4000*/  HMMA.16816.F32 R40, R104, R8, R40 ;  /* 0x000000086828723c */ /* 0x000fe20000001828 */
[----:B------:R-:W3:Y:S03]  /*4010*/  MUFU.EX2 R4, R4 ;  /* 0x0000000400047308 */ /* 0x000ee60000000800 */
[--C-:B------:R-:W-:Y:S01]  /*4020*/  FFMA.FTZ R19, R19, c[0x0][0x29c], -R186.reuse ;  /* 0x0000a70013137a23 */ /* 0x100fe200000108ba */
[----:B------:R-:W-:Y:S02]  /*4030*/  FSEL R23, R23, -INF , P5 ;  /* 0xff80000017177808 */ /* 0x000fe40002800000 */
[----:B-1----:R-:W-:Y:S04]  /*4040*/  F2FP.PACK_AB R8, R2, R11 ;  /* 0x0000000b0208723e */ /* 0x002fe800000000ff */
[----:B------:R-:W-:Y:S01]  /*4050*/  MUFU.EX2 R5, R5 ;  /* 0x0000000500057308 */ /* 0x000fe20000000800 */
[----:B------:R-:W-:Y:S02]  /*4060*/  FFMA.FTZ R186, R23, c[0x0][0x29c], -R186 ;  /* 0x0000a70017ba7a23 */ /* 0x000fe400000108ba */
[--C-:B-----5:R-:W-:Y:S02]  /*4070*/  FADD.FTZ R24, R24, -R10.reuse ;  /* 0x8000000a18187221 */ /* 0x120fe40000010000 */
[--C-:B------:R-:W-:Y:S02]  /*4080*/  FADD.FTZ R28, R28, -R10.reuse ;  /* 0x8000000a1c1c7221 */ /* 0x100fe40000010000 */
[----:B------:R-:W-:Y:S01]  /*4090*/  FMUL.FTZ R24, R180, R24 ;  /* 0x00000018b4187220 */ /* 0x000fe20000410000 */
[----:B------:R-:W-:Y:S01]  /*40a0*/  F2FP.PACK_AB R180, R181, R180 ;  /* 0x000000b4b5b4723e */ /* 0x000fe200000000ff */
[----:B------:R-:W-:Y:S01]  /*40b0*/  FMUL.FTZ R28, R176, R28 ;  /* 0x0000001cb01c7220 */ /* 0x000fe20000410000 */
[----:B------:R-:W-:Y:S01]  /*40c0*/  F2FP.PACK_AB R176, R177, R176 ;  /* 0x000000b0b1b0723e */ /* 0x000fe200000000ff */
[--C-:B------:R-:W-:Y:S01]  /*40d0*/  FADD.FTZ R32, R32, -R10.reuse ;  /* 0x8000000a20207221 */ /* 0x100fe20000010000 */
[----:B------:R-:W1:Y:S01]  /*40e0*/  MUFU.EX2 R19, R19 ;  /* 0x0000001300137308 */ /* 0x000e620000000800 */
[----:B------:R-:W-:Y:S01]  /*40f0*/  STS [R226+0x21480], R180 ;  /* 0x021480b4e2007388 */ /* 0x000fe20000000800 */
[--C-:B------:R-:W-:Y:S02]  /*4100*/  FADD.FTZ R36, R36, -R10.reuse ;  /* 0x8000000a24247221 */ /* 0x100fe40000010000 */
[----:B------:R-:W-:Y:S01]  /*4110*/  FMUL.FTZ R32, R178, R32 ;  /* 0x00000020b2207220 */ /* 0x000fe20000410000 */
[----:B------:R3:W-:Y:S01]  /*4120*/  STS [R223], R7 ;  /* 0x00000007df007388 */ /* 0x0007e20000000800 */
[----:B------:R-:W-:Y:S01]  /*4130*/  F2FP.PACK_AB R178, R179, R178 ;  /* 0x000000b2b3b2723e */ /* 0x000fe200000000ff */
[----:B------:R-:W-:Y:S01]  /*4140*/  FMUL.FTZ R36, R185, R36 ;  /* 0x00000024b9247220 */ /* 0x000fe20000410000 */
[----:B------:R-:W-:Y:S01]  /*4150*/  F2FP.PACK_AB R185, R172, R185 ;  /* 0x000000b9acb9723e */ /* 0x000fe200000000ff */
[----:B------:R-:W-:Y:S01]  /*4160*/  STS [R226+0x21c80], R176 ;  /* 0x021c80b0e2007388 */ /* 0x000fe20000000800 */
[----:B------:R-:W-:Y:S01]  /*4170*/  MUFU.EX2 R22, R22 ;  /* 0x0000001600167308 */ /* 0x000fe20000000800 */
[--C-:B------:R-:W-:Y:S02]  /*4180*/  FADD.FTZ R40, R40, -R10.reuse ;  /* 0x8000000a28287221 */ /* 0x100fe40000010000 */
[----:B------:R1:W-:Y:S01]  /*4190*/  STS [R223+0x800], R8 ;  /* 0x00080008df007388 */ /* 0x0003e20000000800 */
[----:B------:R-:W-:Y:S02]  /*41a0*/  FADD.FTZ R25, R25, -R10 ;  /* 0x8000000a19197221 */ /* 0x000fe40000010000 */
[----:B------:R-:W-:Y:S01]  /*41b0*/  FMUL.FTZ R40, R20, R40 ;  /* 0x0000002814287220 */ /* 0x000fe20000410000 */
[----:B------:R-:W-:Y:S01]  /*41c0*/  STS [R226+0x22480], R178 ;  /* 0x022480b2e2007388 */ /* 0x000fe20000000800 */
[----:B------:R-:W-:Y:S01]  /*41d0*/  F2FP.PACK_AB R20, R187, R20 ;  /* 0x00000014bb14723e */ /* 0x000fe200000000ff */
[----:B------:R-:W-:Y:S01]  /*41e0*/  FMUL.FTZ R25, R181, R25 ;  /* 0x00000019b5197220 */ /* 0x000fe20000410000 */
[----:B------:R-:W4:Y:S01]  /*41f0*/  MUFU.EX2 R186, R186 ;  /* 0x000000ba00ba7308 */ /* 0x000f220000000800 */
[--C-:B--2---:R-:W-:Y:S02]  /*4200*/  FADD.FTZ R26, R26, -R6.reuse ;  /* 0x800000061a1a7221 */ /* 0x104fe40000010000 */
[----:B------:R-:W-:Y:S01]  /*4210*/  FADD.FTZ R27, R27, -R6 ;  /* 0x800000061b1b7221 */ /* 0x000fe20000010000 */
[----:B------:R-:W-:Y:S01]  /*4220*/  F2FP.PACK_AB R24, R25, R24 ;  /* 0x000000181918723e */ /* 0x000fe200000000ff */
[----:B------:R-:W-:Y:S02]  /*4230*/  FADD.FTZ R29, R29, -R10 ;  /* 0x8000000a1d1d7221 */ /* 0x000fe40000010000 */
[----:B------:R-:W-:Y:S02]  /*4240*/  FMUL.FTZ R26, R173, R26 ;  /* 0x0000001aad1a7220 */ /* 0x000fe40000410000 */
[----:B------:R-:W-:Y:S01]  /*4250*/  FMUL.FTZ R27, R12, R27 ;  /* 0x0000001b0c1b7220 */ /* 0x000fe20000410000 */
[----:B---3--:R-:W-:Y:S01]  /*4260*/  F2FP.PACK_AB R7, R4, R3 ;  /* 0x000000030407723e */ /* 0x008fe200000000ff */
[----:B------:R-:W-:Y:S02]  /*4270*/  FMUL.FTZ R29, R177, R29 ;  /* 0x0000001db11d7220 */ /* 0x000fe40000410000 */
[--C-:B------:R-:W-:Y:S01]  /*4280*/  FADD.FTZ R30, R30, -R6.reuse ;  /* 0x800000061e1e7221 */ /* 0x100fe20000010000 */
[----:B------:R-:W-:Y:S01]  /*4290*/  F2FP.PACK_AB R26, R27, R26 ;  /* 0x0000001a1b1a723e */ /* 0x000fe200000000ff */
[----:B------:R4:W-:Y:S01]  /*42a0*/  STS [R223+0x1000], R7 ;  /* 0x00100007df007388 */ /* 0x0009e20000000800 */
[----:B------:R-:W-:Y:S01]  /*42b0*/  FADD.FTZ R31, R31, -R6 ;  /* 0x800000061f1f7221 */ /* 0x000fe20000010000 */
[----:B------:R-:W-:Y:S01]  /*42c0*/  F2FP.PACK_AB R28, R29, R28 ;  /* 0x0000001c1d1c723e */ /* 0x000fe200000000ff */
[----:B------:R-:W-:Y:S01]  /*42d0*/  FADD.FTZ R33, R33, -R10 ;  /* 0x8000000a21217221 */ /* 0x000fe20000010000 */
[----:B-1----:R-:W-:Y:S01]  /*42e0*/  F2FP.PACK_AB R8, R19, R5 ;  /* 0x000000051308723e */ /* 0x002fe200000000ff */
[----:B------:R-:W-:Y:S01]  /*42f0*/  STS [R226+0x22c80], R185 ;  /* 0x022c80b9e2007388 */ /* 0x000fe20000000800 */
[----:B------:R-:W-:Y:S02]  /*4300*/  FMUL.FTZ R30, R11, R30 ;  /* 0x0000001e0b1e7220 */ /* 0x000fe40000410000 */
[----:B------:R-:W-:Y:S01]  /*4310*/  FMUL.FTZ R31, R2, R31 ;  /* 0x0000001f021f7220 */ /* 0x000fe20000410000 */
[----:B------:R-:W-:Y:S01]  /*4320*/  STS [R223+0x1800], R8 ;  /* 0x00180008df007388 */ /* 0x000fe20000000800 */
[----:B------:R-:W-:Y:S02]  /*4330*/  FMUL.FTZ R33, R179, R33 ;  /* 0x00000021b3217220 */ /* 0x000fe40000410000 */
[--C-:B------:R-:W-:Y:S01]  /*4340*/  FADD.FTZ R34, R34, -R6.reuse ;  /* 0x8000000622227221 */ /* 0x100fe20000010000 */
[----:B------:R-:W-:Y:S01]  /*4350*/  STS [R226+0x23480], R20 ;  /* 0x02348014e2007388 */ /* 0x000fe20000000800 */
[----:B------:R-:W-:Y:S01]  /*4360*/  FADD.FTZ R35, R35, -R6 ;  /* 0x8000000623237221 */ /* 0x000fe20000010000 */
[----:B------:R-:W-:Y:S01]  /*4370*/  F2FP.PACK_AB R30, R31, R30 ;  /* 0x0000001e1f1e723e */ /* 0x000fe200000000ff */
[----:B------:R-:W-:Y:S01]  /*4380*/  FADD.FTZ R37, R37, -R10 ;  /* 0x8000000a25257221 */ /* 0x000fe20000010000 */
[----:B------:R-:W-:Y:S01]  /*4390*/  F2FP.PACK_AB R32, R33, R32 ;  /* 0x000000202120723e */ /* 0x000fe200000000ff */
[----:B------:R-:W-:Y:S02]  /*43a0*/  FMUL.FTZ R34, R3, R34 ;  /* 0x0000002203227220 */ /* 0x000fe40000410000 */
[----:B------:R-:W-:Y:S02]  /*43b0*/  FMUL.FTZ R35, R4, R35 ;  /* 0x0000002304237220 */ /* 0x000fe40000410000 */
[----:B------:R-:W-:Y:S02]  /*43c0*/  FMUL.FTZ R37, R172, R37 ;  /* 0x00000025ac257220 */ /* 0x000fe40000410000 */
[--C-:B------:R-:W-:Y:S01]  /*43d0*/  FADD.FTZ R38, R38, -R6.reuse ;  /* 0x8000000626267221 */ /* 0x100fe20000010000 */
[----:B----4-:R-:W-:Y:S01]  /*43e0*/  F2FP.PACK_AB R7, R186, R22 ;  /* 0x00000016ba07723e */ /* 0x010fe200000000ff */
[----:B------:R-:W-:Y:S01]  /*43f0*/  FADD.FTZ R39, R39, -R6 ;  /* 0x8000000627277221 */ /* 0x000fe20000010000 */
[----:B------:R-:W-:Y:S01]  /*4400*/  F2FP.PACK_AB R34, R35, R34 ;  /* 0x000000222322723e */ /* 0x000fe200000000ff */
[----:B------:R-:W-:Y:S01]  /*4410*/  FADD.FTZ R41, R41, -R10 ;  /* 0x8000000a29297221 */ /* 0x000fe20000010000 */
[----:B------:R-:W-:Y:S01]  /*4420*/  F2FP.PACK_AB R36, R37, R36 ;  /* 0x000000242524723e */ /* 0x000fe200000000ff */
[----:B------:R-:W-:Y:S01]  /*4430*/  STS [R223+0x2000], R7 ;  /* 0x00200007df007388 */ /* 0x000fe20000000800 */
[----:B------:R-:W-:Y:S02]  /*4440*/  FMUL.FTZ R38, R5, R38 ;  /* 0x0000002605267220 */ /* 0x000fe40000410000 */
[----:B------:R-:W-:Y:S01]  /*4450*/  FMUL.FTZ R39, R19, R39 ;  /* 0x0000002713277220 */ /* 0x000fe20000410000 */
[----:B------:R-:W-:Y:S01]  /*4460*/  BAR.SYNC.DEFER_BLOCKING 0x0 ;  /* 0x0000000000007b1d */ /* 0x000fe20000010000 */
[----:B------:R-:W-:Y:S02]  /*4470*/  FMUL.FTZ R41, R187, R41 ;  /* 0x00000029bb297220 */ /* 0x000fe40000410000 */
[--C-:B------:R-:W-:Y:S01]  /*4480*/  FADD.FTZ R42, R42, -R6.reuse ;  /* 0x800000062a2a7221 */ /* 0x100fe20000010000 */
[----:B------:R-:W-:Y:S01]  /*4490*/  F2FP.PACK_AB R38, R39, R38 ;  /* 0x000000262726723e */ /* 0x000fe200000000ff */
[----:B------:R-:W-:Y:S01]  /*44a0*/  FADD.FTZ R43, R43, -R6 ;  /* 0x800000062b2b7221 */ /* 0x000fe20000010000 */
[----:B------:R-:W-:Y:S01]  /*44b0*/  F2FP.PACK_AB R40, R41, R40 ;  /* 0x000000282928723e */ /* 0x000fe200000000ff */
[----:B------:R-:W-:Y:S02]  /*44c0*/  FMUL.FTZ R42, R22, R42 ;  /* 0x0000002a162a7220 */ /* 0x000fe40000410000 */
[----:B------:R-:W-:Y:S05]  /*44d0*/  FMUL.FTZ R43, R186, R43 ;  /* 0x0000002bba2b7220 */ /* 0x000fea0000410000 */
[----:B------:R-:W-:Y:S02]  /*44e0*/  F2FP.PACK_AB R43, R43, R42 ;  /* 0x0000002a2b2b723e */ /* 0x000fe400000000ff */
[----:B------:R-:W-:Y:S01]  /*44f0*/  SHF.L.U32 R42, R215, 0x1, RZ ;  /* 0x00000001d72a7819 */ /* 0x000fe200000006ff */
        /* <DEDUP_REMOVED lines=115> */
[C---:B------:R-:W-:Y:S01]  /*4c30*/  IMAD.WIDE.U32 R4, R251.reuse, c[0x0][0x208], RZ ;  /* 0x00008200fb047a25 */ /* 0x040fe200078e00ff */
[----:B------:R-:W-:Y:S03]  /*4c40*/  P2R R9, PR, RZ, 0x4 ;  /* 0x00000004ff097803 */ /* 0x000fe60000000000 */
[----:B------:R-:W-:Y:S02]  /*4c50*/  IMAD R2, R2, c[0x0][0x208], RZ ;  /* 0x0000820002027a24 */ /* 0x000fe400078e02ff */
[----:B------:R-:W-:Y:S02]  /*4c60*/  IMAD.SHL.U32 R3, R4, 0x40, RZ ;  /* 0x0000004004037824 */ /* 0x000fe400078e00ff */
[C---:B------:R-:W-:Y:S02]  /*4c70*/  IMAD R2, R251.reuse, c[0x0][0x20c], R2 ;  /* 0x00008300fb027a24 */ /* 0x040fe400078e0202 */
[----:B------:R-:W-:Y:S02]  /*4c80*/  IMAD.SHL.U32 R8, R251, 0x40, RZ ;  /* 0x00000040fb087824 */ /* 0x000fe400078e00ff */
[----:B------:R-:W-:Y:S01]  /*4c90*/  IMAD.IADD R2, R5, 0x1, R2 ;  /* 0x0000000105027824 */ /* 0x000fe200078e0202 */
[----:B------:R-:W-:Y:S02]  /*4ca0*/  IADD3 R5, P5, P0, R232, R3, R222 ;  /* 0x00000003e8057210 */ /* 0x000fe400078be0de */
[----:B------:R-:W-:Y:S02]  /*4cb0*/  IADD3 R7, P6, R8, R236, RZ ;  /* 0x000000ec08077210 */ /* 0x000fe40007fde0ff */
[----:B------:R-:W-:Y:S02]  /*4cc0*/  SHF.L.U64.HI R2, R4, 0x6, R2 ;  /* 0x0000000604027819 */ /* 0x000fe40000010202 */
[----:B------:R-:W-:Y:S02]  /*4cd0*/  LEA.HI.X.SX32 R6, R8, R217, 0x1, P6 ;  /* 0x000000d908067211 */ /* 0x000fe400030f0eff */
[----:B------:R-:W-:Y:S02]  /*4ce0*/  IADD3.X R4, R245, R2, R221, P5, P0 ;  /* 0x00000002f5047210 */ /* 0x000fe40002fe04dd */
[----:B------:R-:W-:Y:S02]  /*4cf0*/  IADD3 R3, P5, R3, R232, RZ ;  /* 0x000000e803037210 */ /* 0x000fe40007fbe0ff */
[----:B------:R-:W-:Y:S02]  /*4d00*/  LOP3.LUT P6, RZ, R225, 0x1, RZ, 0xc0, !PT ;  /* 0x00000001e1ff7812 */ /* 0x000fe400078cc0ff */
[C---:B------:R-:W-:Y:S01]  /*4d10*/  LEA R10, P0, R7.reuse, c[0x0][0x280], 0x2 ;  /* 0x0000a000070a7a11 */ /* 0x040fe200078010ff */
[----:B------:R-:W-:Y:S01]  /*4d20*/  IMAD.X R2, R2, 0x1, R245, P5 ;  /* 0x0000000102027824 */ /* 0x000fe200028e06f5 */
[----:B------:R-:W-:Y:S02]  /*4d30*/  IADD3 R8, -R248, c[0x0][0x168], -R8 ;  /* 0x00005a00f8087a10 */ /* 0x000fe40007ffe908 */
[----:B------:R-:W-:Y:S02]  /*4d40*/  LEA.HI.X R11, R7, c[0x0][0x284], R6, 0x2, P0 ;  /* 0x0000a100070b7a11 */ /* 0x000fe400000f1406 */
[C---:B------:R-:W-:Y:S02]  /*4d50*/  ISETP.LT.OR P0, PT, R8.reuse, 0x1, !P6 ;  /* 0x000000010800780c */ /* 0x040fe40007701670 */
[C---:B------:R-:W-:Y:S02]  /*4d60*/  LEA R6, P5, R3.reuse, c[0x0][0x1f0], 0x1 ;  /* 0x00007c0003067a11 */ /* 0x040fe400078a08ff */
[----:B------:R-:W-:Y:S02]  /*4d70*/  ISETP.LT.OR P6, PT, R8, 0x21, !P6 ;  /* 0x000000210800780c */ /* 0x000fe400077c1670 */
[----:B------:R-:W-:Y:S01]  /*4d80*/  LEA.HI.X R7, R3, c[0x0][0x1f4], R2, 0x1, P5 ;  /* 0x00007d0003077a11 */ /* 0x000fe200028f0c02 */
[----:B------:R-:W-:Y:S01]  /*4d90*/  @!P1 IMAD.SHL.U32 R2, R242, 0x10, RZ ;  /* 0x00000010f2029824 */ /* 0x000fe200078e00ff */
[C---:B------:R-:W-:Y:S04]  /*4da0*/  LEA R12, P5, R5.reuse, c[0x0][0x1f0], 0x1 ;  /* 0x00007c00050c7a11 */ /* 0x040fe800078a08ff */
[----:B------:R-:W-:Y:S01]  /*4db0*/  LEA.HI.X R13, R5, c[0x0][0x1f4], R4, 0x1, P5 ;  /* 0x00007d00050d7a11 */ /* 0x000fe200028f0c04 */
[----:B------:R-:W-:Y:S01]  /*4dc0*/  @!PT LDS RZ, [RZ] ;  /* 0x00000000fffff984 */ /* 0x000fe20000000800 */
[----:B------:R-:W-:Y:S01]  /*4dd0*/  @!PT LDS RZ, [RZ] ;  /* 0x00000000fffff984 */ /* 0x000fe20000000800 */
[----:B------:R-:W-:Y:S01]  /*4de0*/  @!PT LDS RZ, [RZ] ;  /* 0x00000000fffff984 */ /* 0x000fe20000000800 */
[----:B------:R1:W-:Y:S01]  /*4df0*/  LDGSTS.E.BYPASS.LTC128B.128 [R224+0x1b080], [R6.64], !P0 ;  /* 0x1b08000006e07fae */ /* 0x0003e2000c101d44 */
[C---:B------:R-:W-:Y:S04]  /*4e00*/  LOP3.LUT P5, RZ, R225.reuse, 0x2, RZ, 0xc0, !PT ;  /* 0x00000002e1ff7812 */ /* 0x040fe800078ac0ff */
[C---:B------:R-:W-:Y:S02]  /*4e10*/  ISETP.LT.OR P0, PT, R8.reuse, 0x1, !P5 ;  /* 0x000000010800780c */ /* 0x040fe40006f01670 */
[C---:B------:R-:W-:Y:S11]  /*4e20*/  ISETP.LT.OR P5, PT, R8.reuse, 0x21, !P5 ;  /* 0x000000210800780c */ /* 0x040ff60006fa1670 */
[----:B------:R1:W-:Y:S01]  /*4e30*/  LDGSTS.E.BYPASS.LTC128B.128 [R224+0x1d080], [R6.64+0x80], !P0 ;  /* 0x1d08008006e07fae */ /* 0x0003e2000c101d44 */
[----:B------:R-:W-:Y:S04]  /*4e40*/  LOP3.LUT P0, RZ, R225, 0x4, RZ, 0xc0, !PT ;  /* 0x00000004e1ff7812 */ /* 0x000fe8000780c0ff */
[C---:B------:R-:W-:Y:S02]  /*4e50*/  ISETP.LT.OR P2, PT, R8.reuse, 0x1, !P0 ;  /* 0x000000010800780c */ /* 0x040fe40004741670 */
[----:B------:R-:W-:Y:S11]  /*4e60*/  ISETP.LT.OR P0, PT, R8, 0x21, !P0 ;  /* 0x000000210800780c */ /* 0x000ff60004701670 */
[----:B------:R1:W-:Y:S01]  /*4e70*/  LDGSTS.E.BYPASS.LTC128B.128 [R224+0x1f080], [R6.64+0x100], !P2 ;  /* 0x1f08010006e07fae */ /* 0x0003e2000d101d44 */
[----:B------:R-:W-:Y:S03]  /*4e80*/  ISETP.NE.AND P2, PT, R9, RZ, PT ;  /* 0x000000ff0900720c */ /* 0x000fe60003f45270 */
[----:B------:R1:W-:Y:S04]  /*4e90*/  LDGSTS.E.BYPASS.LTC128B.128 [R224+0x1c080], [R12.64], !P6 ;  /* 0x1c0800000ce07fae */ /* 0x0003e8000f101d44 */
[----:B------:R1:W-:Y:S04]  /*4ea0*/  LDGSTS.E.BYPASS.LTC128B.128 [R224+0x1e080], [R12.64+0x80], !P5 ;  /* 0x1e0800800ce07fae */ /* 0x0003e8000e901d44 */
[----:B------:R1:W-:Y:S04]  /*4eb0*/  LDGSTS.E.BYPASS.LTC128B.128 [R224+0x20080], [R12.64+0x100], !P0 ;  /* 0x200801000ce07fae */ /* 0x0003e8000c101d44 */
[----:B------:R1:W-:Y:S02]  /*4ec0*/  @!P1 LDGSTS.E.BYPASS.LTC128B.128 [R2+0x21280], [R10.64] ;  /* 0x212800000a029fae */ /* 0x0003e4000b901d44 */
.L_x_1106:
[-C--:B-1234-:R-:W-:Y:S01]  /*4ed0*/  HMMA.16816.F32 R4, R108, R16.reuse, RZ ;  /* 0x000000106c04723c */ /* 0x09efe200000018ff */
[----:B------:R-:W0:Y:S02]  /*4ee0*/  LDGDEPBAR ;  /* 0x00000000000079af */ /* 0x000e240000000000 */
[----:B------:R-:W-:Y:S01]  /*4ef0*/  ISETP.GE.AND P6, PT, R205, 0x1, PT ;  /* 0x00000001cd00780c */ /* 0x000fe20003fc6270 */
[----:B------:R-:W-:Y:S01]  /*4f00*/  IMAD R252, R252, 0x3000, RZ ;  /* 0x00003000fcfc7824 */ /* 0x000fe200078e02ff */
[----:B------:R-:W-:Y:S02]  /*4f10*/  SHF.R.S32.HI R2, RZ, 0x1f, R229 ;  /* 0x0000001fff027819 */ /* 0x000fe400000114e5 */
[----:B------:R-:W-:Y:S01]  /*4f20*/  ISETP.GE.AND P5, PT, R240, 0x1, PT ;  /* 0x00000001f000780c */ /* 0x000fe20003fa6270 */
[C---:B------:R-:W-:Y:S04]  /*4f30*/  HMMA.16816.F32 R8, R172.reuse, R16, RZ ;  /* 0x00000010ac08723c */ /* 0x040fe800000018ff */
[----:B------:R-:W-:Y:S01]  /*4f40*/  SHF.R.S32.HI R3, RZ, 0x1f, R252 ;  /* 0x0000001fff037819 */ /* 0x000fe200000114fc */
[----:B------:R-:W-:Y:S01]  /*4f50*/  IMAD R2, R2, c[0x0][0x238], RZ ;  /* 0x00008e0002027a24 */ /* 0x000fe200078e02ff */
[----:B------:R-:W-:Y:S02]  /*4f60*/  IADD3 R240, R240, 0x1, RZ ;  /* 0x00000001f0f07810 */ /* 0x000fe40007ffe0ff */
[-C--:B------:R-:W-:Y:S01]  /*4f70*/  HMMA.16816.F32 R12, R172, R18.reuse, RZ ;  /* 0x00000012ac0c723c */ /* 0x080fe200000018ff */
[C---:B------:R-:W-:Y:S03]  /*4f80*/  IMAD R2, R229.reuse, c[0x0][0x23c], R2 ;  /* 0x00008f00e5027a24 */ /* 0x040fe600078e0202 */
[----:B------:R-:W-:Y:S04]  /*4f90*/  SEL R240, R240, RZ, !P5 ;  /* 0x000000fff0f07207 */ /* 0x000fe80006800000 */
        /* <DEDUP_REMOVED lines=8> */
[----:B------:R-:W-:Y:S07]  /*5020*/  LDSM.16.M88.4 R172, [R207+0x1000] ;  /* 0x00100000cfac783b */ /* 0x000fee0000000200 */
[----:B------:R-:W-:Y:S01]  /*5030*/  HMMA.16816.F32 R108, R108, R178, RZ ;  /* 0x000000b26c6c723c */ /* 0x000fe200000018ff */
        /* <DEDUP_REMOVED lines=14> */
[----:B------:R-:W-:Y:S07]  /*5120*/  LDSM.16.MT88.4 R188, [R206+0x1800] ;  /* 0x00180000cebc783b */ /* 0x000fee0000004200 */
[----:B------:R-:W-:Y:S01]  /*5130*/  HMMA.16816.F32 R108, R180, R198, R108 ;  /* 0x000000c6b46c723c */ /* 0x000fe2000000186c */
[----:B------:R-:W4:Y:S04]  /*5140*/  LDSM.16.MT88.4 R180, [R206+0x6000] ;  /* 0x00600000ceb4783b */ /* 0x000f280000004200 */
        /* <DEDUP_REMOVED lines=14> */
[----:B------:R-:W-:Y:S07]  /*5230*/  LDSM.16.MT88.4 R184, [R206+0x2000] ;  /* 0x00200000ceb8783b */ /* 0x000fee0000004200 */
[----:B------:R-:W-:Y:S01]  /*5240*/  HMMA.16816.F32 R108, R172, R182, R108 ;  /* 0x000000b6ac6c723c */ /* 0x000fe2000000186c */
[----:B------:R-:W3:Y:S04]  /*5250*/  LDSM.16.MT88.4 R172, [R206+0x6800] ;  /* 0x00680000ceac783b */ /* 0x000ee80000004200 */
[----:B------:R-:W4:Y:S03]  /*5260*/  LDSM.16.M88.4 R180, [R207+0x2000] ;  /* 0x00200000cfb4783b */ /* 0x000f260000000200 */
[-C--:B-1----:R-:W-:Y:S08]  /*5270*/  HMMA.16816.F32 R4, R176, R188.reuse, R4 ;  /* 0x000000bcb004723c */ /* 0x082ff00000001804 */
[C---:B------:R-:W-:Y:S08]  /*5280*/  HMMA.16816.F32 R8, R196.reuse, R188, R8 ;  /* 0x000000bcc408723c */ /* 0x040ff00000001808 */
[-C--:B------:R-:W-:Y:S08]  /*5290*/  HMMA.16816.F32 R12, R196, R190.reuse, R12 ;  /* 0x000000bec40c723c */ /* 0x080ff0000000180c */
[C---:B------:R-:W-:Y:S01]  /*52a0*/  HMMA.16816.F32 R16, R176.reuse, R190, R16 ;  /* 0x000000beb010723c */ /* 0x040fe20000001810 */
[----:B------:R-:W1:Y:S07]  /*52b0*/  LDSM.16.M88.4 R188, [R207+0x2400] ;  /* 0x00240000cfbc783b */ /* 0x000e6e0000000200 */
[-C--:B--2---:R-:W-:Y:S08]  /*52c0*/  HMMA.16816.F32 R20, R176, R192.reuse, R20 ;  /* 0x000000c0b014723c */ /* 0x084ff00000001814 */
[C---:B------:R-:W-:Y:S08]  /*52d0*/  HMMA.16816.F32 R24, R196.reuse, R192, R24 ;  /* 0x000000c0c418723c */ /* 0x040ff00000001818 */
[-C--:B------:R-:W-:Y:S08]  /*52e0*/  HMMA.16816.F32 R28, R196, R194.reuse, R28 ;  /* 0x000000c2c41c723c */ /* 0x080ff0000000181c */
[C---:B------:R-:W-:Y:S01]  /*52f0*/  HMMA.16816.F32 R32, R176.reuse, R194, R32 ;  /* 0x000000c2b020723c */ /* 0x040fe20000001820 */
[----:B------:R-:W2:Y:S07]  /*5300*/  LDSM.16.MT88.4 R192, [R206+0x4800] ;  /* 0x00480000cec0783b */ /* 0x000eae0000004200 */
[-C--:B---3--:R-:W-:Y:S08]  /*5310*/  HMMA.16816.F32 R36, R176, R172.reuse, R36 ;  /* 0x000000acb024723c */ /* 0x088ff00000001824 */
[C---:B------:R-:W-:Y:S08]  /*5320*/  HMMA.16816.F32 R40, R196.reuse, R172, R40 ;  /* 0x000000acc428723c */ /* 0x040ff00000001828 */
[-C--:B------:R-:W-:Y:S08]  /*5330*/  HMMA.16816.F32 R104, R196, R174.reuse, R104 ;  /* 0x000000aec468723c */ /* 0x080ff00000001868 */
[----:B------:R-:W-:Y:S01]  /*5340*/  HMMA.16816.F32 R108, R176, R174, R108 ;  /* 0x000000aeb06c723c */ /* 0x000fe2000000186c */
[----:B------:R-:W3:Y:S06]  /*5350*/  LDSM.16.MT88.4 R172, [R206+0x7000] ;  /* 0x00700000ceac783b */ /* 0x000eec0000004200 */
[----:B------:R-:W-:Y:S01]  /*5360*/  IMAD.WIDE.U32 R176, R229, c[0x0][0x238], R242 ;  /* 0x00008e00e5b07a25 */ /* 0x000fe200078e00f2 */
[-C--:B----4-:R-:W-:Y:S05]  /*5370*/  HMMA.16816.F32 R4, R180, R184.reuse, R4 ;  /* 0x000000b8b404723c */ /* 0x090fea0000001804 */
[----:B------:R-:W-:Y:S01]  /*5380*/  IMAD.IADD R177, R177, 0x1, R2 ;  /* 0x00000001b1b17824 */ /* 0x000fe200078e0202 */
[----:B------:R-:W-:Y:S02]  /*5390*/  SHF.R.S32.HI R2, RZ, 0x1f, R230 ;  /* 0x0000001fff027819 */ /* 0x000fe400000114e6 */
[C---:B-1----:R-:W-:Y:S04]  /*53a0*/  HMMA.16816.F32 R8, R188.reuse, R184, R8 ;  /* 0x000000b8bc08723c */ /* 0x042fe80000001808 */
[----:B------:R-:W-:Y:S04]  /*53b0*/  IMAD.WIDE.U32 R176, R230, c[0x0][0x240], R176 ;  /* 0x00009000e6b07a25 */ /* 0x000fe800078e00b0 */
[-C--:B------:R-:W-:Y:S04]  /*53c0*/  HMMA.16816.F32 R12, R188, R186.reuse, R12 ;  /* 0x000000babc0c723c */ /* 0x080fe8000000180c */
[----:B------:R-:W-:Y:S01]  /*53d0*/  IMAD R2, R2, c[0x0][0x240], RZ ;  /* 0x0000900002027a24 */ /* 0x000fe200078e02ff */
[----:B------:R-:W-:Y:S03]  /*53e0*/  IADD3 R252, P0, R252, R176, RZ ;  /* 0x000000b0fcfc7210 */ /* 0x000fe60007f1e0ff */
[C---:B------:R-:W-:Y:S04]  /*53f0*/  HMMA.16816.F32 R16, R180.reuse, R186, R16 ;  /* 0x000000bab410723c */ /* 0x040fe80000001810 */
[----:B------:R-:W-:Y:S04]  /*5400*/  IMAD R2, R230, c[0x0][0x244], R2 ;  /* 0x00009100e6027a24 */ /* 0x000fe800078e0202 */
[-C--:B--2---:R-:W-:Y:S04]  /*5410*/  HMMA.16816.F32 R20, R180, R192.reuse, R20 ;  /* 0x000000c0b414723c */ /* 0x084fe80000001814 */
[----:B------:R-:W-:Y:S02]  /*5420*/  IADD3.X R2, R3, R177, R2, P0, !PT ;  /* 0x000000b103027210 */ /* 0x000fe400007fe402 */
[C---:B------:R-:W-:Y:S02]  /*5430*/  LEA R178, P0, R252.reuse, c[0x0][0x220], 0x2 ;  /* 0x00008800fcb27a11 */ /* 0x040fe400078010ff */
[C---:B------:R-:W-:Y:S04]  /*5440*/  HMMA.16816.F32 R24, R188.reuse, R192, R24 ;  /* 0x000000c0bc18723c */ /* 0x040fe80000001818 */
[----:B------:R-:W-:Y:S01]  /*5450*/  LEA.HI.X R179, R252, c[0x0][0x224], R2, 0x2, P0 ;  /* 0x00008900fcb37a11 */ /* 0x000fe200000f1402 */
[----:B------:R-:W-:Y:S01]  /*5460*/  IMAD.MOV.U32 R252, RZ, RZ, R251 ;  /* 0x000000fffffc7224 */ /* 0x000fe200078e00fb */
[----:B------:R-:W-:Y:S01]  /*5470*/  LDSM.16.MT88.2 R2, [R208+0x23c80] ;  /* 0x023c8000d002783b */ /* 0x000fe20000004100 */
[----:B------:R-:W-:Y:S01]  /*5480*/  ISETP.GE.AND P0, PT, R251, R228, PT ;  /* 0x000000e4fb00720c */ /* 0x000fe20003f06270 */
[-C--:B------:R-:W-:Y:S02]  /*5490*/  HMMA.16816.F32 R28, R188, R194.reuse, R28 ;  /* 0x000000c2bc1c723c */ /* 0x080fe4000000181c */
[----:B------:R-:W-:Y:S04]  /*54a0*/  RED.E.ADD.F32.FTZ.RN.STRONG.GPU [R178.64], R4 ;  /* 0x00000004b200798e */ /* 0x000fe8000c10e784 */
[----:B------:R-:W-:Y:S02]  /*54b0*/  RED.E.ADD.F32.FTZ.RN.STRONG.GPU [R178.64+0x400], R5 ;  /* 0x00040005b200798e */ /* 0x000fe4000c10e784 */
[C---:B------:R-:W-:Y:S02]  /*54c0*/  HMMA.16816.F32 R32, R180.reuse, R194, R32 ;  /* 0x000000c2b420723c */ /* 0x040fe40000001820 */
[----:B------:R-:W-:Y:S04]  /*54d0*/  RED.E.ADD.F32.FTZ.RN.STRONG.GPU [R178.64+0x800], R6 ;  /* 0x00080006b200798e */ /* 0x000fe8000c10e784 */
[----:B------:R-:W-:Y:S02]  /*54e0*/  RED.E.ADD.F32.FTZ.RN.STRONG.GPU [R178.64+0xc00], R7 ;  /* 0x000c0007b200798e */ /* 0x000fe4000c10e784 */
[-C--:B---3--:R-:W-:Y:S02]  /*54f0*/  HMMA.16816.F32 R36, R180, R172.reuse, R36 ;  /* 0x000000acb424723c */ /* 0x088fe40000001824 */
        /* <DEDUP_REMOVED lines=8> */
[----:B------:R-:W-:Y:S02]  /*5580*/  HMMA.16816.F32 R108, R180, R174, R108 ;  /* 0x000000aeb46c723c */ /* 0x000fe4000000186c */
        /* <DEDUP_REMOVED lines=33> */
[C---:B-1----:R-:W-:Y:S03]  /*57a0*/  IMAD R40, R205.reuse, 0x3000, R215 ;  /* 0x00003000cd287824 */ /* 0x042fe600078e02d7 */
[----:B------:R-:W-:Y:S01]  /*57b0*/  RED.E.ADD.F32.FTZ.RN.STRONG.GPU [R178.64+0x9400], R41 ;  /* 0x00940029b200798e */ /* 0x000fe2000c10e784 */
[----:B------:R-:W-:Y:S01]  /*57c0*/  IADD3 R205, R205, 0x1, RZ ;  /* 0x00000001cdcd7810 */ /* 0x000fe20007ffe0ff */
[----:B------:R-:W-:Y:S02]  /*57d0*/  IMAD.SHL.U32 R40, R40, 0x2, RZ ;  /* 0x0000000228287824 */ /* 0x000fe400078e00ff */
[----:B------:R-:W-:Y:S01]  /*57e0*/  RED.E.ADD.F32.FTZ.RN.STRONG.GPU [R178.64+0x9800], R42 ;  /* 0x0098002ab200798e */ /* 0x000fe2000c10e784 */
[----:B------:R-:W-:Y:S03]  /*57f0*/  SEL R205, R205, RZ, !P6 ;  /* 0x000000ffcdcd7207 */ /* 0x000fe60007000000 */
[----:B------:R-:W1:Y:S04]  /*5800*/  LDSM.16.MT88.4 R4, [R40+0xf080] ;  /* 0x00f080002804783b */ /* 0x000e680000004200 */
[----:B------:R-:W2:Y:S04]  /*5810*/  LDSM.16.MT88.4 R8, [R40+0x11080] ;  /* 0x011080002808783b */ /* 0x000ea80000004200 */
[----:B------:R-:W3:Y:S04]  /*5820*/  LDSM.16.MT88.4 R12, [R40+0x13080] ;  /* 0x01308000280c783b */ /* 0x000ee80000004200 */
[----:B------:R-:W4:Y:S04]  /*5830*/  LDSM.16.MT88.4 R24, [R40+0xf880] ;  /* 0x00f880002818783b */ /* 0x000f280000004200 */
[----:B------:R-:W5:Y:S04]  /*5840*/  LDSM.16.MT88.4 R32, [R40+0x11880] ;  /* 0x011880002820783b */ /* 0x000f680000004200 */
[----:B------:R-:W4:Y:S04]  /*5850*/  LDSM.16.MT88.4 R36, [R40+0x13880] ;  /* 0x013880002824783b */ /* 0x000f280000004200 */
[----:B------:R-:W-:Y:S04]  /*5860*/  RED.E.ADD.F32.FTZ.RN.STRONG.GPU [R178.64+0x9c00], R43 ;  /* 0x009c002bb200798e */ /* 0x000fe8000c10e784 */
[----:B------:R-:W-:Y:S04]  /*5870*/  LDSM.16.MT88.2 R42, [R200+0x25880] ;  /* 0x02588000c82a783b */ /* 0x000fe80000004100 */
[----:B------:R-:W-:Y:S04]  /*5880*/  RED.E.ADD.F32.FTZ.RN.STRONG.GPU [R178.64+0xa000], R108 ;  /* 0x00a0006cb200798e */ /* 0x000fe8000c10e784 */
        /* <DEDUP_REMOVED lines=11> */
[----:B------:R-:W-:Y:S05]  /*5940*/  RED.E.ADD.F32.FTZ.RN.STRONG.GPU [R178.64+0xbc00], R107 ;  /* 0x00bc006bb200798e */ /* 0x000fea000c10e784 */
        /* <DEDUP_REMOVED lines=135> */
.L_x_1104:
[----:B------:R-:W-:Y:S05]  /*61c0*/  @P1 BRA `(.L_x_1108) ;  /* 0x000033a000001947 */ /* 0x000fea0003800000 */
[----:B------:R-:W-:Y:S01]  /*61d0*/  SHF.R.S32.HI R2, RZ, 0x1f, R242 ;  /* 0x0000001fff027819 */ /* 0x000fe200000114f2 */
[----:B------:R-:W-:Y:S01]  /*61e0*/  BAR.SYNC.DEFER_BLOCKING 0x1, 0x100 ;  /* 0x0044000000007b1d */ /* 0x000fe20000010000 */
[----:B------:R-:W-:Y:S01]  /*61f0*/  F2FP.PACK_AB R80, R81, R80 ;  /* 0x000000505150723e */ /* 0x000fe200000000ff */
[----:B------:R-:W-:Y:S01]  /*6200*/  IMAD.SHL.U32 R81, R242, 0x80, RZ ;  /* 0x00000080f2517824 */ /* 0x000fe200078e00ff */
[----:B------:R-:W-:-:S02]  /*6210*/  LEA.HI R106, R2, R242, RZ, 0x3 ;  /* 0x000000f2026a7211 */ /* 0x000fc400078f18ff */
[----:B------:R-:W-:Y:S01]  /*6220*/  F2FP.PACK_AB R84, R85, R84 ;  /* 0x000000545554723e */ /* 0x000fe200000000ff */
[----:B------:R-:W-:Y:S01]  /*6230*/  BSSY B0, `(.L_x_1109) ;  /* 0x00002ca000007945 */ /* 0x000fe20003800000 */
[----:B------:R-:W-:Y:S02]  /*6240*/  LOP3.LUT R104, R106, 0x1ffffff8, RZ, 0xc0, !PT ;  /* 0x1ffffff86a687812 */ /* 0x000fe400078ec0ff */
[----:B------:R-:W-:Y:S02]  /*6250*/  SHF.R.S32.HI R106, RZ, 0x3, R106 ;  /* 0x00000003ff6a7819 */ /* 0x000fe4000001146a */
[----:B------:R-:W-:Y:S01]  /*6260*/  F2FP.PACK_AB R82, R83, R82 ;  /* 0x000000525352723e */ /* 0x000fe200000000ff */
[----:B------:R-:W-:Y:S01]  /*6270*/  IMAD.IADD R104, R242, 0x1, -R104 ;  /* 0x00000001f2687824 */ /* 0x000fe200078e0a68 */
[-C--:B------:R-:W-:Y:S01]  /*6280*/  LEA.HI R85, R2, R242.reuse, RZ, 0x5 ;  /* 0x000000f202557211 */ /* 0x080fe200078f28ff */
[----:B------:R-:W-:Y:S01]  /*6290*/  IMAD.SHL.U32 R0, R106, 0x40, RZ ;  /* 0x000000406a007824 */ /* 0x000fe200078e00ff */
[-C--:B------:R-:W-:Y:S01]  /*62a0*/  LEA.HI R83, R2, R242.reuse, RZ, 0x2 ;  /* 0x000000f202537211 */ /* 0x080fe200078f10ff */
[----:B------:R-:W-:Y:S01]  /*62b0*/  IMAD.SHL.U32 R104, R104, 0x8, RZ ;  /* 0x0000000868687824 */ /* 0x000fe200078e00ff */
[----:B------:R-:W-:-:S02]  /*62c0*/  LEA.HI R5, R2, R242, RZ, 0x7 ;  /* 0x000000f202057211 */ /* 0x000fc400078f38ff */
[----:B------:R-:W-:Y:S02]  /*62d0*/  LOP3.LUT R81, R81, 0x180, RZ, 0xc0, !PT ;  /* 0x0000018051517812 */ /* 0x000fe400078ec0ff */
[----:B------:R-:W-:Y:S01]  /*62e0*/  SHF.R.U32.HI R85, RZ, 0x1, R85 ;  /* 0x00000001ff557819 */ /* 0x000fe20000011655 */
[----:B------:R-:W-:Y:S01]  /*62f0*/  IMAD.SHL.U32 R5, R5, 0x4, RZ ;  /* 0x0000000405057824 */ /* 0x000fe200078e00ff */
[--C-:B------:R-:W-:Y:S02]  /*6300*/  SHF.R.S32.HI R4, RZ, 0x2, R83.reuse ;  /* 0x00000002ff047819 */ /* 0x100fe40000011453 */
[----:B------:R-:W-:Y:S02]  /*6310*/  SHF.R.S32.HI R83, RZ, 0x1f, R83 ;  /* 0x0000001fff537819 */ /* 0x000fe40000011453 */
[----:B------:R-:W-:Y:S02]  /*6320*/  LOP3.LUT R85, R81, 0x30, R85, 0xf8, !PT ;  /* 0x0000003051557812 */ /* 0x000fe400078ef855 */
[----:B------:R-:W-:-:S02]  /*6330*/  LOP3.LUT R0, R0, 0x1c0, RZ, 0xc0, !PT ;  /* 0x000001c000007812 */ /* 0x000fc400078ec0ff */
[----:B------:R-:W-:Y:S02]  /*6340*/  LEA.HI R83, R83, R4, RZ, 0x3 ;  /* 0x0000000453537211 */ /* 0x000fe400078f18ff */
[----:B------:R-:W-:Y:S02]  /*6350*/  F2FP.PACK_AB R78, R79, R78 ;  /* 0x0000004e4f4e723e */ /* 0x000fe400000000ff */
[----:B------:R-:W-:Y:S02]  /*6360*/  F2FP.PACK_AB R76, R77, R76 ;  /* 0x0000004c4d4c723e */ /* 0x000fe400000000ff */
[----:B------:R-:W-:Y:S02]  /*6370*/  LOP3.LUT R79, R85, 0x40, RZ, 0xfc, !PT ;  /* 0x00000040554f7812 */ /* 0x000fe400078efcff */
[----:B------:R-:W-:Y:S02]  /*6380*/  F2FP.PACK_AB R74, R75, R74 ;  /* 0x0000004a4b4a723e */ /* 0x000fe400000000ff */
[----:B------:R-:W-:-:S02]  /*6390*/  LOP3.LUT R3, R0, 0x38, R104, 0xf8, !PT ;  /* 0x0000003800037812 */ /* 0x000fc400078ef868 */
[----:B------:R-:W-:Y:S02]  /*63a0*/  LOP3.LUT R77, R85, 0x8, RZ, 0xfc, !PT ;  /* 0x00000008554d7812 */ /* 0x000fe400078efcff */
[----:B------:R-:W-:Y:S02]  /*63b0*/  F2FP.PACK_AB R72, R73, R72 ;  /* 0x000000484948723e */ /* 0x000fe400000000ff */
[----:B------:R-:W-:Y:S02]  /*63c0*/  LOP3.LUT R5, R5, 0xfffffe00, RZ, 0xc0, !PT ;  /* 0xfffffe0005057812 */ /* 0x000fe400078ec0ff */
[----:B------:R-:W-:Y:S02]  /*63d0*/  LOP3.LUT R83, R83, 0xfffffff8, RZ, 0xc0, !PT ;  /* 0xfffffff853537812 */ /* 0x000fe400078ec0ff */
[----:B------:R-:W-:Y:S02]  /*63e0*/  SHF.R.U32.HI R0, RZ, 0x3, R0 ;  /* 0x00000003ff007819 */ /* 0x000fe40000011600 */
[----:B------:R-:W-:-:S02]  /*63f0*/  LOP3.LUT R75, R85, 0x48, RZ, 0xfc, !PT ;  /* 0x00000048554b7812 */ /* 0x000fc400078efcff */
[----:B------:R-:W-:Y:S02]  /*6400*/  F2FP.PACK_AB R70, R71, R70 ;  /* 0x000000464746723e */ /* 0x000fe400000000ff */
[----:B------:R-:W-:Y:S02]  /*6410*/  LOP3.LUT R73, R85, 0x1400, RZ, 0xfc, !PT ;  /* 0x0000140055497812 */ /* 0x000fe400078efcff */
[----:B------:R-:W-:Y:S02]  /*6420*/  F2FP.PACK_AB R68, R69, R68 ;  /* 0x000000444544723e */ /* 0x000fe400000000ff */
[----:B------:R-:W-:Y:S02]  /*6430*/  SHF.R.U32.HI R81, RZ, 0x3, R81 ;  /* 0x00000003ff517819 */ /* 0x000fe40000011651 */
[----:B------:R-:W-:Y:S02]  /*6440*/  LOP3.LUT R71, R85, 0x1440, RZ, 0xfc, !PT ;  /* 0x0000144055477812 */ /* 0x000fe400078efcff */
[----:B------:R-:W-:-:S02]  /*6450*/  LOP3.LUT R79, R79, 0x1c0, RZ, 0xc0, !PT ;  /* 0x000001c04f4f7812 */ /* 0x000fc400078ec0ff */
[----:B------:R-:W-:Y:S02]  /*6460*/  F2FP.PACK_AB R66, R67, R66 ;  /* 0x000000424342723e */ /* 0x000fe400000000ff */
[----:B------:R-:W-:Y:S02]  /*6470*/  LOP3.LUT R69, R85, 0x1408, RZ, 0xfc, !PT ;  /* 0x0000140855457812 */ /* 0x000fe400078efcff */
[----:B------:R-:W-:Y:S02]  /*6480*/  LOP3.LUT R77, R77, 0x180, RZ, 0xc0, !PT ;  /* 0x000001804d4d7812 */ /* 0x000fe400078ec0ff */
        /* <DEDUP_REMOVED lines=11> */
[----:B------:R-:W-:Y:S02]  /*6540*/  IADD3 R83, R5, R4, -R83 ;  /* 0x0000000405537210 */ /* 0x000fe40007ffe853 */
[----:B------:R-:W-:Y:S02]  /*6550*/  LOP3.LUT R0, R3, R0, RZ, 0x3c, !PT ;  /* 0x0000000003007212 */ /* 0x000fe400078e3cff */
[----:B------:R-:W-:Y:S02]  /*6560*/  LOP3.LUT R67, R85, 0x1448, RZ, 0xfc, !PT ;  /* 0x0000144855437812 */ /* 0x000fe400078efcff */
        /* <DEDUP_REMOVED lines=54> */
[----:B------:R-:W-:-:S02]  /*68d0*/  LOP3.LUT R81, R81, R85, RZ, 0x3c, !PT ;  /* 0x0000005551517212 */ /* 0x000fc400078e3cff */
[----:B------:R-:W-:Y:S02]  /*68e0*/  LOP3.LUT R71, R71, 0x1c0, RZ, 0xc0, !PT ;  /* 0x000001c047477812 */ /* 0x000fe400078ec0ff */
[----:B------:R-:W-:Y:S01]  /*68f0*/  SHF.R.U32.HI R79, RZ, 0x3, R79 ;  /* 0x00000003ff4f7819 */ /* 0x000fe2000001164f */
[----:B------:R-:W-:Y:S01]  /*6900*/  IMAD.IADD R81, R83, 0x1, R81 ;  /* 0x0000000153517824 */ /* 0x000fe200078e0251 */
[----:B------:R-:W-:Y:S02]  /*6910*/  LOP3.LUT R69, R69, 0x180, RZ, 0xc0, !PT ;  /* 0x0000018045457812 */ /* 0x000fe400078ec0ff */
[----:B------:R-:W-:Y:S01]  /*6920*/  SHF.R.U32.HI R77, RZ, 0x3, R77 ;  /* 0x00000003ff4d7819 */ /* 0x000fe2000001164d */
[----:B------:R-:W-:Y:S01]  /*6930*/  IMAD.SHL.U32 R81, R81, 0x2, RZ ;  /* 0x0000000251517824 */ /* 0x000fe200078e00ff */
[----:B------:R-:W-:Y:S02]  /*6940*/  LEA.HI R2, R2, R242, RZ, 0x6 ;  /* 0x000000f202027211 */ /* 0x000fe400078f30ff */
[----:B------:R-:W-:-:S02]  /*6950*/  LOP3.LUT R67, R67, 0x1c0, RZ, 0xc0, !PT ;  /* 0x000001c043437812 */ /* 0x000fc400078ec0ff */
[----:B------:R-:W-:Y:S01]  /*6960*/  SHF.R.U32.HI R75, RZ, 0x3, R75 ;  /* 0x00000003ff4b7819 */ /* 0x000fe2000001164b */
[----:B------:R-:W-:Y:S01]  /*6970*/  IMAD.SHL.U32 R2, R2, 0x8, RZ ;  /* 0x0000000802027824 */ /* 0x000fe200078e00ff */
[----:B------:R-:W-:Y:S01]  /*6980*/  LOP3.LUT R3, R3, 0x1c0, RZ, 0xc0, !PT ;  /* 0x000001c003037812 */ /* 0x000fe200078ec0ff */
[----:B------:R1:W-:Y:S01]  /*6990*/  STS.U16 [R81+0x7880], R44 ;  /* 0x0078802c51007388 */ /* 0x0003e20000000400 */
        /* <DEDUP_REMOVED lines=51> */
[----:B------:R-:W-:-:S02]  /*6cd0*/  SHF.R.U32.HI R73, RZ, 0x3, R73 ;  /* 0x00000003ff497819 */ /* 0x000fc40000011649 */
[----:B------:R-:W-:Y:S02]  /*6ce0*/  SHF.R.U32.HI R71, RZ, 0x3, R71 ;  /* 0x00000003ff477819 */ /* 0x000fe40000011647 */
[----:B------:R-:W-:Y:S02]  /*6cf0*/  LOP3.LUT R79, R79, 0x40, R85, 0x1e, !PT ;  /* 0x000000404f4f7812 */ /* 0x000fe400078e1e55 */
[----:B------:R-:W-:Y:S02]  /*6d00*/  SHF.R.U32.HI R69, RZ, 0x3, R69 ;  /* 0x00000003ff457819 */ /* 0x000fe40000011645 */
[----:B------:R-:W-:Y:S01]  /*6d10*/  LOP3.LUT R77, R77, 0x8, R85, 0x1e, !PT ;  /* 0x000000084d4d7812 */ /* 0x000fe200078e1e55 */
[----:B------:R-:W-:Y:S01]  /*6d20*/  IMAD.IADD R79, R83, 0x1, R79 ;  /* 0x00000001534f7824 */ /* 0x000fe200078e024f */
[----:B------:R-:W-:Y:S02]  /*6d30*/  SHF.R.U32.HI R67, RZ, 0x3, R67 ;  /* 0x00000003ff437819 */ /* 0x000fe40000011643 */
[----:B------:R-:W-:Y:S01]  /*6d40*/  LOP3.LUT R75, R75, 0x48, R85, 0x1e, !PT ;  /* 0x000000484b4b7812 */ /* 0x000fe200078e1e55 */
[----:B------:R-:W-:Y:S01]  /*6d50*/  IMAD.IADD R77, R83, 0x1, R77 ;  /* 0x00000001534d7824 */ /* 0x000fe200078e024d */
        /* <DEDUP_REMOVED lines=88> */
[----:B------:R-:W-:Y:S01]  /*72e0*/  LOP3.LUT R42, R42, 0x2c00, R85, 0x1e, !PT ;  /* 0x00002c002a2a7812 */ /* 0x000fe200078e1e55 */
[----:B------:R-:W-:Y:S01]  /*72f0*/  IMAD.IADD R45, R83, 0x1, R45 ;  /* 0x00000001532d7824 */ /* 0x000fe200078e022d */
[----:B------:R-:W-:Y:S01]  /*7300*/  LOP3.LUT R41, R41, 0x2c40, R85, 0x1e, !PT ;  /* 0x00002c4029297812 */ /* 0x000fe200078e1e55 */
[C---:B------:R-:W-:Y:S01]  /*7310*/  IMAD.IADD R43, R83.reuse, 0x1, R43 ;  /* 0x00000001532b7824 */ /* 0x040fe200078e022b */
[--C-:B------:R-:W-:Y:S01]  /*7320*/  LOP3.LUT R40, R40, 0x2c08, R85.reuse, 0x1e, !PT ;  /* 0x00002c0828287812 */ /* 0x100fe200078e1e55 */
        /* <DEDUP_REMOVED lines=71> */
[----:B------:R-:W-:Y:S01]  /*77a0*/  LOP3.LUT R4, R4, 0x3808, R85, 0x1e, !PT ;  /* 0x0000380804047812 */ /* 0x000fe200078e1e55 */
[C---:B------:R-:W-:Y:S01]  /*77b0*/  IMAD.IADD R6, R83.reuse, 0x1, R6 ;  /* 0x0000000153067824 */ /* 0x040fe200078e0206 */
[--C-:B------:R-:W-:Y:S01]  /*77c0*/  LOP3.LUT R0, R0, 0x7ffffe00, R2.reuse, 0xf8, !PT ;  /* 0x7ffffe0000007812 */ /* 0x100fe200078ef802 */
[C---:B------:R-:W-:Y:S01]  /*77d0*/  IMAD.IADD R5, R83.reuse, 0x1, R5 ;  /* 0x0000000153057824 */ /* 0x040fe200078e0205 */
[----:B------:R-:W-:Y:S01]  /*77e0*/  PRMT R2, R44, 0x7632, R2 ;  /* 0x000076322c027816 */ /* 0x000fe20000000002 */
[----:B------:R-:W-:Y:S01]  /*77f0*/  IMAD.IADD R4, R83, 0x1, R4 ;  /* 0x0000000153047824 */ /* 0x000fe200078e0204 */
[----:B-1----:R-:W-:Y:S01]  /*7800*/  PRMT R44, R46, 0x7632, R44 ;  /* 0x000076322e2c7816 */ /* 0x002fe2000000002c */
        /* <DEDUP_REMOVED lines=27> */
[----:B------:R-:W-:Y:S01]  /*79c0*/  F2FP.PACK_AB R98, R99, R98 ;  /* 0x000000626362723e */ /* 0x000fe200000000ff */
[----:B------:R-:W-:Y:S01]  /*79d0*/  IMAD.SHL.U32 R45, R45, 0x2, RZ ;  /* 0x000000022d2d7824 */ /* 0x000fe200078e00ff */
[----:B-1----:R-:W-:Y:S01]  /*79e0*/  PRMT R2, R50, 0x7632, R2 ;  /* 0x0000763232027816 */ /* 0x002fe20000000002 */
[----:B------:R-:W-:Y:S01]  /*79f0*/  IMAD.SHL.U32 R43, R43, 0x2, RZ ;  /* 0x000000022b2b7824 */ /* 0x000fe200078e00ff */
[----:B------:R-:W-:Y:S01]  /*7a00*/  F2FP.PACK_AB R100, R101, R100 ;  /* 0x000000646564723e */ /* 0x000fe200000000ff */
[----:B------:R-:W-:Y:S01]  /*7a10*/  IMAD.SHL.U32 R42, R42, 0x2, RZ ;  /* 0x000000022a2a7824 */ /* 0x000fe200078e00ff */
[----:B--2---:R-:W-:Y:S01]  /*7a20*/  PRMT R46, R66, 0x7632, R46 ;  /* 0x00007632422e7816 */ /* 0x004fe2000000002e */
[----:B------:R1:W-:Y:S01]  /*7a30*/  STS.U16 [R67+0x7880], R2 ;  /* 0x0078800243007388 */ /* 0x0003e20000000400 */
[----:B------:R-:W-:Y:S01]  /*7a40*/  IMAD.SHL.U32 R41, R41, 0x2, RZ ;  /* 0x0000000229297824 */ /* 0x000fe200078e00ff */
[----:B---3--:R-:W-:Y:S01]  /*7a50*/  PRMT R44, R52, 0x7632, R44 ;  /* 0x00007632342c7816 */ /* 0x008fe2000000002c */
        /* <DEDUP_REMOVED lines=27> */
[----:B------:R-:W-:Y:S01]  /*7c10*/  F2FP.PACK_AB R128, R129, R128 ;  /* 0x000000808180723e */ /* 0x000fe200000000ff */
[----:B------:R1:W-:Y:S01]  /*7c20*/  STS.U16 [R59+0x7880], R2 ;  /* 0x007880023b007388 */ /* 0x0003e20000000400 */
[----:B------:R-:W-:Y:S01]  /*7c30*/  IMAD.SHL.U32 R26, R26, 0x2, RZ ;  /* 0x000000021a1a7824 */ /* 0x000fe200078e00ff */
[----:B--2---:R-:W-:Y:S01]  /*7c40*/  PRMT R44, R64, 0x7632, R44 ;  /* 0x00007632402c7816 */ /* 0x004fe2000000002c */
        /* <DEDUP_REMOVED lines=44> */
[----:B------:R-:W-:Y:S01]  /*7f10*/  F2FP.PACK_AB R158, R159, R158 ;  /* 0x0000009e9f9e723e */ /* 0x000fe200000000ff */
[----:B------:R-:W-:Y:S01]  /*7f20*/  IMAD.SHL.U32 R3, R3, 0x2, RZ ;  /* 0x0000000203037824 */ /* 0x000fe200078e00ff */
[----:B------:R-:W-:-:S02]  /*7f30*/  F2FP.PACK_AB R152, R153, R152 ;  /* 0x000000989998723e */ /* 0x000fc400000000ff */
[----:B------:R-:W-:Y:S02]  /*7f40*/  F2FP.PACK_AB R154, R155, R154 ;  /* 0x0000009a9b9a723e */ /* 0x000fe400000000ff */
[----:B------:R-:W-:Y:S02]  /*7f50*/  F2FP.PACK_AB R148, R149, R148 ;  /* 0x000000949594723e */ /* 0x000fe400000000ff */
[----:B------:R-:W-:Y:S02]  /*7f60*/  F2FP.PACK_AB R150, R151, R150 ;  /* 0x000000969796723e */ /* 0x000fe400000000ff */
[----:B-1----:R-:W-:Y:S02]  /*7f70*/  PRMT R2, R56, 0x7632, R2 ;  /* 0x0000763238027816 */ /* 0x002fe40000000002 */
[----:B------:R-:W-:Y:S02]  /*7f80*/  F2FP.PACK_AB R160, R161, R160 ;  /* 0x000000a0a1a0723e */ /* 0x000fe400000000ff */
[----:B------:R-:W-:Y:S01]  /*7f90*/  F2FP.PACK_AB R162, R163, R162 ;  /* 0x000000a2a3a2723e */ /* 0x000fe200000000ff */
[----:B------:R1:W-:Y:S01]  /*7fa0*/  STS.U16 [R41+0x7880], R2 ;  /* 0x0078800229007388 */ /* 0x0003e20000000400 */
[----:B------:R-:W-:-:S02]  /*7fb0*/  F2FP.PACK_AB R164, R165, R164 ;  /* 0x000000a4a5a4723e */ /* 0x000fc400000000ff */
[----:B--2---:R-:W-:Y:S01]  /*7fc0*/  PRMT R44, R58, 0x7632, R44 ;  /* 0x000076323a2c7816 */ /* 0x004fe2000000002c */
[----:B------:R-:W-:Y:S01]  /*7fd0*/  STS.U16 [R40+0x7880], R58 ;  /* 0x0078803a28007388 */ /* 0x000fe20000000400 */
[----:B------:R-:W-:Y:S02]  /*7fe0*/  F2FP.PACK_AB R166, R167, R166 ;  /* 0x000000a6a7a6723e */ /* 0x000fe400000000ff */
[----:B------:R-:W-:Y:S01]  /*7ff0*/  F2FP.PACK_AB R168, R169, R168 ;  /* 0x000000a8a9a8723e */ /* 0x000fe200000000ff */
[----:B------:R2:W-:Y:S01]  /*8000*/  STS.U16 [R39+0x7880], R44 ;  /* 0x0078802c27007388 */ /* 0x0005e20000000400 */
[----:B------:R-:W-:Y:S02]  /*8010*/  F2FP.PACK_AB R170, R171, R170 ;  /* 0x000000aaabaa723e */ /* 0x000fe400000000ff */
[----:B------:R-:W-:Y:S01]  /*8020*/  SHF.R.S32.HI R105, RZ, 0x1f, R104 ;  /* 0x0000001fff697819 */ /* 0x000fe20000011468 */
[----:B------:R-:W-:Y:S01]  /*8030*/  STS.U16 [R38+0x7880], R68 ;  /* 0x0078804426007388 */ /* 0x000fe20000000400 */
[----:B------:R-:W-:-:S02]  /*8040*/  ISETP.GT.AND P2, PT, R242, 0x27f, PT ;  /* 0x0000027ff200780c */ /* 0x000fc40003f44270 */
[C---:B------:R-:W-:Y:S01]  /*8050*/  ISETP.GT.AND P1, PT, R242.reuse, 0x17f, PT ;  /* 0x0000017ff200780c */ /* 0x040fe20003f24270 */
[----:B------:R3:W-:Y:S01]  /*8060*/  STS.U16 [R37+0x7880], R46 ;  /* 0x0078802e25007388 */ /* 0x0007e20000000400 */
[----:B------:R-:W-:Y:S02]  /*8070*/  ISETP.GT.AND P0, PT, R242, 0x7f, PT ;  /* 0x0000007ff200780c */ /* 0x000fe40003f04270 */
[----:B------:R-:W-:Y:S01]  /*8080*/  SHF.R.S32.HI R107, RZ, 0x1f, R106 ;  /* 0x0000001fff6b7819 */ /* 0x000fe2000001146a */
[----:B------:R-:W-:Y:S01]  /*8090*/  STS.U16 [R36+0x7880], R70 ;  /* 0x0078804624007388 */ /* 0x000fe20000000400 */
[----:B-1----:R-:W-:-:S05]  /*80a0*/  PRMT R2, R70, 0x7632, R2 ;  /* 0x0000763246027816 */ /* 0x002fca0000000002 */
[----:B------:R1:W-:Y:S01]  /*80b0*/  STS.U16 [R35+0x7880], R2 ;  /* 0x0078800223007388 */ /* 0x0003e20000000400 */
[----:B--2---:R-:W-:-:S03]  /*80c0*/  PRMT R44, R72, 0x7632, R44 ;  /* 0x00007632482c7816 */ /* 0x004fc6000000002c */
[----:B------:R-:W-:Y:S04]  /*80d0*/  STS.U16 [R34+0x7880], R72 ;  /* 0x0078804822007388 */ /* 0x000fe80000000400 */
[----:B------:R2:W-:Y:S01]  /*80e0*/  STS.U16 [R33+0x7880], R44 ;  /* 0x0078802c21007388 */ /* 0x0005e20000000400 */
[----:B---3--:R-:W-:-:S03]  /*80f0*/  PRMT R46, R78, 0x7632, R46 ;  /* 0x000076324e2e7816 */ /* 0x008fc6000000002e */
[----:B------:R-:W-:Y:S01]  /*8100*/  STS.U16 [R32+0x7880], R74 ;  /* 0x0078804a20007388 */ /* 0x000fe20000000400 */
[----:B-1----:R-:W-:-:S05]  /*8110*/  PRMT R2, R74, 0x7632, R2 ;  /* 0x000076324a027816 */ /* 0x002fca0000000002 */
[----:B------:R1:W-:Y:S01]  /*8120*/  STS.U16 [R31+0x7880], R2 ;  /* 0x007880021f007388 */ /* 0x0003e20000000400 */
[----:B--2---:R-:W-:-:S03]  /*8130*/  PRMT R44, R76, 0x7632, R44 ;  /* 0x000076324c2c7816 */ /* 0x004fc6000000002c */
[----:B------:R-:W-:Y:S04]  /*8140*/  STS.U16 [R30+0x7880], R76 ;  /* 0x0078804c1e007388 */ /* 0x000fe80000000400 */
[----:B------:R2:W-:Y:S04]  /*8150*/  STS.U16 [R29+0x7880], R44 ;  /* 0x0078802c1d007388 */ /* 0x0005e80000000400 */
[----:B------:R-:W-:Y:S04]  /*8160*/  STS.U16 [R28+0x7880], R78 ;  /* 0x0078804e1c007388 */ /* 0x000fe80000000400 */
[----:B------:R3:W-:Y:S04]  /*8170*/  STS.U16 [R27+0x7880], R46 ;  /* 0x0078802e1b007388 */ /* 0x0007e80000000400 */
        /* <DEDUP_REMOVED lines=15> */
[----:B------:R4:W-:Y:S01]  /*8270*/  STS.U16 [R16+0x7880], R82 ;  /* 0x0078805210007388 */ /* 0x0009e20000000400 */
[----:B-1----:R-:W-:-:S05]  /*8280*/  PRMT R2, R82, 0x7632, R2 ;  /* 0x0000763252027816 */ /* 0x002fca0000000002 */
[----:B------:R1:W-:Y:S01]  /*8290*/  STS.U16 [R15+0x7880], R2 ;  /* 0x007880020f007388 */ /* 0x0003e20000000400 */
[----:B--2---:R-:W-:-:S03]  /*82a0*/  PRMT R44, R92, 0x7632, R44 ;  /* 0x000076325c2c7816 */ /* 0x004fc6000000002c */
[----:B------:R-:W-:Y:S04]  /*82b0*/  STS.U16 [R14+0x7880], R92 ;  /* 0x0078805c0e007388 */ /* 0x000fe80000000400 */
[----:B------:R2:W-:Y:S01]  /*82c0*/  STS.U16 [R13+0x7880], R44 ;  /* 0x0078802c0d007388 */ /* 0x0005e20000000400 */
[----:B---3--:R-:W-:-:S03]  /*82d0*/  PRMT R46, R98, 0x7632, R46 ;  /* 0x00007632622e7816 */ /* 0x008fc6000000002e */
[----:B------:R-:W-:Y:S01]  /*82e0*/  STS.U16 [R12+0x7880], R94 ;  /* 0x0078805e0c007388 */ /* 0x000fe20000000400 */
[----:B----4-:R-:W-:Y:S01]  /*82f0*/  IMAD.WIDE R82, R231, 0x50, R106 ;  /* 0x00000050e7527825 */ /* 0x010fe200078e026a */
[----:B-1----:R-:W-:-:S05]  /*8300*/  PRMT R2, R94, 0x7632, R2 ;  /* 0x000076325e027816 */ /* 0x002fca0000000002 */
[----:B------:R1:W-:Y:S01]  /*8310*/  STS.U16 [R11+0x7880], R2 ;  /* 0x007880020b007388 */ /* 0x0003e20000000400 */
[----:B--2---:R-:W-:-:S03]  /*8320*/  PRMT R44, R96, 0x7632, R44 ;  /* 0x00007632602c7816 */ /* 0x004fc6000000002c */
[----:B------:R-:W-:Y:S04]  /*8330*/  STS.U16 [R10+0x7880], R96 ;  /* 0x007880600a007388 */ /* 0x000fe80000000400 */
[----:B------:R2:W-:Y:S04]  /*8340*/  STS.U16 [R9+0x7880], R44 ;  /* 0x0078802c09007388 */ /* 0x0005e80000000400 */
[----:B------:R-:W-:Y:S04]  /*8350*/  STS.U16 [R8+0x7880], R98 ;  /* 0x0078806208007388 */ /* 0x000fe80000000400 */
[----:B------:R-:W-:Y:S04]  /*8360*/  STS.U16 [R7+0x7880], R46 ;  /* 0x0078802e07007388 */ /* 0x000fe80000000400 */
[----:B------:R-:W-:Y:S01]  /*8370*/  STS.U16 [R6+0x7880], R100 ;  /* 0x0078806406007388 */ /* 0x000fe20000000400 */
[----:B-1----:R-:W-:-:S05]  /*8380*/  PRMT R2, R100, 0x7632, R2 ;  /* 0x0000763264027816 */ /* 0x002fca0000000002 */
[----:B------:R1:W-:Y:S01]  /*8390*/  STS.U16 [R5+0x7880], R2 ;  /* 0x0078800205007388 */ /* 0x0003e20000000400 */
[----:B--2---:R-:W-:-:S03]  /*83a0*/  PRMT R44, R102, 0x7632, R44 ;  /* 0x00007632662c7816 */ /* 0x004fc6000000002c */
[----:B------:R-:W-:Y:S04]  /*83b0*/  STS.U16 [R4+0x7880], R102 ;  /* 0x0078806604007388 */ /* 0x000fe80000000400 */
[----:B------:R2:W-:Y:S04]  /*83c0*/  STS.U16 [R3+0x7880], R44 ;  /* 0x0078802c03007388 */ /* 0x0005e80000000400 */
[----:B------:R-:W-:Y:S01]  /*83d0*/  STS.U16 [R81+0x80], R112 ;  /* 0x0000807051007388 */ /* 0x000fe20000000400 */
[----:B-1----:R-:W-:-:S05]  /*83e0*/  PRMT R2, R112, 0x7632, R2 ;  /* 0x0000763270027816 */ /* 0x002fca0000000002 */
[----:B------:R1:W-:Y:S01]  /*83f0*/  STS.U16 [R79+0x80], R2 ;  /* 0x000080024f007388 */ /* 0x0003e20000000400 */
[----:B--2---:R-:W-:-:S03]  /*8400*/  PRMT R44, R114, 0x7632, R44 ;  /* 0x00007632722c7816 */ /* 0x004fc6000000002c */
[----:B------:R2:W-:Y:S04]  /*8410*/  STS.U16 [R77+0x80], R114 ;  /* 0x000080724d007388 */ /* 0x0005e80000000400 */
[----:B------:R3:W-:Y:S04]  /*8420*/  STS.U16 [R75+0x80], R44 ;  /* 0x0000802c4b007388 */ /* 0x0007e80000000400 */
[----:B------:R4:W-:Y:S01]  /*8430*/  STS.U16 [R73+0x80], R116 ;  /* 0x0000807449007388 */ /* 0x0009e20000000400 */
[----:B-1----:R-:W-:Y:S01]  /*8440*/  PRMT R2, R116, 0x7632, R2 ;  /* 0x0000763274027816 */ /* 0x002fe20000000002 */
[----:B------:R-:W-:-:S04]  /*8450*/  IMAD.WIDE.U32 R78, R229, c[0x0][0x338], R104 ;  /* 0x0000ce00e54e7a25 */ /* 0x000fc800078e0068 */
[----:B------:R1:W-:Y:S01]  /*8460*/  STS.U16 [R71+0x80], R2 ;  /* 0x0000800247007388 */ /* 0x0003e20000000400 */
[----:B--2---:R-:W-:Y:S01]  /*8470*/  IMAD.SHL.U32 R77, R0, 0x2, RZ ;  /* 0x00000002004d7824 */ /* 0x004fe200078e00ff */
[----:B------:R-:W-:Y:S01]  /*8480*/  SHF.R.S32.HI R0, RZ, 0x1f, R230 ;  /* 0x0000001fff007819 */ /* 0x000fe200000114e6 */
[----:B---3--:R-:W-:Y:S01]  /*8490*/  CS2R R74, SRZ ;  /* 0x00000000004a7805 */ /* 0x008fe2000001ff00 */
[----:B------:R-:W-:Y:S01]  /*84a0*/  PRMT R44, R118, 0x7632, R44 ;  /* 0x00007632762c7816 */ /* 0x000fe2000000002c */
[----:B------:R2:W-:Y:S01]  /*84b0*/  STS.U16 [R69+0x80], R118 ;  /* 0x0000807645007388 */ /* 0x0005e20000000400 */
[----:B----4-:R-:W-:-:S03]  /*84c0*/  CS2R R72, SRZ ;  /* 0x0000000000487805 */ /* 0x010fc6000001ff00 */
[----:B------:R3:W-:Y:S04]  /*84d0*/  STS.U16 [R67+0x80], R44 ;  /* 0x0000802c43007388 */ /* 0x0007e80000000400 */
[----:B------:R4:W-:Y:S01]  /*84e0*/  STS.U16 [R65+0x80], R120 ;  /* 0x0000807841007388 */ /* 0x0009e20000000400 */
[----:B-1----:R-:W-:Y:S01]  /*84f0*/  PRMT R2, R120, 0x7632, R2 ;  /* 0x0000763278027816 */ /* 0x002fe20000000002 */
[----:B------:R-:W-:-:S04]  /*8500*/  CS2R R70, SRZ ;  /* 0x0000000000467805 */ /* 0x000fc8000001ff00 */
[----:B------:R1:W-:Y:S01]  /*8510*/  STS.U16 [R63+0x80], R2 ;  /* 0x000080023f007388 */ /* 0x0003e20000000400 */
[----:B--2---:R-:W-:Y:S01]  /*8520*/  CS2R R68, SRZ ;  /* 0x0000000000447805 */ /* 0x004fe2000001ff00 */
[----:B---3--:R-:W-:Y:S02]  /*8530*/  PRMT R44, R132, 0x7632, R44 ;  /* 0x00007632842c7816 */ /* 0x008fe4000000002c */
[----:B------:R2:W-:Y:S01]  /*8540*/  STS.U16 [R61+0x80], R122 ;  /* 0x0000807a3d007388 */ /* 0x0005e20000000400 */
[----:B------:R-:W-:Y:S01]  /*8550*/  CS2R R66, SRZ ;  /* 0x0000000000427805 */ /* 0x000fe2000001ff00 */
[----:B----4-:R-:W-:Y:S01]  /*8560*/  CS2R R64, SRZ ;  /* 0x0000000000407805 */ /* 0x010fe2000001ff00 */
[----:B-1----:R-:W-:Y:S01]  /*8570*/  PRMT R2, R122, 0x7632, R2 ;  /* 0x000076327a027816 */ /* 0x002fe20000000002 */
[----:B------:R-:W-:-:S04]  /*8580*/  CS2R R62, SRZ ;  /* 0x00000000003e7805 */ /* 0x000fc8000001ff00 */
[----:B------:R1:W-:Y:S01]  /*8590*/  STS.U16 [R59+0x80], R2 ;  /* 0x000080023b007388 */ /* 0x0003e20000000400 */
[----:B--2---:R-:W-:-:S03]  /*85a0*/  CS2R R60, SRZ ;  /* 0x00000000003c7805 */ /* 0x004fc6000001ff00 */
[----:B------:R2:W-:Y:S04]  /*85b0*/  STS.U16 [R57+0x80], R132 ;  /* 0x0000808439007388 */ /* 0x0005e80000000400 */
[----:B------:R3:W-:Y:S04]  /*85c0*/  STS.U16 [R55+0x80], R44 ;  /* 0x0000802c37007388 */ /* 0x0007e80000000400 */
[----:B------:R4:W-:Y:S01]  /*85d0*/  STS.U16 [R53+0x80], R134 ;  /* 0x0000808635007388 */ /* 0x0009e20000000400 */
[----:B-1----:R-:W-:Y:S01]  /*85e0*/  PRMT R2, R134, 0x7632, R2 ;  /* 0x0000763286027816 */ /* 0x002fe20000000002 */
[----:B------:R-:W-:Y:S01]  /*85f0*/  CS2R R58, SRZ ;  /* 0x00000000003a7805 */ /* 0x000fe2000001ff00 */
[----:B--2---:R-:W-:-:S03]  /*8600*/  CS2R R56, SRZ ;  /* 0x0000000000387805 */ /* 0x004fc6000001ff00 */
[----:B------:R1:W-:Y:S01]  /*8610*/  STS.U16 [R51+0x80], R2 ;  /* 0x0000800233007388 */ /* 0x0003e20000000400 */
[----:B---3--:R-:W-:-:S03]  /*8620*/  PRMT R44, R128, 0x7632, R44 ;  /* 0x00007632802c7816 */ /* 0x008fc6000000002c */
[----:B------:R2:W-:Y:S01]  /*8630*/  STS.U16 [R49+0x80], R128 ;  /* 0x0000808031007388 */ /* 0x0005e20000000400 */
[----:B------:R-:W-:Y:S01]  /*8640*/  CS2R R54, SRZ ;  /* 0x0000000000367805 */ /* 0x000fe2000001ff00 */
[----:B----4-:R-:W-:Y:S02]  /*8650*/  CS2R R52, SRZ ;  /* 0x0000000000347805 */ /* 0x010fe4000001ff00 */
[----:B------:R3:W-:Y:S04]  /*8660*/  STS.U16 [R47+0x80], R44 ;  /* 0x0000802c2f007388 */ /* 0x0007e80000000400 */
[----:B------:R4:W-:Y:S01]  /*8670*/  STS.U16 [R45+0x80], R130 ;  /* 0x000080822d007388 */ /* 0x0009e20000000400 */
[----:B-1----:R-:W-:Y:S01]  /*8680*/  PRMT R2, R130, 0x7632, R2 ;  /* 0x0000763282027816 */ /* 0x002fe20000000002 */
[----:B------:R-:W-:Y:S01]  /*8690*/  CS2R R50, SRZ ;  /* 0x0000000000327805 */ /* 0x000fe2000001ff00 */
[----:B--2---:R-:W-:-:S03]  /*86a0*/  CS2R R48, SRZ ;  /* 0x0000000000307805 */ /* 0x004fc6000001ff00 */
[----:B------:R1:W-:Y:S01]  /*86b0*/  STS.U16 [R43+0x80], R2 ;  /* 0x000080022b007388 */ /* 0x0003e20000000400 */
[----:B---3--:R-:W-:-:S03]  /*86c0*/  CS2R R46, SRZ ;  /* 0x00000000002e7805 */ /* 0x008fc6000001ff00 */
[----:B------:R-:W-:Y:S01]  /*86d0*/  STS.U16 [R42+0x80], R124 ;  /* 0x0000807c2a007388 */ /* 0x000fe20000000400 */
[----:B----4-:R-:W-:Y:S01]  /*86e0*/  CS2R R44, SRZ ;  /* 0x00000000002c7805 */ /* 0x010fe2000001ff00 */
[----:B-1----:R-:W-:Y:S02]  /*86f0*/  PRMT R2, R124, 0x7632, R2 ;  /* 0x000076327c027816 */ /* 0x002fe40000000002 */
[----:B------:R-:W-:-:S03]  /*8700*/  PRMT R43, R126, 0x7632, R43 ;  /* 0x000076327e2b7816 */ /* 0x000fc6000000002b */
[----:B------:R1:W-:Y:S04]  /*8710*/  STS.U16 [R41+0x80], R2 ;  /* 0x0000800229007388 */ /* 0x0003e80000000400 */
[----:B------:R2:W-:Y:S04]  /*8720*/  STS.U16 [R40+0x80], R126 ;  /* 0x0000807e28007388 */ /* 0x0005e80000000400 */
[----:B------:R3:W-:Y:S04]  /*8730*/  STS.U16 [R39+0x80], R43 ;  /* 0x0000802b27007388 */ /* 0x0007e80000000400 */
[----:B------:R4:W-:Y:S01]  /*8740*/  STS.U16 [R38+0x80], R136 ;  /* 0x0000808826007388 */ /* 0x0009e20000000400 */
[----:B-1----:R-:W-:Y:S01]  /*8750*/  PRMT R2, R136, 0x7632, R2 ;  /* 0x0000763288027816 */ /* 0x002fe20000000002 */
[----:B--2---:R-:W-:-:S04]  /*8760*/  CS2R R40, SRZ ;  /* 0x0000000000287805 */ /* 0x004fc8000001ff00 */
[----:B------:R1:W-:Y:S01]  /*8770*/  STS.U16 [R37+0x80], R2 ;  /* 0x0000800225007388 */ /* 0x0003e20000000400 */
[----:B---3--:R-:W-:-:S03]  /*8780*/  CS2R R42, SRZ ;  /* 0x00000000002a7805 */ /* 0x008fc6000001ff00 */
[----:B------:R2:W-:Y:S01]  /*8790*/  STS.U16 [R36+0x80], R138 ;  /* 0x0000808a24007388 */ /* 0x0005e20000000400 */
[----:B----4-:R-:W-:-:S05]  /*87a0*/  PRMT R38, R138, 0x7632, R38 ;  /* 0x000076328a267816 */ /* 0x010fca0000000026 */
[----:B------:R3:W-:Y:S04]  /*87b0*/  STS.U16 [R35+0x80], R38 ;  /* 0x0000802623007388 */ /* 0x0007e80000000400 */
[----:B------:R4:W-:Y:S01]  /*87c0*/  STS.U16 [R34+0x80], R140 ;  /* 0x0000808c22007388 */ /* 0x0009e20000000400 */
[----:B-1----:R-:W-:Y:S01]  /*87d0*/  PRMT R2, R140, 0x7632, R2 ;  /* 0x000076328c027816 */ /* 0x002fe20000000002 */
[----:B--2---:R-:W-:-:S04]  /*87e0*/  CS2R R36, SRZ ;  /* 0x0000000000247805 */ /* 0x004fc8000001ff00 */
[----:B------:R1:W-:Y:S04]  /*87f0*/  STS.U16 [R33+0x80], R2 ;  /* 0x0000800221007388 */ /* 0x0003e80000000400 */
[----:B------:R-:W-:Y:S01]  /*8800*/  STS.U16 [R32+0x80], R142 ;  /* 0x0000808e20007388 */ /* 0x000fe20000000400 */
[----:B---3--:R-:W-:Y:S01]  /*8810*/  CS2R R38, SRZ ;  /* 0x0000000000267805 */ /* 0x008fe2000001ff00 */
        /* <DEDUP_REMOVED lines=50> */
[----:B---3--:R-:W-:-:S03]  /*8b40*/  PRMT R9, R170, 0x7632, R9 ;  /* 0x00007632aa097816 */ /* 0x008fc60000000009 */
[----:B------:R2:W-:Y:S01]  /*8b50*/  STS.U16 [R6+0x80], R168 ;  /* 0x000080a806007388 */ /* 0x0005e20000000400 */
[----:B------:R-:W-:Y:S01]  /*8b60*/  CS2R R12, SRZ ;  /* 0x00000000000c7805 */ /* 0x000fe2000001ff00 */
[----:B----4-:R-:W-:-:S05]  /*8b70*/  PRMT R8, R168, 0x7632, R8 ;  /* 0x00007632a8087816 */ /* 0x010fca0000000008 */
[----:B------:R-:W-:Y:S04]  /*8b80*/  STS.U16 [R5+0x80], R8 ;  /* 0x0000800805007388 */ /* 0x000fe80000000400 */
[----:B------:R3:W-:Y:S04]  /*8b90*/  STS.U16 [R4+0x80], R170 ;  /* 0x000080aa04007388 */ /* 0x0007e80000000400 */
[----:B------:R4:W-:Y:S04]  /*8ba0*/  STS.U16 [R3+0x80], R9 ;  /* 0x0000800903007388 */ /* 0x0009e80000000400 */
[----:B------:R-:W-:Y:S01]  /*8bb0*/  BAR.SYNC.DEFER_BLOCKING 0x1, 0x100 ;  /* 0x0044000000007b1d */ /* 0x000fe20000010000 */
[----:B-1----:R-:W-:Y:S01]  /*8bc0*/  SHF.R.S32.HI R2, RZ, 0x1f, R229 ;  /* 0x0000001fff027819 */ /* 0x002fe200000114e5 */
[----:B--2---:R-:W-:-:S04]  /*8bd0*/  CS2R R6, SRZ ;  /* 0x0000000000067805 */ /* 0x004fc8000001ff00 */
[----:B------:R-:W-:-:S04]  /*8be0*/  IMAD R76, R2, c[0x0][0x338], RZ ;  /* 0x0000ce00024c7a24 */ /* 0x000fc800078e02ff */
[----:B------:R-:W-:-:S04]  /*8bf0*/  IMAD R76, R229, c[0x0][0x33c], R76 ;  /* 0x0000cf00e54c7a24 */ /* 0x000fc800078e024c */
[----:B------:R-:W-:Y:S02]  /*8c00*/  IMAD.IADD R79, R79, 0x1, R76 ;  /* 0x000000014f4f7824 */ /* 0x000fe400078e024c */
[----:B------:R-:W-:Y:S01]  /*8c10*/  IMAD R76, R0, c[0x0][0x340], RZ ;  /* 0x0000d000004c7a24 */ /* 0x000fe200078e02ff */
[----:B---3--:R-:W-:Y:S01]  /*8c20*/  CS2R R4, SRZ ;  /* 0x0000000000047805 */ /* 0x008fe2000001ff00 */
[----:B------:R-:W-:Y:S01]  /*8c30*/  IMAD.WIDE.U32 R80, R230, c[0x0][0x340], R78 ;  /* 0x0000d000e6507a25 */ /* 0x000fe200078e004e */
[----:B------:R-:W-:Y:S01]  /*8c40*/  IADD3 R78, R104, 0x40, RZ ;  /* 0x00000040684e7810 */ /* 0x000fe20007ffe0ff */
[----:B----4-:R-:W-:Y:S02]  /*8c50*/  CS2R R8, SRZ ;  /* 0x0000000000087805 */ /* 0x010fe4000001ff00 */
[----:B------:R-:W-:Y:S02]  /*8c60*/  IMAD.MOV.U32 R3, RZ, RZ, -0x50 ;  /* 0xffffffb0ff037424 */ /* 0x000fe400078e00ff */
[----:B------:R-:W-:Y:S01]  /*8c70*/  IMAD R76, R230, c[0x0][0x344], R76 ;  /* 0x0000d100e64c7a24 */ /* 0x000fe200078e024c */
[----:B------:R-:W1:Y:S01]  /*8c80*/  @!P2 LDS.128 R56, [R77+0x7880] ;  /* 0x007880004d38a984 */ /* 0x000e620000000c00 */
[----:B------:R-:W-:-:S02]  /*8c90*/  IMAD R3, R231, R3, c[0x0][0x2f0] ;  /* 0x0000bc00e7037624 */ /* 0x000fc400078e0203 */
[----:B------:R-:W-:Y:S01]  /*8ca0*/  IMAD.IADD R85, R81, 0x1, R76 ;  /* 0x0000000151557824 */ /* 0x000fe200078e024c */
[----:B------:R-:W2:Y:S02]  /*8cb0*/  @!P2 LDS.128 R60, [R77+0xa080] ;  /* 0x00a080004d3ca984 */ /* 0x000ea40000000c00 */
[----:B------:R-:W-:Y:S02]  /*8cc0*/  IMNMX R3, R3, 0x50, PT ;  /* 0x0000005003037817 */ /* 0x000fe40003800200 */
[----:B------:R-:W3:Y:S02]  /*8cd0*/  @!P2 LDS.128 R64, [R77+0xc880] ;  /* 0x00c880004d40a984 */ /* 0x000ee40000000c00 */
[----:B------:R-:W-:Y:S02]  /*8ce0*/  ISETP.GE.AND P5, PT, R106, R3, PT ;  /* 0x000000036a00720c */ /* 0x000fe40003fa6270 */
        /* <DEDUP_REMOVED lines=15> */
[----:B--2---:R-:W-:Y:S01]  /*8de0*/  IADD3 R77, R104, 0x80, RZ ;  /* 0x00000080684d7810 */ /* 0x004fe20007ffe0ff */
[----:B------:R-:W-:Y:S05]  /*8df0*/  @P5 BRA `(.L_x_1110) ;  /* 0x000000d000005947 */ /* 0x000fea0003800000 */
[----:B---345:R-:W-:Y:S01]  /*8e00*/  IMAD R76, R83, c[0x0][0x330], RZ ;  /* 0x0000cc00534c7a24 */ /* 0x038fe200078e02ff */
        /* <DEDUP_REMOVED lines=12> */
.L_x_1110:
[----:B---345:R-:W-:Y:S05]  /*8ed0*/  BSYNC B0 ;  /* 0x0000000000007941 */ /* 0x038fea0003800000 */
.L_x_1109:
        /* <DEDUP_REMOVED lines=20> */
.L_x_1112:
[----:B------:R-:W-:Y:S05]  /*9020*/  BSYNC B0 ;  /* 0x0000000000007941 */ /* 0x000fea0003800000 */
.L_x_1111:
        /* <DEDUP_REMOVED lines=20> */
.L_x_1114:
[----:B------:R-:W-:Y:S05]  /*9170*/  BSYNC B0 ;  /* 0x0000000000007941 */ /* 0x000fea0003800000 */
.L_x_1113:
[----:B------:R-:W-:Y:S01]  /*9180*/  IMAD R2, R2, c[0x0][0x308], RZ ;  /* 0x0000c20002027a24 */ /* 0x000fe200078e02ff */
[----:B------:R-:W-:Y:S01]  /*9190*/  BSSY B0, `(.L_x_1115) ;  /* 0x0000017000007945 */ /* 0x000fe20003800000 */
[----:B-1----:R-:W-:-:S04]  /*91a0*/  IMAD.WIDE.U32 R32, R229, c[0x0][0x308], R104 ;  /* 0x0000c200e5207a25 */ /* 0x002fc800078e0068 */
[----:B------:R-:W-:Y:S02]  /*91b0*/  IMAD R2, R229, c[0x0][0x30c], R2 ;  /* 0x0000c300e5027a24 */ /* 0x000fe400078e0202 */
[----:B------:R-:W-:-:S03]  /*91c0*/  IMAD R0, R0, c[0x0][0x310], RZ ;  /* 0x0000c40000007a24 */ /* 0x000fc600078e02ff */
[----:B------:R-:W-:Y:S01]  /*91d0*/  IADD3 R3, R33, R2, RZ ;  /* 0x0000000221037210 */ /* 0x000fe20007ffe0ff */
[----:B------:R-:W-:Y:S01]  /*91e0*/  IMAD R0, R230, c[0x0][0x314], R0 ;  /* 0x0000c500e6007a24 */ /* 0x000fe200078e0200 */
[----:B------:R-:W-:-:S05]  /*91f0*/  MOV R2, R32 ;  /* 0x0000002000027202 */ /* 0x000fca0000000f00 */
        /* <DEDUP_REMOVED lines=16> */
.L_x_1116:
[----:B------:R-:W-:Y:S05]  /*9300*/  BSYNC B0 ;  /* 0x0000000000007941 */ /* 0x000fea0003800000 */
.L_x_1115:
        /* <DEDUP_REMOVED lines=18> */
.L_x_1118:
[----:B------:R-:W-:Y:S05]  /*9430*/  BSYNC B0 ;  /* 0x0000000000007941 */ /* 0x000fea0003800000 */
.L_x_1117:
        /* <DEDUP_REMOVED lines=19> */
.L_x_1108:
[----:B------:R-:W-:Y:S01]  /*9570*/  SHF.R.S32.HI R10, RZ, 0x1f, R242 ;  /* 0x0000001fff0a7819 */ /* 0x000fe200000114f2 */
[----:B------:R-:W-:Y:S01]  /*9580*/  BSSY B0, `(.L_x_1119) ;  /* 0x0000027000007945 */ /* 0x000fe20003800000 */
[----:B------:R-:W-:-:S02]  /*9590*/  SHF.R.S32.HI R3, RZ, 0x1f, R229 ;  /* 0x0000001fff037819 */ /* 0x000fc400000114e5 */
[----:B------:R-:W-:Y:S02]  /*95a0*/  LEA.HI R10, R10, R242, RZ, 0x3 ;  /* 0x000000f20a0a7211 */ /* 0x000fe400078f18ff */
[----:B------:R-:W-:Y:S01]  /*95b0*/  SHF.R.S32.HI R2, RZ, 0x1f, R230 ;  /* 0x0000001fff027819 */ /* 0x000fe200000114e6 */
[----:B------:R-:W-:Y:S01]  /*95c0*/  IMAD R6, R3, c[0x0][0x308], RZ ;  /* 0x0000c20003067a24 */ /* 0x000fe200078e02ff */
[----:B------:R-:W-:Y:S02]  /*95d0*/  LOP3.LUT R0, R10, 0x1ffffff8, RZ, 0xc0, !PT ;  /* 0x1ffffff80a007812 */ /* 0x000fe400078ec0ff */
[----:B------:R-:W-:Y:S01]  /*95e0*/  SHF.R.S32.HI R10, RZ, 0x3, R10 ;  /* 0x00000003ff0a7819 */ /* 0x000fe2000001140a */
[----:B------:R-:W-:Y:S02]  /*95f0*/  IMAD R6, R229, c[0x0][0x30c], R6 ;  /* 0x0000c300e5067a24 */ /* 0x000fe400078e0206 */
[----:B------:R-:W-:Y:S01]  /*9600*/  IMAD.IADD R0, R242, 0x1, -R0 ;  /* 0x00000001f2007824 */ /* 0x000fe200078e0a00 */
[----:B------:R-:W-:Y:S01]  /*9610*/  SHF.R.S32.HI R11, RZ, 0x1f, R10 ;  /* 0x0000001fff0b7819 */ /* 0x000fe2000001140a */
[----:B------:R-:W-:-:S02]  /*9620*/  IMAD R16, R2, c[0x0][0x310], RZ ;  /* 0x0000c40002107a24 */ /* 0x000fc400078e02ff */
[----:B------:R-:W-:Y:S01]  /*9630*/  IMAD.SHL.U32 R4, R0, 0x8, RZ ;  /* 0x0000000800047824 */ /* 0x000fe200078e00ff */
[----:B------:R-:W-:Y:S01]  /*9640*/  MOV R0, 0xffffffb0 ;  /* 0xffffffb000007802 */ /* 0x000fe20000000f00 */
[----:B------:R-:W-:Y:S02]  /*9650*/  IMAD R16, R230, c[0x0][0x314], R16 ;  /* 0x0000c500e6107a24 */ /* 0x000fe400078e0210 */
[----:B------:R-:W-:Y:S01]  /*9660*/  IMAD.WIDE R14, R231, 0x50, R10 ;  /* 0x00000050e70e7825 */ /* 0x000fe200078e020a */
[----:B------:R-:W-:-:S03]  /*9670*/  SHF.R.S32.HI R5, RZ, 0x1f, R4 ;  /* 0x0000001fff057819 */ /* 0x000fc60000011404 */
[----:B------:R-:W-:Y:S02]  /*9680*/  IMAD R0, R231, R0, c[0x0][0x2f0] ;  /* 0x0000bc00e7007624 */ /* 0x000fe400078e0200 */
[----:B------:R-:W-:-:S03]  /*9690*/  IMAD.WIDE.U32 R8, R229, c[0x0][0x308], R4 ;  /* 0x0000c200e5087a25 */ /* 0x000fc600078e0004 */
[----:B------:R-:W-:Y:S01]  /*96a0*/  ISETP.GE.AND P5, PT, R10, R0, PT ;  /* 0x000000000a00720c */ /* 0x000fe20003fa6270 */
[----:B------:R-:W-:Y:S01]  /*96b0*/  IMAD.IADD R7, R9, 0x1, R6 ;  /* 0x0000000109077824 */ /* 0x000fe200078e0206 */
[----:B------:R-:W-:-:S05]  /*96c0*/  MOV R6, R8 ;  /* 0x0000000800067202 */ /* 0x000fca0000000f00 */
[----:B------:R-:W-:Y:S01]  /*96d0*/  IMAD.WIDE.U32 R12, R230, c[0x0][0x310], R6 ;  /* 0x0000c400e60c7a25 */ /* 0x000fe200078e0006 */
[C---:B------:R-:W-:Y:S02]  /*96e0*/  IADD3 R7, R4.reuse, 0x40, RZ ;  /* 0x0000004004077810 */ /* 0x040fe40007ffe0ff */
[----:B------:R-:W-:Y:S01]  /*96f0*/  IADD3 R6, R4, 0x80, RZ ;  /* 0x0000008004067810 */ /* 0x000fe20007ffe0ff */
[----:B------:R-:W-:Y:S02]  /*9700*/  IMAD.IADD R17, R13, 0x1, R16 ;  /* 0x000000010d117824 */ /* 0x000fe400078e0210 */
        /* <DEDUP_REMOVED lines=14> */
.L_x_1120:
[----:B------:R-:W-:Y:S05]  /*97f0*/  BSYNC B0 ;  /* 0x0000000000007941 */ /* 0x000fea0003800000 */
.L_x_1119:
        /* <DEDUP_REMOVED lines=20> */
.L_x_1122:
[----:B------:R-:W-:Y:S05]  /*9940*/  BSYNC B0 ;  /* 0x0000000000007941 */ /* 0x000fea0003800000 */
.L_x_1121:
        /* <DEDUP_REMOVED lines=20> */
.L_x_1124:
[----:B------:R-:W-:Y:S05]  /*9a90*/  BSYNC B0 ;  /* 0x0000000000007941 */ /* 0x000fea0003800000 */
.L_x_1123:
        /* <DEDUP_REMOVED lines=23> */
.L_x_1126:
[----:B------:R-:W-:Y:S05]  /*9c10*/  BSYNC B0 ;  /* 0x0000000000007941 */ /* 0x000fea0003800000 */
.L_x_1125:
[----:B------:R-:W-:Y:S01]  /*9c20*/  BSSY B0, `(.L_x_1127) ;  /* 0x0000012000007945 */ /* 0x000fe20003800000 */
[----:B------:R-:W-:Y:S05]  /*9c30*/  @P4 BRA `(.L_x_1128) ;  /* 0x0000010000004947 */ /* 0x000fea0003800000 */
[----:B------:R-:W-:Y:S01]  /*9c40*/  IADD3 R2, P0, R14, 0x20, RZ ;  /* 0x000000200e027810 */ /* 0x000fe20007f1e0ff */
[----:B--2---:R-:W-:Y:S01]  /*9c50*/  IMAD.MOV.U32 R10, RZ, RZ, R230 ;  /* 0x000000ffff0a7224 */ /* 0x004fe200078e00e6 */
        /* <DEDUP_REMOVED lines=14> */
.L_x_1128:
[----:B------:R-:W-:Y:S05]  /*9d40*/  BSYNC B0 ;  /* 0x0000000000007941 */ /* 0x000fea0003800000 */
.L_x_1127:
[----:B------:R-:W-:Y:S05]  /*9d50*/  @P3 EXIT ;  /* 0x000000000000394d */ /* 0x000fea0003800000 */
[----:B------:R-:W-:Y:S01]  /*9d60*/  IADD3 R0, P0, R14, 0x40, RZ ;  /* 0x000000400e007810 */ /* 0x000fe20007f1e0ff */
[----:B--2---:R-:W-:Y:S01]  /*9d70*/  IMAD.MOV.U32 R2, RZ, RZ, R230 ;  /* 0x000000ffff027224 */ /* 0x004fe200078e00e6 */
        /* <DEDUP_REMOVED lines=16> */
.L_x_1129:
        /* <DEDUP_REMOVED lines=16> */
.L_x_1421:


//--------------------- .text._ZN7cutlass13device_kernelIN5flash19enable_sm80_to_sm89INS1_16FlashAttnBwdSm80INS1_25CollectiveMainloopBwdSm80ILi2ELi1EN4cute5tupleIJNS5_1CILi64EEENS7_ILi80EEENS7_ILi192EEEEEENS_6half_tEfNS_4arch4Sm80ELb1ELb0ELb0ELb0ELb1ELb0ELb1ELb0ELi2ELi4ELi2ELi2ELb0EEENS1_21CollectiveEpilogueBwdISB_SC_SE_Li256ELb0ELb1ELi4EEENS1_25SingleTileBwdLPTSchedulerILb0ELi80ELb1EEEEEEEEEvNT_6ParamsE --------------------------
	.section	.text._ZN7cutlass13device_kernelIN5flash19enable_sm80_to_sm89INS1_16FlashAttnBwdSm80INS1_25CollectiveMainloopBwdSm80ILi2ELi1EN4cute5tupleIJNS5_1CILi64EEENS7_ILi80EEENS7_ILi192EEEEEENS_6half_tEfNS_4arch4Sm80ELb1ELb0ELb0ELb0ELb1ELb0ELb1ELb0ELi2ELi4ELi2ELi2ELb0EEENS1_21CollectiveEpilogueBwdISB_SC_SE_Li256ELb0ELb1ELi4EEENS1_25SingleTileBwdLPTSchedulerILb0ELi80ELb1EEEEEEEEEvNT_6ParamsE,"ax",@progbits
	.sectioninfo	@"SHI_REGISTERS=255"
	.align	128
.text._ZN7cutlass13device_kernelIN5flash19enable_sm80_to_sm89INS1_16FlashAttnBwdSm80INS1_25CollectiveMainloopBwdSm80ILi2ELi1EN4cute5tupleIJNS5_1CILi64EEENS7_ILi80EEENS7_ILi192EEEEEENS_6half_tEfNS_4arch4Sm80ELb1ELb0ELb0ELb0ELb1ELb0ELb1ELb0ELi2ELi4ELi2ELi2ELb0EEENS1_21CollectiveEpilogueBwdISB_SC_SE_Li256ELb0ELb1ELi4EEENS1_25SingleTileBwdLPTSchedulerILb0ELi80ELb1EEEEEEEEEvNT_6ParamsE:
        .type           _ZN7cutlass13device_kernelIN5flash19enable_sm80_to_sm89INS1_16FlashAttnBwdSm80INS1_25CollectiveMainloopBwdSm80ILi2ELi1EN4cute5tupleIJNS5_1CILi64EEENS7_ILi80EEENS7_ILi192EEEEEENS_6half_tEfNS_4arch4Sm80ELb1ELb0ELb0ELb0ELb1ELb0ELb1ELb0ELi2ELi4ELi2ELi2ELb0EEENS1_21CollectiveEpilogueBwdISB_SC_SE_Li256ELb0ELb1ELi4EEENS1_25SingleTileBwdLPTSchedulerILb0ELi80ELb1EEEEEEEEEvNT_6ParamsE,@function
        .size           _ZN7cutlass13device_kernelIN5flash19enable_sm80_to_sm89INS1_16FlashAttnBwdSm80INS1_25CollectiveMainloopBwdSm80ILi2ELi1EN4cute5tupleIJNS5_1CILi64EEENS7_ILi80EEENS7_ILi192EEEEEENS_6half_tEfNS_4arch4Sm80ELb1ELb0ELb0ELb0ELb1ELb0ELb1ELb0ELi2ELi4ELi2ELi2ELb0EEENS1_21CollectiveEpilogueBwdISB_SC_SE_Li256ELb0ELb1ELi4EEENS1_25SingleTileBwdLPTSchedulerILb0ELi80ELb1EEEEEEEEEvNT_6ParamsE,(.L_x_1422 - _ZN7cutlass13device_kernelIN5flash19enable_sm80_to_sm89INS1_16FlashAttnBwdSm80INS1_25CollectiveMainloopBwdSm80ILi2ELi1EN4cute5tupleIJNS5_1CILi64EEENS7_ILi80EEENS7_ILi192EEEEEENS_6half_tEfNS_4arch4Sm80ELb1ELb0ELb0ELb0ELb1ELb0ELb1ELb0ELi2ELi4ELi2ELi2ELb0EEENS1_21CollectiveEpilogueBwdISB_SC_SE_Li256ELb0ELb1ELi4EEENS1_25SingleTileBwdLPTSchedulerILb0ELi80ELb1EEEEEEEEEvNT_6ParamsE)
        .other          _ZN7cutlass13device_kernelIN5flash19enable_sm80_to_sm89INS1_16FlashAttnBwdSm80INS1_25CollectiveMainloopBwdSm80ILi2ELi1EN4cute5tupleIJNS5_1CILi64EEENS7_ILi80EEENS7_ILi192EEEEEENS_6half_tEfNS_4arch4Sm80ELb1ELb0ELb0ELb0ELb1ELb0ELb1ELb0ELi2ELi4ELi2ELi2ELb0EEENS1_21CollectiveEpilogueBwdISB_SC_SE_Li256ELb0ELb1ELi4EEENS1_25SingleTileBwdLPTSchedulerILb0ELi80ELb1EEEEEEEEEvNT_6ParamsE,@"STO_CUDA_ENTRY STV_DEFAULT"
_ZN7cutlass13device_kernelIN5flash19enable_sm80_to_sm89INS1_16FlashAttnBwdSm80INS1_25CollectiveMainloopBwdSm80ILi2ELi1EN4cute5tupleIJNS5_1CILi64EEENS7_ILi80EEENS7_ILi192EEEEEENS_6half_tEfNS_4arch4Sm80ELb1ELb0ELb0ELb0ELb1ELb0ELb1ELb0ELi2ELi4ELi2ELi2ELb0EEENS1_21CollectiveEpilogueBwdISB_SC_SE_Li256ELb0ELb1ELi4EEENS1_25SingleTileBwdLPTSchedulerILb0ELi80ELb1EEEEEEEEEvNT_6ParamsE:
[----:B------:R-:W-:-:S03]  /*0000*/  MOV R1, c[0x0][0x28] ;  /* 0x00000a0000017a02 */ /* 0x000fc60000000f00 */
[----:B------:R-:W1:Y:S01]  /*0010*/  S2R R230, SR_TID.X ;  /* 0x0000000000e67919 */ /* 0x000e620000002100 */
[----:B------:R-:W-:-:S03]  /*0020*/  IADD3 R1, R1, -0x10, RZ ;  /* 0xfffffff001017810 */ /* 0x000fc60007ffe0ff */
        /* <DEDUP_REMOVED lines=14> */
[----:B------:R-:W-:-:S04]  /*0110*/  MOV R0, c[0x0][0x3c4] ;  /* 0x0000f10000007a02 */ /* 0x000fc80000000f00 */
[----:B------:R-:W-:Y:S02]  /*0120*/  ISETP.NE.AND P0, PT, R0, 0x1, PT ;  /* 0x000000010000780c */ /* 0x000fe40003f05270 */
[----:B------:R-:W-:-:S11]  /*0130*/  MOV R0, R2 ;  /* 0x0000000200007202 */ /* 0x000fd60000000f00 */
[----:B------:R-:W-:-:S05]  /*0140*/  @P0 IMAD.HI.U32 R4, R2, c[0x0][0x3c8], RZ ;  /* 0x0000f20002040a27 */ /* 0x000fca00078e00ff */
[----:B------:R-:W-:-:S05]  /*0150*/  @P0 SHF.R.U32.HI R0, RZ, c[0x0][0x3cc], R4 ;  /* 0x0000f300ff000a19 */ /* 0x000fca0000011604 */
[----:B------:R-:W-:Y:S01]  /*0160*/  IMAD R4, R0, c[0x0][0x3c4], RZ ;  /* 0x0000f10000047a24 */ /* 0x000fe200078e02ff */
[----:B------:R-:W-:Y:S05]  /*0170*/  BRA `(.L_x_1132) ;  /* 0x0000006000007947 */ /* 0x000fea0003800000 */
.L_x_1131:
[----:B------:R-:W-:-:S04]  /*0180*/  MOV R0, c[0x0][0x3ac] ;  /* 0x0000eb0000007a02 */ /* 0x000fc80000000f00 */
[----:B------:R-:W-:Y:S02]  /*0190*/  ISETP.NE.AND P0, PT, R0, 0x1, PT ;  /* 0x000000010000780c */ /* 0x000fe40003f05270 */
[----:B------:R-:W-:-:S11]  /*01a0*/  MOV R0, R2 ;  /* 0x0000000200007202 */ /* 0x000fd60000000f00 */
[----:B------:R-:W-:-:S05]  /*01b0*/  @P0 IMAD.HI.U32 R4, R2, c[0x0][0x3b0], RZ ;  /* 0x0000ec0002040a27 */ /* 0x000fca00078e00ff */
[----:B------:R-:W-:-:S05]  /*01c0*/  @P0 SHF.R.U32.HI R0, RZ, c[0x0][0x3b4], R4 ;  /* 0x0000ed00ff000a19 */ /* 0x000fca0000011604 */
[----:B------:R-:W-:Y:S02]  /*01d0*/  IMAD R4, R0, c[0x0][0x3ac], RZ ;  /* 0x0000eb0000047a24 */ /* 0x000fe400078e02ff */
.L_x_1132:
[----:B------:R-:W-:Y:S02]  /*01e0*/  IMAD.MOV.U32 R5, RZ, RZ, c[0x0][0x3a0] ;  /* 0x0000e800ff057624 */ /* 0x000fe400078e00ff */
[----:B------:R-:W-:-:S03]  /*01f0*/  IMAD.IADD R4, R2, 0x1, -R4 ;  /* 0x0000000102047824 */ /* 0x000fc600078e0a04 */
[----:B------:R-:W-:Y:S01]  /*0200*/  ISETP.NE.AND P0, PT, R5, 0x1, PT ;  /* 0x000000010500780c */ /* 0x000fe20003f05270 */
[----:B------:R-:W-:-:S05]  /*0210*/  IMAD R4, R3, c[0x0][0x3ac], R4 ;  /* 0x0000eb0003047a24 */ /* 0x000fca00078e0204 */
[----:B------:R-:W-:-:S07]  /*0220*/  MOV R232, R4 ;  /* 0x0000000400e87202 */ /* 0x000fce0000000f00 */
[----:B------:R-:W-:-:S05]  /*0230*/  @P0 IMAD.HI.U32 R2, R4, c[0x0][0x3a4], RZ ;  /* 0x0000e90004020a27 */ /* 0x000fca00078e00ff */
[----:B------:R-:W-:Y:S02]  /*0240*/  @P0 SHF.R.U32.HI R232, RZ, c[0x0][0x3a8], R2 ;  /* 0x0000ea00ffe80a19 */ /* 0x000fe40000011602 */
[----:B------:R-:W-:Y:S02]  /*0250*/  LOP3.LUT R2, RZ, R0, RZ, 0x33, !PT ;  /* 0x00000000ff027212 */ /* 0x000fe400078e33ff */
[----:B------:R-:W-:Y:S02]  /*0260*/  IADD3 R0, -R232, RZ, RZ ;  /* 0x000000ffe8007210 */ /* 0x000fe40007ffe1ff */
[----:B------:R-:W-:-:S03]  /*0270*/  IADD3 R250, R2, c[0x0][0x394], RZ ;  /* 0x0000e50002fa7a10 */ /* 0x000fc60007ffe0ff */
[----:B------:R-:W-:Y:S01]  /*0280*/  IMAD R234, R0, c[0x0][0x3a0], R4 ;  /* 0x0000e80000ea7a24 */ /* 0x000fe200078e0204 */
[----:B------:R-:W-:Y:S05]  /*0290*/  BRA `(.L_x_1133) ;  /* 0x0000021000007947 */ /* 0x000fea0003800000 */
.L_x_1130:
        /* <DEDUP_REMOVED lines=16> */
.L_x_1134:
[----:B------:R-:W-:-:S04]  /*03a0*/  MOV R0, c[0x0][0x3ac] ;  /* 0x0000eb0000007a02 */ /* 0x000fc80000000f00 */
[----:B------:R-:W-:Y:S02]  /*03b0*/  ISETP.NE.AND P0, PT, R0, 0x1, PT ;  /* 0x000000010000780c */ /* 0x000fe40003f05270 */
[----:B------:R-:W-:-:S11]  /*03c0*/  MOV R0, R2 ;  /* 0x0000000200007202 */ /* 0x000fd60000000f00 */
[----:B------:R-:W-:-:S05]  /*03d0*/  @P0 IMAD.HI.U32 R4, R2, c[0x0][0x3b0], RZ ;  /* 0x0000ec0002040a27 */ /* 0x000fca00078e00ff */
[----:B------:R-:W-:-:S05]  /*03e0*/  @P0 SHF.R.U32.HI R0, RZ, c[0x0][0x3b4], R4 ;  /* 0x0000ed00ff000a19 */ /* 0x000fca0000011604 */
[----:B------:R-:W-:Y:S02]  /*03f0*/  IMAD R4, R0, c[0x0][0x3ac], RZ ;  /* 0x0000eb0000047a24 */ /* 0x000fe400078e02ff */
.L_x_1135:
        /* <DEDUP_REMOVED lines=10> */
[----:B------:R-:W-:Y:S02]  /*04a0*/  IMAD R234, R0, c[0x0][0x3a0], R4 ;  /* 0x0000e80000ea7a24 */ /* 0x000fe400078e0204 */
.L_x_1133:
        /* <DEDUP_REMOVED lines=80> */
[----:B------:R-:W-:Y:S01]  /*09b0*/  UMOV UR6, 0x5 ;  /* 0x0000000500067882 */ /* 0x000fe20000000000 */
[----:B------:R-:W-:Y:S01]  /*09c0*/  SHF.R.S32.HI R28, RZ, 0x1f, R232 ;  /* 0x0000001fff1c7819 */ /* 0x000fe200000114e8 */
[----:B------:R-:W-:Y:S01]  /*09d0*/  ULDC.64 UR4, c[0x0][0x1d8] ;  /* 0x0000760000047ab9 */ /* 0x000fe20000000a00 */
[----:B------:R-:W-:Y:S01]  /*09e0*/  ISETP.NE.AND P0, PT, R0, 0x1, PT ;  /* 0x000000010000780c */ /* 0x000fe20003f05270 */
[----:B------:R-:W-:Y:S01]  /*09f0*/  IMAD.MOV.U32 R0, RZ, RZ, R234 ;  /* 0x000000ffff007224 */ /* 0x000fe200078e00ea */
[----:B------:R-:W-:Y:S01]  /*0a00*/  LEA.HI R26, R29, R230, RZ, 0x3 ;  /* 0x000000e61d1a7211 */ /* 0x000fe200078f18ff */
[----:B------:R-:W-:Y:S01]  /*0a10*/  IMAD R7, R28, c[0x0][0x1e8], RZ ;  /* 0x00007a001c077a24 */ /* 0x000fe200078e02ff */
[----:B------:R-:W-:Y:S01]  /*0a20*/  ISETP.GT.AND P1, PT, R230, 0x7f, PT ;  /* 0x0000007fe600780c */ /* 0x000fe20003f24270 */
[----:B------:R-:W-:Y:S01]  /*0a30*/  IMAD R10, R28, c[0x0][0x1b8], RZ ;  /* 0x00006e001c0a7a24 */ /* 0x000fe200078e02ff */
[----:B------:R-:W-:Y:S01]  /*0a40*/  LOP3.LUT R3, R26, 0xfffffff8, RZ, 0xc0, !PT ;  /* 0xfffffff81a037812 */ /* 0x000fe200078ec0ff */
[----:B------:R-:W-:Y:S01]  /*0a50*/  USHF.L.U64.HI UR5, UR4, UR6, UR5 ;  /* 0x0000000604057299 */ /* 0x000fe20008010205 */
[----:B------:R-:W-:Y:S01]  /*0a60*/  SHF.R.S32.HI R236, RZ, 0x3, R26 ;  /* 0x00000003ffec7819 */ /* 0x000fe2000001141a */
[----:B------:R-:W-:Y:S01]  /*0a70*/  IMAD R10, R232, c[0x0][0x1bc], R10 ;  /* 0x00006f00e80a7a24 */ /* 0x000fe200078e020a */
[----:B------:R-:W-:Y:S01]  /*0a80*/  USHF.L.U32 UR4, UR4, 0x5, URZ ;  /* 0x0000000504047899 */ /* 0x000fe2000800063f */
[----:B------:R-:W-:Y:S01]  /*0a90*/  IMAD.IADD R23, R230, 0x1, -R3 ;  /* 0x00000001e6177824 */ /* 0x000fe200078e0a03 */
[----:B------:R-:W-:Y:S01]  /*0aa0*/  SHF.R.S32.HI R237, RZ, 0x1f, R236 ;  /* 0x0000001fffed7819 */ /* 0x000fe200000114ec */
[----:B------:R-:W-:Y:S01]  /*0ab0*/  @P0 IMAD.HI.U32 R2, R234, c[0x0][0x24c], RZ ;  /* 0x00009300ea020a27 */ /* 0x000fe200078e00ff */
[----:B------:R-:W-:Y:S01]  /*0ac0*/  SHF.R.S32.HI R21, RZ, 0x1f, R234 ;  /* 0x0000001fff157819 */ /* 0x000fe200000114ea */
[----:B------:R-:W-:Y:S01]  /*0ad0*/  UMOV UR7, 0x6 ;  /* 0x0000000600077882 */ /* 0x000fe20000000000 */
[----:B------:R-:W-:Y:S01]  /*0ae0*/  SHF.R.S32.HI R20, RZ, 0x1f, R190 ;  /* 0x0000001fff147819 */ /* 0x000fe200000114be */
[----:B------:R-:W-:Y:S01]  /*0af0*/  IMAD.SHL.U32 R12, R23, 0x8, RZ ;  /* 0x00000008170c7824 */ /* 0x000fe200078e00ff */
[----:B------:R-:W-:Y:S01]  /*0b00*/  @P0 SHF.R.U32.HI R0, RZ, c[0x0][0x250], R2 ;  /* 0x00009400ff000a19 */ /* 0x000fe20000011602 */
[----:B------:R-:W-:Y:S01]  /*0b10*/  IMAD.WIDE R14, R250, 0x50, R236 ;  /* 0x00000050fa0e7825 */ /* 0x000fe200078e02ec */
[----:B------:R-:W-:Y:S01]  /*0b20*/  CS2R R170, SRZ ;  /* 0x0000000000aa7805 */ /* 0x000fe2000001ff00 */
[----:B------:R-:W-:Y:S01]  /*0b30*/  CS2R R168, SRZ ;  /* 0x0000000000a87805 */ /* 0x000fe2000001ff00 */
[----:B------:R-:W-:Y:S01]  /*0b40*/  SHF.R.S32.HI R4, RZ, 0x1f, R0 ;  /* 0x0000001fff047819 */ /* 0x000fe20000011400 */
[----:B------:R-:W-:Y:S01]  /*0b50*/  IMAD.SHL.U32 R22, R190, 0x40, RZ ;  /* 0x00000040be167824 */ /* 0x000fe200078e00ff */
[----:B------:R-:W-:Y:S01]  /*0b60*/  SHF.R.S32.HI R13, RZ, 0x1f, R12 ;  /* 0x0000001fff0d7819 */ /* 0x000fe2000001140c */
[----:B------:R-:W-:Y:S01]  /*0b70*/  IMAD.MOV.U32 R223, RZ, RZ, 0x10 ;  /* 0x00000010ffdf7424 */ /* 0x000fe200078e00ff */
[----:B------:R-:W-:Y:S01]  /*0b80*/  ISETP.GE.AND P2, PT, R12, c[0x0][0x1cc], PT ;  /* 0x000073000c007a0c */ /* 0x000fe20003f46270 */
[----:B------:R-:W-:Y:S01]  /*0b90*/  IMAD R2, R4, c[0x0][0x1e0], RZ ;  /* 0x0000780004027a24 */ /* 0x000fe200078e02ff */
[C---:B------:R-:W-:Y:S01]  /*0ba0*/  IADD3 R25, R12.reuse, 0x40, RZ ;  /* 0x000000400c197810 */ /* 0x040fe20007ffe0ff */
[----:B------:R-:W-:Y:S01]  /*0bb0*/  IMAD.MOV.U32 R213, RZ, RZ, 0x120 ;  /* 0x00000120ffd57424 */ /* 0x000fe200078e00ff */
[----:B------:R-:W-:Y:S01]  /*0bc0*/  IADD3 R27, R12, 0x80, RZ ;  /* 0x000000800c1b7810 */ /* 0x000fe20007ffe0ff */
[C---:B------:R-:W-:Y:S01]  /*0bd0*/  IMAD R5, R0.reuse, c[0x0][0x1e4], R2 ;  /* 0x0000790000057a24 */ /* 0x040fe200078e0202 */
[----:B------:R-:W-:Y:S01]  /*0be0*/  ISETP.GE.AND P3, PT, R25, c[0x0][0x1cc], PT ;  /* 0x0000730019007a0c */ /* 0x000fe20003f66270 */
[----:B------:R-:W-:Y:S01]  /*0bf0*/  IMAD.WIDE.U32 R2, R0, c[0x0][0x1e0], R12 ;  /* 0x0000780000027a25 */ /* 0x000fe200078e000c */
[----:B------:R-:W-:Y:S01]  /*0c00*/  ISETP.GE.AND P5, PT, R27, c[0x0][0x1cc], PT ;  /* 0x000073001b007a0c */ /* 0x000fe20003fa6270 */
[----:B------:R-:W-:Y:S01]  /*0c10*/  CS2R R166, SRZ ;  /* 0x0000000000a67805 */ /* 0x000fe2000001ff00 */
[----:B------:R-:W-:Y:S01]  /*0c20*/  CS2R R164, SRZ ;  /* 0x0000000000a47805 */ /* 0x000fe2000001ff00 */
[----:B------:R-:W-:Y:S01]  /*0c30*/  IMAD.IADD R5, R3, 0x1, R5 ;  /* 0x0000000103057824 */ /* 0x000fe200078e0205 */
[----:B------:R-:W-:Y:S01]  /*0c40*/  CS2R R162, SRZ ;  /* 0x0000000000a27805 */ /* 0x000fe2000001ff00 */
[----:B------:R-:W-:Y:S01]  /*0c50*/  IMAD R3, R4, c[0x0][0x1b0], RZ ;  /* 0x00006c0004037a24 */ /* 0x000fe200078e02ff */
[----:B------:R-:W-:Y:S01]  /*0c60*/  CS2R R160, SRZ ;  /* 0x0000000000a07805 */ /* 0x000fe2000001ff00 */
        /* <DEDUP_REMOVED lines=16> */
[----:B------:R-:W-:Y:S01]  /*0d70*/  IMAD.SHL.U32 R0, R236, 0x40, RZ ;  /* 0x00000040ec007824 */ /* 0x000fe200078e00ff */
[----:B------:R-:W-:Y:S01]  /*0d80*/  CS2R R138, SRZ ;  /* 0x00000000008a7805 */ /* 0x000fe2000001ff00 */
[----:B------:R-:W-:Y:S01]  /*0d90*/  IMAD.IADD R3, R3, 0x1, R6 ;  /* 0x0000000103037824 */ /* 0x000fe200078e0206 */
[----:B------:R-:W-:Y:S01]  /*0da0*/  CS2R R136, SRZ ;  /* 0x0000000000887805 */ /* 0x000fe2000001ff00 */
[----:B------:R-:W-:Y:S01]  /*0db0*/  IMAD R6, R15, c[0x0][0x1d8], RZ ;  /* 0x000076000f067a24 */ /* 0x000fe200078e02ff */
[----:B------:R-:W-:Y:S01]  /*0dc0*/  LOP3.LUT R0, R0, 0x1c0, RZ, 0xc0, !PT ;  /* 0x000001c000007812 */ /* 0x000fe200078ec0ff */
[----:B------:R-:W-:Y:S01]  /*0dd0*/  IMAD.WIDE.U32 R8, R232, c[0x0][0x1b8], R2 ;  /* 0x00006e00e8087a25 */ /* 0x000fe200078e0002 */
[----:B------:R-:W-:Y:S01]  /*0de0*/  CS2R R134, SRZ ;  /* 0x0000000000867805 */ /* 0x000fe2000001ff00 */
[----:B------:R-:W-:Y:S01]  /*0df0*/  CS2R R132, SRZ ;  /* 0x0000000000847805 */ /* 0x000fe2000001ff00 */
[----:B------:R-:W-:Y:S01]  /*0e00*/  CS2R R130, SRZ ;  /* 0x0000000000827805 */ /* 0x000fe2000001ff00 */
[C---:B------:R-:W-:Y:S01]  /*0e10*/  IMAD R6, R14.reuse, c[0x0][0x1dc], R6 ;  /* 0x000077000e067a24 */ /* 0x040fe200078e0206 */
[----:B------:R-:W-:Y:S01]  /*0e20*/  CS2R R128, SRZ ;  /* 0x0000000000807805 */ /* 0x000fe2000001ff00 */
[----:B------:R-:W-:Y:S01]  /*0e30*/  IMAD.WIDE.U32 R2, R14, c[0x0][0x1d8], R4 ;  /* 0x000076000e027a25 */ /* 0x000fe200078e0004 */
[----:B------:R-:W-:Y:S01]  /*0e40*/  LOP3.LUT R5, R0, 0x38, R12, 0xf8, !PT ;  /* 0x0000003800057812 */ /* 0x000fe200078ef80c */
[----:B------:R-:W-:Y:S01]  /*0e50*/  CS2R R126, SRZ ;  /* 0x00000000007e7805 */ /* 0x000fe2000001ff00 */
[----:B------:R-:W-:Y:S01]  /*0e60*/  SHF.R.U32.HI R4, RZ, 0x3, R0 ;  /* 0x00000003ff047819 */ /* 0x000fe20000011600 */
[----:B------:R-:W-:Y:S01]  /*0e70*/  IMAD.IADD R0, R3, 0x1, R6 ;  /* 0x0000000103007824 */ /* 0x000fe200078e0206 */
[C---:B------:R-:W-:Y:S01]  /*0e80*/  LEA R6, P0, R2.reuse, c[0x0][0x1c0], 0x1 ;  /* 0x0000700002067a11 */ /* 0x040fe200078008ff */
[----:B------:R-:W-:Y:S01]  /*0e90*/  IMAD.IADD R11, R9, 0x1, R10 ;  /* 0x00000001090b7824 */ /* 0x000fe200078e020a */
[----:B------:R-:W-:Y:S01]  /*0ea0*/  LOP3.LUT R3, R5, R4, RZ, 0x3c, !PT ;  /* 0x0000000405037212 */ /* 0x000fe200078e3cff */
[----:B------:R-:W-:Y:S01]  /*0eb0*/  IMAD.MOV.U32 R5, RZ, RZ, c[0x0][0x1d8] ;  /* 0x00007600ff057624 */ /* 0x000fe200078e00ff */
[----:B------:R-:W-:Y:S01]  /*0ec0*/  LEA.HI.X R7, R2, c[0x0][0x1c4], R0, 0x1, P0 ;  /* 0x0000710002077a11 */ /* 0x000fe200000f0c00 */
[----:B------:R-:W-:Y:S01]  /*0ed0*/  IMAD.MOV.U32 R2, RZ, RZ, c[0x0][0x1dc] ;  /* 0x00007700ff027624 */ /* 0x000fe200078e00ff */
[----:B------:R-:W-:Y:S01]  /*0ee0*/  IADD3 R0, -R236, c[0x0][0x198], RZ ;  /* 0x00006600ec007a10 */ /* 0x000fe20007ffe1ff */
[----:B------:R-:W-:Y:S01]  /*0ef0*/  IMAD.MOV.U32 R10, RZ, RZ, R8 ;  /* 0x000000ffff0a7224 */ /* 0x000fe200078e0008 */
[----:B------:R-:W-:Y:S01]  /*0f00*/  LEA R4, P0, R5, R6, 0x6 ;  /* 0x0000000605047211 */ /* 0x000fe200078030ff */
[----:B------:R-:W-:Y:S01]  /*0f10*/  IMAD R8, R15, c[0x0][0x1a8], RZ ;  /* 0x00006a000f087a24 */ /* 0x000fe200078e02ff */
[----:B------:R-:W-:Y:S01]  /*0f20*/  CS2R R124, SRZ ;  /* 0x00000000007c7805 */ /* 0x000fe2000001ff00 */
[----:B------:R-:W-:Y:S01]  /*0f30*/  IMAD R0, R250, -0x50, R0 ;  /* 0xffffffb0fa007824 */ /* 0x000fe200078e0200 */
[----:B------:R-:W-:Y:S01]  /*0f40*/  LEA.HI.X R5, R5, R7, R2, 0x6, P0 ;  /* 0x0000000705057211 */ /* 0x000fe200000f3402 */
[----:B------:R-:W-:Y:S01]  /*0f50*/  IMAD.U32 R9, RZ, RZ, UR5 ;  /* 0x00000005ff097e24 */ /* 0x000fe2000f8e00ff */
[----:B------:R-:W-:Y:S01]  /*0f60*/  LEA.HI R2, R29, R230, RZ, 0x6 ;  /* 0x000000e61d027211 */ /* 0x000fe200078f30ff */
[----:B------:R-:W-:Y:S01]  /*0f70*/  IMAD.WIDE.U32 R10, R14, c[0x0][0x1a8], R10 ;  /* 0x00006a000e0a7a25 */ /* 0x000fe200078e000a */
[C---:B------:R-:W-:Y:S01]  /*0f80*/  ISETP.LT.OR P0, PT, R0.reuse, 0x1, P2 ;  /* 0x000000010000780c */ /* 0x040fe20001701670 */
[----:B------:R-:W-:Y:S01]  /*0f90*/  CS2R R122, SRZ ;  /* 0x00000000007a7805 */ /* 0x000fe2000001ff00 */
[----:B------:R-:W-:Y:S01]  /*0fa0*/  SHF.R.S32.HI R24, RZ, 0x6, R2 ;  /* 0x00000006ff187819 */ /* 0x000fe20000011402 */
[----:B------:R-:W-:Y:S01]  /*0fb0*/  IMAD.U32 R2, RZ, RZ, UR4 ;  /* 0x00000004ff027e24 */ /* 0x000fe2000f8e00ff */
[C---:B------:R-:W-:Y:S01]  /*0fc0*/  ISETP.LT.OR P6, PT, R0.reuse, 0x1, P3 ;  /* 0x000000010000780c */ /* 0x040fe20001fc1670 */
[----:B------:R-:W-:Y:S01]  /*0fd0*/  ULDC.64 UR4, c[0x0][0x1a8] ;  /* 0x00006a0000047ab9 */ /* 0x000fe20000000a00 */
[----:B------:R-:W-:Y:S01]  /*0fe0*/  ISETP.LT.OR P4, PT, R0, 0x1, P5 ;  /* 0x000000010000780c */ /* 0x000fe20002f81670 */
[----:B------:R-:W-:Y:S01]  /*0ff0*/  IMAD R3, R24, 0x200, R3 ;  /* 0x0000020018037824 */ /* 0x000fe200078e0203 */
[----:B------:R-:W-:Y:S01]  /*1000*/  ISETP.LT.OR P5, PT, R0, 0x21, P5 ;  /* 0x000000210000780c */ /* 0x000fe20002fa1670 */
[----:B------:R-:W-:Y:S01]  /*1010*/  USHF.L.U32 UR11, UR4, 0x5, URZ ;  /* 0x00000005040b7899 */ /* 0x000fe2000800063f */
[----:B------:R-:W-:Y:S01]  /*1020*/  IMAD.MOV.U32 R238, RZ, RZ, -0x50 ;  /* 0xffffffb0ffee7424 */ /* 0x000fe200078e00ff */
[----:B------:R-:W-:Y:S01]  /*1030*/  USHF.L.U64.HI UR10, UR4, UR6, UR5 ;  /* 0x00000006040a7299 */ /* 0x000fe20008010205 */
[----:B------:R-:W-:Y:S01]  /*1040*/  IMAD.SHL.U32 R228, R3, 0x2, RZ ;  /* 0x0000000203e47824 */ /* 0x000fe200078e00ff */
[----:B------:R-:W-:Y:S01]  /*1050*/  CS2R R120, SRZ ;  /* 0x0000000000787805 */ /* 0x000fe2000001ff00 */
[----:B------:R-:W-:Y:S01]  /*1060*/  IMAD R3, R14, c[0x0][0x1ac], R8 ;  /* 0x00006b000e037a24 */ /* 0x000fe200078e0208 */
[----:B------:R-:W-:Y:S01]  /*1070*/  ULDC.64 UR4, c[0x0][0x178] ;  /* 0x00005e0000047ab9 */ /* 0x000fe20000000a00 */
[----:B------:R-:W-:Y:S01]  /*1080*/  IMAD R238, R250, R238, c[0x0][0x198] ;  /* 0x00006600faee7624 */ /* 0x000fe200078e02ee */
[----:B------:R-:W-:Y:S01]  /*1090*/  @!PT LDS RZ, [RZ] ;  /* 0x00000000fffff984 */ /* 0x000fe20000000800 */
[----:B------:R-:W-:Y:S01]  /*10a0*/  @!PT LDS RZ, [RZ] ;  /* 0x00000000fffff984 */ /* 0x000fe20000000800 */
[----:B------:R-:W-:Y:S01]  /*10b0*/  @!PT LDS RZ, [RZ] ;  /* 0x00000000fffff984 */ /* 0x000fe20000000800 */
[----:B------:R1:W-:Y:S01]  /*10c0*/  LDGSTS.E.BYPASS.LTC128B.128 [R228+0x7880], [R6.64], !P0 ;  /* 0x0788000006e47fae */ /* 0x0003e2000c101d48 */
[C---:B------:R-:W-:Y:S01]  /*10d0*/  @!P1 LEA R8, P0, R2.reuse, R4, 0x1 ;  /* 0x0000000402089211 */ /* 0x040fe200078008ff */
[----:B------:R-:W-:Y:S01]  /*10e0*/  IMAD.IADD R3, R11, 0x1, R3 ;  /* 0x000000010b037824 */ /* 0x000fe200078e0203 */
[----:B------:R-:W-:Y:S01]  /*10f0*/  USHF.L.U64.HI UR12, UR4, UR7, UR5 ;  /* 0x00000007040c7299 */ /* 0x000fe20008010205 */
[----:B------:R1:W-:Y:S01]  /*1100*/  LDGSTS.E.BYPASS.LTC128B.128 [R228+0xa080], [R6.64+0x80], !P6 ;  /* 0x0a08008006e47fae */ /* 0x0003e2000f101d48 */
[----:B------:R-:W-:Y:S01]  /*1110*/  @!P1 LEA.HI.X R9, R2, R5, R9, 0x1, P0 ;  /* 0x0000000502099211 */ /* 0x000fe200000f0c09 */
[----:B------:R-:W-:Y:S01]  /*1120*/  IMAD.MOV.U32 R11, RZ, RZ, c[0x0][0x1ac] ;  /* 0x00006b00ff0b7624 */ /* 0x000fe200078e00ff */
[----:B------:R-:W-:Y:S01]  /*1130*/  ISETP.LT.OR P0, PT, R0, 0x21, P2 ;  /* 0x000000210000780c */ /* 0x000fe20001701670 */
[----:B------:R1:W-:Y:S01]  /*1140*/  LDGSTS.E.BYPASS.LTC128B.128 [R228+0xc880], [R6.64+0x100], !P4 ;  /* 0x0c88010006e47fae */ /* 0x0003e2000e101d48 */
[----:B------:R-:W-:Y:S01]  /*1150*/  LEA R2, P2, R10, c[0x0][0x190], 0x1 ;  /* 0x000064000a027a11 */ /* 0x000fe200078408ff */
[----:B------:R-:W-:Y:S01]  /*1160*/  USHF.L.U32 UR13, UR4, 0x6, URZ ;  /* 0x00000006040d7899 */ /* 0x000fe2000800063f */
[----:B------:R-:W-:Y:S01]  /*1170*/  ISETP.LT.OR P6, PT, R0, 0x21, P3 ;  /* 0x000000210000780c */ /* 0x000fe20001fc1670 */
[----:B------:R-:W-:Y:S01]  /*1180*/  CS2R R118, SRZ ;  /* 0x0000000000767805 */ /* 0x000fe2000001ff00 */
[----:B------:R-:W-:Y:S01]  /*1190*/  LEA.HI.X R3, R10, c[0x0][0x194], R3, 0x1, P2 ;  /* 0x000065000a037a11 */ /* 0x000fe200010f0c03 */
[----:B------:R-:W-:Y:S01]  /*11a0*/  IMAD R10, R237, c[0x0][0x178], RZ ;  /* 0x00005e00ed0a7a24 */ /* 0x000fe200078e02ff */
[C---:B------:R-:W-:Y:S01]  /*11b0*/  @!P1 ISETP.GE.AND P2, PT, R0.reuse, 0x41, PT ;  /* 0x000000410000980c */ /* 0x040fe20003f46270 */
[----:B------:R-:W-:Y:S01]  /*11c0*/  CS2R R116, SRZ ;  /* 0x0000000000747805 */ /* 0x000fe2000001ff00 */
[----:B------:R-:W-:Y:S01]  /*11d0*/  @!P1 ISETP.LT.OR P3, PT, R0, 0x41, P3 ;  /* 0x000000410000980c */ /* 0x000fe20001f61670 */
[----:B------:R-:W-:Y:S01]  /*11e0*/  IMAD R10, R236, c[0x0][0x17c], R10 ;  /* 0x00005f00ec0a7a24 */ /* 0x000fe200078e020a */
[----:B------:R-:W-:Y:S01]  /*11f0*/  @!P1 ISETP.GE.OR P4, PT, R12, c[0x0][0x1cc], !P2 ;  /* 0x000073000c009a0c */ /* 0x000fe20005786670 */
[----:B------:R2:W-:Y:S01]  /*1200*/  LDGSTS.E.BYPASS.LTC128B.128 [R228+0x8880], [R4.64], !P0 ;  /* 0x0888000004e47fae */ /* 0x0005e2000c101d48 */
[----:B------:R-:W-:Y:S01]  /*1210*/  @!P1 ISETP.GE.OR P2, PT, R27, c[0x0][0x1cc], !P2 ;  /* 0x000073001b009a0c */ /* 0x000fe20005746670 */
        /* <DEDUP_REMOVED lines=13> */
[----:B-1----:R-:W-:Y:S01]  /*12f0*/  IMAD.MOV.U32 R7, RZ, RZ, c[0x0][0x1a8] ;  /* 0x00006a00ff077624 */ /* 0x002fe200078e00ff */
[----:B------:R3:W-:Y:S01]  /*1300*/  @!P1 LDGSTS.E.BYPASS.LTC128B.128 [R228+0xc080], [R8.64+0x80], !P3 ;  /* 0x0c08008008e49fae */ /* 0x0007e2000d901d48 */
[----:B------:R-:W-:Y:S01]  /*1310*/  ISETP.LT.OR P3, PT, R0, 0x1, P6 ;  /* 0x000000010000780c */ /* 0x000fe20003761670 */
[----:B------:R-:W-:Y:S01]  /*1320*/  CS2R R90, SRZ ;  /* 0x00000000005a7805 */ /* 0x000fe2000001ff00 */
[----:B------:R-:W-:Y:S01]  /*1330*/  CS2R R88, SRZ ;  /* 0x0000000000587805 */ /* 0x000fe2000001ff00 */
[----:B------:R3:W-:Y:S01]  /*1340*/  @!P1 LDGSTS.E.BYPASS.LTC128B.128 [R228+0xe880], [R8.64+0x100], !P2 ;  /* 0x0e88010008e49fae */ /* 0x0007e2000d101d48 */
[----:B------:R-:W-:Y:S01]  /*1350*/  ISETP.GE.AND P2, PT, R12, c[0x0][0x19c], PT ;  /* 0x000067000c007a0c */ /* 0x000fe20003f46270 */
[----:B------:R-:W-:Y:S01]  /*1360*/  CS2R R86, SRZ ;  /* 0x0000000000567805 */ /* 0x000fe2000001ff00 */
[C---:B------:R-:W-:Y:S01]  /*1370*/  LEA R6, P0, R7.reuse, R2, 0x6 ;  /* 0x0000000207067211 */ /* 0x040fe200078030ff */
[----:B------:R-:W-:Y:S01]  /*1380*/  CS2R R84, SRZ ;  /* 0x0000000000547805 */ /* 0x000fe2000001ff00 */
[C---:B------:R-:W-:Y:S01]  /*1390*/  ISETP.LT.OR P4, PT, R0.reuse, 0x1, P2 ;  /* 0x000000010000780c */ /* 0x040fe20001781670 */
[----:B------:R-:W-:Y:S01]  /*13a0*/  CS2R R82, SRZ ;  /* 0x0000000000527805 */ /* 0x000fe2000001ff00 */
[----:B------:R-:W-:Y:S01]  /*13b0*/  LEA.HI.X R7, R7, R3, R11, 0x6, P0 ;  /* 0x0000000307077211 */ /* 0x000fe200000f340b */
[----:B------:R-:W-:Y:S01]  /*13c0*/  IMAD.U32 R11, RZ, RZ, UR10 ;  /* 0x0000000aff0b7e24 */ /* 0x000fe2000f8e00ff */
[----:B------:R-:W-:Y:S01]  /*13d0*/  ISETP.LT.OR P0, PT, R0, 0x1, P5 ;  /* 0x000000010000780c */ /* 0x000fe20002f01670 */
[----:B------:R-:W-:Y:S01]  /*13e0*/  USHF.L.U64.HI UR10, UR4, UR6, UR5 ;  /* 0x00000006040a7299 */ /* 0x000fe20008010205 */
[----:B------:R-:W-:Y:S01]  /*13f0*/  CS2R R80, SRZ ;  /* 0x0000000000507805 */ /* 0x000fe2000001ff00 */
[----:B------:R-:W-:Y:S01]  /*1400*/  CS2R R78, SRZ ;  /* 0x00000000004e7805 */ /* 0x000fe2000001ff00 */
[----:B------:R-:W-:Y:S01]  /*1410*/  CS2R R76, SRZ ;  /* 0x00000000004c7805 */ /* 0x000fe2000001ff00 */
[----:B------:R-:W-:Y:S01]  /*1420*/  CS2R R74, SRZ ;  /* 0x00000000004a7805 */ /* 0x000fe2000001ff00 */
[----:B--2---:R-:W-:Y:S01]  /*1430*/  IMAD.WIDE.U32 R4, R236, c[0x0][0x178], R12 ;  /* 0x00005e00ec047a25 */ /* 0x004fe200078e000c */
[----:B------:R-:W-:Y:S01]  /*1440*/  CS2R R72, SRZ ;  /* 0x0000000000487805 */ /* 0x000fe2000001ff00 */
[----:B------:R-:W-:Y:S01]  /*1450*/  CS2R R70, SRZ ;  /* 0x0000000000467805 */ /* 0x000fe2000001ff00 */
[----:B------:R1:W-:Y:S01]  /*1460*/  LDGSTS.E.BYPASS.LTC128B.128 [R228+0x80], [R2.64], !P4 ;  /* 0x0008000002e47fae */ /* 0x0003e2000e101d48 */
[----:B------:R-:W-:Y:S01]  /*1470*/  IMAD.IADD R5, R5, 0x1, R10 ;  /* 0x0000000105057824 */ /* 0x000fe200078e020a */
[----:B------:R-:W-:Y:S01]  /*1480*/  ISETP.GE.AND P4, PT, R12, c[0x0][0x16c], PT ;  /* 0x00005b000c007a0c */ /* 0x000fe20003f86270 */
[----:B------:R-:W-:Y:S01]  /*1490*/  IMAD.U32 R16, RZ, RZ, UR10 ;  /* 0x0000000aff107e24 */ /* 0x000fe2000f8e00ff */
[----:B------:R1:W-:Y:S01]  /*14a0*/  LDGSTS.E.BYPASS.LTC128B.128 [R228+0x2880], [R2.64+0x80], !P3 ;  /* 0x0288008002e47fae */ /* 0x0003e2000d901d48 */
[----:B------:R-:W-:Y:S01]  /*14b0*/  ISETP.GE.AND P3, PT, R25, c[0x0][0x16c], PT ;  /* 0x00005b0019007a0c */ /* 0x000fe20003f66270 */
[----:B------:R-:W-:Y:S01]  /*14c0*/  CS2R R68, SRZ ;  /* 0x0000000000447805 */ /* 0x000fe2000001ff00 */
[----:B------:R-:W-:Y:S01]  /*14d0*/  CS2R R66, SRZ ;  /* 0x0000000000427805 */ /* 0x000fe2000001ff00 */
[----:B------:R1:W-:Y:S01]  /*14e0*/  LDGSTS.E.BYPASS.LTC128B.128 [R228+0x5080], [R2.64+0x100], !P0 ;  /* 0x0508010002e47fae */ /* 0x0003e2000c101d48 */
[----:B------:R-:W-:Y:S01]  /*14f0*/  SEL R10, RZ, 0xffffffff, P3 ;  /* 0xffffffffff0a7807 */ /* 0x000fe20001800000 */
[----:B---3--:R-:W-:Y:S01]  /*1500*/  IMAD R8, R21, c[0x0][0x180], RZ ;  /* 0x0000600015087a24 */ /* 0x008fe200078e02ff */
[----:B------:R-:W-:Y:S01]  /*1510*/  ISETP.LT.OR P0, PT, R0, 0x21, P2 ;  /* 0x000000210000780c */ /* 0x000fe20001701670 */
[----:B------:R-:W-:Y:S01]  /*1520*/  CS2R R64, SRZ ;  /* 0x0000000000407805 */ /* 0x000fe2000001ff00 */
[----:B------:R-:W-:Y:S01]  /*1530*/  SEL R9, RZ, 0x1, P4 ;  /* 0x00000001ff097807 */ /* 0x000fe20002000000 */
[----:B------:R-:W-:Y:S01]  /*1540*/  IMAD R8, R234, c[0x0][0x184], R8 ;  /* 0x00006100ea087a24 */ /* 0x000fe200078e0208 */
[C---:B------:R-:W-:Y:S01]  /*1550*/  ISETP.LT.OR P4, PT, R0.reuse, 0x21, P6 ;  /* 0x000000210000780c */ /* 0x040fe20003781670 */
[----:B------:R-:W-:Y:S01]  /*1560*/  CS2R R62, SRZ ;  /* 0x00000000003e7805 */ /* 0x000fe2000001ff00 */
[C---:B------:R-:W-:Y:S01]  /*1570*/  ISETP.LT.OR P3, PT, R0.reuse, 0x21, P5 ;  /* 0x000000210000780c */ /* 0x040fe20002f61670 */
[----:B------:R-:W-:Y:S01]  /*1580*/  CS2R R60, SRZ ;  /* 0x00000000003c7805 */ /* 0x000fe2000001ff00 */
[C---:B------:R-:W-:Y:S01]  /*1590*/  @!P1 ISETP.LT.OR P2, PT, R0.reuse, 0x41, P2 ;  /* 0x000000410000980c */ /* 0x040fe20001741670 */
[----:B------:R-:W-:Y:S01]  /*15a0*/  CS2R R58, SRZ ;  /* 0x00000000003a7805 */ /* 0x000fe2000001ff00 */
[C---:B------:R-:W-:Y:S01]  /*15b0*/  @!P1 ISETP.LT.OR P6, PT, R0.reuse, 0x41, P6 ;  /* 0x000000410000980c */ /* 0x040fe200037c1670 */
[----:B------:R-:W-:Y:S01]  /*15c0*/  CS2R R56, SRZ ;  /* 0x0000000000387805 */ /* 0x000fe2000001ff00 */
[----:B------:R-:W-:Y:S01]  /*15d0*/  @!P1 ISETP.LT.OR P5, PT, R0, 0x41, P5 ;  /* 0x000000410000980c */ /* 0x000fe20002fa1670 */
[----:B------:R-:W-:Y:S01]  /*15e0*/  IMAD R0, R237, c[0x0][0x208], RZ ;  /* 0x00008200ed007a24 */ /* 0x000fe200078e02ff */
[----:B------:R2:W-:Y:S01]  /*15f0*/  LDGSTS.E.BYPASS.LTC128B.128 [R228+0x1080], [R6.64], !P0 ;  /* 0x0108000006e47fae */ /* 0x0005e2000c101d48 */
[----:B------:R-:W-:Y:S01]  /*1600*/  ISETP.GE.AND P0, PT, R27, c[0x0][0x16c], PT ;  /* 0x00005b001b007a0c */ /* 0x000fe20003f06270 */
[----:B------:R-:W-:Y:S01]  /*1610*/  CS2R R54, SRZ ;  /* 0x0000000000367805 */ /* 0x000fe2000001ff00 */
[----:B------:R-:W-:Y:S01]  /*1620*/  IMAD R0, R236, c[0x0][0x20c], R0 ;  /* 0x00008300ec007a24 */ /* 0x000fe200078e0200 */
[----:B------:R2:W-:Y:S01]  /*1630*/  LDGSTS.E.BYPASS.LTC128B.128 [R228+0x3880], [R6.64+0x80], !P4 ;  /* 0x0388008006e47fae */ /* 0x0005e2000e101d48 */
[----:B------:R-:W-:Y:S01]  /*1640*/  CS2R R52, SRZ ;  /* 0x0000000000347805 */ /* 0x000fe2000001ff00 */
[----:B------:R-:W-:Y:S01]  /*1650*/  CS2R R50, SRZ ;  /* 0x0000000000327805 */ /* 0x000fe2000001ff00 */
[----:B------:R-:W-:Y:S01]  /*1660*/  CS2R R48, SRZ ;  /* 0x0000000000307805 */ /* 0x000fe2000001ff00 */
[----:B------:R2:W-:Y:S01]  /*1670*/  LDGSTS.E.BYPASS.LTC128B.128 [R228+0x6080], [R6.64+0x100], !P3 ;  /* 0x0608010006e47fae */ /* 0x0005e2000d901d48 */
[----:B------:R-:W-:Y:S01]  /*1680*/  CS2R R46, SRZ ;  /* 0x00000000002e7805 */ /* 0x000fe2000001ff00 */
[----:B-1----:R-:W-:Y:S01]  /*1690*/  IMAD.WIDE.U32 R2, R234, c[0x0][0x180], R4 ;  /* 0x00006000ea027a25 */ /* 0x002fe200078e0004 */
[----:B------:R-:W-:Y:S01]  /*16a0*/  CS2R R44, SRZ ;  /* 0x00000000002c7805 */ /* 0x000fe2000001ff00 */
[----:B------:R-:W-:-:S02]  /*16b0*/  SHF.R.S32.HI R231, RZ, 0x1f, R230 ;  /* 0x0000001fffe77819 */ /* 0x000fc400000114e6 */
[----:B------:R-:W-:Y:S02]  /*16c0*/  IMAD.SHL.U32 R4, R10, 0x2, RZ ;  /* 0x000000020a047824 */ /* 0x000fe400078e00ff */
[----:B------:R-:W-:Y:S02]  /*16d0*/  IMAD.IADD R3, R3, 0x1, R8 ;  /* 0x0000000103037824 */ /* 0x000fe400078e0208 */
[----:B------:R-:W-:Y:S01]  /*16e0*/  IMAD.U32 R10, RZ, RZ, UR11 ;  /* 0x0000000bff0a7e24 */ /* 0x000fe2000f8e00ff */
[----:B------:R-:W-:Y:S01]  /*16f0*/  LOP3.LUT R14, R4, 0x2, R9, 0xe2, !PT ;  /* 0x00000002040e7812 */ /* 0x000fe200078ee209 */
[----:B------:R-:W-:Y:S01]  /*1700*/  IMAD R4, R28, c[0x0][0x188], RZ ;  /* 0x000062001c047a24 */ /* 0x000fe200078e02ff */
[----:B------:R-:W-:Y:S01]  /*1710*/  USHF.L.U32 UR11, UR4, 0x5, URZ ;  /* 0x00000005040b7899 */ /* 0x000fe2000800063f */
[----:B------:R-:W-:Y:S02]  /*1720*/  IMAD.WIDE.U32 R246, R232, c[0x0][0x188], R2 ;  /* 0x00006200e8f67a25 */ /* 0x000fe400078e0002 */
[----:B------:R-:W-:-:S02]  /*1730*/  ULDC.64 UR4, c[0x0][0x208] ;  /* 0x0000820000047ab9 */ /* 0x000fc40000000a00 */
[----:B------:R-:W-:Y:S01]  /*1740*/  IMAD R8, R232, c[0x0][0x18c], R4 ;  /* 0x00006300e8087a24 */ /* 0x000fe200078e0204 */
[----:B------:R-:W-:Y:S01]  /*1750*/  USHF.L.U64.HI UR7, UR4, UR7, UR5 ;  /* 0x0000000704077299 */ /* 0x000fe20008010205 */
[----:B------:R-:W-:Y:S01]  /*1760*/  IMAD.WIDE.U32 R4, R236, c[0x0][0x208], R12 ;  /* 0x00008200ec047a25 */ /* 0x000fe200078e000c */
[----:B------:R-:W-:-:S03]  /*1770*/  USHF.L.U64.HI UR5, UR4, UR6, UR5 ;  /* 0x0000000604057299 */ /* 0x000fc60008010205 */
[----:B------:R-:W-:Y:S01]  /*1780*/  IMAD.IADD R9, R5, 0x1, R0 ;  /* 0x0000000105097824 */ /* 0x000fe200078e0200 */
[----:B------:R-:W-:Y:S01]  /*1790*/  SEL R0, RZ, 0x4, P0 ;  /* 0x00000004ff007807 */ /* 0x000fe20000000000 */
[----:B------:R-:W-:Y:S01]  /*17a0*/  IMAD R5, R190, UR12, RZ ;  /* 0x0000000cbe057c24 */ /* 0x000fe2000f8e02ff */
[----:B------:R-:W-:Y:S01]  /*17b0*/  @!P1 LEA R2, P0, R10, R6, 0x1 ;  /* 0x000000060a029211 */ /* 0x000fe200078008ff */
[----:B------:R-:W-:Y:S01]  /*17c0*/  IMAD.IADD R243, R247, 0x1, R8 ;  /* 0x00000001f7f37824 */ /* 0x000fe200078e0208 */
[----:B------:R-:W-:Y:S01]  /*17d0*/  LOP3.LUT R0, R14, R0, RZ, 0xfc, !PT ;  /* 0x000000000e007212 */ /* 0x000fe200078efcff */
[----:B------:R-:W-:Y:S01]  /*17e0*/  IMAD.MOV.U32 R242, RZ, RZ, R246 ;  /* 0x000000fffff27224 */ /* 0x000fe200078e00f6 */
[----:B------:R-:W-:Y:S01]  /*17f0*/  @!P1 LEA.HI.X R3, R10, R7, R11, 0x1, P0 ;  /* 0x000000070a039211 */ /* 0x000fe200000f0c0b */
[----:B------:R-:W-:Y:S01]  /*1800*/  IMAD.MOV.U32 R8, RZ, RZ, R4 ;  /* 0x000000ffff087224 */ /* 0x000fe200078e0004 */
[----:B------:R-:W-:Y:S01]  /*1810*/  LOP3.LUT P4, RZ, R0, 0x1, RZ, 0xc0, !PT ;  /* 0x0000000100ff7812 */ /* 0x000fe2000788c0ff */
[----:B------:R-:W-:Y:S01]  /*1820*/  IMAD R10, R20, UR13, R5 ;  /* 0x0000000d140a7c24 */ /* 0x000fe2000f8e0205 */
[C---:B------:R-:W-:Y:S01]  /*1830*/  LOP3.LUT P3, RZ, R0.reuse, 0x2, RZ, 0xc0, !PT ;  /* 0x0000000200ff7812 */ /* 0x040fe2000786c0ff */
[----:B------:R1:W-:Y:S01]  /*1840*/  @!P1 LDGSTS.E.BYPASS.LTC128B.128 [R228+0x2080], [R2.64], !P2 ;  /* 0x0208000002e49fae */ /* 0x0003e2000d101d48 */
[----:B------:R-:W-:Y:S01]  /*1850*/  LOP3.LUT P2, RZ, R0, 0x4, RZ, 0xc0, !PT ;  /* 0x0000000400ff7812 */ /* 0x000fe2000784c0ff */
[----:B------:R-:W-:Y:S01]  /*1860*/  IMAD R0, R21, c[0x0][0x210], RZ ;  /* 0x0000840015007a24 */ /* 0x000fe200078e02ff */
[----:B------:R-:W-:Y:S01]  /*1870*/  USHF.L.U32 UR12, UR4, 0x6, URZ ;  /* 0x00000006040c7899 */ /* 0x000fe2000800063f */
[----:B------:R-:W-:Y:S01]  /*1880*/  IMAD.WIDE.U32 R4, R190, UR13, R242 ;  /* 0x0000000dbe047c25 */ /* 0x000fe2000f8e00f2 */
[----:B------:R1:W-:Y:S01]  /*1890*/  @!P1 LDGSTS.E.BYPASS.LTC128B.128 [R228+0x4880], [R2.64+0x80], !P6 ;  /* 0x0488008002e49fae */ /* 0x0003e2000f101d48 */
[----:B------:R-:W-:-:S02]  /*18a0*/  UMOV UR13, 0x1 ;  /* 0x00000001000d7882 */ /* 0x000fc40000000000 */
[----:B------:R-:W-:Y:S01]  /*18b0*/  IMAD R19, R234, c[0x0][0x214], R0 ;  /* 0x00008500ea137a24 */ /* 0x000fe200078e0200 */
[----:B------:R-:W-:Y:S01]  /*18c0*/  IADD3 R0, -R236, c[0x0][0x168], -R22 ;  /* 0x00005a00ec007a10 */ /* 0x000fe20007ffe916 */
[----:B------:R-:W-:Y:S01]  /*18d0*/  IMAD.IADD R10, R5, 0x1, R10 ;  /* 0x00000001050a7824 */ /* 0x000fe200078e020a */
[----:B--2---:R-:W-:Y:S01]  /*18e0*/  LEA R6, P0, R4, c[0x0][0x160], 0x1 ;  /* 0x0000580004067a11 */ /* 0x004fe200078008ff */
[----:B------:R1:W-:Y:S01]  /*18f0*/  @!P1 LDGSTS.E.BYPASS.LTC128B.128 [R228+0x7080], [R2.64+0x100], !P5 ;  /* 0x0708010002e49fae */ /* 0x0003e2000e901d48 */
[----:B------:R-:W-:Y:S01]  /*1900*/  ISETP.LT.OR P6, PT, R0, 0x1, !P4 ;  /* 0x000000010000780c */ /* 0x000fe200067c1670 */
[----:B------:R-:W-:Y:S01]  /*1910*/  IMAD.SHL.U32 R14, R230, 0x4, RZ ;  /* 0x00000004e60e7824 */ /* 0x000fe200078e00ff */
[----:B------:R-:W-:Y:S01]  /*1920*/  ISETP.LT.OR P5, PT, R0, 0x1, !P3 ;  /* 0x000000010000780c */ /* 0x000fe20005fa1670 */
[----:B------:R-:W-:Y:S01]  /*1930*/  IMAD.U32 R13, RZ, RZ, UR11 ;  /* 0x0000000bff0d7e24 */ /* 0x000fe2000f8e00ff */
[----:B------:R-:W-:Y:S01]  /*1940*/  LEA.HI.X R7, R4, c[0x0][0x164], R10, 0x1, P0 ;  /* 0x0000590004077a11 */ /* 0x000fe200000f0c0a */
[----:B------:R-:W-:Y:S01]  /*1950*/  IMAD.U32 R17, RZ, RZ, UR11 ;  /* 0x0000000bff117e24 */ /* 0x000fe2000f8e00ff */
[----:B------:R-:W-:Y:S01]  /*1960*/  SHF.R.S32.HI R15, RZ, 0x1f, R14 ;  /* 0x0000001fff0f7819 */ /* 0x000fe2000001140e */
[----:B------:R-:W-:Y:S01]  /*1970*/  IMAD.WIDE.U32 R10, R234, c[0x0][0x210], R8 ;  /* 0x00008400ea0a7a25 */ /* 0x000fe200078e0008 */
[----:B------:R-:W-:Y:S01]  /*1980*/  LEA R8, P0, R13, R6, 0x1 ;  /* 0x000000060d087211 */ /* 0x000fe200078008ff */
[----:B------:R-:W0:Y:S01]  /*1990*/  LDGDEPBAR ;  /* 0x00000000000079af */ /* 0x000e220000000000 */
[C---:B------:R-:W-:Y:S01]  /*19a0*/  ISETP.LT.OR P1, PT, R0.reuse, 0x1, !P2 ;  /* 0x000000010000780c */ /* 0x040fe20005721670 */
[----:B------:R-:W-:Y:S01]  /*19b0*/  IMAD R4, R21, c[0x0][0x270], RZ ;  /* 0x00009c0015047a24 */ /* 0x000fe200078e02ff */
[----:B------:R-:W-:Y:S01]  /*19c0*/  LEA.HI.X R9, R17, R7, R16, 0x1, P0 ;  /* 0x0000000711097211 */ /* 0x000fe200000f0c10 */
[----:B------:R2:W-:Y:S01]  /*19d0*/  LDGSTS.E.BYPASS.LTC128B.128 [R228+0xf080], [R6.64], !P6 ;  /* 0x0f08000006e47fae */ /* 0x0005e2000f101d48 */
[----:B------:R-:W-:Y:S01]  /*19e0*/  ISETP.LT.OR P0, PT, R0, 0x21, !P4 ;  /* 0x000000210000780c */ /* 0x000fe20006701670 */
[----:B------:R-:W-:Y:S01]  /*19f0*/  IMAD R4, R234, c[0x0][0x274], R4 ;  /* 0x00009d00ea047a24 */ /* 0x000fe200078e0204 */
[C---:B------:R-:W-:Y:S01]  /*1a00*/  ISETP.LT.OR P6, PT, R0.reuse, 0x21, !P3 ;  /* 0x000000210000780c */ /* 0x040fe20005fc1670 */
[----:B------:R2:W-:Y:S01]  /*1a10*/  LDGSTS.E.BYPASS.LTC128B.128 [R228+0x11080], [R6.64+0x80], !P5 ;  /* 0x1108008006e47fae */ /* 0x0005e2000e901d48 */
[----:B------:R-:W-:Y:S01]  /*1a20*/  ISETP.LT.OR P5, PT, R0, 0x21, !P2 ;  /* 0x000000210000780c */ /* 0x000fe200057a1670 */
[----:B------:R-:W-:Y:S01]  /*1a30*/  IMAD R0, R28, c[0x0][0x278], RZ ;  /* 0x00009e001c007a24 */ /* 0x000fe200078e02ff */
[----:B------:R-:W-:Y:S01]  /*1a40*/  P2R R13, PR, RZ, 0x10 ;  /* 0x00000010ff0d7803 */ /* 0x000fe20000000000 */
[----:B------:R-:W-:Y:S01]  /*1a50*/  IMAD R18, R190, UR7, RZ ;  /* 0x00000007be127c24 */ /* 0x000fe2000f8e02ff */
[----:B------:R-:W-:Y:S01]  /*1a60*/  ISETP.GE.AND P4, PT, R12, c[0x0][0x1fc], PT ;  /* 0x00007f000c007a0c */ /* 0x000fe20003f86270 */
[----:B------:R-:W-:Y:S01]  /*1a70*/  IMAD R0, R232, c[0x0][0x27c], R0 ;  /* 0x00009f00e8007a24 */ /* 0x000fe200078e0200 */
[----:B------:R2:W-:Y:S01]  /*1a80*/  LDGSTS.E.BYPASS.LTC128B.128 [R228+0x13080], [R6.64+0x100], !P1 ;  /* 0x1308010006e47fae */ /* 0x0005e2000c901d48 */
[----:B------:R-:W-:Y:S01]  /*1a90*/  ISETP.GT.AND P1, PT, R230, 0xf, PT ;  /* 0x0000000fe600780c */ /* 0x000fe20003f24270 */
[----:B-1----:R-:W-:Y:S01]  /*1aa0*/  IMAD.WIDE.U32 R2, R234, c[0x0][0x270], R14 ;  /* 0x00009c00ea027a25 */ /* 0x002fe200078e000e */
[----:B------:R-:W-:Y:S01]  /*1ab0*/  USHF.L.U32 UR7, UR4, 0x5, URZ ;  /* 0x0000000504077899 */ /* 0x000fe2000800063f */
[----:B------:R1:W-:Y:S02]  /*1ac0*/  LDGSTS.E.BYPASS.LTC128B.128 [R228+0x10080], [R8.64], !P0 ;  /* 0x1008000008e47fae */ /* 0x0003e4000c101d48 */
[----:B------:R-:W-:Y:S01]  /*1ad0*/  IMAD.IADD R5, R3, 0x1, R4 ;  /* 0x0000000103057824 */ /* 0x000fe200078e0204 */
[----:B------:R-:W-:Y:S01]  /*1ae0*/  UMOV UR4, URZ ;  /* 0x0000003f00047c82 */ /* 0x000fe20008000000 */
[----:B------:R-:W-:Y:S01]  /*1af0*/  IMAD.MOV.U32 R4, RZ, RZ, R2 ;  /* 0x000000ffff047224 */ /* 0x000fe200078e0002 */
[----:B------:R1:W-:Y:S01]  /*1b00*/  LDGSTS.E.BYPASS.LTC128B.128 [R228+0x12080], [R8.64+0x80], !P6 ;  /* 0x1208008008e47fae */ /* 0x0003e2000f101d48 */
[----:B------:R-:W-:Y:S01]  /*1b10*/  IMAD.IADD R3, R11, 0x1, R19 ;  /* 0x000000010b037824 */ /* 0x000fe200078e0213 */
[----:B------:R-:W-:Y:S01]  /*1b20*/  SHF.R.S32.HI R19, RZ, 0x1f, R22 ;  /* 0x0000001fff137819 */ /* 0x000fe20000011416 */
[----:B------:R-:W-:Y:S01]  /*1b30*/  IMAD.WIDE.U32 R32, R232, c[0x0][0x278], R4 ;  /* 0x00009e00e8207a25 */ /* 0x000fe200078e0004 */
[----:B------:R1:W-:Y:S01]  /*1b40*/  LDGSTS.E.BYPASS.LTC128B.128 [R228+0x14080], [R8.64+0x100], !P5 ;  /* 0x1408010008e47fae */ /* 0x0003e2000e901d48 */
[----:B------:R-:W-:-:S02]  /*1b50*/  ISETP.GE.AND P6, PT, R25, c[0x0][0x1fc], PT ;  /* 0x00007f0019007a0c */ /* 0x000fc40003fc6270 */
[----:B------:R-:W-:Y:S01]  /*1b60*/  IMAD.MOV.U32 R2, RZ, RZ, R10 ;  /* 0x000000ffff027224 */ /* 0x000fe200078e000a */
[C---:B------:R-:W-:Y:S01]  /*1b70*/  IADD3 R10, -R22.reuse, c[0x0][0x168], -R236 ;  /* 0x00005a00160a7a10 */ /* 0x040fe20007ffe9ec */
[----:B------:R-:W-:Y:S01]  /*1b80*/  IMAD.IADD R30, R33, 0x1, R0 ;  /* 0x00000001211e7824 */ /* 0x000fe200078e0200 */
[----:B------:R-:W-:Y:S01]  /*1b90*/  IADD3 R0, P0, R22, R32, RZ ;  /* 0x0000002016007210 */ /* 0x000fe20007f1e0ff */
[----:B------:R-:W-:Y:S01]  /*1ba0*/  IMAD.WIDE.U32 R244, R232, c[0x0][0x218], R2 ;  /* 0x00008600e8f47a25 */ /* 0x000fe200078e0002 */
[----:B------:R-:W-:Y:S01]  /*1bb0*/  LEA.HI R11, R29, R230, RZ, 0x2 ;  /* 0x000000e61d0b7211 */ /* 0x000fe200078f10ff */
[----:B------:R3:W-:Y:S02]  /*1bc0*/  STL.64 [R1], R32 ;  /* 0x0000002001007387 */ /* 0x0007e40000100a00 */
[----:B------:R-:W-:Y:S02]  /*1bd0*/  IMAD.X R2, R19, 0x1, R30, P0 ;  /* 0x0000000113027824 */ /* 0x000fe400000e061e */
[----:B------:R-:W-:Y:S01]  /*1be0*/  IMAD.MOV.U32 R240, RZ, RZ, R244 ;  /* 0x000000fffff07224 */ /* 0x000fe200078e00f4 */
[----:B------:R3:W-:Y:S01]  /*1bf0*/  STL [R1+0x8], R30 ;  /* 0x0000081e01007387 */ /* 0x0007e20000100800 */
[----:B--2---:R-:W-:-:S02]  /*1c00*/  IMAD R6, R28, c[0x0][0x218], RZ ;  /* 0x000086001c067a24 */ /* 0x004fc400078e02ff */
[----:B------:R-:W-:Y:S02]  /*1c10*/  IMAD R18, R20, UR12, R18 ;  /* 0x0000000c14127c24 */ /* 0x000fe4000f8e0212 */
[----:B------:R-:W-:Y:S01]  /*1c20*/  IMAD R4, R232, c[0x0][0x21c], R6 ;  /* 0x00008700e8047a24 */ /* 0x000fe200078e0206 */
[----:B------:R-:W-:-:S03]  /*1c30*/  LEA R6, P0, R0, c[0x0][0x258], 0x2 ;  /* 0x0000960000067a11 */ /* 0x000fc600078010ff */
[----:B------:R-:W-:Y:S01]  /*1c40*/  IMAD.IADD R241, R245, 0x1, R4 ;  /* 0x00000001f5f17824 */ /* 0x000fe200078e0204 */
[----:B------:R-:W-:Y:S02]  /*1c50*/  LEA.HI.X R7, R0, c[0x0][0x25c], R2, 0x2, P0 ;  /* 0x0000970000077a11 */ /* 0x000fe400000f1402 */
[----:B------:R-:W-:Y:S01]  /*1c60*/  ISETP.LT.OR P0, PT, R10, 0x1, P4 ;  /* 0x000000010a00780c */ /* 0x000fe20002701670 */
[----:B------:R-:W-:Y:S01]  /*1c70*/  IMAD.WIDE.U32 R4, R190, UR12, R240 ;  /* 0x0000000cbe047c25 */ /* 0x000fe2000f8e00f0 */
[----:B-1----:R-:W-:-:S03]  /*1c80*/  LEA.HI R9, R29, R230, RZ, 0x5 ;  /* 0x000000e61d097211 */ /* 0x002fc600078f28ff */
[----:B------:R-:W-:Y:S01]  /*1c90*/  IMAD.IADD R0, R5, 0x1, R18 ;  /* 0x0000000105007824 */ /* 0x000fe200078e0212 */
[----:B------:R-:W-:Y:S01]  /*1ca0*/  LEA R2, P5, R4, c[0x0][0x1f0], 0x1 ;  /* 0x00007c0004027a11 */ /* 0x000fe200078a08ff */
[----:B------:R-:W-:-:S03]  /*1cb0*/  @!P1 IMAD.SHL.U32 R5, R230, 0x10, RZ ;  /* 0x00000010e6059824 */ /* 0x000fc600078e00ff */
[----:B------:R-:W-:Y:S01]  /*1cc0*/  LEA.HI.X R3, R4, c[0x0][0x1f4], R0, 0x1, P5 ;  /* 0x00007d0004037a11 */ /* 0x000fe200028f0c00 */
[----:B------:R-:W-:Y:S01]  /*1cd0*/  IMAD.U32 R4, RZ, RZ, UR7 ;  /* 0x00000007ff047e24 */ /* 0x000fe2000f8e00ff */
[----:B------:R1:W-:Y:S01]  /*1ce0*/  @!P1 LDGSTS.E.BYPASS.LTC128B.128 [R5+0x21080], [R6.64] ;  /* 0x2108000006059fae */ /* 0x0003e2000b901d48 */
[----:B------:R-:W-:Y:S01]  /*1cf0*/  IMAD.U32 R0, RZ, RZ, UR5 ;  /* 0x00000005ff007e24 */ /* 0x000fe2000f8e00ff */
[----:B------:R-:W-:Y:S02]  /*1d00*/  ISETP.GE.AND P5, PT, R27, c[0x0][0x1fc], PT ;  /* 0x00007f001b007a0c */ /* 0x000fe40003fa6270 */
[----:B------:R-:W0:Y:S04]  /*1d10*/  LDGDEPBAR ;  /* 0x00000000000079af */ /* 0x000e280000000000 */
[----:B------:R2:W-:Y:S01]  /*1d20*/  LDGSTS.E.BYPASS.LTC128B.128 [R228+0x1b080], [R2.64], !P0 ;  /* 0x1b08000002e47fae */ /* 0x0005e2000c101d48 */
[----:B------:R-:W-:-:S02]  /*1d30*/  ISETP.LT.OR P0, PT, R10, 0x1, P6 ;  /* 0x000000010a00780c */ /* 0x000fc40003701670 */
[----:B------:R-:W-:-:S11]  /*1d40*/  ISETP.LT.OR P6, PT, R10, 0x21, P6 ;  /* 0x000000210a00780c */ /* 0x000fd600037c1670 */
[----:B------:R2:W-:Y:S01]  /*1d50*/  LDGSTS.E.BYPASS.LTC128B.128 [R228+0x1d080], [R2.64+0x80], !P0 ;  /* 0x1d08008002e47fae */ /* 0x0005e2000c101d48 */
[----:B------:R-:W-:Y:S01]  /*1d60*/  LEA R4, P0, R4, R2, 0x1 ;  /* 0x0000000204047211 */ /* 0x000fe200078008ff */
[----:B-1----:R-:W-:Y:S01]  /*1d70*/  IMAD.U32 R5, RZ, RZ, UR7 ;  /* 0x00000007ff057e24 */ /* 0x002fe2000f8e00ff */
[----:B------:R-:W-:-:S04]  /*1d80*/  SHF.R.S32.HI R7, RZ, 0x1f, R11 ;  /* 0x0000001fff077819 */ /* 0x000fc8000001140b */
[----:B------:R-:W-:Y:S01]  /*1d90*/  LEA.HI.X R5, R5, R3, R0, 0x1, P0 ;  /* 0x0000000305057211 */ /* 0x000fe200000f0c00 */
[----:B------:R-:W-:Y:S01]  /*1da0*/  IMAD R0, R21, c[0x0][0x288], RZ ;  /* 0x0000a20015007a24 */ /* 0x000fe200078e02ff */
[C---:B------:R-:W-:Y:S02]  /*1db0*/  ISETP.LT.OR P0, PT, R10.reuse, 0x1, P5 ;  /* 0x000000010a00780c */ /* 0x040fe40002f01670 */
[----:B------:R-:W-:Y:S01]  /*1dc0*/  ISETP.LT.OR P5, PT, R10, 0x21, P5 ;  /* 0x000000210a00780c */ /* 0x000fe20002fa1670 */
[----:B------:R-:W-:-:S10]  /*1dd0*/  IMAD R0, R234, c[0x0][0x28c], R0 ;  /* 0x0000a300ea007a24 */ /* 0x000fd400078e0200 */
[----:B------:R2:W-:Y:S01]  /*1de0*/  LDGSTS.E.BYPASS.LTC128B.128 [R228+0x1f080], [R2.64+0x100], !P0 ;  /* 0x1f08010002e47fae */ /* 0x0005e2000c101d48 */
[----:B------:R-:W-:Y:S02]  /*1df0*/  ISETP.LT.OR P0, PT, R10, 0x21, P4 ;  /* 0x000000210a00780c */ /* 0x000fe40002701670 */
[----:B------:R-:W-:Y:S02]  /*1e00*/  ISETP.NE.AND P4, PT, R13, RZ, PT ;  /* 0x000000ff0d00720c */ /* 0x000fe40003f85270 */
[----:B------:R-:W-:-:S09]  /*1e10*/  SHF.R.S32.HI R13, RZ, 0x5, R9 ;  /* 0x00000005ff0d7819 */ /* 0x000fd20000011409 */
[----:B------:R1:W-:Y:S01]  /*1e20*/  LDGSTS.E.BYPASS.LTC128B.128 [R228+0x1c080], [R4.64], !P0 ;  /* 0x1c08000004e47fae */ /* 0x0003e2000c101d48 */
[----:B------:R-:W-:-:S03]  /*1e30*/  ISETP.GE.AND P0, PT, R12, c[0x0][0x1fc], PT ;  /* 0x00007f000c007a0c */ /* 0x000fc60003f06270 */
[----:B------:R1:W-:Y:S01]  /*1e40*/  LDGSTS.E.BYPASS.LTC128B.128 [R228+0x1e080], [R4.64+0x80], !P6 ;  /* 0x1e08008004e47fae */ /* 0x0003e2000f101d48 */
[----:B------:R-:W-:Y:S02]  /*1e50*/  SEL R18, RZ, 0x1, P0 ;  /* 0x00000001ff127807 */ /* 0x000fe40000000000 */
[----:B------:R-:W-:Y:S01]  /*1e60*/  ISETP.GE.AND P6, PT, R25, c[0x0][0x1fc], PT ;  /* 0x00007f0019007a0c */ /* 0x000fe20003fc6270 */
[----:B------:R1:W-:Y:S01]  /*1e70*/  LDGSTS.E.BYPASS.LTC128B.128 [R228+0x20080], [R4.64+0x100], !P5 ;  /* 0x2008010004e47fae */ /* 0x0003e2000e901d48 */
[----:B------:R-:W-:Y:S01]  /*1e80*/  ISETP.GE.AND P5, PT, R230, 0x10, PT ;  /* 0x00000010e600780c */ /* 0x000fe20003fa6270 */
[----:B--2---:R-:W-:Y:S01]  /*1e90*/  IMAD.WIDE.U32 R2, R234, c[0x0][0x288], R14 ;  /* 0x0000a200ea027a25 */ /* 0x004fe200078e000e */
[----:B------:R-:W-:-:S03]  /*1ea0*/  LEA.HI R14, R29, R230, RZ, 0x4 ;  /* 0x000000e61d0e7211 */ /* 0x000fc600078f20ff */
[----:B------:R-:W-:Y:S01]  /*1eb0*/  IMAD.IADD R3, R3, 0x1, R0 ;  /* 0x0000000103037824 */ /* 0x000fe200078e0200 */
[----:B------:R-:W-:Y:S02]  /*1ec0*/  SHF.R.S32.HI R0, RZ, 0x2, R11 ;  /* 0x00000002ff007819 */ /* 0x000fe4000001140b */
[----:B------:R-:W-:Y:S01]  /*1ed0*/  SHF.R.S32.HI R6, RZ, 0x4, R14 ;  /* 0x00000004ff067819 */ /* 0x000fe2000001140e */
[----:B------:R-:W-:Y:S01]  /*1ee0*/  IMAD.WIDE.U32 R248, R232, c[0x0][0x290], R2 ;  /* 0x0000a400e8f87a25 */ /* 0x000fe200078e0002 */
[----:B------:R-:W-:Y:S02]  /*1ef0*/  LEA.HI R7, R7, R0, RZ, 0x3 ;  /* 0x0000000007077211 */ /* 0x000fe400078f18ff */
[----:B------:R-:W-:Y:S02]  /*1f00*/  LEA.HI R8, R14, R6, RZ, 0x1 ;  /* 0x000000060e087211 */ /* 0x000fe400078f08ff */
[----:B------:R-:W-:Y:S02]  /*1f10*/  LOP3.LUT R7, R7, 0xfffffff8, RZ, 0xc0, !PT ;  /* 0xfffffff807077812 */ /* 0x000fe400078ec0ff */
[----:B------:R-:W-:-:S02]  /*1f20*/  LOP3.LUT R8, R8, 0xfffffffe, RZ, 0xc0, !PT ;  /* 0xfffffffe08087812 */ /* 0x000fc400078ec0ff */
[----:B------:R-:W-:Y:S01]  /*1f30*/  IADD3 R3, P0, R22, R248, RZ ;  /* 0x000000f816037210 */ /* 0x000fe20007f1e0ff */
[----:B------:R-:W-:Y:S01]  /*1f40*/  IMAD.IADD R12, R0, 0x1, -R7 ;  /* 0x00000001000c7824 */ /* 0x000fe200078e0a07 */
[----:B------:R-:W-:Y:S01]  /*1f50*/  SHF.R.S32.HI R7, RZ, 0x1f, R9 ;  /* 0x0000001fff077819 */ /* 0x000fe20000011409 */
[----:B------:R-:W-:Y:S01]  /*1f60*/  IMAD.IADD R0, R6, 0x1, -R8 ;  /* 0x0000000106007824 */ /* 0x000fe200078e0a08 */
[----:B------:R-:W-:Y:S01]  /*1f70*/  LEA.HI R6, R29, R230, RZ, 0x7 ;  /* 0x000000e61d067211 */ /* 0x000fe200078f38ff */
[----:B------:R-:W-:Y:S02]  /*1f80*/  IMAD R8, R28, c[0x0][0x290], RZ ;  /* 0x0000a4001c087a24 */ /* 0x000fe400078e02ff */
[----:B------:R-:W-:Y:S01]  /*1f90*/  IMAD.SHL.U32 R2, R12, 0x10, RZ ;  /* 0x000000100c027824 */ /* 0x000fe200078e00ff */
[----:B------:R-:W-:Y:S01]  /*1fa0*/  SHF.R.S32.HI R17, RZ, 0x7, R6 ;  /* 0x00000007ff117819 */ /* 0x000fe20000011406 */
[----:B-1----:R-:W-:Y:S01]  /*1fb0*/  IMAD R5, R232, c[0x0][0x294], R8 ;  /* 0x0000a500e8057a24 */ /* 0x002fe200078e0208 */
[----:B------:R-:W-:-:S02]  /*1fc0*/  LEA.HI R6, R7, R13, RZ, 0x2 ;  /* 0x0000000d07067211 */ /* 0x000fc400078f10ff */
[----:B------:R-:W-:Y:S01]  /*1fd0*/  LOP3.LUT R8, R11, 0x3ffffffc, RZ, 0xc0, !PT ;  /* 0x3ffffffc0b087812 */ /* 0x000fe200078ec0ff */
[----:B------:R-:W-:Y:S01]  /*1fe0*/  IMAD.SHL.U32 R7, R17, 0x8, RZ ;  /* 0x0000000811077824 */ /* 0x000fe200078e00ff */
[----:B------:R-:W-:Y:S01]  /*1ff0*/  LOP3.LUT R4, R6, 0xfffffffc, RZ, 0xc0, !PT ;  /* 0xfffffffc06047812 */ /* 0x000fe200078ec0ff */
[----:B------:R-:W-:-:S03]  /*2000*/  IMAD.IADD R252, R249, 0x1, R5 ;  /* 0x00000001f9fc7824 */ /* 0x000fc600078e0205 */
[----:B------:R-:W-:Y:S01]  /*2010*/  LOP3.LUT R16, R7, 0x8, RZ, 0xc0, !PT ;  /* 0x0000000807107812 */ /* 0x000fe200078ec0ff */
[----:B------:R-:W-:Y:S02]  /*2020*/  IMAD.IADD R15, R13, 0x1, -R4 ;  /* 0x000000010d0f7824 */ /* 0x000fe400078e0a04 */
[----:B------:R-:W-:Y:S01]  /*2030*/  IMAD.X R4, R19, 0x1, R252, P0 ;  /* 0x0000000113047824 */ /* 0x000fe200000e06fc */
[----:B------:R-:W-:Y:S01]  /*2040*/  LOP3.LUT R2, R16, 0x70, R2, 0xf8, !PT ;  /* 0x0000007010027812 */ /* 0x000fe200078ef802 */
[C---:B------:R-:W-:Y:S01]  /*2050*/  IMAD.SHL.U32 R7, R15.reuse, 0x100, RZ ;  /* 0x000001000f077824 */ /* 0x040fe200078e00ff */
[----:B------:R-:W-:Y:S02]  /*2060*/  LEA.HI R5, R15, R15, RZ, 0x1 ;  /* 0x0000000f0f057211 */ /* 0x000fe400078f08ff */
[----:B------:R-:W-:Y:S02]  /*2070*/  LEA R10, P0, R3, c[0x0][0x280], 0x2 ;  /* 0x0000a000030a7a11 */ /* 0x000fe400078010ff */
[----:B------:R-:W-:Y:S01]  /*2080*/  LOP3.LUT R2, R2, 0x100, R7, 0xf8, !PT ;  /* 0x0000010002027812 */ /* 0x000fe200078ef807 */
[----:B------:R-:W-:Y:S01]  /*2090*/  IMAD.SHL.U32 R6, R5, 0x100, RZ ;  /* 0x0000010005067824 */ /* 0x000fe200078e00ff */
[----:B------:R-:W-:Y:S01]  /*20a0*/  LEA.HI.X R11, R3, c[0x0][0x284], R4, 0x2, P0 ;  /* 0x0000a100030b7a11 */ /* 0x000fe200000f1404 */
[C---:B------:R-:W-:Y:S01]  /*20b0*/  IMAD.IADD R5, R230.reuse, 0x1, -R8 ;  /* 0x00000001e6057824 */ /* 0x040fe200078e0a08 */
[----:B------:R-:W-:Y:S01]  /*20c0*/  SHF.R.U32.HI R3, RZ, 0x3, R2 ;  /* 0x00000003ff037819 */ /* 0x000fe20000011602 */
[----:B------:R-:W-:Y:S01]  /*20d0*/  @!P5 IMAD.SHL.U32 R7, R230, 0x10, RZ ;  /* 0x00000010e607d824 */ /* 0x000fe200078e00ff */
[----:B------:R-:W-:-:S02]  /*20e0*/  LOP3.LUT R4, R6, 0x7ffffe00, RZ, 0xc0, !PT ;  /* 0x7ffffe0006047812 */ /* 0x000fc400078ec0ff */
[----:B------:R-:W-:Y:S02]  /*20f0*/  LOP3.LUT R6, R9, 0xffffffe0, RZ, 0xc0, !PT ;  /* 0xffffffe009067812 */ /* 0x000fe400078ec0ff */
[----:B------:R-:W-:Y:S01]  /*2100*/  LOP3.LUT R2, R2, 0x28, R3, 0x78, !PT ;  /* 0x0000002802027812 */ /* 0x000fe200078e7803 */
[----:B------:R-:W-:Y:S01]  /*2110*/  IMAD R5, R5, 0x2, R4 ;  /* 0x0000000205057824 */ /* 0x000fe200078e0204 */
[----:B------:R-:W-:Y:S01]  /*2120*/  LOP3.LUT R4, R14, 0xfffffff0, RZ, 0xc0, !PT ;  /* 0xfffffff00e047812 */ /* 0x000fe200078ec0ff */
[----:B------:R-:W-:Y:S01]  /*2130*/  IMAD.IADD R3, R230, 0x1, -R6 ;  /* 0x00000001e6037824 */ /* 0x000fe200078e0a06 */
[----:B------:R1:W-:Y:S01]  /*2140*/  @!P5 LDGSTS.E.BYPASS.LTC128B.128 [R7+0x21280], [R10.64] ;  /* 0x212800000a07dfae */ /* 0x0003e2000b901d48 */
[----:B------:R-:W-:Y:S01]  /*2150*/  IMAD.IADD R6, R5, 0x1, R2 ;  /* 0x0000000105067824 */ /* 0x000fe200078e0202 */
[----:B------:R-:W-:Y:S01]  /*2160*/  LOP3.LUT P0, RZ, R12, 0x1, RZ, 0xc0, !PT ;  /* 0x000000010cff7812 */ /* 0x000fe2000780c0ff */
[----:B------:R-:W-:Y:S01]  /*2170*/  IMAD.IADD R2, R230, 0x1, -R4 ;  /* 0x00000001e6027824 */ /* 0x000fe200078e0a04 */
[----:B------:R-:W-:Y:S01]  /*2180*/  SHF.R.S32.HI R4, RZ, 0x1f, R3 ;  /* 0x0000001fff047819 */ /* 0x000fe20000011403 */
[----:B------:R-:W-:Y:S01]  /*2190*/  IMAD.SHL.U32 R226, R6, 0x2, RZ ;  /* 0x0000000206e27824 */ /* 0x000fe200078e00ff */
[----:B------:R-:W-:Y:S01]  /*21a0*/  SEL R14, RZ, 0xffffffff, P6 ;  /* 0xffffffffff0e7807 */ /* 0x000fe20003000000 */
[----:B------:R-:W-:Y:S01]  /*21b0*/  IMAD.SHL.U32 R5, R2, 0x10, RZ ;  /* 0x0000001002057824 */ /* 0x000fe200078e00ff */
[----:B------:R-:W-:Y:S01]  /*21c0*/  LEA.HI R8, R4, R3, RZ, 0x2 ;  /* 0x0000000304087211 */ /* 0x000fe200078f10ff */
[----:B------:R-:W-:Y:S01]  /*21d0*/  IMAD.SHL.U32 R212, R2, 0x2, RZ ;  /* 0x0000000202d47824 */ /* 0x000fe200078e00ff */
[----:B------:R-:W-:Y:S01]  /*21e0*/  IADD3 R6, R226, 0x21480, RZ ;  /* 0x00021480e2067810 */ /* 0x000fe20007ffe0ff */
[----:B------:R-:W0:Y:S01]  /*21f0*/  LDGDEPBAR ;  /* 0x00000000000079af */ /* 0x000e220000000000 */
[----:B------:R-:W-:-:S02]  /*2200*/  LOP3.LUT R4, R5, 0xf0, RZ, 0xc0, !PT ;  /* 0x000000f005047812 */ /* 0x000fc400078ec0ff */
[----:B------:R-:W-:Y:S01]  /*2210*/  LOP3.LUT R5, R8, 0x7ffffffc, RZ, 0xc0, !PT ;  /* 0x7ffffffc08057812 */ /* 0x000fe200078ec0ff */
[----:B------:R-:W0:Y:S01]  /*2220*/  LDGDEPBAR ;  /* 0x00000000000079af */ /* 0x000e220000000000 */
[----:B------:R-:W-:Y:S02]  /*2230*/  LOP3.LUT R12, R4, R16, RZ, 0xfc, !PT ;  /* 0x00000010040c7212 */ /* 0x000fe400078efcff */
[----:B------:R-:W-:Y:S02]  /*2240*/  LOP3.LUT P6, RZ, R23, 0x2, RZ, 0xc0, !PT ;  /* 0x0000000217ff7812 */ /* 0x000fe400078cc0ff */
[----:B------:R-:W-:Y:S02]  /*2250*/  IADD3 R227, R226, 0x215a0, RZ ;  /* 0x000215a0e2e37810 */ /* 0x000fe40007ffe0ff */
[----:B------:R-:W-:Y:S01]  /*2260*/  LOP3.LUT R212, R12, 0x18, R212, 0x78, !PT ;  /* 0x000000180cd47812 */ /* 0x000fe200078e78d4 */
[----:B------:R-:W-:Y:S01]  /*2270*/  IMAD.MOV.U32 R12, RZ, RZ, 0x20 ;  /* 0x00000020ff0c7424 */ /* 0x000fe200078e00ff */
[----:B------:R-:W-:Y:S01]  /*2280*/  @P0 IADD3 R227, R6, 0xe0, RZ ;  /* 0x000000e006e30810 */ /* 0x000fe20007ffe0ff */
[----:B------:R-:W-:Y:S01]  /*2290*/  IMAD.SHL.U32 R6, R0, 0x20, RZ ;  /* 0x0000002000067824 */ /* 0x000fe200078e00ff */
[----:B------:R-:W-:Y:S01]  /*22a0*/  LEA.HI R9, R17, R17, RZ, 0x1 ;  /* 0x0000001111097211 */ /* 0x000fe200078f08ff */
[----:B-1----:R-:W-:Y:S01]  /*22b0*/  IMAD.SHL.U32 R7, R13, 0x100, RZ ;  /* 0x000001000d077824 */ /* 0x002fe200078e00ff */
[----:B------:R-:W-:Y:S01]  /*22c0*/  ISETP.GE.AND P5, PT, R27, c[0x0][0x1fc], PT ;  /* 0x00007f001b007a0c */ /* 0x000fe20003fa6270 */
[----:B------:R-:W-:Y:S01]  /*22d0*/  IMAD.IADD R13, R3, 0x1, -R5 ;  /* 0x00000001030d7824 */ /* 0x000fe200078e0a05 */
[----:B------:R-:W-:Y:S01]  /*22e0*/  SHF.R.S32.HI R3, RZ, 0x1f, R2 ;  /* 0x0000001fff037819 */ /* 0x000fe20000011402 */
[----:B------:R-:W-:Y:S01]  /*22f0*/  IMAD.SHL.U32 R10, R24, 0x8, RZ ;  /* 0x00000008180a7824 */ /* 0x000fe200078e00ff */
[----:B------:R-:W-:Y:S01]  /*2300*/  LOP3.LUT P0, RZ, R23, 0x4, RZ, 0xc0, !PT ;  /* 0x0000000417ff7812 */ /* 0x000fe2000780c0ff */
[----:B------:R-:W-:Y:S01]  /*2310*/  IMAD.SHL.U32 R212, R212, 0x2, RZ ;  /* 0x00000002d4d47824 */ /* 0x000fe200078e00ff */
[----:B------:R-:W-:Y:S01]  /*2320*/  LEA.HI R214, R3, R2, RZ, 0x3 ;  /* 0x0000000203d67211 */ /* 0x000fe200078f18ff */
[----:B------:R-:W-:Y:S01]  /*2330*/  IMAD.SHL.U32 R3, R23, 0x40, RZ ;  /* 0x0000004017037824 */ /* 0x000fe200078e00ff */
[----:B------:R-:W-:Y:S01]  /*2340*/  LOP3.LUT R11, R4, 0x100, R7, 0xf8, !PT ;  /* 0x00000100040b7812 */ /* 0x000fe200078ef807 */
[----:B------:R-:W-:Y:S01]  /*2350*/  IMAD.SHL.U32 R4, R15, 0x10, RZ ;  /* 0x000000100f047824 */ /* 0x000fe200078e00ff */
[C---:B------:R-:W-:Y:S01]  /*2360*/  LOP3.LUT R5, R214.reuse, 0xfffffff8, RZ, 0xc0, !PT ;  /* 0xfffffff8d6057812 */ /* 0x040fe200078ec0ff */
[----:B------:R-:W-:Y:S01]  /*2370*/  IMAD.SHL.U32 R214, R214, 0x40, RZ ;  /* 0x00000040d6d67824 */ /* 0x000fe200078e00ff */
[----:B------:R-:W-:-:S02]  /*2380*/  SEL R209, R223, 0xfffffff0, !P6 ;  /* 0xfffffff0dfd17807 */ /* 0x000fc40007000000 */
[C---:B------:R-:W-:Y:S01]  /*2390*/  LOP3.LUT P6, RZ, R2.reuse, 0x2, RZ, 0xc0, !PT ;  /* 0x0000000202ff7812 */ /* 0x040fe200078cc0ff */
[----:B------:R-:W-:Y:S01]  /*23a0*/  IMAD.IADD R5, R2, 0x1, -R5 ;  /* 0x0000000102057824 */ /* 0x000fe200078e0a05 */
[----:B------:R-:W-:Y:S02]  /*23b0*/  LOP3.LUT R2, R9, 0x1ffffffe, RZ, 0xc0, !PT ;  /* 0x1ffffffe09027812 */ /* 0x000fe400078ec0ff */
[----:B------:R-:W-:Y:S02]  /*23c0*/  LOP3.LUT R3, R3, 0x1c0, RZ, 0xc0, !PT ;  /* 0x000001c003037812 */ /* 0x000fe400078ec0ff */
[----:B------:R-:W-:Y:S01]  /*23d0*/  SEL R210, R12, 0xffffffe0, !P0 ;  /* 0xffffffe00cd27807 */ /* 0x000fe20004000000 */
[----:B------:R-:W-:Y:S01]  /*23e0*/  IMAD.IADD R2, R17, 0x1, -R2 ;  /* 0x0000000111027824 */ /* 0x000fe200078e0a02 */
[----:B------:R-:W-:Y:S02]  /*23f0*/  SEL R9, RZ, 0x4, P5 ;  /* 0x00000004ff097807 */ /* 0x000fe40002800000 */
[C---:B------:R-:W-:Y:S01]  /*2400*/  LOP3.LUT P5, RZ, R5.reuse, 0x4, RZ, 0xc0, !PT ;  /* 0x0000000405ff7812 */ /* 0x040fe200078ac0ff */
[----:B------:R-:W-:Y:S01]  /*2410*/  IMAD R13, R2, 0x4, R13 ;  /* 0x00000004020d7824 */ /* 0x000fe200078e020d */
[C---:B------:R-:W-:Y:S01]  /*2420*/  LOP3.LUT P0, RZ, R5.reuse, 0x2, RZ, 0xc0, !PT ;  /* 0x0000000205ff7812 */ /* 0x040fe2000780c0ff */
[----:B------:R-:W-:Y:S01]  /*2430*/  IMAD.SHL.U32 R5, R5, 0x40, RZ ;  /* 0x0000004005057824 */ /* 0x000fe200078e00ff */
[----:B------:R-:W-:Y:S01]  /*2440*/  LEA.HI.SX32 R229, R8, R4, 0x1e ;  /* 0x0000000408e57211 */ /* 0x000fe200078ff2ff */
[----:B------:R-:W-:Y:S01]  /*2450*/  IMAD.SHL.U32 R2, R14, 0x2, RZ ;  /* 0x000000020e027824 */ /* 0x000fe200078e00ff */
[----:B------:R-:W-:Y:S01]  /*2460*/  LOP3.LUT R208, R3, 0x8, R26, 0xf8, !PT ;  /* 0x0000000803d07812 */ /* 0x000fe200078ef81a */
[----:B------:R-:W-:Y:S01]  /*2470*/  IMAD.SHL.U32 R251, R13, 0x2, RZ ;  /* 0x000000020dfb7824 */ /* 0x000fe200078e00ff */
[----:B------:R-:W-:-:S02]  /*2480*/  LOP3.LUT R4, R3, 0x30, R4, 0xf8, !PT ;  /* 0x0000003003047812 */ /* 0x000fc400078ef804 */
[----:B------:R-:W-:Y:S01]  /*2490*/  SHF.R.U32.HI R7, RZ, 0x3, R3 ;  /* 0x00000003ff077819 */ /* 0x000fe20000011603 */
[----:B------:R-:W-:Y:S01]  /*24a0*/  IMAD.SHL.U32 R3, R0, 0x8, RZ ;  /* 0x0000000800037824 */ /* 0x000fe200078e00ff */
[----:B------:R-:W-:Y:S01]  /*24b0*/  LOP3.LUT R6, R6, 0x20, RZ, 0xc0, !PT ;  /* 0x0000002006067812 */ /* 0x000fe200078ec0ff */
[----:B------:R-:W-:Y:S01]  /*24c0*/  IMAD.IADD R238, R238, 0x1, -R251 ;  /* 0x00000001eeee7824 */ /* 0x000fe200078e0afb */
[----:B------:R-:W-:Y:S02]  /*24d0*/  SHF.R.U32.HI R215, RZ, 0x3, R11 ;  /* 0x00000003ffd77819 */ /* 0x000fe4000001160b */
[----:B------:R-:W-:Y:S02]  /*24e0*/  LOP3.LUT R5, R5, 0x1c0, RZ, 0xc0, !PT ;  /* 0x000001c005057812 */ /* 0x000fe400078ec0ff */
[----:B------:R-:W-:Y:S02]  /*24f0*/  LOP3.LUT R10, R6, 0x18, R10, 0xf8, !PT ;  /* 0x00000018060a7812 */ /* 0x000fe400078ef80a */
[----:B------:R-:W-:-:S02]  /*2500*/  LOP3.LUT R3, R3, 0x8, RZ, 0xc0, !PT ;  /* 0x0000000803037812 */ /* 0x000fc400078ec0ff */
[----:B------:R-:W-:Y:S02]  /*2510*/  LOP3.LUT R215, R215, 0x38, RZ, 0xc0, !PT ;  /* 0x00000038d7d77812 */ /* 0x000fe400078ec0ff */
[----:B------:R-:W-:Y:S02]  /*2520*/  LOP3.LUT R4, R4, 0x8, R26, 0xf8, !PT ;  /* 0x0000000804047812 */ /* 0x000fe400078ef81a */
[----:B------:R-:W-:Y:S02]  /*2530*/  LOP3.LUT R214, R214, 0xfffffe00, RZ, 0xc0, !PT ;  /* 0xfffffe00d6d67812 */ /* 0x000fe400078ec0ff */
[----:B------:R-:W-:Y:S02]  /*2540*/  SHF.R.U32.HI R6, RZ, 0x3, R5 ;  /* 0x00000003ff067819 */ /* 0x000fe40000011605 */
[----:B------:R-:W-:Y:S02]  /*2550*/  LOP3.LUT R8, R2, 0x2, R18, 0xe2, !PT ;  /* 0x0000000202087812 */ /* 0x000fe400078ee212 */
[----:B------:R-:W-:-:S02]  /*2560*/  LOP3.LUT R215, R215, R11, R3, 0x1e, !PT ;  /* 0x0000000bd7d77212 */ /* 0x000fc400078e1e03 */
[----:B------:R-:W-:Y:S01]  /*2570*/  LOP3.LUT R2, R4, R7, RZ, 0x3c, !PT ;  /* 0x0000000704027212 */ /* 0x000fe200078e3cff */
[----:B------:R-:W-:Y:S01]  /*2580*/  IMAD R4, R15, 0x400, R214 ;  /* 0x000004000f047824 */ /* 0x000fe200078e02d6 */
[----:B------:R-:W-:Y:S02]  /*2590*/  LOP3.LUT R3, R6, R5, R3, 0x1e, !PT ;  /* 0x0000000506037212 */ /* 0x000fe400078e1e03 */
[----:B------:R-:W-:Y:S01]  /*25a0*/  LOP3.LUT R208, R208, R7, RZ, 0x3c, !PT ;  /* 0x00000007d0d07212 */ /* 0x000fe200078e3cff */
[----:B------:R-:W-:Y:S01]  /*25b0*/  IMAD R219, R0, 0x200, R2 ;  /* 0x0000020000db7824 */ /* 0x000fe200078e0202 */
[----:B------:R-:W-:Y:S01]  /*25c0*/  SEL R223, R223, 0xfffffff0, !P0 ;  /* 0xfffffff0dfdf7807 */ /* 0x000fe20004000000 */
[----:B------:R-:W-:Y:S01]  /*25d0*/  IMAD.IADD R220, R4, 0x1, R3 ;  /* 0x0000000104dc7824 */ /* 0x000fe200078e0203 */
[----:B------:R-:W-:Y:S01]  /*25e0*/  LOP3.LUT R5, R6, R10, R5, 0x1e, !PT ;  /* 0x0000000a06057212 */ /* 0x000fe200078e1e05 */
[----:B------:R-:W-:Y:S01]  /*25f0*/  IMAD R208, R17, 0x200, R208 ;  /* 0x0000020011d07824 */ /* 0x000fe200078e02d0 */
[----:B------:R-:W-:Y:S01]  /*2600*/  SEL R213, R213, 0xe0, !P6 ;  /* 0x000000e0d5d57807 */ /* 0x000fe20007000000 */
[----:B------:R-:W-:Y:S01]  /*2610*/  IMAD.SHL.U32 R217, R220, 0x2, RZ ;  /* 0x00000002dcd97824 */ /* 0x000fe200078e00ff */
[----:B------:R-:W-:Y:S01]  /*2620*/  SEL R0, R12, 0xffffffe0, !P5 ;  /* 0xffffffe00c007807 */ /* 0x000fe20006800000 */
[----:B------:R-:W-:Y:S01]  /*2630*/  IMAD.SHL.U32 R208, R208, 0x2, RZ ;  /* 0x00000002d0d07824 */ /* 0x000fe200078e00ff */
[----:B------:R-:W-:Y:S01]  /*2640*/  LOP3.LUT R214, R5, R214, RZ, 0xfc, !PT ;  /* 0x000000d605d67212 */ /* 0x000fe200078efcff */
[----:B------:R-:W-:Y:S01]  /*2650*/  IMAD.SHL.U32 R222, R223, 0x2, RZ ;  /* 0x00000002dfde7824 */ /* 0x000fe200078e00ff */
[----:B------:R-:W-:Y:S01]  /*2660*/  IADD3 R216, R217, 0x1b080, RZ ;  /* 0x0001b080d9d87810 */ /* 0x000fe20007ffe0ff */
[--C-:B------:R-:W-:Y:S01]  /*2670*/  IMAD R209, R209, 0x2, R208.reuse ;  /* 0x00000002d1d17824 */ /* 0x100fe200078e02d0 */
[----:B------:R-:W-:Y:S01]  /*2680*/  LOP3.LUT R233, R8, R9, RZ, 0xfc, !PT ;  /* 0x0000000908e97212 */ /* 0x000fe200078efcff */
[----:B------:R-:W-:Y:S01]  /*2690*/  IMAD R211, R210, 0x2, R208 ;  /* 0x00000002d2d37824 */ /* 0x000fe200078e02d0 */
[----:B------:R-:W-:Y:S01]  /*26a0*/  LEA R215, R215, 0x23c80, 0x1 ;  /* 0x00023c80d7d77811 */ /* 0x000fe200078e08ff */
[----:B------:R-:W-:Y:S01]  /*26b0*/  IMAD R213, R213, 0x2, R212 ;  /* 0x00000002d5d57824 */ /* 0x000fe200078e02d4 */
[----:B------:R-:W-:Y:S01]  /*26c0*/  LEA R214, R214, 0x80, 0x1 ;  /* 0x00000080d6d67811 */ /* 0x000fe200078e08ff */
[----:B------:R-:W-:-:S02]  /*26d0*/  IMAD R210, R210, 0x2, R209 ;  /* 0x00000002d2d27824 */ /* 0x000fc400078e02d1 */
[----:B------:R-:W-:Y:S02]  /*26e0*/  IMAD R216, R0, 0x2, R216 ;  /* 0x0000000200d87824 */ /* 0x000fe400078e02d8 */
[C---:B------:R-:W-:Y:S02]  /*26f0*/  IMAD.IADD R221, R220.reuse, 0x1, R0 ;  /* 0x00000001dcdd7824 */ /* 0x040fe400078e0200 */
[----:B------:R-:W-:Y:S02]  /*2700*/  IMAD.IADD R218, R217, 0x1, R222 ;  /* 0x00000001d9da7824 */ /* 0x000fe400078e02de */
[----:B---3--:R-:W-:Y:S02]  /*2710*/  IMAD.IADD R224, R220, 0x1, R223 ;  /* 0x00000001dce07824 */ /* 0x008fe400078e02df */
.L_x_1139:
[----:B------:R-:W-:Y:S04]  /*2720*/  DEPBAR.LE SB0, 0x1 ;  /* 0x000080400000791a */ /* 0x000fe80000000000 */
[----:B------:R-:W-:Y:S01]  /*2730*/  BAR.SYNC.DEFER_BLOCKING 0x0 ;  /* 0x0000000000007b1d */ /* 0x000fe20000010000 */
[----:B------:R-:W-:Y:S01]  /*2740*/  MOV R0, UR4 ;  /* 0x0000000400007c02 */ /* 0x000fe20008000f00 */
[----:B------:R-:W-:Y:S01]  /*2750*/  IMAD.U32 R18, RZ, RZ, UR4 ;  /* 0x00000004ff127e24 */ /* 0x000fe2000f8e00ff */
[----:B------:R-:W-:Y:S01]  /*2760*/  IADD3 R225, R190, 0x1, RZ ;  /* 0x00000001bee17810 */ /* 0x000fe20007ffe0ff */
[----:B------:R-:W-:Y:S01]  /*2770*/  IMAD.U32 R189, RZ, RZ, UR4 ;  /* 0x00000004ffbd7e24 */ /* 0x000fe2000f8e00ff */
[----:B------:R-:W-:Y:S01]  /*2780*/  MOV R235, R190 ;  /* 0x000000be00eb7202 */ /* 0x000fe20000000f00 */
[----:B------:R-:W-:Y:S01]  /*2790*/  IMAD R0, R0, 0x3000, R220 ;  /* 0x0000300000007824 */ /* 0x000fe200078e02dc */
[----:B------:R-:W-:Y:S01]  /*27a0*/  ISETP.GE.AND P0, PT, R225, R239, PT ;  /* 0x000000efe100720c */ /* 0x000fe20003f06270 */
[----:B------:R-:W-:Y:S01]  /*27b0*/  IMAD R38, R18, 0x3000, R221 ;  /* 0x0000300012267824 */ /* 0x000fe200078e02dd */
[----:B------:R-:W-:Y:S01]  /*27c0*/  LEA R189, R189, R229, 0x6 ;  /* 0x000000e5bdbd7211 */ /* 0x000fe200078e30ff */
[----:B------:R-:W-:Y:S01]  /*27d0*/  IMAD.SHL.U32 R104, R0, 0x2, RZ ;  /* 0x0000000200687824 */ /* 0x000fe200078e00ff */
[----:B------:R-:W-:Y:S02]  /*27e0*/  MOV R0, UR4 ;  /* 0x0000000400007c02 */ /* 0x000fe40008000f00 */
[----:B------:R-:W-:Y:S03]  /*27f0*/  SHF.L.U32 R172, R38, 0x1, RZ ;  /* 0x0000000126ac7819 */ /* 0x000fe600000006ff */
[----:B------:R-:W-:Y:S04]  /*2800*/  IMAD R0, R0, 0x3000, R223 ;  /* 0x0000300000007824 */ /* 0x000fe800078e02df */
[--C-:B------:R-:W-:Y:S02]  /*2810*/  IMAD.IADD R6, R220, 0x1, R0.reuse ;  /* 0x00000001dc067824 */ /* 0x100fe400078e0200 */
[----:B------:R-:W-:Y:S01]  /*2820*/  IMAD.IADD R0, R221, 0x1, R0 ;  /* 0x00000001dd007824 */ /* 0x000fe200078e0200 */
[----:B------:R-:W-:Y:S02]  /*2830*/  LDSM.16.M88.2 R4, [R208+0x80] ;  /* 0x00008000d004783b */ /* 0x000fe40000000100 */
[----:B------:R-:W-:Y:S02]  /*2840*/  SHF.L.U32 R28, R6, 0x1, RZ ;  /* 0x00000001061c7819 */ /* 0x000fe400000006ff */
[----:B------:R-:W-:Y:S01]  /*2850*/  SHF.L.U32 R173, R0, 0x1, RZ ;  /* 0x0000000100ad7819 */ /* 0x000fe200000006ff */
[----:B------:R-:W1:Y:S01]  /*2860*/  LDSM.16.M88.4 R20, [R104+0xf080] ;  /* 0x00f080006814783b */ /* 0x000e620000000200 */
[----:B------:R-:W-:Y:S03]  /*2870*/  IMAD.U32 R0, RZ, RZ, UR4 ;  /* 0x00000004ff007e24 */ /* 0x000fe6000f8e00ff */
[----:B------:R-:W2:Y:S01]  /*2880*/  LDSM.16.M88.2 R2, [R208+0x880] ;  /* 0x00088000d002783b */ /* 0x000ea20000000100 */
[----:B------:R-:W-:Y:S03]  /*2890*/  IMAD R0, R0, 0x3000, R224 ;  /* 0x0000300000007824 */ /* 0x000fe600078e02e0 */
[----:B------:R-:W3:Y:S02]  /*28a0*/  LDSM.16.M88.2 R12, [R208+0x1080] ;  /* 0x00108000d00c783b */ /* 0x000ee40000000100 */
[----:B------:R-:W-:Y:S02]  /*28b0*/  SHF.L.U32 R0, R0, 0x1, RZ ;  /* 0x0000000100007819 */ /* 0x000fe400000006ff */
        /* <DEDUP_REMOVED lines=145> */
[----:B---34-:R-:W-:Y:S01]  /*31d0*/  SHF.R.S32.HI R0, RZ, 0x1f, R225 ;  /* 0x0000001fff007819 */ /* 0x018fe200000114e1 */
[----:B------:R-:W3:Y:S01]  /*31e0*/  LDL.64 R192, [R1] ;  /* 0x0000000001c07983 */ /* 0x000ee20000100a00 */
[----:B------:R-:W-:Y:S01]  /*31f0*/  @!P1 LEA R24, R190, 0x40, 0x6 ;  /* 0x00000040be189811 */ /* 0x000fe200078e30ff */
[C---:B------:R-:W-:Y:S02]  /*3200*/  IMAD.WIDE.U32 R28, R225.reuse, c[0x0][0x178], RZ ;  /* 0x00005e00e11c7a25 */ /* 0x040fe400078e00ff */
[----:B------:R-:W4:Y:S02]  /*3210*/  LDL R191, [R1+0x8] ;  /* 0x0000080001bf7983 */ /* 0x000f240000100800 */
[----:B------:R-:W-:Y:S02]  /*3220*/  IMAD R0, R0, c[0x0][0x178], RZ ;  /* 0x00005e0000007a24 */ /* 0x000fe400078e02ff */
[----:B------:R-:W-:Y:S02]  /*3230*/  IMAD.SHL.U32 R25, R28, 0x40, RZ ;  /* 0x000000401c197824 */ /* 0x000fe400078e00ff */
[----:B------:R-:W-:Y:S02]  /*3240*/  IMAD R30, R225, c[0x0][0x17c], R0 ;  /* 0x00005f00e11e7a24 */ /* 0x000fe400078e0200 */
[----:B------:R-:W-:Y:S02]  /*3250*/  IMAD.MOV.U32 R32, RZ, RZ, -0x40 ;  /* 0xffffffc0ff207424 */ /* 0x000fe400078e00ff */
[----:B------:R-:W-:Y:S02]  /*3260*/  IMAD.IADD R30, R29, 0x1, R30 ;  /* 0x000000011d1e7824 */ /* 0x000fe400078e021e */
[----:B------:R-:W-:Y:S04]  /*3270*/  IMAD R32, R225, R32, c[0x0][0x168] ;  /* 0x00005a00e1207624 */ /* 0x000fe800078e0220 */
[----:B------:R-:W-:Y:S01]  /*3280*/  IMAD.IADD R32, R32, 0x1, -R236 ;  /* 0x0000000120207824 */ /* 0x000fe200078e0aec */
[C---:B---3--:R-:W-:Y:S04]  /*3290*/  @!P1 IADD3 R0, P5, R24.reuse, R192, RZ ;  /* 0x000000c018009210 */ /* 0x048fe80007fbe0ff */
[----:B----4-:R-:W-:Y:S02]  /*32a0*/  @!P1 LEA.HI.X.SX32 R29, R24, R191, 0x1, P5 ;  /* 0x000000bf181d9211 */ /* 0x010fe400028f0eff */
[----:B------:R-:W-:Y:S02]  /*32b0*/  IADD3 R33, P6, P5, R246, UR11, R25 ;  /* 0x0000000bf6217c10 */ /* 0x000fe4000fdde019 */
[----:B------:R-:W-:Y:S04]  /*32c0*/  SHF.L.U64.HI R24, R28, 0x6, R30 ;  /* 0x000000061c187819 */ /* 0x000fe8000001021e */
[----:B------:R-:W-:Y:S02]  /*32d0*/  IADD3.X R34, R243, UR10, R24, P6, P5 ;  /* 0x0000000af3227c10 */ /* 0x000fe4000b7ea418 */
[----:B------:R-:W-:Y:S02]  /*32e0*/  IADD3 R25, P6, R25, R246, RZ ;  /* 0x000000f619197210 */ /* 0x000fe40007fde0ff */
[C---:B------:R-:W-:Y:S04]  /*32f0*/  @!P1 LEA R30, P5, R0.reuse, c[0x0][0x258], 0x2 ;  /* 0x00009600001e9a11 */ /* 0x040fe800078a10ff */
[----:B------:R-:W-:Y:S01]  /*3300*/  @!P1 LEA.HI.X R31, R0, c[0x0][0x25c], R29, 0x2, P5 ;  /* 0x00009700001f9a11 */ /* 0x000fe200028f141d */
[----:B------:R-:W-:Y:S01]  /*3310*/  IMAD.X R0, R24, 0x1, R243, P6 ;  /* 0x0000000118007824 */ /* 0x000fe200030e06f3 */
[----:B------:R-:W-:Y:S02]  /*3320*/  LEA R28, P5, R25, c[0x0][0x160], 0x1 ;  /* 0x00005800191c7a11 */ /* 0x000fe400078a08ff */
[----:B------:R-:W-:Y:S02]  /*3330*/  LEA R24, P6, R33, c[0x0][0x160], 0x1 ;  /* 0x0000580021187a11 */ /* 0x000fe400078c08ff */
[----:B------:R-:W-:Y:S02]  /*3340*/  LEA.HI.X R29, R25, c[0x0][0x164], R0, 0x1, P5 ;  /* 0x00005900191d7a11 */ /* 0x000fe400028f0c00 */
[----:B------:R-:W-:Y:S01]  /*3350*/  LEA.HI.X R25, R33, c[0x0][0x164], R34, 0x1, P6 ;  /* 0x0000590021197a11 */ /* 0x000fe200030f0c22 */
[----:B------:R-:W-:Y:S01]  /*3360*/  IMAD.U32 R33, RZ, RZ, UR13 ;  /* 0x0000000dff217e24 */ /* 0x000fe2000f8e00ff */
[----:B------:R-:W-:Y:S02]  /*3370*/  ISETP.LT.OR P6, PT, R32, 0x1, !P4 ;  /* 0x000000012000780c */ /* 0x000fe400067c1670 */
[----:B------:R-:W-:Y:S02]  /*3380*/  IADD3 R0, R228, 0xf080, RZ ;  /* 0x0000f080e4007810 */ /* 0x000fe40007ffe0ff */
[C---:B------:R-:W-:Y:S03]  /*3390*/  ISETP.LT.OR P5, PT, R32.reuse, 0x1, !P3 ;  /* 0x000000012000780c */ /* 0x040fe60005fa1670 */
[----:B------:R-:W-:Y:S06]  /*33a0*/  IMAD R0, R33, 0x6000, R0 ;  /* 0x0000600021007824 */ /* 0x000fec00078e0200 */
        /* <DEDUP_REMOVED lines=10> */
[----:B------:R-:W-:Y:S09]  /*3450*/  ISETP.LT.OR P5, PT, R32, 0x21, !P2 ;  /* 0x000000212000780c */ /* 0x000ff200057a1670 */
[----:B------:R4:W-:Y:S04]  /*3460*/  LDGSTS.E.BYPASS.LTC128B.128 [R0+0x3000], [R24.64+0x80], !P6 ;  /* 0x0300008018007fae */ /* 0x0009e8000f101d48 */
[----:B------:R4:W-:Y:S01]  /*3470*/  LDGSTS.E.BYPASS.LTC128B.128 [R0+0x5000], [R24.64+0x100], !P5 ;  /* 0x0500010018007fae */ /* 0x0009e2000e901d48 */
[----:B---3--:R-:W-:Y:S02]  /*3480*/  IMAD.SHL.U32 R29, R230, 0x4, RZ ;  /* 0x00000004e61d7824 */ /* 0x008fe400078e00ff */
[----:B------:R-:W-:Y:S04]  /*3490*/  IMAD.U32 R28, RZ, RZ, UR13 ;  /* 0x0000000dff1c7e24 */ /* 0x000fe8000f8e00ff */
[----:B------:R-:W-:Y:S04]  /*34a0*/  @!P1 IMAD R28, R28, 0x40, R29 ;  /* 0x000000401c1c9824 */ /* 0x000fe800078e021d */
[----:B------:R-:W-:Y:S05]  /*34b0*/  @!P1 IMAD.SHL.U32 R28, R28, 0x4, RZ ;  /* 0x000000041c1c9824 */ /* 0x000fea00078e00ff */
[----:B------:R4:W-:Y:S02]  /*34c0*/  @!P1 LDGSTS.E.BYPASS.LTC128B.128 [R28+0x21080], [R30.64] ;  /* 0x210800001e1c9fae */ /* 0x0009e4000b901d48 */
.L_x_1137:
[C---:B-1-34-:R-:W-:Y:S01]  /*34d0*/  HMMA.16816.F32 R24, R104.reuse, R26, RZ ;  /* 0x0000001a6818723c */ /* 0x05afe200000018ff */
[----:B------:R-:W0:Y:S03]  /*34e0*/  LDGDEPBAR ;  /* 0x00000000000079af */ /* 0x000e260000000000 */
[----:B------:R-:W-:Y:S04]  /*34f0*/  IMAD.IADD R0, R222, 0x1, R216 ;  /* 0x00000001de007824 */ /* 0x000fe800078e02d8 */
[C---:B------:R-:W-:Y:S08]  /*3500*/  HMMA.16816.F32 R28, R104.reuse, R108, RZ ;  /* 0x0000006c681c723c */ /* 0x040ff000000018ff */
[C---:B------:R-:W-:Y:S01]  /*3510*/  HMMA.16816.F32 R32, R104.reuse, R2, RZ ;  /* 0x000000026820723c */ /* 0x040fe200000018ff */
[----:B------:R-:W-:Y:S07]  /*3520*/  LDSM.16.M88.2 R2, [R211+0x7880] ;  /* 0x00788000d302783b */ /* 0x000fee0000000100 */
[C---:B------:R-:W-:Y:S01]  /*3530*/  HMMA.16816.F32 R36, R104.reuse, R110, RZ ;  /* 0x0000006e6824723c */ /* 0x040fe200000018ff */
[----:B------:R-:W1:Y:S07]  /*3540*/  LDSM.16.M88.4 R108, [R216] ;  /* 0x00000000d86c783b */ /* 0x000e6e0000000200 */
[----:B------:R-:W-:Y:S01]  /*3550*/  HMMA.16816.F32 R40, R104, R172, RZ ;  /* 0x000000ac6828723c */ /* 0x000fe200000018ff */
[----:B------:R-:W3:Y:S04]  /*3560*/  LDSM.16.M88.2 R104, [R211+0x8080] ;  /* 0x00808000d368783b */ /* 0x000ee80000000100 */
[----:B------:R-:W4:Y:S03]  /*3570*/  LDSM.16.M88.2 R106, [R211+0x8880] ;  /* 0x00888000d36a783b */ /* 0x000f260000000100 */
[C---:B------:R-:W-:Y:S01]  /*3580*/  HMMA.16816.F32 R24, R176.reuse, R174, R24 ;  /* 0x000000aeb018723c */ /* 0x040fe20000001818 */
[----:B------:R-:W5:Y:S04]  /*3590*/  LDSM.16.M88.2 R172, [R211+0x9080] ;  /* 0x00908000d3ac783b */ /* 0x000f680000000100 */
[----:B------:R-:W2:Y:S03]  /*35a0*/  LDSM.16.M88.2 R174, [R211+0x9880] ;  /* 0x00988000d3ae783b */ /* 0x000ea60000000100 */
[C---:B------:R-:W-:Y:S01]  /*35b0*/  HMMA.16816.F32 R28, R176.reuse, R180, R28 ;  /* 0x000000b4b01c723c */ /* 0x040fe2000000181c */
[----:B------:R-:W-:Y:S07]  /*35c0*/  LDSM.16.M88.2 R180, [R210+0x8080] ;  /* 0x00808000d2b4783b */ /* 0x000fee0000000100 */
[C---:B------:R-:W-:Y:S08]  /*35d0*/  HMMA.16816.F32 R32, R176.reuse, R182, R32 ;  /* 0x000000b6b020723c */ /* 0x040ff00000001820 */
[C---:B------:R-:W-:Y:S08]  /*35e0*/  HMMA.16816.F32 R36, R176.reuse, R184, R36 ;  /* 0x000000b8b024723c */ /* 0x040ff00000001824 */
[----:B------:R-:W-:Y:S01]  /*35f0*/  HMMA.16816.F32 R40, R176, R186, R40 ;  /* 0x000000bab028723c */ /* 0x000fe20000001828 */
[----:B------:R-:W-:Y:S07]  /*3600*/  LDSM.16.M88.4 R176, [R0] ;  /* 0x0000000000b0783b */ /* 0x000fee0000000200 */
[C---:B-1----:R-:W-:Y:S01]  /*3610*/  HMMA.16816.F32 R24, R108.reuse, R2, R24 ;  /* 0x000000026c18723c */ /* 0x042fe20000001818 */
[----:B------:R-:W1:Y:S07]  /*3620*/  LDSM.16.M88.2 R2, [R210+0x7880] ;  /* 0x00788000d202783b */ /* 0x000e6e0000000100 */
[C---:B---3--:R-:W-:Y:S01]  /*3630*/  HMMA.16816.F32 R28, R108.reuse, R104, R28 ;  /* 0x000000686c1c723c */ /* 0x048fe2000000181c */
[----:B------:R-:W3:Y:S07]  /*3640*/  LDSM.16.M88.2 R104, [R210+0x8880] ;  /* 0x00888000d268783b */ /* 0x000eee0000000100 */
[C---:B----4-:R-:W-:Y:S01]  /*3650*/  HMMA.16816.F32 R32, R108.reuse, R106, R32 ;  /* 0x0000006a6c20723c */ /* 0x050fe20000001820 */
[----:B------:R-:W4:Y:S07]  /*3660*/  LDSM.16.M88.2 R106, [R210+0x9080] ;  /* 0x00908000d26a783b */ /* 0x000f2e0000000100 */
[C---:B-----5:R-:W-:Y:S01]  /*3670*/  HMMA.16816.F32 R36, R108.reuse, R172, R36 ;  /* 0x000000ac6c24723c */ /* 0x060fe20000001824 */
[----:B------:R-:W5:Y:S07]  /*3680*/  LDSM.16.M88.2 R172, [R210+0x9880] ;  /* 0x00988000d2ac783b */ /* 0x000f6e0000000100 */
[----:B--2---:R-:W-:Y:S01]  /*3690*/  HMMA.16816.F32 R40, R108, R174, R40 ;  /* 0x000000ae6c28723c */ /* 0x004fe20000001828 */
[----:B------:R-:W-:Y:S04]  /*36a0*/  LDSM.16.M88.2 R174, [R208+0xa080] ;  /* 0x00a08000d0ae783b */ /* 0x000fe80000000100 */
[----:B------:R-:W2:Y:S03]  /*36b0*/  LDSM.16.M88.4 R108, [R217+0x1d080] ;  /* 0x01d08000d96c783b */ /* 0x000ea60000000200 */
[C---:B-1----:R-:W-:Y:S01]  /*36c0*/  HMMA.16816.F32 R24, R176.reuse, R2, R24 ;  /* 0x00000002b018723c */ /* 0x042fe20000001818 */
[----:B------:R-:W1:Y:S07]  /*36d0*/  LDSM.16.M88.2 R2, [R208+0xa880] ;  /* 0x00a88000d002783b */ /* 0x000e6e0000000100 */
[C---:B------:R-:W-:Y:S01]  /*36e0*/  HMMA.16816.F32 R28, R176.reuse, R180, R28 ;  /* 0x000000b4b01c723c */ /* 0x040fe2000000181c */
[----:B------:R-:W-:Y:S07]  /*36f0*/  LDSM.16.M88.2 R180, [R209+0xa880] ;  /* 0x00a88000d1b4783b */ /* 0x000fee0000000100 */
[C---:B---3--:R-:W-:Y:S01]  /*3700*/  HMMA.16816.F32 R32, R176.reuse, R104, R32 ;  /* 0x00000068b020723c */ /* 0x048fe20000001820 */
[----:B------:R-:W3:Y:S07]  /*3710*/  LDSM.16.M88.2 R104, [R208+0xb080] ;  /* 0x00b08000d068783b */ /* 0x000eee0000000100 */
[C---:B----4-:R-:W-:Y:S01]  /*3720*/  HMMA.16816.F32 R36, R176.reuse, R106, R36 ;  /* 0x0000006ab024723c */ /* 0x050fe20000001824 */
[----:B------:R-:W4:Y:S07]  /*3730*/  LDSM.16.M88.2 R106, [R208+0xb880] ;  /* 0x00b88000d06a783b */ /* 0x000f2e0000000100 */
[----:B-----5:R-:W-:Y:S01]  /*3740*/  HMMA.16816.F32 R40, R176, R172, R40 ;  /* 0x000000acb028723c */ /* 0x020fe20000001828 */
[----:B------:R-:W5:Y:S04]  /*3750*/  LDSM.16.M88.2 R172, [R208+0xc080] ;  /* 0x00c08000d0ac783b */ /* 0x000f680000000100 */
[----:B------:R-:W-:Y:S03]  /*3760*/  LDSM.16.M88.4 R176, [R218+0x1d080] ;  /* 0x01d08000dab0783b */ /* 0x000fe60000000200 */
[C---:B--2---:R-:W-:Y:S01]  /*3770*/  HMMA.16816.F32 R24, R108.reuse, R174, R24 ;  /* 0x000000ae6c18723c */ /* 0x044fe20000001818 */
[----:B------:R-:W2:Y:S07]  /*3780*/  LDSM.16.M88.2 R174, [R209+0xa080] ;  /* 0x00a08000d1ae783b */ /* 0x000eae0000000100 */
[C---:B-1----:R-:W-:Y:S01]  /*3790*/  HMMA.16816.F32 R28, R108.reuse, R2, R28 ;  /* 0x000000026c1c723c */ /* 0x042fe2000000181c */
[----:B------:R-:W1:Y:S07]  /*37a0*/  LDSM.16.M88.2 R2, [R209+0xb080] ;  /* 0x00b08000d102783b */ /* 0x000e6e0000000100 */
[C---:B---3--:R-:W-:Y:S01]  /*37b0*/  HMMA.16816.F32 R32, R108.reuse, R104, R32 ;  /* 0x000000686c20723c */ /* 0x048fe20000001820 */
[----:B------:R-:W3:Y:S07]  /*37c0*/  LDSM.16.M88.2 R104, [R209+0xb880] ;  /* 0x00b88000d168783b */ /* 0x000eee0000000100 */
[C---:B----4-:R-:W-:Y:S01]  /*37d0*/  HMMA.16816.F32 R36, R108.reuse, R106, R36 ;  /* 0x0000006a6c24723c */ /* 0x050fe20000001824 */
[----:B------:R-:W4:Y:S07]  /*37e0*/  LDSM.16.M88.2 R106, [R209+0xc080] ;  /* 0x00c08000d16a783b */ /* 0x000f2e0000000100 */
[----:B-----5:R-:W-:Y:S01]  /*37f0*/  HMMA.16816.F32 R40, R108, R172, R40 ;  /* 0x000000ac6c28723c */ /* 0x020fe20000001828 */
[----:B------:R-:W-:Y:S04]  /*3800*/  LDSM.16.M88.2 R172, [R211+0xa080] ;  /* 0x00a08000d3ac783b */ /* 0x000fe80000000100 */
[----:B------:R-:W5:Y:S03]  /*3810*/  LDSM.16.M88.4 R108, [R216+0x2000] ;  /* 0x00200000d86c783b */ /* 0x000f660000000200 */
[C---:B--2---:R-:W-:Y:S01]  /*3820*/  HMMA.16816.F32 R24, R176.reuse, R174, R24 ;  /* 0x000000aeb018723c */ /* 0x044fe20000001818 */
[----:B------:R-:W2:Y:S07]  /*3830*/  LDSM.16.M88.2 R174, [R211+0xa880] ;  /* 0x00a88000d3ae783b */ /* 0x000eae0000000100 */
[C---:B------:R-:W-:Y:S07]  /*3840*/  HMMA.16816.F32 R28, R176.reuse, R180, R28 ;  /* 0x000000b4b01c723c */ /* 0x040fee000000181c */
[----:B------:R-:W-:Y:S01]  /*3850*/  IMAD.MOV.U32 R180, RZ, RZ, -0x50 ;  /* 0xffffffb0ffb47424 */ /* 0x000fe200078e00ff */
[C---:B-1----:R-:W-:Y:S01]  /*3860*/  HMMA.16816.F32 R32, R176.reuse, R2, R32 ;  /* 0x00000002b020723c */ /* 0x042fe20000001820 */
[----:B------:R-:W1:Y:S03]  /*3870*/  LDSM.16.M88.2 R2, [R211+0xb080] ;  /* 0x00b08000d302783b */ /* 0x000e660000000100 */
[----:B------:R-:W-:Y:S04]  /*3880*/  IMAD R180, R250, R180, c[0x0][0x198] ;  /* 0x00006600fab47624 */ /* 0x000fe800078e02b4 */
[C---:B---3--:R-:W-:Y:S01]  /*3890*/  HMMA.16816.F32 R36, R176.reuse, R104, R36 ;  /* 0x00000068b024723c */ /* 0x048fe20000001824 */
[----:B------:R-:W3:Y:S03]  /*38a0*/  LDSM.16.M88.2 R104, [R211+0xb880] ;  /* 0x00b88000d368783b */ /* 0x000ee60000000100 */
[----:B------:R-:W-:Y:S04]  /*38b0*/  LEA R180, R190, R180, 0x6 ;  /* 0x000000b4beb47211 */ /* 0x000fe800078e30ff */
[----:B----4-:R-:W-:Y:S01]  /*38c0*/  HMMA.16816.F32 R40, R176, R106, R40 ;  /* 0x0000006ab028723c */ /* 0x010fe20000001828 */
[----:B------:R-:W4:Y:S04]  /*38d0*/  LDSM.16.M88.2 R106, [R211+0xc080] ;  /* 0x00c08000d36a783b */ /* 0x000f280000000100 */
[----:B------:R-:W-:Y:S03]  /*38e0*/  LDSM.16.M88.4 R176, [R0+0x2000] ;  /* 0x0020000000b0783b */ /* 0x000fe60000000200 */
[C---:B-----5:R-:W-:Y:S01]  /*38f0*/  HMMA.16816.F32 R24, R108.reuse, R172, R24 ;  /* 0x000000ac6c18723c */ /* 0x060fe20000001818 */
[----:B------:R-:W5:Y:S07]  /*3900*/  LDSM.16.M88.2 R172, [R210+0xa080] ;  /* 0x00a08000d2ac783b */ /* 0x000f6e0000000100 */
[C---:B--2---:R-:W-:Y:S01]  /*3910*/  HMMA.16816.F32 R28, R108.reuse, R174, R28 ;  /* 0x000000ae6c1c723c */ /* 0x044fe2000000181c */
[----:B------:R-:W2:Y:S07]  /*3920*/  LDSM.16.M88.2 R174, [R210+0xa880] ;  /* 0x00a88000d2ae783b */ /* 0x000eae0000000100 */
[C---:B-1----:R-:W-:Y:S01]  /*3930*/  HMMA.16816.F32 R32, R108.reuse, R2, R32 ;  /* 0x000000026c20723c */ /* 0x042fe20000001820 */
[----:B------:R-:W1:Y:S07]  /*3940*/  LDSM.16.M88.2 R2, [R210+0xb080] ;  /* 0x00b08000d202783b */ /* 0x000e6e0000000100 */
[C---:B---3--:R-:W-:Y:S01]  /*3950*/  HMMA.16816.F32 R36, R108.reuse, R104, R36 ;  /* 0x000000686c24723c */ /* 0x048fe20000001824 */
[----:B------:R-:W3:Y:S07]  /*3960*/  LDSM.16.M88.2 R104, [R210+0xb880] ;  /* 0x00b88000d268783b */ /* 0x000eee0000000100 */
        /* <DEDUP_REMOVED lines=12> */
[----:B------:R-:W4:Y:S06]  /*3a30*/  LDSM.16.M88.2 R106, [R208+0xe880] ;  /* 0x00e88000d06a783b */ /* 0x000f2c0000000100 */
[----:B------:R-:W-:Y:S01]  /*3a40*/  IMAD.MOV.U32 R176, RZ, RZ, 0x1 ;  /* 0x00000001ffb07424 */ /* 0x000fe200078e00ff */
[C---:B-----5:R-:W-:Y:S01]  /*3a50*/  HMMA.16816.F32 R24, R108.reuse, R172, R24 ;  /* 0x000000ac6c18723c */ /* 0x060fe20000001818 */
[----:B------:R-:W-:Y:S04]  /*3a60*/  LDSM.16.M88.2 R172, [R209+0xc880] ;  /* 0x00c88000d1ac783b */ /* 0x000fe80000000100 */
[----:B------:R-:W-:Y:S02]  /*3a70*/  IADD3 R180, R180, -c[0x0][0x168], R176 ;  /* 0x80005a00b4b47a10 */ /* 0x000fe40007ffe0b0 */
[----:B------:R-:W5:Y:S01]  /*3a80*/  LDSM.16.M88.4 R176, [R218+0x1f080] ;  /* 0x01f08000dab0783b */ /* 0x000f620000000200 */
[C---:B--2---:R-:W-:Y:S04]  /*3a90*/  HMMA.16816.F32 R28, R108.reuse, R174, R28 ;  /* 0x000000ae6c1c723c */ /* 0x044fe8000000181c */
[----:B------:R-:W-:Y:S04]  /*3aa0*/  IADD3 R181, -R251, R229, R180 ;  /* 0x000000e5fbb57210 */ /* 0x000fe80007ffe1b4 */
[----:B------:R-:W-:Y:S01]  /*3ab0*/  IMNMX R180, R238, R181, PT ;  /* 0x000000b5eeb47217 */ /* 0x000fe20003800200 */
[C---:B-1----:R-:W-:Y:S01]  /*3ac0*/  HMMA.16816.F32 R32, R108.reuse, R2, R32 ;  /* 0x000000026c20723c */ /* 0x042fe20000001820 */
[----:B------:R-:W1:Y:S02]  /*3ad0*/  LDSM.16.M88.2 R2, [R209+0xd080] ;  /* 0x00d08000d102783b */ /* 0x000e640000000100 */
[----:B------:R-:W-:Y:S04]  /*3ae0*/  ISETP.GT.AND P5, PT, R180, RZ, PT ;  /* 0x000000ffb400720c */ /* 0x000fe80003fa4270 */
[----:B------:R-:W-:Y:S01]  /*3af0*/  FSEL R4, R4, -INF , P5 ;  /* 0xff80000004047808 */ /* 0x000fe20002800000 */
[C---:B---3--:R-:W-:Y:S03]  /*3b00*/  HMMA.16816.F32 R36, R108.reuse, R104, R36 ;  /* 0x000000686c24723c */ /* 0x048fe60000001824 */
[----:B------:R-:W-:Y:S01]  /*3b10*/  ISETP.GT.AND P5, PT, R180, 0x1, PT ;  /* 0x00000001b400780c */ /* 0x000fe20003fa4270 */
[--C-:B------:R-:W-:Y:S03]  /*3b20*/  FFMA.FTZ R4, R4, c[0x0][0x29c], -R188.reuse ;  /* 0x0000a70004047a23 */ /* 0x100fe600000108bc */
[----:B------:R-:W-:Y:S01]  /*3b30*/  FSEL R174, R5, -INF , P5 ;  /* 0xff80000005ae7808 */ /* 0x000fe20002800000 */
[----:B----4-:R-:W-:Y:S01]  /*3b40*/  HMMA.16816.F32 R40, R108, R106, R40 ;  /* 0x0000006a6c28723c */ /* 0x010fe20000001828 */
[----:B------:R2:W-:Y:S01]  /*3b50*/  MUFU.EX2 R187, R4 ;  /* 0x0000000400bb7308 */ /* 0x0005e20000000800 */
[----:B------:R-:W-:Y:S01]  /*3b60*/  LDSM.16.M88.4 R108, [R216+0x4000] ;  /* 0x00400000d86c783b */ /* 0x000fe20000000200 */
[----:B------:R-:W-:Y:S01]  /*3b70*/  ISETP.GT.AND P5, PT, R180, 0x10, PT ;  /* 0x00000010b400780c */ /* 0x000fe20003fa4270 */
[--C-:B------:R-:W-:Y:S03]  /*3b80*/  FFMA.FTZ R104, R174, c[0x0][0x29c], -R188.reuse ;  /* 0x0000a700ae687a23 */ /* 0x100fe600000108bc */
[----:B------:R-:W-:Y:S02]  /*3b90*/  FSEL R8, R8, -INF , P5 ;  /* 0xff80000008087808 */ /* 0x000fe40002800000 */
[----:B------:R-:W-:Y:S02]  /*3ba0*/  ISETP.GT.AND P5, PT, R180, 0x11, PT ;  /* 0x00000011b400780c */ /* 0x000fe40003fa4270 */
[----:B------:R3:W-:Y:S01]  /*3bb0*/  MUFU.EX2 R186, R104 ;  /* 0x0000006800ba7308 */ /* 0x0007e20000000800 */
[--C-:B------:R-:W-:Y:S01]  /*3bc0*/  FFMA.FTZ R8, R8, c[0x0][0x29c], -R188.reuse ;  /* 0x0000a70008087a23 */ /* 0x100fe200000108bc */
[----:B------:R-:W-:Y:S01]  /*3bd0*/  FSEL R106, R9, -INF , P5 ;  /* 0xff800000096a7808 */ /* 0x000fe20002800000 */
[C---:B-----5:R-:W-:Y:S05]  /*3be0*/  HMMA.16816.F32 R24, R176.reuse, R172, R24 ;  /* 0x000000acb018723c */ /* 0x060fea0000001818 */
[----:B------:R-:W-:Y:S01]  /*3bf0*/  ISETP.GT.AND P5, PT, R180, 0x20, PT ;  /* 0x00000020b400780c */ /* 0x000fe20003fa4270 */
[--C-:B------:R-:W-:Y:S01]  /*3c00*/  FFMA.FTZ R106, R106, c[0x0][0x29c], -R188.reuse ;  /* 0x0000a7006a6a7a23 */ /* 0x100fe200000108bc */
[----:B------:R4:W-:Y:S02]  /*3c10*/  MUFU.EX2 R185, R8 ;  /* 0x0000000800b97308 */ /* 0x0009e40000000800 */
[----:B------:R-:W-:Y:S01]  /*3c20*/  FSEL R12, R12, -INF , P5 ;  /* 0xff8000000c0c7808 */ /* 0x000fe20002800000 */
[C---:B-1----:R-:W-:Y:S01]  /*3c30*/  HMMA.16816.F32 R28, R176.reuse, R2, R28 ;  /* 0x00000002b01c723c */ /* 0x042fe2000000181c */
[----:B--2---:R-:W1:Y:S02]  /*3c40*/  LDSM.16.M88.2 R4, [R209+0xd880] ;  /* 0x00d88000d104783b */ /* 0x004e640000000100 */
[----:B------:R-:W-:Y:S04]  /*3c50*/  ISETP.GT.AND P5, PT, R180, 0x21, PT ;  /* 0x00000021b400780c */ /* 0x000fe80003fa4270 */
[----:B------:R2:W5:Y:S01]  /*3c60*/  MUFU.EX2 R184, R106 ;  /* 0x0000006a00b87308 */ /* 0x0005620000000800 */
[--C-:B------:R-:W-:Y:S01]  /*3c70*/  FFMA.FTZ R2, R12, c[0x0][0x29c], -R188.reuse ;  /* 0x0000a7000c027a23 */ /* 0x100fe200000108bc */
[----:B------:R-:W-:Y:S01]  /*3c80*/  FSEL R13, R13, -INF , P5 ;  /* 0xff8000000d0d7808 */ /* 0x000fe20002800000 */
[----:B---3--:R-:W3:Y:S01]  /*3c90*/  LDSM.16.M88.2 R104, [R209+0xe080] ;  /* 0x00e08000d168783b */ /* 0x008ee20000000100 */
[----:B------:R-:W-:Y:S04]  /*3ca0*/  ISETP.GT.AND P5, PT, R180, 0x30, PT ;  /* 0x00000030b400780c */ /* 0x000fe80003fa4270 */
[----:B------:R-:W-:Y:S02]  /*3cb0*/  FSEL R12, R16, -INF , P5 ;  /* 0xff800000100c7808 */ /* 0x000fe40002800000 */
[----:B------:R5:W-:Y:S01]  /*3cc0*/  MUFU.EX2 R183, R2 ;  /* 0x0000000200b77308 */ /* 0x000be20000000800 */
[----:B------:R-:W-:Y:S01]  /*3cd0*/  ISETP.GT.AND P5, PT, R180, 0x31, PT ;  /* 0x00000031b400780c */ /* 0x000fe20003fa4270 */
[----:B----4-:R-:W4:Y:S01]  /*3ce0*/  LDSM.16.M88.2 R8, [R209+0xe880] ;  /* 0x00e88000d108783b */ /* 0x010f220000000100 */
[--C-:B------:R-:W-:Y:S02]  /*3cf0*/  FFMA.FTZ R12, R12, c[0x0][0x29c], -R188.reuse ;  /* 0x0000a7000c0c7a23 */ /* 0x100fe400000108bc */
[----:B------:R-:W-:Y:S02]  /*3d00*/  FSEL R16, R17, -INF , P5 ;  /* 0xff80000011107808 */ /* 0x000fe40002800000 */
[----:B------:R-:W-:Y:S03]  /*3d10*/  ISETP.GT.AND P5, PT, R180, 0x40, PT ;  /* 0x00000040b400780c */ /* 0x000fe60003fa4270 */
[----:B------:R3:W-:Y:S01]  /*3d20*/  MUFU.EX2 R175, R12 ;  /* 0x0000000c00af7308 */ /* 0x0007e20000000800 */
[--C-:B------:R-:W-:Y:S01]  /*3d30*/  FFMA.FTZ R16, R16, c[0x0][0x29c], -R188.reuse ;  /* 0x0000a70010107a23 */ /* 0x100fe200000108bc */
[----:B------:R-:W-:Y:S01]  /*3d40*/  FSEL R20, R20, -INF , P5 ;  /* 0xff80000014147808 */ /* 0x000fe20002800000 */
[----:B--2---:R-:W2:Y:S01]  /*3d50*/  LDSM.16.M88.2 R106, [R211+0xc880] ;  /* 0x00c88000d36a783b */ /* 0x004ea20000000100 */
[----:B------:R-:W-:Y:S03]  /*3d60*/  ISETP.GT.AND P5, PT, R180, 0x41, PT ;  /* 0x00000041b400780c */ /* 0x000fe60003fa4270 */
[--C-:B------:R-:W-:Y:S01]  /*3d70*/  FFMA.FTZ R20, R20, c[0x0][0x29c], -R188.reuse ;  /* 0x0000a70014147a23 */ /* 0x100fe200000108bc */
[----:B------:R-:W-:Y:S02]  /*3d80*/  FSEL R21, R21, -INF , P5 ;  /* 0xff80000015157808 */ /* 0x000fe40002800000 */
[----:B------:R4:W2:Y:S01]  /*3d90*/  MUFU.EX2 R174, R16 ;  /* 0x0000001000ae7308 */ /* 0x0008a20000000800 */
[----:B-----5:R-:W5:Y:S01]  /*3da0*/  LDSM.16.M88.2 R2, [R211+0xd080] ;  /* 0x00d08000d302783b */ /* 0x020f620000000100 */
[C---:B-1----:R-:W-:Y:S08]  /*3db0*/  HMMA.16816.F32 R32, R176.reuse, R4, R32 ;  /* 0x00000004b020723c */ /* 0x042ff00000001820 */
[----:B------:R-:W-:Y:S01]  /*3dc0*/  MUFU.EX2 R173, R20 ;  /* 0x0000001400ad7308 */ /* 0x000fe20000000800 */
[--C-:B------:R-:W-:Y:S01]  /*3dd0*/  FFMA.FTZ R4, R13, c[0x0][0x29c], -R188.reuse ;  /* 0x0000a7000d047a23 */ /* 0x100fe200000108bc */
[C---:B---3--:R-:W-:Y:S01]  /*3de0*/  HMMA.16816.F32 R36, R176.reuse, R104, R36 ;  /* 0x00000068b024723c */ /* 0x048fe20000001824 */
[----:B------:R-:W-:Y:S02]  /*3df0*/  LDSM.16.M88.2 R12, [R211+0xe080] ;  /* 0x00e08000d30c783b */ /* 0x000fe40000000100 */
[----:B------:R-:W-:Y:S05]  /*3e00*/  FFMA.FTZ R188, R21, c[0x0][0x29c], -R188 ;  /* 0x0000a70015bc7a23 */ /* 0x000fea00000108bc */
[----:B------:R1:W-:Y:S01]  /*3e10*/  MUFU.EX2 R182, R4 ;  /* 0x0000000400b67308 */ /* 0x0003e20000000800 */
[----:B----4-:R-:W-:Y:S01]  /*3e20*/  HMMA.16816.F32 R40, R176, R8, R40 ;  /* 0x00000008b028723c */ /* 0x010fe20000001828 */
[----:B------:R-:W-:Y:S04]  /*3e30*/  LDSM.16.M88.2 R8, [R211+0xe880] ;  /* 0x00e88000d308783b */ /* 0x000fe80000000100 */
[----:B------:R-:W-:Y:S04]  /*3e40*/  LDSM.16.M88.2 R16, [R210+0xc880] ;  /* 0x00c88000d210783b */ /* 0x000fe80000000100 */
[----:B------:R-:W-:Y:S01]  /*3e50*/  MUFU.EX2 R188, R188 ;  /* 0x000000bc00bc7308 */ /* 0x000fe20000000800 */
[C---:B--2---:R-:W-:Y:S01]  /*3e60*/  HMMA.16816.F32 R24, R108.reuse, R106, R24 ;  /* 0x0000006a6c18723c */ /* 0x044fe20000001818 */
[----:B------:R2:W-:Y:S07]  /*3e70*/  LDSM.16.M88.4 R104, [R0+0x4000] ;  /* 0x004000000068783b */ /* 0x0005ee0000000200 */
[C---:B-----5:R-:W-:Y:S01]  /*3e80*/  HMMA.16816.F32 R28, R108.reuse, R2, R28 ;  /* 0x000000026c1c723c */ /* 0x060fe2000000181c */
[----:B-1----:R-:W1:Y:S04]  /*3e90*/  LDSM.16.M88.2 R4, [R211+0xd880] ;  /* 0x00d88000d304783b */ /* 0x002e680000000100 */
[----:B------:R-:W3:Y:S01]  /*3ea0*/  LDSM.16.M88.2 R2, [R210+0xd080] ;  /* 0x00d08000d202783b */ /* 0x000ee20000000100 */
[----:B--2---:R-:W-:Y:S06]  /*3eb0*/  IADD3 R0, R181, 0x8, RZ ;  /* 0x00000008b5007810 */ /* 0x004fec0007ffe0ff */
[----:B------:R-:W-:Y:S04]  /*3ec0*/  IMNMX R0, R238, R0, PT ;  /* 0x00000000ee007217 */ /* 0x000fe80003800200 */
[C---:B------:R-:W-:Y:S02]  /*3ed0*/  ISETP.GT.AND P5, PT, R0.reuse, RZ, PT ;  /* 0x000000ff0000720c */ /* 0x040fe40003fa4270 */
[----:B------:R-:W-:Y:S02]  /*3ee0*/  ISETP.GT.AND P6, PT, R0, 0x30, PT ;  /* 0x000000300000780c */ /* 0x000fe40003fc4270 */
[----:B------:R-:W-:Y:S02]  /*3ef0*/  FSEL R6, R6, -INF , P5 ;  /* 0xff80000006067808 */ /* 0x000fe40002800000 */
[----:B------:R-:W-:Y:S03]  /*3f00*/  ISETP.GT.AND P5, PT, R0, 0x1, PT ;  /* 0x000000010000780c */ /* 0x000fe60003fa4270 */
[--C-:B------:R-:W-:Y:S01]  /*3f10*/  FFMA.FTZ R172, R6, c[0x0][0x29c], -R189.reuse ;  /* 0x0000a70006ac7a23 */ /* 0x100fe200000108bd */
[----:B------:R-:W-:Y:S02]  /*3f20*/  FSEL R20, R7, -INF , P5 ;  /* 0xff80000007147808 */ /* 0x000fe40002800000 */
[----:B------:R-:W-:Y:S01]  /*3f30*/  LDSM.16.M88.2 R6, [R210+0xe080] ;  /* 0x00e08000d206783b */ /* 0x000fe20000000100 */
[----:B------:R-:W-:Y:S02]  /*3f40*/  ISETP.GT.AND P5, PT, R0, 0x10, PT ;  /* 0x000000100000780c */ /* 0x000fe40003fa4270 */
[----:B------:R-:W-:Y:S02]  /*3f50*/  MUFU.EX2 R172, R172 ;  /* 0x000000ac00ac7308 */ /* 0x000fe40000000800 */
[----:B------:R-:W-:Y:S01]  /*3f60*/  FSEL R10, R10, -INF , P5 ;  /* 0xff8000000a0a7808 */ /* 0x000fe20002800000 */
[C---:B-1----:R-:W-:Y:S01]  /*3f70*/  HMMA.16816.F32 R32, R108.reuse, R4, R32 ;  /* 0x000000046c20723c */ /* 0x042fe20000001820 */
[----:B------:R-:W1:Y:S03]  /*3f80*/  LDSM.16.M88.2 R4, [R210+0xd880] ;  /* 0x00d88000d204783b */ /* 0x000e660000000100 */
[--C-:B------:R-:W-:Y:S01]  /*3f90*/  FFMA.FTZ R10, R10, c[0x0][0x29c], -R189.reuse ;  /* 0x0000a7000a0a7a23 */ /* 0x100fe200000108bd */
[C---:B------:R-:W-:Y:S03]  /*3fa0*/  ISETP.GT.AND P5, PT, R0.reuse, 0x11, PT ;  /* 0x000000110000780c */ /* 0x040fe60003fa4270 */
[C---:B------:R-:W-:Y:S04]  /*3fb0*/  HMMA.16816.F32 R36, R108.reuse, R12, R36 ;  /* 0x0000000c6c24723c */ /* 0x040fe80000001824 */
[----:B------:R-:W-:Y:S02]  /*3fc0*/  FSEL R11, R11, -INF , P5 ;  /* 0xff8000000b0b7808 */ /* 0x000fe40002800000 */
[----:B------:R-:W-:Y:S01]  /*3fd0*/  ISETP.GT.AND P5, PT, R0, 0x20, PT ;  /* 0x000000200000780c */ /* 0x000fe20003fa4270 */
[--C-:B------:R-:W-:Y:S01]  /*3fe0*/  FFMA.FTZ R12, R20, c[0x0][0x29c], -R189.reuse ;  /* 0x0000a700140c7a23 */ /* 0x100fe200000108bd */
[----:B------:R-:W-:Y:S01]  /*3ff0*/  HMMA.16816.F32 R40, R108, R8, R40 ;  /* 0x000000086c28723c */ /* 0x000fe20000001828 */
[----:B------:R-:W2:Y:S01]  /*4000*/  LDSM.16.M88.2 R8, [R210+0xe880] ;  /* 0x00e88000d208783b */ /* 0x000ea20000000100 */
[----:B------:R4:W-:Y:S02]  /*4010*/  MUFU.EX2 R108, R10 ;  /* 0x0000000a006c7308 */ /* 0x0009e40000000800 */
[----:B------:R-:W-:Y:S01]  /*4020*/  FSEL R14, R14, -INF , P5 ;  /* 0xff8000000e0e7808 */ /* 0x000fe20002800000 */
[--C-:B------:R-:W-:Y:S01]  /*4030*/  FFMA.FTZ R21, R11, c[0x0][0x29c], -R189.reuse ;  /* 0x0000a7000b157a23 */ /* 0x100fe200000108bd */
[----:B------:R-:W-:Y:S02]  /*4040*/  ISETP.GT.AND P5, PT, R0, 0x21, PT ;  /* 0x000000210000780c */ /* 0x000fe40003fa4270 */
[C---:B------:R-:W-:Y:S04]  /*4050*/  HMMA.16816.F32 R24, R104.reuse, R16, R24 ;  /* 0x000000106818723c */ /* 0x040fe80000001818 */
[----:B------:R-:W-:Y:S01]  /*4060*/  MUFU.EX2 R109, R12 ;  /* 0x0000000c006d7308 */ /* 0x000fe20000000800 */
[----:B------:R-:W-:Y:S01]  /*4070*/  F2FP.PACK_AB R11, R184, R185 ;  /* 0x000000b9b80b723e */ /* 0x000fe200000000ff */
[--C-:B------:R-:W-:Y:S01]  /*4080*/  FFMA.FTZ R14, R14, c[0x0][0x29c], -R189.reuse ;  /* 0x0000a7000e0e7a23 */ /* 0x100fe200000108bd */
[----:B------:R-:W-:Y:S01]  /*4090*/  FSEL R15, R15, -INF , P5 ;  /* 0xff8000000f0f7808 */ /* 0x000fe20002800000 */
[C---:B---3--:R-:W-:Y:S03]  /*40a0*/  HMMA.16816.F32 R28, R104.reuse, R2, R28 ;  /* 0x00000002681c723c */ /* 0x048fe6000000181c */
[----:B------:R-:W-:Y:S01]  /*40b0*/  ISETP.GT.AND P5, PT, R0, 0x31, PT ;  /* 0x000000310000780c */ /* 0x000fe20003fa4270 */
[--C-:B------:R-:W-:Y:S02]  /*40c0*/  FFMA.FTZ R15, R15, c[0x0][0x29c], -R189.reuse ;  /* 0x0000a7000f0f7a23 */ /* 0x100fe400000108bd */
[----:B------:R-:W3:Y:S01]  /*40d0*/  MUFU.EX2 R21, R21 ;  /* 0x0000001500157308 */ /* 0x000ee20000000800 */
[----:B------:R-:W-:Y:S01]  /*40e0*/  FSEL R2, R18, -INF , P6 ;  /* 0xff80000012027808 */ /* 0x000fe20003000000 */
[C---:B-1----:R-:W-:Y:S01]  /*40f0*/  HMMA.16816.F32 R32, R104.reuse, R4, R32 ;  /* 0x000000046820723c */ /* 0x042fe20000001820 */
[----:B----4-:R-:W1:Y:S03]  /*4100*/  LDS R10, [R229.X4+0x21280] ;  /* 0x02128000e50a7984 */ /* 0x010e660000004800 */
[--C-:B------:R-:W-:Y:S01]  /*4110*/  FFMA.FTZ R2, R2, c[0x0][0x29c], -R189.reuse ;  /* 0x0000a70002027a23 */ /* 0x100fe200000108bd */
[C---:B------:R-:W-:Y:S02]  /*4120*/  ISETP.GT.AND P6, PT, R0.reuse, 0x40, PT ;  /* 0x000000400000780c */ /* 0x040fe40003fc4270 */
[----:B------:R-:W-:Y:S01]  /*4130*/  FSEL R16, R19, -INF , P5 ;  /* 0xff80000013107808 */ /* 0x000fe20002800000 */
[----:B------:R4:W-:Y:S01]  /*4140*/  MUFU.EX2 R17, R2 ;  /* 0x0000000200117308 */ /* 0x0009e20000000800 */
[C---:B------:R-:W-:Y:S03]  /*4150*/  HMMA.16816.F32 R36, R104.reuse, R6, R36 ;  /* 0x000000066824723c */ /* 0x040fe60000001824 */
[----:B------:R-:W-:Y:S01]  /*4160*/  ISETP.GT.AND P5, PT, R0, 0x41, PT ;  /* 0x000000410000780c */ /* 0x000fe20003fa4270 */
[--C-:B------:R-:W-:Y:S01]  /*4170*/  FFMA.FTZ R16, R16, c[0x0][0x29c], -R189.reuse ;  /* 0x0000a70010107a23 */ /* 0x100fe200000108bd */
[----:B------:R-:W-:Y:S01]  /*4180*/  F2FP.PACK_AB R3, R186, R187 ;  /* 0x000000bbba03723e */ /* 0x000fe200000000ff */
[----:B------:R-:W5:Y:S01]  /*4190*/  LDS R0, [R229.X4+0x212a0] ;  /* 0x0212a000e5007984 */ /* 0x000f620000004800 */
[----:B------:R-:W-:Y:S01]  /*41a0*/  FSEL R22, R22, -INF , P6 ;  /* 0xff80000016167808 */ /* 0x000fe20003000000 */
[----:B--2---:R-:W-:Y:S01]  /*41b0*/  HMMA.16816.F32 R40, R104, R8, R40 ;  /* 0x000000086828723c */ /* 0x004fe20000001828 */
[----:B------:R2:W-:Y:S01]  /*41c0*/  MUFU.EX2 R20, R14 ;  /* 0x0000000e00147308 */ /* 0x0005e20000000800 */
[----:B------:R1:W-:Y:S02]  /*41d0*/  STS [R226+0x21480], R3 ;  /* 0x02148003e2007388 */ /* 0x0003e40000000800 */
[----:B------:R-:W-:Y:S02]  /*41e0*/  F2FP.PACK_AB R6, R174, R175 ;  /* 0x000000afae06723e */ /* 0x000fe400000000ff */
[----:B---3--:R-:W-:Y:S02]  /*41f0*/  F2FP.PACK_AB R4, R21, R108 ;  /* 0x0000006c1504723e */ /* 0x008fe400000000ff */
[----:B------:R-:W-:Y:S03]  /*4200*/  F2FP.PACK_AB R8, R182, R183 ;  /* 0x000000b7b608723e */ /* 0x000fe600000000ff */
[----:B------:R-:W3:Y:S01]  /*4210*/  MUFU.EX2 R18, R15 ;  /* 0x0000000f00127308 */ /* 0x000ee20000000800 */
[----:B------:R-:W-:Y:S02]  /*4220*/  FSEL R23, R23, -INF , P5 ;  /* 0xff80000017177808 */ /* 0x000fe40002800000 */
[----:B------:R-:W-:Y:S02]  /*4230*/  F2FP.PACK_AB R5, R188, R173 ;  /* 0x000000adbc05723e */ /* 0x000fe400000000ff */
[----:B----4-:R-:W-:Y:S05]  /*4240*/  F2FP.PACK_AB R2, R109, R172 ;  /* 0x000000ac6d02723e */ /* 0x010fea00000000ff */
[----:B------:R4:W-:Y:S01]  /*4250*/  STS [R227], R2 ;  /* 0x00000002e3007388 */ /* 0x0009e20000000800 */
[----:B------:R-:W4:Y:S03]  /*4260*/  MUFU.EX2 R16, R16 ;  /* 0x0000001000107308 */ /* 0x000f260000000800 */
[----:B------:R-:W-:Y:S01]  /*4270*/  STS [R226+0x21c80], R11 ;  /* 0x021c800be2007388 */ /* 0x000fe20000000800 */
[--C-:B--2---:R-:W-:Y:S02]  /*4280*/  FFMA.FTZ R14, R22, c[0x0][0x29c], -R189.reuse ;  /* 0x0000a700160e7a23 */ /* 0x104fe400000108bd */
[----:B------:R-:W-:Y:S01]  /*4290*/  FFMA.FTZ R189, R23, c[0x0][0x29c], -R189 ;  /* 0x0000a70017bd7a23 */ /* 0x000fe200000108bd */
[----:B------:R2:W-:Y:S01]  /*42a0*/  STS [R227+0x800], R4 ;  /* 0x00080004e3007388 */ /* 0x0005e20000000800 */
[--C-:B-1----:R-:W-:Y:S02]  /*42b0*/  FADD.FTZ R25, R25, -R10.reuse ;  /* 0x8000000a19197221 */ /* 0x102fe40000010000 */
[----:B------:R-:W-:Y:S01]  /*42c0*/  MUFU.EX2 R7, R189 ;  /* 0x000000bd00077308 */ /* 0x000fe20000000800 */
[----:B------:R-:W-:Y:S01]  /*42d0*/  STS [R226+0x22480], R8 ;  /* 0x02248008e2007388 */ /* 0x000fe20000000800 */
[----:B------:R-:W-:Y:S01]  /*42e0*/  FADD.FTZ R24, R24, -R10 ;  /* 0x8000000a18187221 */ /* 0x000fe20000010000 */
[----:B---3--:R-:W-:Y:S01]  /*42f0*/  F2FP.PACK_AB R3, R18, R20 ;  /* 0x000000141203723e */ /* 0x008fe200000000ff */
[----:B------:R-:W-:Y:S02]  /*4300*/  FMUL.FTZ R13, R186, R25 ;  /* 0x00000019ba0d7220 */ /* 0x000fe40000410000 */
[----:B------:R-:W-:Y:S02]  /*4310*/  FMUL.FTZ R24, R187, R24 ;  /* 0x00000018bb187220 */ /* 0x000fe40000410000 */
[----:B------:R-:W-:Y:S01]  /*4320*/  STS [R227+0x1000], R3 ;  /* 0x00100003e3007388 */ /* 0x000fe20000000800 */
[--C-:B-----5:R-:W-:Y:S01]  /*4330*/  FADD.FTZ R26, R26, -R0.reuse ;  /* 0x800000001a1a7221 */ /* 0x120fe20000010000 */
[----:B------:R-:W1:Y:S01]  /*4340*/  MUFU.EX2 R14, R14 ;  /* 0x0000000e000e7308 */ /* 0x000e620000000800 */
[----:B------:R-:W-:Y:S01]  /*4350*/  FADD.FTZ R27, R27, -R0 ;  /* 0x800000001b1b7221 */ /* 0x000fe20000010000 */
[----:B------:R-:W-:Y:S01]  /*4360*/  STS [R226+0x22c80], R6 ;  /* 0x022c8006e2007388 */ /* 0x000fe20000000800 */
[--C-:B------:R-:W-:Y:S01]  /*4370*/  FADD.FTZ R29, R29, -R10.reuse ;  /* 0x8000000a1d1d7221 */ /* 0x100fe20000010000 */
[----:B----4-:R-:W-:Y:S01]  /*4380*/  F2FP.PACK_AB R2, R16, R17 ;  /* 0x000000111002723e */ /* 0x010fe200000000ff */
[----:B------:R-:W-:Y:S01]  /*4390*/  FMUL.FTZ R26, R172, R26 ;  /* 0x0000001aac1a7220 */ /* 0x000fe20000410000 */
[----:B------:R-:W-:Y:S01]  /*43a0*/  F2FP.PACK_AB R13, R13, R24 ;  /* 0x000000180d0d723e */ /* 0x000fe200000000ff */
[----:B------:R-:W-:Y:S02]  /*43b0*/  FMUL.FTZ R27, R109, R27 ;  /* 0x0000001b6d1b7220 */ /* 0x000fe40000410000 */
[----:B------:R1:W-:Y:S01]  /*43c0*/  STS [R227+0x1800], R2 ;  /* 0x00180002e3007388 */ /* 0x0003e20000000800 */
[----:B------:R-:W-:Y:S02]  /*43d0*/  FADD.FTZ R28, R28, -R10 ;  /* 0x8000000a1c1c7221 */ /* 0x000fe40000010000 */
[----:B------:R-:W-:Y:S01]  /*43e0*/  FMUL.FTZ R15, R184, R29 ;  /* 0x0000001db80f7220 */ /* 0x000fe20000410000 */
[----:B------:R-:W-:Y:S01]  /*43f0*/  STS [R226+0x23480], R5 ;  /* 0x02348005e2007388 */ /* 0x000fe20000000800 */
[----:B------:R-:W-:Y:S02]  /*4400*/  FMUL.FTZ R28, R185, R28 ;  /* 0x0000001cb91c7220 */ /* 0x000fe40000410000 */
[--C-:B--2---:R-:W-:Y:S02]  /*4410*/  FADD.FTZ R4, R31, -R0.reuse ;  /* 0x800000001f047221 */ /* 0x104fe40000010000 */
[----:B------:R-:W-:Y:S01]  /*4420*/  FADD.FTZ R30, R30, -R0 ;  /* 0x800000001e1e7221 */ /* 0x000fe20000010000 */
[----:B------:R-:W-:Y:S01]  /*4430*/  F2FP.PACK_AB R15, R15, R28 ;  /* 0x0000001c0f0f723e */ /* 0x000fe200000000ff */
[----:B------:R-:W-:Y:S02]  /*4440*/  FMUL.FTZ R4, R21, R4 ;  /* 0x0000000415047220 */ /* 0x000fe40000410000 */
[----:B------:R-:W-:Y:S02]  /*4450*/  FMUL.FTZ R30, R108, R30 ;  /* 0x0000001e6c1e7220 */ /* 0x000fe40000410000 */
[--C-:B------:R-:W-:Y:S02]  /*4460*/  FADD.FTZ R32, R32, -R10.reuse ;  /* 0x8000000a20207221 */ /* 0x100fe40000010000 */
[----:B------:R-:W-:Y:S01]  /*4470*/  FADD.FTZ R33, R33, -R10 ;  /* 0x8000000a21217221 */ /* 0x000fe20000010000 */
[----:B------:R-:W-:Y:S01]  /*4480*/  F2FP.PACK_AB R4, R4, R30 ;  /* 0x0000001e0404723e */ /* 0x000fe200000000ff */
[----:B------:R-:W-:Y:S02]  /*4490*/  FMUL.FTZ R32, R183, R32 ;  /* 0x00000020b7207220 */ /* 0x000fe40000410000 */
[----:B------:R-:W-:Y:S02]  /*44a0*/  FMUL.FTZ R33, R182, R33 ;  /* 0x00000021b6217220 */ /* 0x000fe40000410000 */
[--C-:B------:R-:W-:Y:S01]  /*44b0*/  FADD.FTZ R34, R34, -R0.reuse ;  /* 0x8000000022227221 */ /* 0x100fe20000010000 */
[----:B-1----:R-:W-:Y:S01]  /*44c0*/  F2FP.PACK_AB R2, R7, R14 ;  /* 0x0000000e0702723e */ /* 0x002fe200000000ff */
[----:B------:R-:W-:Y:S02]  /*44d0*/  FADD.FTZ R35, R35, -R0 ;  /* 0x8000000023237221 */ /* 0x000fe40000010000 */
[--C-:B------:R-:W-:Y:S02]  /*44e0*/  FADD.FTZ R37, R37, -R10.reuse ;  /* 0x8000000a25257221 */ /* 0x100fe40000010000 */
[----:B------:R1:W-:Y:S01]  /*44f0*/  STS [R227+0x2000], R2 ;  /* 0x00200002e3007388 */ /* 0x0003e20000000800 */
[----:B------:R-:W-:Y:S02]  /*4500*/  FMUL.FTZ R34, R20, R34 ;  /* 0x0000002214227220 */ /* 0x000fe40000410000 */
[----:B------:R-:W-:Y:S01]  /*4510*/  FMUL.FTZ R35, R18, R35 ;  /* 0x0000002312237220 */ /* 0x000fe20000410000 */
[----:B------:R-:W-:Y:S01]  /*4520*/  BAR.SYNC.DEFER_BLOCKING 0x0 ;  /* 0x0000000000007b1d */ /* 0x000fe20000010000 */
[--C-:B------:R-:W-:Y:S02]  /*4530*/  FADD.FTZ R36, R36, -R10.reuse ;  /* 0x8000000a24247221 */ /* 0x100fe40000010000 */
[--C-:B------:R-:W-:Y:S02]  /*4540*/  FADD.FTZ R41, R41, -R10.reuse ;  /* 0x8000000a29297221 */ /* 0x100fe40000010000 */
[----:B------:R-:W-:Y:S01]  /*4550*/  FADD.FTZ R40, R40, -R10 ;  /* 0x8000000a28287221 */ /* 0x000fe20000010000 */
[----:B------:R-:W-:Y:S01]  /*4560*/  F2FP.PACK_AB R10, R33, R32 ;  /* 0x00000020210a723e */ /* 0x000fe200000000ff */
[----:B------:R-:W-:Y:S02]  /*4570*/  FMUL.FTZ R36, R175, R36 ;  /* 0x00000024af247220 */ /* 0x000fe40000410000 */
[----:B------:R-:W-:Y:S02]  /*4580*/  FMUL.FTZ R9, R174, R37 ;  /* 0x00000025ae097220 */ /* 0x000fe40000410000 */
[--C-:B------:R-:W-:Y:S02]  /*4590*/  FADD.FTZ R38, R38, -R0.reuse ;  /* 0x8000000026267221 */ /* 0x100fe40000010000 */
[--C-:B------:R-:W-:Y:S01]  /*45a0*/  FADD.FTZ R3, R39, -R0.reuse ;  /* 0x8000000027037221 */ /* 0x100fe20000010000 */
[----:B------:R-:W-:Y:S01]  /*45b0*/  F2FP.PACK_AB R9, R9, R36 ;  /* 0x000000240909723e */ /* 0x000fe200000000ff */
[--C-:B------:R-:W-:Y:S02]  /*45c0*/  FADD.FTZ R43, R43, -R0.reuse ;  /* 0x800000002b2b7221 */ /* 0x100fe40000010000 */
[----:B------:R-:W-:Y:S01]  /*45d0*/  FADD.FTZ R42, R42, -R0 ;  /* 0x800000002a2a7221 */ /* 0x000fe20000010000 */
[----:B------:R-:W-:Y:S01]  /*45e0*/  F2FP.PACK_AB R0, R35, R34 ;  /* 0x000000222300723e */ /* 0x000fe200000000ff */
[----:B------:R-:W-:Y:S01]  /*45f0*/  FMUL.FTZ R17, R17, R38 ;  /* 0x0000002611117220 */ /* 0x000fe20000410000 */
[----:B-1----:R-:W-:Y:S01]  /*4600*/  F2FP.PACK_AB R2, R27, R26 ;  /* 0x0000001a1b02723e */ /* 0x002fe200000000ff */
[----:B------:R-:W-:Y:S01]  /*4610*/  FMUL.FTZ R3, R16, R3 ;  /* 0x0000000310037220 */ /* 0x000fe20000410000 */
[----:B------:R-:W-:Y:S01]  /*4620*/  STS [R226+0x23c80], R13 ;  /* 0x023c800de2007388 */ /* 0x000fe20000000800 */
[----:B------:R-:W-:Y:S02]  /*4630*/  FMUL.FTZ R40, R173, R40 ;  /* 0x00000028ad287220 */ /* 0x000fe40000410000 */
[----:B------:R-:W-:Y:S01]  /*4640*/  FMUL.FTZ R12, R188, R41 ;  /* 0x00000029bc0c7220 */ /* 0x000fe20000410000 */
[----:B------:R1:W-:Y:S01]  /*4650*/  STS [R227+0x2800], R2 ;  /* 0x00280002e3007388 */ /* 0x0003e20000000800 */
[----:B------:R-:W-:Y:S01]  /*4660*/  F2FP.PACK_AB R3, R3, R17 ;  /* 0x000000110303723e */ /* 0x000fe200000000ff */
[----:B------:R-:W-:Y:S01]  /*4670*/  FMUL.FTZ R14, R14, R42 ;  /* 0x0000002a0e0e7220 */ /* 0x000fe20000410000 */
[----:B------:R-:W-:Y:S01]  /*4680*/  SHF.L.U32 R42, R219, 0x1, RZ ;  /* 0x00000001db2a7819 */ /* 0x000fe200000006ff */
[----:B------:R-:W-:Y:S01]  /*4690*/  STS [R226+0x24480], R15 ;  /* 0x0244800fe2007388 */ /* 0x000fe20000000800 */
[----:B------:R-:W-:Y:S01]  /*46a0*/  FMUL.FTZ R7, R7, R43 ;  /* 0x0000002b07077220 */ /* 0x000fe20000410000 */
[----:B------:R-:W-:Y:S02]  /*46b0*/  F2FP.PACK_AB R12, R12, R40 ;  /* 0x000000280c0c723e */ /* 0x000fe400000000ff */
        /* <DEDUP_REMOVED lines=118> */
[----:B------:R-:W-:Y:S01]  /*4e20*/  IMAD.SHL.U32 R0, R225, 0x40, RZ ;  /* 0x00000040e1007824 */ /* 0x000fe200078e00ff */
[----:B------:R-:W-:Y:S01]  /*4e30*/  IADD3 R8, P5, P0, R244, UR7, R5 ;  /* 0x00000007f4087c10 */ /* 0x000fe2000f8be005 */
[----:B------:R-:W-:Y:S03]  /*4e40*/  IMAD.IADD R4, R3, 0x1, R4 ;  /* 0x0000000103047824 */ /* 0x000fe600078e0204 */
[----:B------:R-:W-:Y:S02]  /*4e50*/  IADD3 R3, P6, R0, R248, RZ ;  /* 0x000000f800037210 */ /* 0x000fe40007fde0ff */
[----:B------:R-:W-:Y:S02]  /*4e60*/  SHF.L.U64.HI R2, R2, 0x6, R4 ;  /* 0x0000000602027819 */ /* 0x000fe40000010204 */
[----:B------:R-:W-:Y:S02]  /*4e70*/  LEA.HI.X.SX32 R4, R0, R252, 0x1, P6 ;  /* 0x000000fc00047211 */ /* 0x000fe400030f0eff */
[----:B------:R-:W-:Y:S02]  /*4e80*/  IADD3.X R9, R241, UR5, R2, P5, P0 ;  /* 0x00000005f1097c10 */ /* 0x000fe4000afe0402 */
        /* <DEDUP_REMOVED lines=9> */
[----:B------:R-:W-:Y:S02]  /*4f20*/  LEA.HI.X R5, R5, c[0x0][0x1f4], R2, 0x1, P5 ;  /* 0x00007d0005057a11 */ /* 0x000fe400028f0c02 */
        /* <DEDUP_REMOVED lines=20> */
.L_x_1138:
[-C--:B-1234-:R-:W-:Y:S01]  /*5070*/  HMMA.16816.F32 R4, R108, R16.reuse, RZ ;  /* 0x000000106c04723c */ /* 0x09efe200000018ff */
[----:B------:R-:W-:Y:S01]  /*5080*/  LDSM.16.MT88.4 R200, [R214+0x1000] ;  /* 0x00100000d6c8783b */ /* 0x000fe20000004200 */
[----:B------:R-:W-:Y:S02]  /*5090*/  UIADD3 UR12, UR4, 0x1, URZ ;  /* 0x00000001040c7890 */ /* 0x000fe4000fffe03f */
[----:B------:R-:W-:Y:S01]  /*50a0*/  IMAD.WIDE.U32 R2, R234, c[0x0][0x238], R230 ;  /* 0x00008e00ea027a25 */ /* 0x000fe200078e00e6 */
[----:B------:R-:W-:Y:S01]  /*50b0*/  LDSM.16.MT88.4 R204, [R214+0x6000] ;  /* 0x00600000d6cc783b */ /* 0x000fe20000004200 */
[----:B------:R-:W-:Y:S01]  /*50c0*/  SHF.R.S32.HI R0, RZ, 0x1f, R234 ;  /* 0x0000001fff007819 */ /* 0x000fe200000114ea */
[----:B------:R-:W-:Y:S01]  /*50d0*/  UISETP.GE.AND UP1, UPT, UR4, 0x1, UPT ;  /* 0x000000010400788c */ /* 0x000fe2000bf26270 */
[C---:B------:R-:W-:Y:S01]  /*50e0*/  HMMA.16816.F32 R8, R172.reuse, R16, RZ ;  /* 0x00000010ac08723c */ /* 0x040fe200000018ff */
[----:B------:R-:W0:Y:S01]  /*50f0*/  LDGDEPBAR ;  /* 0x00000000000079af */ /* 0x000e220000000000 */
[----:B------:R-:W-:Y:S02]  /*5100*/  UIADD3 UR6, UR13, 0x1, URZ ;  /* 0x000000010d067890 */ /* 0x000fe4000fffe03f */
[----:B------:R-:W-:Y:S01]  /*5110*/  IMAD R0, R0, c[0x0][0x238], RZ ;  /* 0x00008e0000007a24 */ /* 0x000fe200078e02ff */
[----:B------:R-:W-:Y:S03]  /*5120*/  UISETP.GE.AND UP0, UPT, UR13, 0x1, UPT ;  /* 0x000000010d00788c */ /* 0x000fe6000bf06270 */
[-C--:B------:R-:W-:Y:S01]  /*5130*/  HMMA.16816.F32 R12, R172, R18.reuse, RZ ;  /* 0x00000012ac0c723c */ /* 0x080fe200000018ff */
[----:B------:R-:W-:Y:S01]  /*5140*/  IMAD R0, R234, c[0x0][0x23c], R0 ;  /* 0x00008f00ea007a24 */ /* 0x000fe200078e0200 */
[----:B------:R-:W-:Y:S03]  /*5150*/  USEL UR13, UR6, URZ, !UP0 ;  /* 0x0000003f060d7287 */ /* 0x000fe6000c000000 */
[----:B------:R-:W-:Y:S02]  /*5160*/  IMAD.IADD R3, R3, 0x1, R0 ;  /* 0x0000000103037824 */ /* 0x000fe400078e0200 */
[----:B------:R-:W-:Y:S01]  /*5170*/  IMAD R0, R235, 0x3000, RZ ;  /* 0x00003000eb007824 */ /* 0x000fe200078e02ff */
[C---:B------:R-:W-:Y:S04]  /*5180*/  HMMA.16816.F32 R16, R108.reuse, R18, RZ ;  /* 0x000000126c10723c */ /* 0x040fe800000018ff */
[----:B------:R-:W-:Y:S04]  /*5190*/  IMAD.WIDE.U32 R2, R232, c[0x0][0x240], R2 ;  /* 0x00009000e8027a25 */ /* 0x000fe800078e0002 */
[-C--:B------:R-:W-:Y:S08]  /*51a0*/  HMMA.16816.F32 R20, R108, R36.reuse, RZ ;  /* 0x000000246c14723c */ /* 0x080ff000000018ff */
[C---:B------:R-:W-:Y:S08]  /*51b0*/  HMMA.16816.F32 R24, R172.reuse, R36, RZ ;  /* 0x00000024ac18723c */ /* 0x040ff000000018ff */
[-C--:B------:R-:W-:Y:S08]  /*51c0*/  HMMA.16816.F32 R28, R172, R38.reuse, RZ ;  /* 0x00000026ac1c723c */ /* 0x080ff000000018ff */
[C---:B------:R-:W-:Y:S08]  /*51d0*/  HMMA.16816.F32 R32, R108.reuse, R38, RZ ;  /* 0x000000266c20723c */ /* 0x040ff000000018ff */
[-C--:B------:R-:W-:Y:S08]  /*51e0*/  HMMA.16816.F32 R36, R108, R176.reuse, RZ ;  /* 0x000000b06c24723c */ /* 0x080ff000000018ff */
[C---:B------:R-:W-:Y:S08]  /*51f0*/  HMMA.16816.F32 R40, R172.reuse, R176, RZ ;  /* 0x000000b0ac28723c */ /* 0x040ff000000018ff */
[-C--:B------:R-:W-:Y:S01]  /*5200*/  HMMA.16816.F32 R104, R172, R178.reuse, RZ ;  /* 0x000000b2ac68723c */ /* 0x080fe200000018ff */
[----:B------:R-:W1:Y:S07]  /*5210*/  LDSM.16.M88.4 R172, [R215+0x1000] ;  /* 0x00100000d7ac783b */ /* 0x000e6e0000000200 */
        /* <DEDUP_REMOVED lines=18> */
[----:B------:R-:W-:Y:S03]  /*5340*/  LDSM.16.MT88.4 R196, [R214+0x2000] ;  /* 0x00200000d6c4783b */ /* 0x000fe60000004200 */
[-C--:B-1----:R-:W-:Y:S08]  /*5350*/  HMMA.16816.F32 R4, R172, R200.reuse, R4 ;  /* 0x000000c8ac04723c */ /* 0x082ff00000001804 */
[C---:B--2---:R-:W-:Y:S08]  /*5360*/  HMMA.16816.F32 R8, R176.reuse, R200, R8 ;  /* 0x000000c8b008723c */ /* 0x044ff00000001808 */
[-C--:B------:R-:W-:Y:S08]  /*5370*/  HMMA.16816.F32 R12, R176, R202.reuse, R12 ;  /* 0x000000cab00c723c */ /* 0x080ff0000000180c */
[C---:B------:R-:W-:Y:S01]  /*5380*/  HMMA.16816.F32 R16, R172.reuse, R202, R16 ;  /* 0x000000caac10723c */ /* 0x040fe20000001810 */
[----:B------:R-:W-:Y:S07]  /*5390*/  LDSM.16.M88.4 R200, [R215+0x2400] ;  /* 0x00240000d7c8783b */ /* 0x000fee0000000200 */
[-C--:B---3--:R-:W-:Y:S08]  /*53a0*/  HMMA.16816.F32 R20, R172, R184.reuse, R20 ;  /* 0x000000b8ac14723c */ /* 0x088ff00000001814 */
[C---:B------:R-:W-:Y:S08]  /*53b0*/  HMMA.16816.F32 R24, R176.reuse, R184, R24 ;  /* 0x000000b8b018723c */ /* 0x040ff00000001818 */
[-C--:B------:R-:W-:Y:S08]  /*53c0*/  HMMA.16816.F32 R28, R176, R186.reuse, R28 ;  /* 0x000000bab01c723c */ /* 0x080ff0000000181c */
[C---:B------:R-:W-:Y:S01]  /*53d0*/  HMMA.16816.F32 R32, R172.reuse, R186, R32 ;  /* 0x000000baac20723c */ /* 0x040fe20000001820 */
[----:B------:R-:W-:Y:S07]  /*53e0*/  LDSM.16.MT88.4 R184, [R214+0x6800] ;  /* 0x00680000d6b8783b */ /* 0x000fee0000004200 */
[-C--:B------:R-:W-:Y:S08]  /*53f0*/  HMMA.16816.F32 R36, R172, R204.reuse, R36 ;  /* 0x000000ccac24723c */ /* 0x080ff00000001824 */
[C---:B------:R-:W-:Y:S08]  /*5400*/  HMMA.16816.F32 R40, R176.reuse, R204, R40 ;  /* 0x000000ccb028723c */ /* 0x040ff00000001828 */
[-C--:B------:R-:W-:Y:S01]  /*5410*/  HMMA.16816.F32 R104, R176, R206.reuse, R104 ;  /* 0x000000ceb068723c */ /* 0x080fe20000001868 */
[----:B------:R-:W1:Y:S07]  /*5420*/  LDSM.16.MT88.4 R176, [R214+0x4000] ;  /* 0x00400000d6b0783b */ /* 0x000e6e0000004200 */
[----:B------:R-:W-:Y:S01]  /*5430*/  HMMA.16816.F32 R108, R172, R206, R108 ;  /* 0x000000ceac6c723c */ /* 0x000fe2000000186c */
[----:B------:R-:W2:Y:S04]  /*5440*/  LDSM.16.M88.4 R172, [R215+0x2000] ;  /* 0x00200000d7ac783b */ /* 0x000ea80000000200 */
[----:B------:R-:W3:Y:S03]  /*5450*/  LDSM.16.MT88.4 R204, [R214+0x4800] ;  /* 0x00480000d6cc783b */ /* 0x000ee60000004200 */
[-C--:B----4-:R-:W-:Y:S08]  /*5460*/  HMMA.16816.F32 R4, R180, R188.reuse, R4 ;  /* 0x000000bcb404723c */ /* 0x090ff00000001804 */
[C---:B------:R-:W-:Y:S08]  /*5470*/  HMMA.16816.F32 R8, R192.reuse, R188, R8 ;  /* 0x000000bcc008723c */ /* 0x040ff00000001808 */
[-C--:B------:R-:W-:Y:S08]  /*5480*/  HMMA.16816.F32 R12, R192, R190.reuse, R12 ;  /* 0x000000bec00c723c */ /* 0x080ff0000000180c */
[C---:B------:R-:W-:Y:S07]  /*5490*/  HMMA.16816.F32 R16, R180.reuse, R190, R16 ;  /* 0x000000beb410723c */ /* 0x040fee0000001810 */
[----:B------:R-:W-:Y:S01]  /*54a0*/  MOV R190, R225 ;  /* 0x000000e100be7202 */ /* 0x000fe20000000f00 */
        /* <DEDUP_REMOVED lines=8> */
[----:B------:R-:W-:Y:S07]  /*5530*/  HMMA.16816.F32 R108, R180, R186, R108 ;  /* 0x000000bab46c723c */ /* 0x000fee000000186c */
[----:B------:R-:W-:Y:S01]  /*5540*/  SHF.R.S32.HI R181, RZ, 0x1f, R0 ;  /* 0x0000001fffb57819 */ /* 0x000fe20000011400 */
[-C--:B--2---:R-:W-:Y:S05]  /*5550*/  HMMA.16816.F32 R4, R172, R196.reuse, R4 ;  /* 0x000000c4ac04723c */ /* 0x084fea0000001804 */
[----:B------:R-:W-:Y:S02]  /*5560*/  SHF.R.S32.HI R180, RZ, 0x1f, R232 ;  /* 0x0000001fffb47819 */ /* 0x000fe400000114e8 */
[----:B------:R-:W-:Y:S01]  /*5570*/  IADD3 R0, P0, R0, R2, RZ ;  /* 0x0000000200007210 */ /* 0x000fe20007f1e0ff */
[C---:B------:R-:W-:Y:S04]  /*5580*/  HMMA.16816.F32 R8, R200.reuse, R196, R8 ;  /* 0x000000c4c808723c */ /* 0x040fe80000001808 */
[----:B------:R-:W-:Y:S04]  /*5590*/  IMAD R180, R180, c[0x0][0x240], RZ ;  /* 0x00009000b4b47a24 */ /* 0x000fe800078e02ff */
[-C--:B------:R-:W-:Y:S04]  /*55a0*/  HMMA.16816.F32 R12, R200, R198.reuse, R12 ;  /* 0x000000c6c80c723c */ /* 0x080fe8000000180c */
[----:B------:R-:W-:Y:S04]  /*55b0*/  IMAD R180, R232, c[0x0][0x244], R180 ;  /* 0x00009100e8b47a24 */ /* 0x000fe800078e02b4 */
[C---:B------:R-:W-:Y:S04]  /*55c0*/  HMMA.16816.F32 R16, R172.reuse, R198, R16 ;  /* 0x000000c6ac10723c */ /* 0x040fe80000001810 */
[----:B------:R-:W-:Y:S02]  /*55d0*/  IADD3.X R2, R181, R3, R180, P0, !PT ;  /* 0x00000003b5027210 */ /* 0x000fe400007fe4b4 */
[C---:B------:R-:W-:Y:S02]  /*55e0*/  LEA R180, P0, R0.reuse, c[0x0][0x220], 0x2 ;  /* 0x0000880000b47a11 */ /* 0x040fe400078010ff */
[-C--:B---3--:R-:W-:Y:S04]  /*55f0*/  HMMA.16816.F32 R20, R172, R204.reuse, R20 ;  /* 0x000000ccac14723c */ /* 0x088fe80000001814 */
[----:B------:R-:W-:Y:S01]  /*5600*/  LEA.HI.X R181, R0, c[0x0][0x224], R2, 0x2, P0 ;  /* 0x0000890000b57a11 */ /* 0x000fe200000f1402 */
[----:B------:R-:W-:Y:S01]  /*5610*/  IMAD.U32 R0, RZ, RZ, UR4 ;  /* 0x00000004ff007e24 */ /* 0x000fe2000f8e00ff */
[----:B------:R-:W-:Y:S01]  /*5620*/  LDSM.16.MT88.2 R2, [R212+0x23c80] ;  /* 0x023c8000d402783b */ /* 0x000fe20000004100 */
[----:B------:R-:W-:Y:S01]  /*5630*/  ISETP.GE.AND P0, PT, R225, R239, PT ;  /* 0x000000efe100720c */ /* 0x000fe20003f06270 */
[C---:B------:R-:W-:Y:S01]  /*5640*/  HMMA.16816.F32 R24, R200.reuse, R204, R24 ;  /* 0x000000ccc818723c */ /* 0x040fe20000001818 */
[----:B------:R-:W-:Y:S01]  /*5650*/  USEL UR4, UR12, URZ, !UP1 ;  /* 0x0000003f0c047287 */ /* 0x000fe2000c800000 */
[----:B------:R-:W-:Y:S02]  /*5660*/  RED.E.ADD.F32.FTZ.RN.STRONG.GPU [R180.64], R4 ;  /* 0x00000004b400798e */ /* 0x000fe4000c10e788 */
[----:B------:R-:W-:Y:S02]  /*5670*/  IMAD R0, R0, 0x3000, R219 ;  /* 0x0000300000007824 */ /* 0x000fe400078e02db */
[----:B------:R-:W-:Y:S02]  /*5680*/  RED.E.ADD.F32.FTZ.RN.STRONG.GPU [R180.64+0x400], R5 ;  /* 0x00040005b400798e */ /* 0x000fe4000c10e788 */
[-C--:B------:R-:W-:Y:S02]  /*5690*/  HMMA.16816.F32 R28, R200, R206.reuse, R28 ;  /* 0x000000cec81c723c */ /* 0x080fe4000000181c */
[----:B------:R-:W-:Y:S02]  /*56a0*/  RED.E.ADD.F32.FTZ.RN.STRONG.GPU [R180.64+0x800], R6 ;  /* 0x00080006b400798e */ /* 0x000fe4000c10e788 */
[----:B------:R-:W-:Y:S02]  /*56b0*/  SHF.L.U32 R0, R0, 0x1, RZ ;  /* 0x0000000100007819 */ /* 0x000fe400000006ff */
        /* <DEDUP_REMOVED lines=9> */
[----:B------:R-:W-:Y:S02]  /*5750*/  RED.E.ADD.F32.FTZ.RN.STRONG.GPU [R180.64+0x2400], R17 ;  /* 0x00240011b400798e */ /* 0x000fe4000c10e788 */
[-C--:B------:R-:W-:Y:S02]  /*5760*/  HMMA.16816.F32 R104, R200, R178.reuse, R104 ;  /* 0x000000b2c868723c */ /* 0x080fe40000001868 */
[----:B------:R-:W-:Y:S04]  /*5770*/  RED.E.ADD.F32.FTZ.RN.STRONG.GPU [R180.64+0x2800], R18 ;  /* 0x00280012b400798e */ /* 0x000fe8000c10e788 */
[----:B------:R-:W1:Y:S02]  /*5780*/  LDSM.16.MT88.4 R4, [R0+0xf080] ;  /* 0x00f080000004783b */ /* 0x000e640000004200 */
[----:B------:R-:W-:Y:S02]  /*5790*/  HMMA.16816.F32 R108, R172, R178, R108 ;  /* 0x000000b2ac6c723c */ /* 0x000fe4000000186c */
[----:B------:R-:W-:Y:S04]  /*57a0*/  RED.E.ADD.F32.FTZ.RN.STRONG.GPU [R180.64+0x2c00], R19 ;  /* 0x002c0013b400798e */ /* 0x000fe8000c10e788 */
[----:B------:R-:W-:Y:S04]  /*57b0*/  RED.E.ADD.F32.FTZ.RN.STRONG.GPU [R180.64+0x3000], R12 ;  /* 0x0030000cb400798e */ /* 0x000fe8000c10e788 */
[----:B------:R-:W2:Y:S04]  /*57c0*/  LDSM.16.MT88.4 R8, [R0+0x11080] ;  /* 0x011080000008783b */ /* 0x000ea80000004200 */
[----:B------:R-:W-:Y:S04]  /*57d0*/  RED.E.ADD.F32.FTZ.RN.STRONG.GPU [R180.64+0x3400], R13 ;  /* 0x0034000db400798e */ /* 0x000fe8000c10e788 */
[----:B------:R-:W-:Y:S04]  /*57e0*/  RED.E.ADD.F32.FTZ.RN.STRONG.GPU [R180.64+0x3800], R14 ;  /* 0x0038000eb400798e */ /* 0x000fe8000c10e788 */
        /* <DEDUP_REMOVED lines=184> */
.L_x_1136:
        /* <DEDUP_REMOVED lines=17> */
[----:B------:R-:W-:Y:S02]  /*6480*/  F2FP.PACK_AB R90, R91, R90 ;  /* 0x0000005a5b5a723e */ /* 0x000fe400000000ff */
[----:B------:R-:W-:Y:S01]  /*6490*/  LOP3.LUT R10, R3, 0x180, RZ, 0xc0, !PT ;  /* 0x00000180030a7812 */ /* 0x000fe200078ec0ff */
[----:B------:R-:W-:Y:S01]  /*64a0*/  IMAD.SHL.U32 R3, R5, 0x4, RZ ;  /* 0x0000000405037824 */ /* 0x000fe200078e00ff */
[----:B------:R-:W-:Y:S01]  /*64b0*/  F2FP.PACK_AB R91, R85, R84 ;  /* 0x00000054555b723e */ /* 0x000fe200000000ff */
[----:B------:R-:W-:Y:S01]  /*64c0*/  IMAD.SHL.U32 R84, R6, 0x8, RZ ;  /* 0x0000000806547824 */ /* 0x000fe200078e00ff */
[----:B------:R-:W-:-:S02]  /*64d0*/  LEA.HI R0, R0, R4, RZ, 0x3 ;  /* 0x0000000400007211 */ /* 0x000fc400078f18ff */
[----:B------:R-:W-:Y:S02]  /*64e0*/  LOP3.LUT R8, R2, 0x1c0, RZ, 0xc0, !PT ;  /* 0x000001c002087812 */ /* 0x000fe400078ec0ff */
[----:B------:R-:W-:Y:S02]  /*64f0*/  SHF.R.U32.HI R6, RZ, 0x1, R7 ;  /* 0x00000001ff067819 */ /* 0x000fe40000011607 */
[----:B------:R-:W-:Y:S02]  /*6500*/  LOP3.LUT R5, R3, 0xfffffe00, RZ, 0xc0, !PT ;  /* 0xfffffe0003057812 */ /* 0x000fe400078ec0ff */
[----:B------:R-:W-:Y:S02]  /*6510*/  LOP3.LUT R2, R0, 0xfffffff8, RZ, 0xc0, !PT ;  /* 0xfffffff800027812 */ /* 0x000fe400078ec0ff */
[----:B------:R-:W-:Y:S02]  /*6520*/  LOP3.LUT R3, R8, 0x38, R84, 0xf8, !PT ;  /* 0x0000003808037812 */ /* 0x000fe400078ef854 */
[----:B------:R-:W-:-:S02]  /*6530*/  LOP3.LUT R0, R10, 0x30, R6, 0xf8, !PT ;  /* 0x000000300a007812 */ /* 0x000fc400078ef806 */
[----:B------:R-:W-:Y:S02]  /*6540*/  SHF.R.U32.HI R8, RZ, 0x3, R8 ;  /* 0x00000003ff087819 */ /* 0x000fe40000011608 */
[----:B------:R-:W-:Y:S02]  /*6550*/  SHF.R.U32.HI R6, RZ, 0x3, R10 ;  /* 0x00000003ff067819 */ /* 0x000fe4000001160a */
[----:B------:R-:W-:Y:S01]  /*6560*/  F2FP.PACK_AB R185, R83, R82 ;  /* 0x0000005253b9723e */ /* 0x000fe200000000ff */
[----:B------:R-:W-:Y:S01]  /*6570*/  IMAD.SHL.U32 R83, R9, 0x8, RZ ;  /* 0x0000000809537824 */ /* 0x000fe200078e00ff */
[----:B------:R-:W-:Y:S02]  /*6580*/  LOP3.LUT R7, R0, 0x2848, RZ, 0xfc, !PT ;  /* 0x0000284800077812 */ /* 0x000fe400078efcff */
[----:B------:R-:W-:Y:S02]  /*6590*/  F2FP.PACK_AB R107, R53, R52 ;  /* 0x00000034356b723e */ /* 0x000fe400000000ff */
[----:B------:R-:W-:-:S02]  /*65a0*/  LOP3.LUT R82, R3, R8, RZ, 0x3c, !PT ;  /* 0x0000000803527212 */ /* 0x000fc400078e3cff */
[----:B------:R-:W-:Y:S02]  /*65b0*/  LOP3.LUT R31, R0, 0x800, RZ, 0xfc, !PT ;  /* 0x00000800001f7812 */ /* 0x000fe400078efcff */
[----:B------:R-:W-:Y:S02]  /*65c0*/  F2FP.PACK_AB R174, R57, R56 ;  /* 0x0000003839ae723e */ /* 0x000fe400000000ff */
[----:B------:R-:W-:Y:S02]  /*65d0*/  IADD3 R2, R5, R4, -R2 ;  /* 0x0000000405027210 */ /* 0x000fe40007ffe802 */
[----:B------:R-:W-:Y:S02]  /*65e0*/  LOP3.LUT R43, R6, R0, RZ, 0x3c, !PT ;  /* 0x00000000062b7212 */ /* 0x000fe400078e3cff */
[C---:B------:R-:W-:Y:S02]  /*65f0*/  LOP3.LUT R3, R0.reuse, 0x3848, RZ, 0xfc, !PT ;  /* 0x0000384800037812 */ /* 0x040fe400078efcff */
[----:B------:R-:W-:-:S02]  /*6600*/  LOP3.LUT R16, R0, 0x8, RZ, 0xfc, !PT ;  /* 0x0000000800107812 */ /* 0x000fc400078efcff */
[C---:B------:R-:W-:Y:S02]  /*6610*/  LOP3.LUT R52, R0.reuse, 0x3008, RZ, 0xfc, !PT ;  /* 0x0000300800347812 */ /* 0x040fe400078efcff */
[----:B------:R-:W-:Y:S02]  /*6620*/  F2FP.PACK_AB R176, R59, R58 ;  /* 0x0000003a3bb0723e */ /* 0x000fe400000000ff */
        /* <DEDUP_REMOVED lines=17> */
[----:B------:R-:W-:Y:S02]  /*6740*/  F2FP.PACK_AB R181, R77, R76 ;  /* 0x0000004c4db5723e */ /* 0x000fe400000000ff */
        /* <DEDUP_REMOVED lines=11> */
[----:B------:R-:W-:Y:S02]  /*6800*/  F2FP.PACK_AB R106, R47, R46 ;  /* 0x0000002e2f6a723e */ /* 0x000fe400000000ff */
[----:B------:R-:W-:Y:S02]  /*6810*/  F2FP.PACK_AB R173, R61, R60 ;  /* 0x0000003c3dad723e */ /* 0x000fe400000000ff */
[----:B------:R-:W-:Y:S02]  /*6820*/  F2FP.PACK_AB R180, R79, R78 ;  /* 0x0000004e4fb4723e */ /* 0x000fe400000000ff */
        /* <DEDUP_REMOVED lines=14> */
[----:B------:R-:W-:Y:S02]  /*6910*/  F2FP.PACK_AB R111, R65, R64 ;  /* 0x00000040416f723e */ /* 0x000fe400000000ff */
[----:B------:R-:W-:Y:S02]  /*6920*/  F2FP.PACK_AB R172, R63, R62 ;  /* 0x0000003e3fac723e */ /* 0x000fe400000000ff */
[----:B------:R-:W-:Y:S02]  /*6930*/  F2FP.PACK_AB R175, R69, R68 ;  /* 0x0000004445af723e */ /* 0x000fe400000000ff */
[----:B------:R-:W-:Y:S02]  /*6940*/  F2FP.PACK_AB R178, R71, R70 ;  /* 0x0000004647b2723e */ /* 0x000fe400000000ff */
[----:B------:R-:W-:Y:S02]  /*6950*/  F2FP.PACK_AB R177, R73, R72 ;  /* 0x0000004849b1723e */ /* 0x000fe400000000ff */
[----:B------:R-:W-:-:S02]  /*6960*/  F2FP.PACK_AB R179, R75, R74 ;  /* 0x0000004a4bb3723e */ /* 0x000fc400000000ff */
        /* <DEDUP_REMOVED lines=64> */
[----:B------:R-:W-:Y:S02]  /*6d70*/  SHF.R.U32.HI R57, RZ, 0x3, R50 ;  /* 0x00000003ff397819 */ /* 0x000fe40000011632 */
[----:B------:R-:W-:Y:S02]  /*6d80*/  SHF.R.U32.HI R51, RZ, 0x3, R42 ;  /* 0x00000003ff337819 */ /* 0x000fe4000001162a */
[----:B------:R-:W-:-:S02]  /*6d90*/  SHF.R.U32.HI R43, RZ, 0x3, R25 ;  /* 0x00000003ff2b7819 */ /* 0x000fc40000011619 */
        /* <DEDUP_REMOVED lines=14> */
[----:B------:R-:W-:Y:S02]  /*6e80*/  SHF.R.U32.HI R53, RZ, 0x3, R46 ;  /* 0x00000003ff357819 */ /* 0x000fe4000001162e */
[----:B------:R-:W-:Y:S02]  /*6e90*/  SHF.R.U32.HI R42, RZ, 0x3, R22 ;  /* 0x00000003ff2a7819 */ /* 0x000fe40000011616 */
[----:B------:R-:W-:Y:S02]  /*6ea0*/  SHF.R.U32.HI R25, RZ, 0x3, R6 ;  /* 0x00000003ff197819 */ /* 0x000fe40000011606 */
[----:B------:R-:W-:-:S02]  /*6eb0*/  SHF.R.U32.HI R24, RZ, 0x3, R5 ;  /* 0x00000003ff187819 */ /* 0x000fc40000011605 */
[----:B------:R-:W-:Y:S02]  /*6ec0*/  LOP3.LUT R80, R80, 0x180, RZ, 0xc0, !PT ;  /* 0x0000018050507812 */ /* 0x000fe400078ec0ff */
        /* <DEDUP_REMOVED lines=22> */
[----:B------:R-:W-:-:S02]  /*7030*/  F2FP.PACK_AB R110, R67, R66 ;  /* 0x00000042436e723e */ /* 0x000fc400000000ff */
        /* <DEDUP_REMOVED lines=14> */
[----:B------:R-:W-:Y:S02]  /*7120*/  LOP3.LUT R68, R57, 0x40, R0, 0x1e, !PT ;  /* 0x0000004039447812 */ /* 0x000fe400078e1e00 */
[----:B------:R-:W-:Y:S02]  /*7130*/  F2FP.PACK_AB R184, R87, R86 ;  /* 0x0000005657b8723e */ /* 0x000fe400000000ff */
        /* <DEDUP_REMOVED lines=14> */
[----:B------:R-:W-:Y:S02]  /*7220*/  LOP3.LUT R45, R25, 0x840, R0, 0x1e, !PT ;  /* 0x00000840192d7812 */ /* 0x000fe400078e1e00 */
[----:B------:R-:W-:Y:S02]  /*7230*/  SHF.R.U32.HI R80, RZ, 0x3, R80 ;  /* 0x00000003ff507819 */ /* 0x000fe40000011650 */
[--C-:B------:R-:W-:Y:S01]  /*7240*/  LOP3.LUT R87, R59, 0x3848, R0.reuse, 0x1e, !PT ;  /* 0x000038483b577812 */ /* 0x100fe200078e1e00 */
[C---:B------:R-:W-:Y:S01]  /*7250*/  IMAD.IADD R45, R2.reuse, 0x1, R45 ;  /* 0x00000001022d7824 */ /* 0x040fe200078e022d */
[--C-:B------:R-:W-:Y:S02]  /*7260*/  LOP3.LUT R66, R53, 0x48, R0.reuse, 0x1e, !PT ;  /* 0x0000004835427812 */ /* 0x100fe400078e1e00 */
[--C-:B------:R-:W-:Y:S01]  /*7270*/  LOP3.LUT R65, R51, 0x1400, R0.reuse, 0x1e, !PT ;  /* 0x0000140033417812 */ /* 0x100fe200078e1e00 */
[----:B------:R-:W-:Y:S01]  /*7280*/  IMAD.IADD R87, R2, 0x1, R87 ;  /* 0x0000000102577824 */ /* 0x000fe200078e0257 */
[----:B------:R-:W-:-:S02]  /*7290*/  LOP3.LUT R31, R48, 0x1448, R0, 0x1e, !PT ;  /* 0x00001448301f7812 */ /* 0x000fc400078e1e00 */
[--C-:B------:R-:W-:Y:S02]  /*72a0*/  LOP3.LUT R62, R47, 0x2800, R0.reuse, 0x1e, !PT ;  /* 0x000028002f3e7812 */ /* 0x100fe400078e1e00 */
[--C-:B------:R-:W-:Y:S01]  /*72b0*/  LOP3.LUT R61, R46, 0x2840, R0.reuse, 0x1e, !PT ;  /* 0x000028402e3d7812 */ /* 0x100fe200078e1e00 */
[----:B------:R-:W-:Y:S01]  /*72c0*/  IMAD.IADD R31, R2, 0x1, R31 ;  /* 0x00000001021f7824 */ /* 0x000fe200078e021f */
[--C-:B------:R-:W-:Y:S02]  /*72d0*/  LOP3.LUT R25, R5, 0x2000, R0.reuse, 0x1e, !PT ;  /* 0x0000200005197812 */ /* 0x100fe400078e1e00 */
[--C-:B------:R-:W-:Y:S01]  /*72e0*/  LOP3.LUT R63, R49, 0x1408, R0.reuse, 0x1e, !PT ;  /* 0x00001408313f7812 */ /* 0x100fe200078e1e00 */
[----:B------:R-:W-:Y:S01]  /*72f0*/  IMAD.SHL.U32 R31, R31, 0x2, RZ ;  /* 0x000000021f1f7824 */ /* 0x000fe200078e00ff */
[--C-:B------:R-:W-:Y:S02]  /*7300*/  LOP3.LUT R60, R44, 0x2808, R0.reuse, 0x1e, !PT ;  /* 0x000028082c3c7812 */ /* 0x100fe400078e1e00 */
[----:B------:R-:W-:-:S02]  /*7310*/  LOP3.LUT R51, R42, 0x400, R0, 0x1e, !PT ;  /* 0x000004002a337812 */ /* 0x000fc400078e1e00 */
[--C-:B------:R-:W-:Y:S02]  /*7320*/  LOP3.LUT R55, R39, 0x408, R0.reuse, 0x1e, !PT ;  /* 0x0000040827377812 */ /* 0x100fe400078e1e00 */
        /* <DEDUP_REMOVED lines=20> */
[----:B------:R-:W-:-:S02]  /*7470*/  LOP3.LUT R64, R50, 0x1440, R0, 0x1e, !PT ;  /* 0x0000144032407812 */ /* 0x000fc400078e1e00 */
[--C-:B------:R-:W-:Y:S02]  /*7480*/  LOP3.LUT R49, R43, 0x2848, R0.reuse, 0x1e, !PT ;  /* 0x000028482b317812 */ /* 0x100fe400078e1e00 */
        /* <DEDUP_REMOVED lines=40> */
[----:B------:R-:W-:Y:S01]  /*7710*/  LOP3.LUT R12, R70, 0x1000, R0, 0x1e, !PT ;  /* 0x00001000460c7812 */ /* 0x000fe200078e1e00 */
[C---:B------:R-:W-:Y:S01]  /*7720*/  IMAD.IADD R62, R2.reuse, 0x1, R38 ;  /* 0x00000001023e7824 */ /* 0x040fe200078e0226 */
[--C-:B------:R-:W-:Y:S01]  /*7730*/  LOP3.LUT R11, R71, 0x1040, R0.reuse, 0x1e, !PT ;  /* 0x00001040470b7812 */ /* 0x100fe200078e1e00 */
[----:B------:R-:W-:Y:S01]  /*7740*/  IMAD.IADD R61, R2, 0x1, R37 ;  /* 0x00000001023d7824 */ /* 0x000fe200078e0225 */
[--C-:B------:R-:W-:Y:S01]  /*7750*/  LOP3.LUT R10, R72, 0x1008, R0.reuse, 0x1e, !PT ;  /* 0x00001008480a7812 */ /* 0x100fe200078e1e00 */
[----:B------:R-:W-:Y:S01]  /*7760*/  IMAD.SHL.U32 R23, R23, 0x2, RZ ;  /* 0x0000000217177824 */ /* 0x000fe200078e00ff */
[--C-:B------:R-:W-:Y:S01]  /*7770*/  LOP3.LUT R9, R73, 0x1048, R0.reuse, 0x1e, !PT ;  /* 0x0000104849097812 */ /* 0x100fe200078e1e00 */
[----:B------:R-:W-:Y:S01]  /*7780*/  IMAD.SHL.U32 R73, R81, 0x2, RZ ;  /* 0x0000000251497824 */ /* 0x000fe200078e00ff */
[--C-:B------:R-:W-:Y:S01]  /*7790*/  LOP3.LUT R8, R74, 0x2400, R0.reuse, 0x1e, !PT ;  /* 0x000024004a087812 */ /* 0x100fe200078e1e00 */
        /* <DEDUP_REMOVED lines=23> */
[----:B------:R-:W-:Y:S01]  /*7910*/  STS.U16 [R73+0x7880], R89 ;  /* 0x0078805949007388 */ /* 0x000fe20000000400 */
        /* <DEDUP_REMOVED lines=20> */
[C---:B------:R-:W-:Y:S02]  /*7a60*/  IMAD.IADD R74, R2.reuse, 0x1, R10 ;  /* 0x00000001024a7824 */ /* 0x040fe400078e020a */
[C---:B------:R-:W-:Y:S02]  /*7a70*/  IMAD.IADD R83, R2.reuse, 0x1, R9 ;  /* 0x0000000102537824 */ /* 0x040fe400078e0209 */
[C---:B------:R-:W-:Y:S02]  /*7a80*/  IMAD.IADD R82, R2.reuse, 0x1, R8 ;  /* 0x0000000102527824 */ /* 0x040fe400078e0208 */
[----:B------:R-:W-:Y:S01]  /*7a90*/  IMAD.IADD R81, R2, 0x1, R7 ;  /* 0x0000000102517824 */ /* 0x000fe200078e0207 */
[----:B-1----:R-:W-:Y:S01]  /*7aa0*/  PRMT R5, R108, 0x7610, R5 ;  /* 0x000076106c057816 */ /* 0x002fe20000000005 */
[----:B------:R-:W-:-:S02]  /*7ab0*/  IMAD.IADD R80, R2, 0x1, R6 ;  /* 0x0000000102507824 */ /* 0x000fc400078e0206 */
[----:B------:R-:W-:Y:S01]  /*7ac0*/  IMAD.IADD R88, R2, 0x1, R0 ;  /* 0x0000000102587824 */ /* 0x000fe200078e0200 */
[C---:B------:R-:W-:Y:S01]  /*7ad0*/  PRMT R2, R105.reuse, 0x7610, R2 ;  /* 0x0000761069027816 */ /* 0x040fe20000000002 */
[----:B------:R-:W-:Y:S01]  /*7ae0*/  IMAD.SHL.U32 R22, R22, 0x2, RZ ;  /* 0x0000000216167824 */ /* 0x000fe200078e00ff */
[----:B------:R-:W-:Y:S01]  /*7af0*/  PRMT R0, R105, 0x7632, R0 ;  /* 0x0000763269007816 */ /* 0x000fe20000000000 */
[----:B------:R-:W-:Y:S01]  /*7b00*/  IMAD.SHL.U32 R21, R21, 0x2, RZ ;  /* 0x0000000215157824 */ /* 0x000fe200078e00ff */
[----:B--2---:R-:W-:Y:S01]  /*7b10*/  PRMT R4, R108, 0x7632, R4 ;  /* 0x000076326c047816 */ /* 0x004fe20000000004 */
        /* <DEDUP_REMOVED lines=15> */
[----:B------:R-:W-:Y:S02]  /*7c10*/  IMAD.SHL.U32 R11, R59, 0x2, RZ ;  /* 0x000000023b0b7824 */ /* 0x000fe400078e00ff */
[----:B------:R-:W-:Y:S02]  /*7c20*/  IMAD.SHL.U32 R10, R58, 0x2, RZ ;  /* 0x000000023a0a7824 */ /* 0x000fe400078e00ff */
[----:B------:R-:W-:Y:S01]  /*7c30*/  IMAD.SHL.U32 R13, R56, 0x2, RZ ;  /* 0x00000002380d7824 */ /* 0x000fe200078e00ff */
[C---:B-1----:R-:W-:Y:S01]  /*7c40*/  PRMT R3, R107.reuse, 0x7610, R3 ;  /* 0x000076106b037816 */ /* 0x042fe20000000003 */
[----:B------:R-:W-:Y:S02]  /*7c50*/  IMAD.SHL.U32 R12, R54, 0x2, RZ ;  /* 0x00000002360c7824 */ /* 0x000fe400078e00ff */
[----:B------:R-:W-:Y:S01]  /*7c60*/  IMAD.SHL.U32 R26, R52, 0x2, RZ ;  /* 0x00000002341a7824 */ /* 0x000fe200078e00ff */
[----:B--2---:R-:W-:Y:S01]  /*7c70*/  PRMT R2, R107, 0x7632, R2 ;  /* 0x000076326b027816 */ /* 0x004fe20000000002 */
[----:B------:R1:W-:Y:S01]  /*7c80*/  STS.U16 [R30+0x7880], R3 ;  /* 0x007880031e007388 */ /* 0x0003e20000000400 */
[----:B------:R-:W-:Y:S01]  /*7c90*/  IMAD.SHL.U32 R15, R50, 0x2, RZ ;  /* 0x00000002320f7824 */ /* 0x000fe200078e00ff */
[----:B---3--:R-:W-:-:S02]  /*7ca0*/  PRMT R0, R109, 0x7610, R0 ;  /* 0x000076106d007816 */ /* 0x008fc40000000000 */
[----:B------:R2:W-:Y:S01]  /*7cb0*/  STS.U16 [R27+0x7880], R2 ;  /* 0x007880021b007388 */ /* 0x0005e20000000400 */
[----:B------:R-:W-:Y:S01]  /*7cc0*/  IMAD.SHL.U32 R17, R48, 0x2, RZ ;  /* 0x0000000230117824 */ /* 0x000fe200078e00ff */
[----:B----4-:R-:W-:Y:S02]  /*7cd0*/  PRMT R5, R109, 0x7632, R5 ;  /* 0x000076326d057816 */ /* 0x010fe40000000005 */
[----:B------:R3:W-:Y:S01]  /*7ce0*/  STS.U16 [R41+0x7880], R0 ;  /* 0x0078800029007388 */ /* 0x0007e20000000400 */
[----:B------:R-:W-:Y:S01]  /*7cf0*/  IMAD.SHL.U32 R16, R47, 0x2, RZ ;  /* 0x000000022f107824 */ /* 0x000fe200078e00ff */
[----:B-----5:R-:W-:Y:S02]  /*7d00*/  PRMT R4, R111, 0x7610, R4 ;  /* 0x000076106f047816 */ /* 0x020fe40000000004 */
        /* <DEDUP_REMOVED lines=8> */
[----:B-1----:R-:W-:Y:S01]  /*7d90*/  PRMT R3, R111, 0x7632, R3 ;  /* 0x000076326f037816 */ /* 0x002fe20000000003 */
[----:B------:R-:W-:Y:S02]  /*7da0*/  IMAD.SHL.U32 R40, R39, 0x2, RZ ;  /* 0x0000000227287824 */ /* 0x000fe400078e00ff */
[----:B------:R-:W-:Y:S01]  /*7db0*/  IMAD.SHL.U32 R34, R62, 0x2, RZ ;  /* 0x000000023e227824 */ /* 0x000fe200078e00ff */
[C---:B--2---:R-:W-:Y:S01]  /*7dc0*/  PRMT R2, R110.reuse, 0x7610, R2 ;  /* 0x000076106e027816 */ /* 0x044fe20000000002 */
        /* <DEDUP_REMOVED lines=14> */
[----:B------:R-:W-:Y:S01]  /*7eb0*/  IMAD.SHL.U32 R43, R65, 0x2, RZ ;  /* 0x00000002412b7824 */ /* 0x000fe200078e00ff */
[----:B------:R-:W-:Y:S01]  /*7ec0*/  CS2R R66, SRZ ;  /* 0x0000000000427805 */ /* 0x000fe2000001ff00 */
[----:B------:R-:W-:Y:S02]  /*7ed0*/  IMAD.SHL.U32 R42, R64, 0x2, RZ ;  /* 0x00000002402a7824 */ /* 0x000fe400078e00ff */
[----:B------:R-:W-:Y:S01]  /*7ee0*/  IMAD.SHL.U32 R51, R63, 0x2, RZ ;  /* 0x000000023f337824 */ /* 0x000fe200078e00ff */
[----:B-1----:R-:W-:Y:S01]  /*7ef0*/  PRMT R3, R172, 0x7610, R3 ;  /* 0x00007610ac037816 */ /* 0x002fe20000000003 */
        /* <DEDUP_REMOVED lines=8> */
[----:B------:R-:W-:Y:S01]  /*7f80*/  CS2R R70, SRZ ;  /* 0x0000000000467805 */ /* 0x000fe2000001ff00 */
[----:B----4-:R-:W-:Y:S01]  /*7f90*/  PRMT R5, R174, 0x7632, R5 ;  /* 0x00007632ae057816 */ /* 0x010fe20000000005 */
[----:B------:R3:W-:Y:S01]  /*7fa0*/  STS.U16 [R26+0x7880], R0 ;  /* 0x007880001a007388 */ /* 0x0007e20000000400 */
[----:B------:R-:W-:Y:S01]  /*7fb0*/  IMAD.SHL.U32 R54, R68, 0x2, RZ ;  /* 0x0000000244367824 */ /* 0x000fe200078e00ff */
[----:B-----5:R-:W-:Y:S02]  /*7fc0*/  PRMT R4, R176, 0x7610, R4 ;  /* 0x00007610b0047816 */ /* 0x020fe40000000004 */
[----:B------:R4:W-:Y:S01]  /*7fd0*/  STS.U16 [R15+0x7880], R5 ;  /* 0x007880050f007388 */ /* 0x0009e20000000400 */
[----:B------:R-:W-:Y:S01]  /*7fe0*/  IMAD.SHL.U32 R50, R78, 0x2, RZ ;  /* 0x000000024e327824 */ /* 0x000fe200078e00ff */
[----:B------:R-:W-:Y:S01]  /*7ff0*/  CS2R R68, SRZ ;  /* 0x0000000000447805 */ /* 0x000fe2000001ff00 */
[----:B------:R-:W-:Y:S01]  /*8000*/  IMAD.SHL.U32 R49, R77, 0x2, RZ ;  /* 0x000000024d317824 */ /* 0x000fe200078e00ff */
[----:B------:R5:W-:Y:S01]  /*8010*/  STS.U16 [R17+0x7880], R4 ;  /* 0x0078800411007388 */ /* 0x000be20000000400 */
[----:B------:R-:W-:-:S02]  /*8020*/  IMAD.SHL.U32 R53, R76, 0x2, RZ ;  /* 0x000000024c357824 */ /* 0x000fc400078e00ff */
[----:B------:R-:W-:Y:S01]  /*8030*/  IMAD.SHL.U32 R52, R75, 0x2, RZ ;  /* 0x000000024b347824 */ /* 0x000fe200078e00ff */
[----:B------:R-:W-:Y:S01]  /*8040*/  CS2R R76, SRZ ;  /* 0x00000000004c7805 */ /* 0x000fe2000001ff00 */
[----:B------:R-:W-:Y:S02]  /*8050*/  IMAD.SHL.U32 R63, R74, 0x2, RZ ;  /* 0x000000024a3f7824 */ /* 0x000fe400078e00ff */
[----:B------:R-:W-:Y:S01]  /*8060*/  IMAD.SHL.U32 R57, R83, 0x2, RZ ;  /* 0x0000000253397824 */ /* 0x000fe200078e00ff */
[----:B------:R-:W-:Y:S01]  /*8070*/  CS2R R74, SRZ ;  /* 0x00000000004a7805 */ /* 0x000fe2000001ff00 */
[----:B-1----:R-:W-:Y:S01]  /*8080*/  PRMT R3, R176, 0x7632, R3 ;  /* 0x00007632b0037816 */ /* 0x002fe20000000003 */
[----:B------:R-:W-:Y:S02]  /*8090*/  IMAD.SHL.U32 R56, R82, 0x2, RZ ;  /* 0x0000000252387824 */ /* 0x000fe400078e00ff */
        /* <DEDUP_REMOVED lines=9> */
[----:B----4-:R-:W-:Y:S01]  /*8130*/  PRMT R5, R178, 0x7610, R5 ;  /* 0x00007610b2057816 */ /* 0x010fe20000000005 */
[----:B------:R3:W-:Y:S01]  /*8140*/  STS.U16 [R33+0x7880], R0 ;  /* 0x0078800021007388 */ /* 0x0007e20000000400 */
[----:B------:R-:W-:Y:S01]  /*8150*/  IMAD.SHL.U32 R62, R86, 0x2, RZ ;  /* 0x00000002563e7824 */ /* 0x000fe200078e00ff */
[----:B------:R-:W-:Y:S01]  /*8160*/  CS2R R78, SRZ ;  /* 0x00000000004e7805 */ /* 0x000fe2000001ff00 */
[----:B-----5:R-:W-:Y:S01]  /*8170*/  PRMT R4, R178, 0x7632, R4 ;  /* 0x00007632b2047816 */ /* 0x020fe20000000004 */
[----:B------:R4:W-:Y:S01]  /*8180*/  STS.U16 [R25+0x7880], R5 ;  /* 0x0078800519007388 */ /* 0x0009e20000000400 */
[----:B------:R-:W-:Y:S01]  /*8190*/  IMAD.SHL.U32 R61, R85, 0x2, RZ ;  /* 0x00000002553d7824 */ /* 0x000fe200078e00ff */
[----:B------:R-:W-:Y:S01]  /*81a0*/  SHF.R.S32.HI R85, RZ, 0x1f, R84 ;  /* 0x0000001fff557819 */ /* 0x000fe20000011454 */
[----:B------:R-:W-:Y:S01]  /*81b0*/  IMAD.SHL.U32 R60, R88, 0x2, RZ ;  /* 0x00000002583c7824 */ /* 0x000fe200078e00ff */
[----:B------:R5:W-:Y:S01]  /*81c0*/  STS.U16 [R19+0x7880], R4 ;  /* 0x0078800413007388 */ /* 0x000be20000000400 */
[----:B------:R-:W-:Y:S01]  /*81d0*/  IMAD.SHL.U32 R59, R87, 0x2, RZ ;  /* 0x00000002573b7824 */ /* 0x000fe200078e00ff */
[----:B------:R-:W-:Y:S01]  /*81e0*/  CS2R R88, SRZ ;  /* 0x0000000000587805 */ /* 0x000fe2000001ff00 */
[----:B------:R-:W-:-:S02]  /*81f0*/  SHF.R.S32.HI R86, RZ, 0x1f, R232 ;  /* 0x0000001fff567819 */ /* 0x000fc400000114e8 */
        /* <DEDUP_REMOVED lines=27> */
[----:B------:R-:W-:Y:S01]  /*83b0*/  CS2R R90, SRZ ;  /* 0x00000000005a7805 */ /* 0x000fe2000001ff00 */
[C---:B-----5:R-:W-:Y:S02]  /*83c0*/  PRMT R4, R184.reuse, 0x7610, R4 ;  /* 0x00007610b8047816 */ /* 0x060fe40000000004 */
        /* <DEDUP_REMOVED lines=21> */
[----:B------:R-:W-:Y:S04]  /*8520*/  STS.U16 [R57+0x7880], R5 ;  /* 0x0078800539007388 */ /* 0x000fe80000000400 */
[----:B------:R4:W-:Y:S01]  /*8530*/  STS.U16 [R56+0x7880], R4 ;  /* 0x0078800438007388 */ /* 0x0009e20000000400 */
[----:B-1----:R-:W-:Y:S02]  /*8540*/  PRMT R3, R96, 0x7632, R3 ;  /* 0x0000763260037816 */ /* 0x002fe40000000003 */
[----:B--2---:R-:W-:-:S03]  /*8550*/  PRMT R2, R98, 0x7610, R2 ;  /* 0x0000761062027816 */ /* 0x004fc60000000002 */
[----:B------:R1:W-:Y:S01]  /*8560*/  STS.U16 [R55+0x7880], R3 ;  /* 0x0078800337007388 */ /* 0x0003e20000000400 */
[----:B---3--:R-:W-:-:S03]  /*8570*/  PRMT R0, R98, 0x7632, R0 ;  /* 0x0000763262007816 */ /* 0x008fc60000000000 */
[----:B------:R2:W-:Y:S04]  /*8580*/  STS.U16 [R58+0x7880], R2 ;  /* 0x007880023a007388 */ /* 0x0005e80000000400 */
[----:B------:R3:W-:Y:S01]  /*8590*/  STS.U16 [R64+0x7880], R0 ;  /* 0x0078800040007388 */ /* 0x0007e20000000400 */
[C---:B----4-:R-:W-:Y:S02]  /*85a0*/  PRMT R4, R102.reuse, 0x7610, R4 ;  /* 0x0000761066047816 */ /* 0x050fe40000000004 */
[----:B-1----:R-:W-:Y:S02]  /*85b0*/  PRMT R3, R102, 0x7632, R3 ;  /* 0x0000763266037816 */ /* 0x002fe40000000003 */
[C---:B--2---:R-:W-:Y:S02]  /*85c0*/  PRMT R2, R100.reuse, 0x7610, R2 ;  /* 0x0000761064027816 */ /* 0x044fe40000000002 */
        /* <DEDUP_REMOVED lines=45> */
[----:B-1----:R-:W-:-:S05]  /*88a0*/  PRMT R4, R0, 0x7632, R4 ;  /* 0x0000763200047816 */ /* 0x002fca0000000004 */
[----:B------:R1:W-:Y:S01]  /*88b0*/  STS.U16 [R14+0x80], R4 ;  /* 0x000080040e007388 */ /* 0x0003e20000000400 */
        /* <DEDUP_REMOVED lines=81> */
[----:B------:R4:W-:Y:S01]  /*8dd0*/  STS.U16 [R46+0x80], R2 ;  /* 0x000080022e007388 */ /* 0x0009e20000000400 */
[----:B--2---:R-:W-:-:S03]  /*8de0*/  SHF.R.S32.HI R51, RZ, 0x1f, R234 ;  /* 0x0000001fff337819 */ /* 0x004fc600000114ea */
[----:B------:R2:W-:Y:S01]  /*8df0*/  STS.U16 [R48+0x80], R0 ;  /* 0x0000800030007388 */ /* 0x0005e20000000400 */
[----:B-1----:R-:W-:Y:S01]  /*8e00*/  CS2R R44, SRZ ;  /* 0x00000000002c7805 */ /* 0x002fe2000001ff00 */
[----:B---3--:R-:W-:Y:S02]  /*8e10*/  PRMT R3, R0, 0x7632, R3 ;  /* 0x0000763200037816 */ /* 0x008fe40000000003 */
[----:B----4-:R-:W-:-:S03]  /*8e20*/  F2FP.PACK_AB R2, R151, R150 ;  /* 0x000000969702723e */ /* 0x010fc600000000ff */
[----:B------:R1:W-:Y:S01]  /*8e30*/  STS.U16 [R54+0x80], R3 ;  /* 0x0000800336007388 */ /* 0x0003e20000000400 */
[----:B------:R-:W-:Y:S01]  /*8e40*/  CS2R R46, SRZ ;  /* 0x00000000002e7805 */ /* 0x000fe2000001ff00 */
[----:B--2---:R-:W-:Y:S02]  /*8e50*/  F2FP.PACK_AB R0, R161, R160 ;  /* 0x000000a0a100723e */ /* 0x004fe400000000ff */
        /* <DEDUP_REMOVED lines=9> */
[----:B--2---:R-:W-:Y:S01]  /*8ef0*/  IMAD.MOV.U32 R50, RZ, RZ, -0x50 ;  /* 0xffffffb0ff327424 */ /* 0x004fe200078e00ff */
[----:B---3--:R-:W-:-:S03]  /*8f00*/  F2FP.PACK_AB R2, R163, R162 ;  /* 0x000000a2a302723e */ /* 0x008fc600000000ff */
[----:B------:R-:W-:Y:S01]  /*8f10*/  IMAD R50, R250, R50, c[0x0][0x2f0] ;  /* 0x0000bc00fa327624 */ /* 0x000fe200078e0232 */
[----:B------:R-:W-:Y:S02]  /*8f20*/  IADD3 R49, R84, 0x80, RZ ;  /* 0x0000008054317810 */ /* 0x000fe40007ffe0ff */
[C---:B------:R-:W-:Y:S02]  /*8f30*/  PRMT R5, R2.reuse, 0x7610, R5 ;  /* 0x0000761002057816 */ /* 0x040fe40000000005 */
[----:B------:R-:W-:Y:S02]  /*8f40*/  PRMT R4, R2, 0x7632, R4 ;  /* 0x0000763202047816 */ /* 0x000fe40000000004 */
[----:B------:R-:W-:Y:S01]  /*8f50*/  IMNMX R50, R50, 0x50, PT ;  /* 0x0000005032327817 */ /* 0x000fe20003800200 */
[----:B------:R2:W-:Y:S03]  /*8f60*/  STS.U16 [R63+0x80], R5 ;  /* 0x000080053f007388 */ /* 0x0005e60000000400 */
[----:B------:R-:W-:Y:S01]  /*8f70*/  ISETP.GE.AND P5, PT, R92, R50, PT ;  /* 0x000000325c00720c */ /* 0x000fe20003fa6270 */
[----:B------:R-:W-:Y:S01]  /*8f80*/  STS.U16 [R57+0x80], R4 ;  /* 0x0000800439007388 */ /* 0x000fe20000000400 */
[----:B-1----:R-:W-:-:S02]  /*8f90*/  F2FP.PACK_AB R3, R167, R166 ;  /* 0x000000a6a703723e */ /* 0x002fc400000000ff */
[----:B----4-:R-:W-:Y:S01]  /*8fa0*/  F2FP.PACK_AB R0, R165, R164 ;  /* 0x000000a4a500723e */ /* 0x010fe200000000ff */
[----:B------:R-:W-:-:S03]  /*8fb0*/  CS2R R52, SRZ ;  /* 0x0000000000347805 */ /* 0x000fc6000001ff00 */
[C---:B------:R-:W-:Y:S02]  /*8fc0*/  PRMT R2, R0.reuse, 0x7610, R2 ;  /* 0x0000761000027816 */ /* 0x040fe40000000002 */
[----:B------:R-:W-:-:S03]  /*8fd0*/  PRMT R0, R0, 0x7632, R0 ;  /* 0x0000763200007816 */ /* 0x000fc60000000000 */
[----:B------:R1:W-:Y:S04]  /*8fe0*/  STS.U16 [R56+0x80], R2 ;  /* 0x0000800238007388 */ /* 0x0003e80000000400 */
[----:B------:R3:W-:Y:S01]  /*8ff0*/  STS.U16 [R55+0x80], R0 ;  /* 0x0000800037007388 */ /* 0x0007e20000000400 */
[----:B--2---:R-:W-:-:S03]  /*9000*/  PRMT R5, R3, 0x7632, R5 ;  /* 0x0000763203057816 */ /* 0x004fc60000000005 */
[----:B------:R2:W-:Y:S04]  /*9010*/  STS.U16 [R58+0x80], R3 ;  /* 0x000080033a007388 */ /* 0x0005e80000000400 */
[----:B------:R4:W-:Y:S01]  /*9020*/  STS.U16 [R64+0x80], R5 ;  /* 0x0000800540007388 */ /* 0x0009e20000000400 */
[----:B-1----:R-:W-:Y:S01]  /*9030*/  F2FP.PACK_AB R2, R169, R168 ;  /* 0x000000a8a902723e */ /* 0x002fe200000000ff */
[----:B------:R-:W-:Y:S01]  /*9040*/  CS2R R56, SRZ ;  /* 0x0000000000387805 */ /* 0x000fe2000001ff00 */
[----:B---3--:R-:W-:Y:S01]  /*9050*/  F2FP.PACK_AB R0, R171, R170 ;  /* 0x000000aaab00723e */ /* 0x008fe200000000ff */
[----:B------:R-:W-:Y:S01]  /*9060*/  CS2R R54, SRZ ;  /* 0x0000000000367805 */ /* 0x000fe2000001ff00 */
[C---:B------:R-:W-:Y:S02]  /*9070*/  PRMT R4, R2.reuse, 0x7610, R4 ;  /* 0x0000761002047816 */ /* 0x040fe40000000004 */
[----:B--2---:R-:W-:-:S02]  /*9080*/  PRMT R3, R2, 0x7632, R3 ;  /* 0x0000763202037816 */ /* 0x004fc40000000003 */
[C---:B------:R-:W-:Y:S01]  /*9090*/  PRMT R2, R0.reuse, 0x7610, R2 ;  /* 0x0000761000027816 */ /* 0x040fe20000000002 */
[----:B------:R1:W-:Y:S01]  /*90a0*/  STS.U16 [R62+0x80], R4 ;  /* 0x000080043e007388 */ /* 0x0003e20000000400 */
[----:B------:R-:W-:Y:S01]  /*90b0*/  PRMT R0, R0, 0x7632, R0 ;  /* 0x0000763200007816 */ /* 0x000fe20000000000 */
[----:B----4-:R-:W-:Y:S02]  /*90c0*/  CS2R R64, SRZ ;  /* 0x0000000000407805 */ /* 0x010fe4000001ff00 */
[----:B------:R-:W-:Y:S04]  /*90d0*/  STS.U16 [R61+0x80], R3 ;  /* 0x000080033d007388 */ /* 0x000fe80000000400 */
[----:B------:R2:W-:Y:S04]  /*90e0*/  STS.U16 [R60+0x80], R2 ;  /* 0x000080023c007388 */ /* 0x0005e80000000400 */
[----:B------:R3:W-:Y:S01]  /*90f0*/  STS.U16 [R59+0x80], R0 ;  /* 0x000080003b007388 */ /* 0x0007e20000000400 */
[----:B-1----:R-:W-:Y:S01]  /*9100*/  CS2R R62, SRZ ;  /* 0x00000000003e7805 */ /* 0x002fe2000001ff00 */
[----:B--2---:R-:W-:Y:S01]  /*9110*/  CS2R R60, SRZ ;  /* 0x00000000003c7805 */ /* 0x004fe2000001ff00 */
[----:B------:R-:W-:Y:S01]  /*9120*/  IMAD.WIDE.U32 R2, R234, c[0x0][0x338], R84 ;  /* 0x0000ce00ea027a25 */ /* 0x000fe200078e0054 */
[----:B---3--:R-:W-:-:S03]  /*9130*/  CS2R R58, SRZ ;  /* 0x00000000003a7805 */ /* 0x008fc6000001ff00 */
[----:B------:R-:W-:Y:S01]  /*9140*/  IMAD.SHL.U32 R0, R95, 0x2, RZ ;  /* 0x000000025f007824 */ /* 0x000fe200078e00ff */
[----:B------:R-:W-:Y:S06]  /*9150*/  BAR.SYNC.DEFER_BLOCKING 0x1, 0x100 ;  /* 0x0044000000007b1d */ /* 0x000fec0000010000 */
[----:B------:R-:W1:Y:S04]  /*9160*/  @!P2 LDS.128 R12, [R0+0x7880] ;  /* 0x00788000000ca984 */ /* 0x000e680000000c00 */
[----:B------:R-:W2:Y:S04]  /*9170*/  @!P2 LDS.128 R16, [R0+0xa080] ;  /* 0x00a080000010a984 */ /* 0x000ea80000000c00 */
[----:B------:R-:W3:Y:S04]  /*9180*/  @!P2 LDS.128 R20, [R0+0xc880] ;  /* 0x00c880000014a984 */ /* 0x000ee80000000c00 */
[----:B------:R-:W4:Y:S04]  /*9190*/  @!P1 LDS.128 R24, [R0+0x8880] ;  /* 0x0088800000189984 */ /* 0x000f280000000c00 */
        /* <DEDUP_REMOVED lines=14> */
[----:B-----5:R-:W-:-:S04]  /*9280*/  IMAD R0, R51, c[0x0][0x338], RZ ;  /* 0x0000ce0033007a24 */ /* 0x020fc800078e02ff */
[----:B------:R-:W-:-:S04]  /*9290*/  IMAD R0, R234, c[0x0][0x33c], R0 ;  /* 0x0000cf00ea007a24 */ /* 0x000fc800078e0200 */
[----:B------:R-:W-:Y:S02]  /*92a0*/  IMAD.IADD R3, R3, 0x1, R0 ;  /* 0x0000000103037824 */ /* 0x000fe400078e0200 */
[----:B------:R-:W-:Y:S02]  /*92b0*/  IMAD R0, R86, c[0x0][0x340], RZ ;  /* 0x0000d00056007a24 */ /* 0x000fe400078e02ff */
[----:B------:R-:W-:-:S04]  /*92c0*/  IMAD.WIDE.U32 R10, R232, c[0x0][0x340], R2 ;  /* 0x0000d000e80a7a25 */ /* 0x000fc800078e0002 */
[----:B------:R-:W-:Y:S02]  /*92d0*/  IMAD R0, R232, c[0x0][0x344], R0 ;  /* 0x0000d100e8007a24 */ /* 0x000fe400078e0200 */
[----:B------:R-:W-:-:S04]  /*92e0*/  IMAD.WIDE R2, R250, 0x50, R92 ;  /* 0x00000050fa027825 */ /* 0x000fc800078e025c */
[----:B------:R-:W-:Y:S01]  /*92f0*/  IMAD.IADD R7, R11, 0x1, R0 ;  /* 0x000000010b077824 */ /* 0x000fe200078e0200 */
[----:B------:R-:W-:Y:S05]  /*9300*/  @P5 BRA `(.L_x_1142) ;  /* 0x000000d000005947 */ /* 0x000fea0003800000 */
[----:B-1234-:R-:W-:Y:S01]  /*9310*/  IMAD R0, R3, c[0x0][0x330], RZ ;  /* 0x0000cc0003007a24 */ /* 0x01efe200078e02ff */
        /* <DEDUP_REMOVED lines=12> */
.L_x_1142:
[----:B-1234-:R-:W-:Y:S05]  /*93e0*/  BSYNC B0 ;  /* 0x0000000000007941 */ /* 0x01efea0003800000 */
.L_x_1141:
        /* <DEDUP_REMOVED lines=20> */
.L_x_1144:
[----:B------:R-:W-:Y:S05]  /*9530*/  BSYNC B0 ;  /* 0x0000000000007941 */ /* 0x000fea0003800000 */
.L_x_1143:
        /* <DEDUP_REMOVED lines=19> */
.L_x_1146:
[----:B------:R-:W-:Y:S05]  /*9670*/  BSYNC B0 ;  /* 0x0000000000007941 */ /* 0x000fea0003800000 */
.L_x_1145:
        /* <DEDUP_REMOVED lines=23> */
.L_x_1148:
[----:B------:R-:W-:Y:S05]  /*97f0*/  BSYNC B0 ;  /* 0x0000000000007941 */ /* 0x000fea0003800000 */
.L_x_1147:
        /* <DEDUP_REMOVED lines=18> */
.L_x_1150:
[----:B------:R-:W-:Y:S05]  /*9920*/  BSYNC B0 ;  /* 0x0000000000007941 */ /* 0x000fea0003800000 */
.L_x_1149:
        /* <DEDUP_REMOVED lines=19> */
.L_x_1140:
[----:B------:R-:W-:Y:S01]  /*9a60*/  SHF.R.S32.HI R0, RZ, 0x1f, R230 ;  /* 0x0000001fff007819 */ /* 0x000fe200000114e6 */
[----:B------:R-:W-:Y:S01]  /*9a70*/  BSSY B0, `(.L_x_1151) ;  /* 0x0000026000007945 */ /* 0x000fe20003800000 */
[----:B------:R-:W-:-:S02]  /*9a80*/  MOV R16, 0xffffffb0 ;  /* 0xffffffb000107802 */ /* 0x000fc40000000f00 */
[----:B------:R-:W-:Y:S02]  /*9a90*/  LEA.HI R10, R0, R230, RZ, 0x3 ;  /* 0x000000e6000a7211 */ /* 0x000fe400078f18ff */
[----:B------:R-:W-:Y:S01]  /*9aa0*/  SHF.R.S32.HI R19, RZ, 0x1f, R234 ;  /* 0x0000001fff137819 */ /* 0x000fe200000114ea */
[----:B------:R-:W-:Y:S01]  /*9ab0*/  IMAD R16, R250, R16, c[0x0][0x2f0] ;  /* 0x0000bc00fa107624 */ /* 0x000fe200078e0210 */
[----:B------:R-:W-:Y:S02]  /*9ac0*/  LOP3.LUT R0, R10, 0x1ffffff8, RZ, 0xc0, !PT ;  /* 0x1ffffff80a007812 */ /* 0x000fe400078ec0ff */
[----:B------:R-:W-:Y:S02]  /*9ad0*/  SHF.R.S32.HI R10, RZ, 0x3, R10 ;  /* 0x00000003ff0a7819 */ /* 0x000fe4000001140a */
[----:B------:R-:W-:Y:S01]  /*9ae0*/  SHF.R.S32.HI R20, RZ, 0x1f, R232 ;  /* 0x0000001fff147819 */ /* 0x000fe200000114e8 */
[----:B------:R-:W-:Y:S01]  /*9af0*/  IMAD.IADD R0, R230, 0x1, -R0 ;  /* 0x00000001e6007824 */ /* 0x000fe200078e0a00 */
[----:B------:R-:W-:-:S02]  /*9b00*/  ISETP.GE.AND P5, PT, R10, R16, PT ;  /* 0x000000100a00720c */ /* 0x000fc40003fa6270 */
[----:B------:R-:W-:Y:S01]  /*9b10*/  SHF.R.S32.HI R11, RZ, 0x1f, R10 ;  /* 0x0000001fff0b7819 */ /* 0x000fe2000001140a */
[----:B------:R-:W-:Y:S02]  /*9b20*/  IMAD.SHL.U32 R12, R0, 0x8, RZ ;  /* 0x00000008000c7824 */ /* 0x000fe400078e00ff */
[----:B------:R-:W-:-:S03]  /*9b30*/  IMAD R0, R19, c[0x0][0x308], RZ ;  /* 0x0000c20013007a24 */ /* 0x000fc600078e02ff */
[----:B------:R-:W-:Y:S01]  /*9b40*/  SHF.R.S32.HI R13, RZ, 0x1f, R12 ;  /* 0x0000001fff0d7819 */ /* 0x000fe2000001140c */
[----:B------:R-:W-:Y:S01]  /*9b50*/  IMAD R0, R234, c[0x0][0x30c], R0 ;  /* 0x0000c300ea007a24 */ /* 0x000fe200078e0200 */
[C---:B------:R-:W-:Y:S02]  /*9b60*/  IADD3 R17, R12.reuse, 0x40, RZ ;  /* 0x000000400c117810 */ /* 0x040fe40007ffe0ff */
[----:B------:R-:W-:Y:S01]  /*9b70*/  IADD3 R18, R12, 0x80, RZ ;  /* 0x000000800c127810 */ /* 0x000fe20007ffe0ff */
[----:B------:R-:W-:-:S04]  /*9b80*/  IMAD.WIDE.U32 R2, R234, c[0x0][0x308], R12 ;  /* 0x0000c200ea027a25 */ /* 0x000fc800078e000c */
[----:B------:R-:W-:Y:S02]  /*9b90*/  IMAD.IADD R3, R3, 0x1, R0 ;  /* 0x0000000103037824 */ /* 0x000fe400078e0200 */
[----:B------:R-:W-:Y:S02]  /*9ba0*/  IMAD R0, R20, c[0x0][0x310], RZ ;  /* 0x0000c40014007a24 */ /* 0x000fe400078e02ff */
[----:B------:R-:W-:-:S04]  /*9bb0*/  IMAD.WIDE.U32 R14, R232, c[0x0][0x310], R2 ;  /* 0x0000c400e80e7a25 */ /* 0x000fc800078e0002 */
[----:B------:R-:W-:Y:S02]  /*9bc0*/  IMAD R0, R232, c[0x0][0x314], R0 ;  /* 0x0000c500e8007a24 */ /* 0x000fe400078e0200 */
[----:B------:R-:W-:-:S03]  /*9bd0*/  IMAD.WIDE R2, R250, 0x50, R10 ;  /* 0x00000050fa027825 */ /* 0x000fc600078e020a */
        /* <DEDUP_REMOVED lines=15> */
.L_x_1152:
[----:B------:R-:W-:Y:S05]  /*9cd0*/  BSYNC B0 ;  /* 0x0000000000007941 */ /* 0x000fea0003800000 */
.L_x_1151:
        /* <DEDUP_REMOVED lines=20> */
.L_x_1154:
[----:B------:R-:W-:Y:S05]  /*9e20*/  BSYNC B0 ;  /* 0x0000000000007941 */ /* 0x000fea0003800000 */
.L_x_1153:
        /* <DEDUP_REMOVED lines=19> */
.L_x_1156:
[----:B------:R-:W-:Y:S05]  /*9f60*/  BSYNC B0 ;  /* 0x0000000000007941 */ /* 0x000fea0003800000 */
.L_x_1155:
        /* <DEDUP_REMOVED lines=23> */
.L_x_1158:
[----:B------:R-:W-:Y:S05]  /*a0e0*/  BSYNC B0 ;  /* 0x0000000000007941 */ /* 0x000fea0003800000 */
.L_x_1157:
        /* <DEDUP_REMOVED lines=18> */
.L_x_1160:
[----:B------:R-:W-:Y:S05]  /*a210*/  BSYNC B0 ;  /* 0x0000000000007941 */ /* 0x000fea0003800000 */
.L_x_1159:
        /* <DEDUP_REMOVED lines=19> */
.L_x_1161:
        /* <DEDUP_REMOVED lines=11> */
.L_x_1422:


//--------------------- .text._ZN7cutlass13device_kernelIN5flash19enable_sm80_to_sm89INS1_16FlashAttnBwdSm80INS1_25CollectiveMainloopBwdSm80ILi2ELi1EN4cute5tupleIJNS5_1CILi64EEENS7_ILi80EEENS7_ILi192EEEEEENS_6half_tEfNS_4arch4Sm80ELb1ELb0ELb0ELb0ELb0ELb0ELb1ELb0ELi2ELi4ELi2ELi2ELb0EEENS1_24CollectiveEpilogueBwdGQAISB_fSE_Li256ELb0ELb0EEENS1_25SingleTileBwdLPTSchedulerILb0ELi80ELb0EEEEEEEEEvNT_6ParamsE --------------------------
	.section	.text._ZN7cutlass13device_kernelIN5flash19enable_sm80_to_sm89INS1_16FlashAttnBwdSm80INS1_25CollectiveMainloopBwdSm80ILi2ELi1EN4cute5tupleIJNS5_1CILi64EEENS7_ILi80EEENS7_ILi192EEEEEENS_6half_tEfNS_4arch4Sm80ELb1ELb0ELb0ELb0ELb0ELb0ELb1ELb0ELi2ELi4ELi2ELi2ELb0EEENS1_24CollectiveEpilogueBwdGQAISB_fSE_Li256ELb0ELb0EEENS1_25SingleTileBwdLPTSchedulerILb0ELi80ELb0EEEEEEEEEvNT_6ParamsE,"ax",@progbits
	.sectioninfo	@"SHI_REGISTERS=255"
	.align	128
.text._ZN7cutlass13device_kernelIN5flash19enable_sm80_to_sm89INS1_16FlashAttnBwdSm80INS1_25CollectiveMainloopBwdSm80ILi2ELi1EN4cute5tupleIJNS5_1CILi64EEENS7_ILi80EEENS7_ILi192EEEEEENS_6half_tEfNS_4arch4Sm80ELb1ELb0ELb0ELb0ELb0ELb0ELb1ELb0ELi2ELi4ELi2ELi2ELb0EEENS1_24CollectiveEpilogueBwdGQAISB_fSE_Li256ELb0ELb0EEENS1_25SingleTileBwdLPTSchedulerILb0ELi80ELb0EEEEEEEEEvNT_6ParamsE:
        .type           _ZN7cutlass13device_kernelIN5flash19enable_sm80_to_sm89INS1_16FlashAttnBwdSm80INS1_25CollectiveMainloopBwdSm80ILi2ELi1EN4cute5tupleIJNS5_1CILi64EEENS7_ILi80EEENS7_ILi192EEEEEENS_6half_tEfNS_4arch4Sm80ELb1ELb0ELb0ELb0ELb0ELb0ELb1ELb0ELi2ELi4ELi2ELi2ELb0EEENS1_24CollectiveEpilogueBwdGQAISB_fSE_Li256ELb0ELb0EEENS1_25SingleTileBwdLPTSchedulerILb0ELi80ELb0EEEEEEEEEvNT_6ParamsE,@function
        .size           _ZN7cutlass13device_kernelIN5flash19enable_sm80_to_sm89INS1_16FlashAttnBwdSm80INS1_25CollectiveMainloopBwdSm80ILi2ELi1EN4cute5tupleIJNS5_1CILi64EEENS7_ILi80EEENS7_ILi192EEEEEENS_6half_tEfNS_4arch4Sm80ELb1ELb0ELb0ELb0ELb0ELb0ELb1ELb0ELi2ELi4ELi2ELi2ELb0EEENS1_24CollectiveEpilogueBwdGQAISB_fSE_Li256ELb0ELb0EEENS1_25SingleTileBwdLPTSchedulerILb0ELi80ELb0EEEEEEEEEvNT_6ParamsE,(.L_x_1423 - _ZN7cutlass13device_kernelIN5flash19enable_sm80_to_sm89INS1_16FlashAttnBwdSm80INS1_25CollectiveMainloopBwdSm80ILi2ELi1EN4cute5tupleIJNS5_1CILi64EEENS7_ILi80EEENS7_ILi192EEEEEENS_6half_tEfNS_4arch4Sm80ELb1ELb0ELb0ELb0ELb0ELb0ELb1ELb0ELi2ELi4ELi2ELi2ELb0EEENS1_24CollectiveEpilogueBwdGQAISB_fSE_Li256ELb0ELb0EEENS1_25SingleTileBwdLPTSchedulerILb0ELi80ELb0EEEEEEEEEvNT_6ParamsE)
        .other          _ZN7cutlass13device_kernelIN5flash19enable_sm80_to_sm89INS1_16FlashAttnBwdSm80INS1_25CollectiveMainloopBwdSm80ILi2ELi1EN4cute5tupleIJNS5_1CILi64EEENS7_ILi80EEENS7_ILi192EEEEEENS_6half_tEfNS_4arch4Sm80ELb1ELb0ELb0ELb0ELb0ELb0ELb1ELb0ELi2ELi4ELi2ELi2ELb0EEENS1_24CollectiveEpilogueBwdGQAISB_fSE_Li256ELb0ELb0EEENS1_25SingleTileBwdLPTSchedulerILb0ELi80ELb0EEEEEEEEEvNT_6ParamsE,@"STO_CUDA_ENTRY STV_DEFAULT"
_ZN7cutlass13device_kernelIN5flash19enable_sm80_to_sm89INS1_16FlashAttnBwdSm80INS1_25CollectiveMainloopBwdSm80ILi2ELi1EN4cute5tupleIJNS5_1CILi64EEENS7_ILi80EEENS7_ILi192EEEEEENS_6half_tEfNS_4arch4Sm80ELb1ELb0ELb0ELb0ELb0ELb0ELb1ELb0ELi2ELi4ELi2ELi2ELb0EEENS1_24CollectiveEpilogueBwdGQAISB_fSE_Li256ELb0ELb0EEENS1_25SingleTileBwdLPTSchedulerILb0ELi80ELb0EEEEEEEEEvNT_6ParamsE:
[----:B------:R-:W-:Y:S02]  /*0000*/  MOV R1, c[0x0][0x28] ;  /* 0x00000a0000017a02 */ /* 0x000fe40000000f00 */
[----:B------:R-:W1:Y:S01]  /*0010*/  S2R R230, SR_TID.X ;  /* 0x0000000000e67919 */ /* 0x000e620000002100 */
[----:B------:R-:W2:Y:S01]  /*0020*/  S2UR UR4, SR_CTAID.X ;  /* 0x00000000000479c3 */ /* 0x000ea20000002500 */
        /* <DEDUP_REMOVED lines=24> */
.L_x_1163:
[----:B------:R-:W-:Y:S02]  /*01b0*/  ULDC UR7, c[0x0][0x3b4] ;  /* 0x0000ed0000077ab9 */ /* 0x000fe40000000800 */
[----:B------:R-:W-:Y:S02]  /*01c0*/  UISETP.NE.AND UP0, UPT, UR7, 0x1, UPT ;  /* 0x000000010700788c */ /* 0x000fe4000bf05270 */
[----:B------:R-:W-:Y:S02]  /*01d0*/  ULDC.64 UR4, c[0x0][0x3b8] ;  /* 0x0000ee0000047ab9 */ /* 0x000fe40000000a00 */
[----:B------:R-:W-:Y:S02]  /*01e0*/  UIMAD.WIDE.U32 UR10, UR6, UR4, URZ ;  /* 0x00000004060a72a5 */ /* 0x000fe4000f8e003f */
[----:B------:R-:W-:-:S05]  /*01f0*/  UMOV UR21, UR6 ;  /* 0x0000000600157c82 */ /* 0x000fca0008000000 */
[----:B------:R-:W-:-:S04]  /*0200*/  @UP0 USHF.R.U32.HI UR21, URZ, UR5, UR11 ;  /* 0x000000053f150299 */ /* 0x000fc8000801160b */
[----:B------:R-:W-:-:S04]  /*0210*/  UIMAD UR7, UR21, UR7, URZ ;  /* 0x00000007150772a4 */ /* 0x000fc8000f8e023f */
.L_x_1164:
        /* <DEDUP_REMOVED lines=11> */
.L_x_1162:
        /* <DEDUP_REMOVED lines=20> */
.L_x_1166:
[----:B------:R-:W-:Y:S02]  /*0410*/  ULDC UR7, c[0x0][0x3b4] ;  /* 0x0000ed0000077ab9 */ /* 0x000fe40000000800 */
[----:B------:R-:W-:Y:S02]  /*0420*/  UISETP.NE.AND UP0, UPT, UR7, 0x1, UPT ;  /* 0x000000010700788c */ /* 0x000fe4000bf05270 */
[----:B------:R-:W-:Y:S02]  /*0430*/  ULDC.64 UR4, c[0x0][0x3b8] ;  /* 0x0000ee0000047ab9 */ /* 0x000fe40000000a00 */
[----:B------:R-:W-:Y:S02]  /*0440*/  UIMAD.WIDE.U32 UR10, UR6, UR4, URZ ;  /* 0x00000004060a72a5 */ /* 0x000fe4000f8e003f */
[----:B------:R-:W-:-:S05]  /*0450*/  UMOV UR21, UR6 ;  /* 0x0000000600157c82 */ /* 0x000fca0008000000 */
[----:B------:R-:W-:-:S04]  /*0460*/  @UP0 USHF.R.U32.HI UR21, URZ, UR5, UR11 ;  /* 0x000000053f150299 */ /* 0x000fc8000801160b */
[----:B------:R-:W-:-:S04]  /*0470*/  UIMAD UR7, UR21, UR7, URZ ;  /* 0x00000007150772a4 */ /* 0x000fc8000f8e023f */
.L_x_1167:
        /* <DEDUP_REMOVED lines=10> */
.L_x_1165:
[----:B------:R-:W-:-:S13]  /*0520*/  ISETP.LE.AND P0, PT, RZ, UR20, PT ;  /* 0x00000014ff007c0c */ /* 0x000fda000bf03270 */
[----:B------:R-:W-:Y:S05]  /*0530*/  @!P0 EXIT ;  /* 0x000000000000894d */ /* 0x000fea0003800000 */
[----:B------:R-:W-:Y:S01]  /*0540*/  ULDC UR6, c[0x0][0x168] ;  /* 0x00005a0000067ab9 */ /* 0x000fe20000000800 */
[----:B------:R-:W-:Y:S01]  /*0550*/  PLOP3.LUT P1, PT, PT, PT, PT, 0x80, 0x0 ;  /* 0x000000000000781c */ /* 0x000fe20003f2f070 */
[----:B------:R-:W-:Y:S01]  /*0560*/  UIMAD UR7, UR21, 0x50, UR6 ;  /* 0x00000050150778a4 */ /* 0x000fe2000f8e0206 */
        /* <DEDUP_REMOVED lines=77> */
[----:B------:R-:W-:Y:S01]  /*0a40*/  ULDC.64 UR4, c[0x0][0x248] ;  /* 0x0000920000047ab9 */ /* 0x000fe20000000a00 */
[----:B------:R-:W-:Y:S01]  /*0a50*/  SHF.R.S32.HI R21, RZ, 0x1f, R230 ;  /* 0x0000001fff157819 */ /* 0x000fe200000114e6 */
[----:B------:R-:W-:Y:S01]  /*0a60*/  UISETP.NE.AND UP0, UPT, UR4, 0x1, UPT ;  /* 0x000000010400788c */ /* 0x000fe2000bf05270 */
[----:B------:R-:W-:Y:S01]  /*0a70*/  IMAD.U32 R14, RZ, RZ, UR21 ;  /* 0x00000015ff0e7e24 */ /* 0x000fe2000f8e00ff */
[----:B------:R-:W-:Y:S01]  /*0a80*/  UIMAD.WIDE.U32 UR8, UR19, UR5, URZ ;  /* 0x00000005130872a5 */ /* 0x000fe2000f8e003f */
[----:B------:R-:W-:Y:S01]  /*0a90*/  LEA.HI R22, R21, R230, RZ, 0x3 ;  /* 0x000000e615167211 */ /* 0x000fe200078f18ff */
[----:B------:R-:W-:Y:S01]  /*0aa0*/  ULDC UR4, c[0x0][0x250] ;  /* 0x0000940000047ab9 */ /* 0x000fe20000000800 */
[----:B------:R-:W-:Y:S01]  /*0ab0*/  IMAD.U32 R4, RZ, RZ, UR20 ;  /* 0x00000014ff047e24 */ /* 0x000fe2000f8e00ff */
[----:B------:R-:W-:Y:S01]  /*0ac0*/  UMOV UR7, UR19 ;  /* 0x0000001300077c82 */ /* 0x000fe20008000000 */
[----:B------:R-:W-:Y:S01]  /*0ad0*/  LOP3.LUT R0, R22, 0xfffffff8, RZ, 0xc0, !PT ;  /* 0xfffffff816007812 */ /* 0x000fe200078ec0ff */
[----:B------:R-:W-:Y:S01]  /*0ae0*/  USHF.R.S32.HI UR12, URZ, 0x1f, UR20 ;  /* 0x0000001f3f0c7899 */ /* 0x000fe20008011414 */
[----:B------:R-:W-:Y:S01]  /*0af0*/  SHF.R.S32.HI R232, RZ, 0x3, R22 ;  /* 0x00000003ffe87819 */ /* 0x000fe20000011416 */
[----:B------:R-:W-:Y:S01]  /*0b00*/  IMAD.U32 R8, RZ, RZ, UR21 ;  /* 0x00000015ff087e24 */ /* 0x000fe2000f8e00ff */
[----:B------:R-:W-:Y:S01]  /*0b10*/  @UP0 UMOV UR5, UR9 ;  /* 0x0000000900050c82 */ /* 0x000fe20008000000 */
[----:B------:R-:W-:Y:S01]  /*0b20*/  IMAD.IADD R18, R230, 0x1, -R0 ;  /* 0x00000001e6127824 */ /* 0x000fe200078e0a00 */
[----:B------:R-:W-:Y:S01]  /*0b30*/  @UP0 USHF.R.U32.HI UR7, URZ, UR4, UR5 ;  /* 0x000000043f070299 */ /* 0x000fe20008011605 */
[----:B------:R-:W-:Y:S01]  /*0b40*/  IADD3 R0, -R232, c[0x0][0x198], RZ ;  /* 0x00006600e8007a10 */ /* 0x000fe20007ffe1ff */
[----:B------:R-:W-:Y:S01]  /*0b50*/  IMAD.U32 R16, RZ, RZ, UR20 ;  /* 0x00000014ff107e24 */ /* 0x000fe2000f8e00ff */
[----:B------:R-:W-:Y:S01]  /*0b60*/  ULDC.64 UR4, c[0x0][0x1e0] ;  /* 0x0000780000047ab9 */ /* 0x000fe20000000a00 */
[----:B------:R-:W-:Y:S01]  /*0b70*/  IMAD.SHL.U32 R12, R18, 0x8, RZ ;  /* 0x00000008120c7824 */ /* 0x000fe200078e00ff */
[----:B------:R-:W-:Y:S01]  /*0b80*/  USHF.R.S32.HI UR6, URZ, 0x1f, UR7 ;  /* 0x0000001f3f067899 */ /* 0x000fe20008011407 */
[----:B------:R-:W-:Y:S01]  /*0b90*/  IMAD.U32 R10, RZ, RZ, UR7 ;  /* 0x00000007ff0a7e24 */ /* 0x000fe2000f8e00ff */
[----:B------:R-:W-:Y:S01]  /*0ba0*/  SHF.R.S32.HI R233, RZ, 0x1f, R232 ;  /* 0x0000001fffe97819 */ /* 0x000fe200000114e8 */
[----:B------:R-:W-:Y:S01]  /*0bb0*/  IMAD R14, R14, -0x50, R0 ;  /* 0xffffffb00e0e7824 */ /* 0x000fe200078e0200 */
[----:B------:R-:W-:Y:S01]  /*0bc0*/  UIMAD UR4, UR6, UR4, URZ ;  /* 0x00000004060472a4 */ /* 0x000fe2000f8e023f */
[----:B------:R-:W-:Y:S01]  /*0bd0*/  SHF.R.S32.HI R13, RZ, 0x1f, R12 ;  /* 0x0000001fff0d7819 */ /* 0x000fe2000001140c */
[----:B------:R-:W-:Y:S01]  /*0be0*/  IMAD.SHL.U32 R0, R232, 0x40, RZ ;  /* 0x00000040e8007824 */ /* 0x000fe200078e00ff */
[----:B------:R-:W-:Y:S01]  /*0bf0*/  IADD3 R19, R12, 0x40, RZ ;  /* 0x000000400c137810 */ /* 0x000fe20007ffe0ff */
[----:B------:R-:W-:Y:S01]  /*0c00*/  UIMAD UR4, UR7, UR5, UR4 ;  /* 0x00000005070472a4 */ /* 0x000fe2000f8e0204 */
[----:B------:R-:W-:Y:S01]  /*0c10*/  IMAD.WIDE R8, R8, 0x50, R232 ;  /* 0x0000005008087825 */ /* 0x000fe200078e02e8 */
[----:B------:R-:W-:Y:S01]  /*0c20*/  ISETP.GE.AND P5, PT, R12, c[0x0][0x1cc], PT ;  /* 0x000073000c007a0c */ /* 0x000fe20003fa6270 */
[----:B------:R-:W-:Y:S01]  /*0c30*/  USHF.R.S32.HI UR13, URZ, 0x1f, UR19 ;  /* 0x0000001f3f0d7899 */ /* 0x000fe20008011413 */
[----:B------:R-:W-:Y:S01]  /*0c40*/  LOP3.LUT R0, R0, 0x1c0, RZ, 0xc0, !PT ;  /* 0x000001c000007812 */ /* 0x000fe200078ec0ff */
[--C-:B------:R-:W-:Y:S01]  /*0c50*/  IMAD.WIDE.U32 R2, R10, c[0x0][0x1e0], R12.reuse ;  /* 0x000078000a027a25 */ /* 0x100fe200078e000c */
[----:B------:R-:W-:Y:S01]  /*0c60*/  IADD3 R23, R12, 0x80, RZ ;  /* 0x000000800c177810 */ /* 0x000fe20007ffe0ff */
[----:B------:R-:W-:Y:S01]  /*0c70*/  CS2R R170, SRZ ;  /* 0x0000000000aa7805 */ /* 0x000fe2000001ff00 */
[----:B------:R-:W-:Y:S01]  /*0c80*/  ISETP.GE.AND P2, PT, R19, c[0x0][0x1cc], PT ;  /* 0x0000730013007a0c */ /* 0x000fe20003f46270 */
[----:B------:R-:W-:Y:S01]  /*0c90*/  IMAD.WIDE.U32 R10, R10, c[0x0][0x1b0], R12 ;  /* 0x00006c000a0a7a25 */ /* 0x000fe200078e000c */
[----:B------:R-:W-:Y:S01]  /*0ca0*/  IADD3 R3, R3, UR4, RZ ;  /* 0x0000000403037c10 */ /* 0x000fe2000fffe0ff */
[----:B------:R-:W-:Y:S01]  /*0cb0*/  ULDC.64 UR4, c[0x0][0x1e8] ;  /* 0x00007a0000047ab9 */ /* 0x000fe20000000a00 */
[----:B------:R-:W-:Y:S01]  /*0cc0*/  ISETP.LT.OR P4, PT, R14, 0x1, P5 ;  /* 0x000000010e00780c */ /* 0x000fe20002f81670 */
[----:B------:R-:W-:Y:S01]  /*0cd0*/  UIMAD UR4, UR12, UR4, URZ ;  /* 0x000000040c0472a4 */ /* 0x000fe2000f8e023f */
[----:B------:R-:W-:Y:S01]  /*0ce0*/  IMAD.MOV.U32 R24, RZ, RZ, c[0x0][0x1d8] ;  /* 0x00007600ff187624 */ /* 0x000fe200078e00ff */
[----:B------:R-:W-:Y:S01]  /*0cf0*/  ISETP.GE.AND P6, PT, R23, c[0x0][0x1cc], PT ;  /* 0x0000730017007a0c */ /* 0x000fe20003fc6270 */
[----:B------:R-:W-:Y:S01]  /*0d00*/  IMAD.WIDE.U32 R2, R4, c[0x0][0x1e8], R2 ;  /* 0x00007a0004027a25 */ /* 0x000fe200078e0002 */
[----:B------:R-:W-:Y:S01]  /*0d10*/  UIMAD UR8, UR20, UR5, UR4 ;  /* 0x00000005140872a4 */ /* 0x000fe2000f8e0204 */
[----:B------:R-:W-:Y:S01]  /*0d20*/  LOP3.LUT R4, R0, 0x38, R12, 0xf8, !PT ;  /* 0x0000003800047812 */ /* 0x000fe200078ef80c */
[----:B------:R-:W-:Y:S01]  /*0d30*/  CS2R R168, SRZ ;  /* 0x0000000000a87805 */ /* 0x000fe2000001ff00 */
[----:B------:R-:W-:Y:S01]  /*0d40*/  SHF.R.U32.HI R0, RZ, 0x3, R0 ;  /* 0x00000003ff007819 */ /* 0x000fe20000011600 */
[----:B------:R-:W-:Y:S01]  /*0d50*/  ULDC.64 UR4, c[0x0][0x1b0] ;  /* 0x00006c0000047ab9 */ /* 0x000fe20000000a00 */
[----:B------:R-:W-:Y:S01]  /*0d60*/  ISETP.LT.OR P3, PT, R14, 0x1, P2 ;  /* 0x000000010e00780c */ /* 0x000fe20001761670 */
[----:B------:R-:W-:Y:S01]  /*0d70*/  UIMAD UR4, UR6, UR4, URZ ;  /* 0x00000004060472a4 */ /* 0x000fe2000f8e023f */
[----:B------:R-:W-:Y:S01]  /*0d80*/  IADD3 R5, R3, UR8, RZ ;  /* 0x0000000803057c10 */ /* 0x000fe2000fffe0ff */
[----:B------:R-:W-:Y:S01]  /*0d90*/  IMAD.SHL.U32 R244, R230, 0x4, RZ ;  /* 0x00000004e6f47824 */ /* 0x000fe200078e00ff */
[----:B------:R-:W-:Y:S01]  /*0da0*/  LOP3.LUT R15, R4, R0, RZ, 0x3c, !PT ;  /* 0x00000000040f7212 */ /* 0x000fe200078e3cff */
[----:B------:R-:W-:Y:S01]  /*0db0*/  IMAD.MOV.U32 R4, RZ, RZ, R2 ;  /* 0x000000ffff047224 */ /* 0x000fe200078e0002 */
[----:B------:R-:W-:Y:S01]  /*0dc0*/  UIMAD UR4, UR7, UR5, UR4 ;  /* 0x00000005070472a4 */ /* 0x000fe2000f8e0204 */
[----:B------:R-:W-:Y:S01]  /*0dd0*/  IMAD R0, R9, c[0x0][0x1d8], RZ ;  /* 0x0000760009007a24 */ /* 0x000fe200078e02ff */
[----:B------:R-:W-:Y:S01]  /*0de0*/  ISETP.LT.OR P1, PT, R14, 0x1, P6 ;  /* 0x000000010e00780c */ /* 0x000fe20003721670 */
[C---:B------:R-:W-:Y:S01]  /*0df0*/  IMAD.WIDE.U32 R6, R8.reuse, c[0x0][0x1d8], R4 ;  /* 0x0000760008067a25 */ /* 0x040fe200078e0004 */
[----:B------:R-:W-:Y:S01]  /*0e00*/  ULDC.64 UR6, c[0x0][0x270] ;  /* 0x00009c0000067ab9 */ /* 0x000fe20000000a00 */
[----:B------:R-:W-:Y:S01]  /*0e10*/  SHF.R.S32.HI R245, RZ, 0x1f, R244 ;  /* 0x0000001ffff57819 */ /* 0x000fe200000114f4 */
[----:B------:R-:W-:Y:S01]  /*0e20*/  UIMAD UR6, UR13, UR6, URZ ;  /* 0x000000060d0672a4 */ /* 0x000fe2000f8e023f */
[----:B------:R-:W-:Y:S01]  /*0e30*/  IMAD R0, R8, c[0x0][0x1dc], R0 ;  /* 0x0000770008007a24 */ /* 0x000fe200078e0200 */
[----:B------:R-:W-:Y:S01]  /*0e40*/  LEA R4, P0, R6, c[0x0][0x1c0], 0x1 ;  /* 0x0000700006047a11 */ /* 0x000fe200078008ff */
[----:B------:R-:W-:Y:S01]  /*0e50*/  IMAD.MOV.U32 R2, RZ, RZ, R10 ;  /* 0x000000ffff027224 */ /* 0x000fe200078e000a */
[----:B------:R-:W-:Y:S01]  /*0e60*/  IADD3 R3, R11, UR4, RZ ;  /* 0x000000040b037c10 */ /* 0x000fe2000fffe0ff */
[----:B------:R-:W-:Y:S01]  /*0e70*/  IMAD.IADD R0, R7, 0x1, R0 ;  /* 0x0000000107007824 */ /* 0x000fe200078e0200 */
[----:B------:R-:W-:Y:S01]  /*0e80*/  ULDC.64 UR4, c[0x0][0x1b8] ;  /* 0x00006e0000047ab9 */ /* 0x000fe20000000a00 */
[----:B------:R-:W-:Y:S01]  /*0e90*/  ISETP.LT.OR P5, PT, R14, 0x21, P5 ;  /* 0x000000210e00780c */ /* 0x000fe20002fa1670 */
[----:B------:R-:W-:Y:S01]  /*0ea0*/  UIMAD UR4, UR12, UR4, URZ ;  /* 0x000000040c0472a4 */ /* 0x000fe2000f8e023f */
[----:B------:R-:W-:Y:S01]  /*0eb0*/  IMAD.WIDE.U32 R16, R16, c[0x0][0x1b8], R2 ;  /* 0x00006e0010107a25 */ /* 0x000fe200078e0002 */
[----:B------:R-:W-:Y:S01]  /*0ec0*/  LEA.HI.X R5, R6, c[0x0][0x1c4], R0, 0x1, P0 ;  /* 0x0000710006057a11 */ /* 0x000fe200000f0c00 */
[----:B------:R-:W-:Y:S01]  /*0ed0*/  UIMAD UR6, UR19, UR7, UR6 ;  /* 0x00000007130672a4 */ /* 0x000fe2000f8e0206 */
[----:B------:R-:W-:Y:S01]  /*0ee0*/  LEA.HI R0, R21, R230, RZ, 0x6 ;  /* 0x000000e615007211 */ /* 0x000fe200078f30ff */
[----:B------:R-:W-:Y:S01]  /*0ef0*/  IMAD.MOV.U32 R3, RZ, RZ, c[0x0][0x1dc] ;  /* 0x00007700ff037624 */ /* 0x000fe200078e00ff */
[C---:B------:R-:W-:Y:S01]  /*0f00*/  LEA R2, P0, R24.reuse, R4, 0x6 ;  /* 0x0000000418027211 */ /* 0x040fe200078030ff */
[----:B------:R-:W-:Y:S01]  /*0f10*/  IMAD.U32 R6, RZ, RZ, UR19 ;  /* 0x00000013ff067e24 */ /* 0x000fe2000f8e00ff */
[----:B------:R-:W-:Y:S01]  /*0f20*/  SHF.R.S32.HI R20, RZ, 0x6, R0 ;  /* 0x00000006ff147819 */ /* 0x000fe20000011400 */
[----:B------:R-:W-:Y:S01]  /*0f30*/  UIMAD UR4, UR20, UR5, UR4 ;  /* 0x00000005140472a4 */ /* 0x000fe2000f8e0204 */
[----:B------:R-:W-:Y:S01]  /*0f40*/  LEA.HI.X R3, R24, R5, R3, 0x6, P0 ;  /* 0x0000000518037211 */ /* 0x000fe200000f3403 */
[----:B------:R-:W-:Y:S01]  /*0f50*/  IMAD.WIDE.U32 R6, R6, c[0x0][0x270], R244 ;  /* 0x00009c0006067a25 */ /* 0x000fe200078e00f4 */
[----:B------:R-:W-:Y:S01]  /*0f60*/  ISETP.GT.AND P0, PT, R230, 0x7f, PT ;  /* 0x0000007fe600780c */ /* 0x000fe20003f04270 */
[----:B------:R-:W-:Y:S01]  /*0f70*/  USHF.R.S32.HI UR7, URZ, 0x1f, UR11 ;  /* 0x0000001f3f077899 */ /* 0x000fe2000801140b */
[----:B------:R-:W-:Y:S01]  /*0f80*/  ISETP.LT.OR P6, PT, R14, 0x21, P6 ;  /* 0x000000210e00780c */ /* 0x000fe200037c1670 */
[----:B------:R-:W-:Y:S01]  /*0f90*/  IMAD R15, R20, 0x200, R15 ;  /* 0x00000200140f7824 */ /* 0x000fe200078e020f */
[----:B------:R-:W-:Y:S01]  /*0fa0*/  IADD3 R11, R7, UR6, RZ ;  /* 0x00000006070b7c10 */ /* 0x000fe2000fffe0ff */
[----:B------:R-:W-:Y:S01]  /*0fb0*/  IMAD.MOV.U32 R10, RZ, RZ, R6 ;  /* 0x000000ffff0a7224 */ /* 0x000fe200078e0006 */
[----:B------:R-:W-:Y:S01]  /*0fc0*/  IADD3 R7, R17, UR4, RZ ;  /* 0x0000000411077c10 */ /* 0x000fe2000fffe0ff */
[----:B------:R-:W-:Y:S01]  /*0fd0*/  IMAD.SHL.U32 R227, R15, 0x2, RZ ;  /* 0x000000020fe37824 */ /* 0x000fe200078e00ff */
[----:B------:R-:W-:Y:S01]  /*0fe0*/  ULDC.64 UR4, c[0x0][0x180] ;  /* 0x0000600000047ab9 */ /* 0x000fe20000000a00 */
[----:B------:R-:W-:Y:S01]  /*0ff0*/  IMAD R0, R9, c[0x0][0x1a8], RZ ;  /* 0x00006a0009007a24 */ /* 0x000fe200078e02ff */
[----:B------:R-:W-:Y:S01]  /*1000*/  UIMAD UR4, UR13, UR4, URZ ;  /* 0x000000040d0472a4 */ /* 0x000fe2000f8e023f */
[----:B------:R-:W-:Y:S01]  /*1010*/  IMAD.MOV.U32 R6, RZ, RZ, R16 ;  /* 0x000000ffff067224 */ /* 0x000fe200078e0010 */
[----:B------:R-:W-:Y:S01]  /*1020*/  @!PT LDS RZ, [RZ] ;  /* 0x00000000fffff984 */ /* 0x000fe20000000800 */
[----:B------:R-:W-:Y:S01]  /*1030*/  @!PT LDS RZ, [RZ] ;  /* 0x00000000fffff984 */ /* 0x000fe20000000800 */
[----:B------:R-:W-:Y:S01]  /*1040*/  @!PT LDS RZ, [RZ] ;  /* 0x00000000fffff984 */ /* 0x000fe20000000800 */
[----:B------:R1:W-:Y:S01]  /*1050*/  LDGSTS.E.BYPASS.LTC128B.128 [R227+0x7880], [R4.64], !P4 ;  /* 0x0788000004e37fae */ /* 0x0003e2000e101d56 */
[----:B------:R-:W-:Y:S01]  /*1060*/  IMAD.MOV.U32 R17, RZ, RZ, 0x5 ;  /* 0x00000005ff117424 */ /* 0x000fe200078e00ff */
[----:B------:R-:W-:Y:S01]  /*1070*/  UIMAD UR6, UR19, UR5, UR4 ;  /* 0x00000005130672a4 */ /* 0x000fe2000f8e0204 */
[----:B------:R-:W-:Y:S01]  /*1080*/  IMAD.SHL.U32 R16, R24, 0x20, RZ ;  /* 0x0000002018107824 */ /* 0x000fe200078e00ff */
[----:B------:R1:W-:Y:S01]  /*1090*/  LDGSTS.E.BYPASS.LTC128B.128 [R227+0xa080], [R4.64+0x80], !P3 ;  /* 0x0a08008004e37fae */ /* 0x0003e2000d901d56 */
[----:B------:R-:W-:Y:S01]  /*10a0*/  ISETP.LT.OR P3, PT, R14, 0x21, P2 ;  /* 0x000000210e00780c */ /* 0x000fe20001761670 */
[----:B------:R-:W-:Y:S01]  /*10b0*/  IMAD R15, R8, c[0x0][0x1ac], R0 ;  /* 0x00006b00080f7a24 */ /* 0x000fe200078e0200 */
[C---:B------:R-:W-:Y:S01]  /*10c0*/  @!P0 ISETP.LT.OR P2, PT, R14.reuse, 0x41, P2 ;  /* 0x000000410e00880c */ /* 0x040fe20001741670 */
[----:B------:R1:W-:Y:S01]  /*10d0*/  LDGSTS.E.BYPASS.LTC128B.128 [R227+0xc880], [R4.64+0x100], !P1 ;  /* 0x0c88010004e37fae */ /* 0x0003e2000c901d56 */
[----:B------:R-:W-:Y:S01]  /*10e0*/  @!P0 ISETP.GE.AND P1, PT, R14, 0x41, PT ;  /* 0x000000410e00880c */ /* 0x000fe20003f26270 */
[----:B------:R-:W-:Y:S01]  /*10f0*/  IMAD.WIDE.U32 R8, R8, c[0x0][0x1a8], R6 ;  /* 0x00006a0008087a25 */ /* 0x000fe200078e0006 */
[----:B------:R-:W-:Y:S01]  /*1100*/  ULDC.64 UR4, c[0x0][0x188] ;  /* 0x0000620000047ab9 */ /* 0x000fe20000000a00 */
[----:B------:R2:W-:Y:S01]  /*1110*/  LDGSTS.E.BYPASS.LTC128B.128 [R227+0x8880], [R2.64], !P5 ;  /* 0x0888000002e37fae */ /* 0x0005e2000e901d56 */
[----:B------:R-:W-:Y:S01]  /*1120*/  @!P0 ISETP.GE.OR P4, PT, R12, c[0x0][0x1cc], !P1 ;  /* 0x000073000c008a0c */ /* 0x000fe20004f86670 */
[----:B------:R-:W-:Y:S01]  /*1130*/  IMAD.IADD R7, R9, 0x1, R15 ;  /* 0x0000000109077824 */ /* 0x000fe200078e020f */
[----:B------:R-:W-:Y:S01]  /*1140*/  @!P0 ISETP.GE.OR P1, PT, R23, c[0x0][0x1cc], !P1 ;  /* 0x0000730017008a0c */ /* 0x000fe20004f26670 */
[----:B------:R-:W-:Y:S01]  /*1150*/  IMAD.U32 R0, RZ, RZ, UR20 ;  /* 0x00000014ff007e24 */ /* 0x000fe2000f8e00ff */
[----:B------:R-:W-:Y:S01]  /*1160*/  UIMAD UR4, UR12, UR4, URZ ;  /* 0x000000040c0472a4 */ /* 0x000fe2000f8e023f */
[----:B------:R2:W-:Y:S01]  /*1170*/  LDGSTS.E.BYPASS.LTC128B.128 [R227+0xb080], [R2.64+0x80], !P3 ;  /* 0x0b08008002e37fae */ /* 0x0005e2000d901d56 */
[----:B------:R-:W-:Y:S01]  /*1180*/  LEA R6, P3, R8, c[0x0][0x190], 0x1 ;  /* 0x0000640008067a11 */ /* 0x000fe200078608ff */
[----:B------:R-:W-:Y:S01]  /*1190*/  IMAD.WIDE.U32 R248, R0, c[0x0][0x278], R10 ;  /* 0x00009e0000f87a25 */ /* 0x000fe200078e000a */
[----:B------:R-:W-:Y:S01]  /*11a0*/  UIMAD UR5, UR20, UR5, UR4 ;  /* 0x00000005140572a4 */ /* 0x000fe2000f8e0204 */
[----:B------:R2:W-:Y:S01]  /*11b0*/  LDGSTS.E.BYPASS.LTC128B.128 [R227+0xd880], [R2.64+0x100], !P6 ;  /* 0x0d88010002e37fae */ /* 0x0005e2000f101d56 */
[----:B------:R-:W-:Y:S01]  /*11c0*/  LEA.HI.X R7, R8, c[0x0][0x194], R7, 0x1, P3 ;  /* 0x0000650008077a11 */ /* 0x000fe200018f0c07 */
[----:B------:R-:W-:Y:S01]  /*11d0*/  IMAD R0, R233, c[0x0][0x178], RZ ;  /* 0x00005e00e9007a24 */ /* 0x000fe200078e02ff */
[----:B------:R-:W-:Y:S01]  /*11e0*/  CS2R R166, SRZ ;  /* 0x0000000000a67805 */ /* 0x000fe2000001ff00 */
[----:B------:R-:W-:Y:S01]  /*11f0*/  IMAD.MOV.U32 R15, RZ, RZ, c[0x0][0x178] ;  /* 0x00005e00ff0f7624 */ /* 0x000fe200078e00ff */
[----:B------:R-:W-:Y:S01]  /*1200*/  CS2R R164, SRZ ;  /* 0x0000000000a47805 */ /* 0x000fe2000001ff00 */
[----:B------:R-:W-:Y:S01]  /*1210*/  IMAD R0, R232, c[0x0][0x17c], R0 ;  /* 0x00005f00e8007a24 */ /* 0x000fe200078e0200 */
[----:B------:R-:W-:Y:S01]  /*1220*/  CS2R R162, SRZ ;  /* 0x0000000000a27805 */ /* 0x000fe2000001ff00 */
[C---:B------:R-:W-:Y:S01]  /*1230*/  IMAD.SHL.U32 R25, R15.reuse, 0x20, RZ ;  /* 0x000000200f197824 */ /* 0x040fe200078e00ff */
[-C--:B------:R-:W-:Y:S01]  /*1240*/  SHF.L.U64.HI R26, R15, R17.reuse, c[0x0][0x17c] ;  /* 0x00005f000f1a7619 */ /* 0x080fe20000010211 */
[----:B------:R-:W-:Y:S01]  /*1250*/  IMAD.MOV.U32 R223, RZ, RZ, 0x10 ;  /* 0x00000010ffdf7424 */ /* 0x000fe200078e00ff */
[----:B------:R-:W-:Y:S01]  /*1260*/  CS2R R160, SRZ ;  /* 0x0000000000a07805 */ /* 0x000fe2000001ff00 */
[----:B------:R-:W-:Y:S01]  /*1270*/  IMAD.MOV.U32 R213, RZ, RZ, 0x120 ;  /* 0x00000120ffd57424 */ /* 0x000fe200078e00ff */
[----:B-1----:R-:W-:Y:S01]  /*1280*/  SHF.L.U64.HI R5, R24, R17, c[0x0][0x1dc] ;  /* 0x0000770018057619 */ /* 0x002fe20000010211 */
[----:B------:R-:W-:Y:S01]  /*1290*/  CS2R R158, SRZ ;  /* 0x00000000009e7805 */ /* 0x000fe2000001ff00 */
[C---:B------:R-:W-:Y:S01]  /*12a0*/  @!P0 LEA R4, P5, R16.reuse, R2, 0x1 ;  /* 0x0000000210048211 */ /* 0x040fe200078a08ff */
[----:B------:R-:W-:Y:S01]  /*12b0*/  CS2R R156, SRZ ;  /* 0x00000000009c7805 */ /* 0x000fe2000001ff00 */
[----:B------:R-:W-:Y:S01]  /*12c0*/  CS2R R154, SRZ ;  /* 0x00000000009a7805 */ /* 0x000fe2000001ff00 */
[----:B------:R-:W-:Y:S01]  /*12d0*/  CS2R R152, SRZ ;  /* 0x0000000000987805 */ /* 0x000fe2000001ff00 */
[----:B------:R-:W-:Y:S01]  /*12e0*/  @!P0 LEA.HI.X R5, R16, R3, R5, 0x1, P5 ;  /* 0x0000000310058211 */ /* 0x000fe200028f0c05 */
[----:B------:R-:W-:Y:S01]  /*12f0*/  IMAD.MOV.U32 R16, RZ, RZ, 0x6 ;  /* 0x00000006ff107424 */ /* 0x000fe200078e00ff */
[----:B------:R-:W-:Y:S01]  /*1300*/  ISETP.GE.AND P5, PT, R12, c[0x0][0x19c], PT ;  /* 0x000067000c007a0c */ /* 0x000fe20003fa6270 */
[----:B------:R-:W-:Y:S01]  /*1310*/  CS2R R150, SRZ ;  /* 0x0000000000967805 */ /* 0x000fe2000001ff00 */
[----:B------:R-:W-:Y:S01]  /*1320*/  CS2R R148, SRZ ;  /* 0x0000000000947805 */ /* 0x000fe2000001ff00 */
[----:B------:R1:W-:Y:S01]  /*1330*/  @!P0 LDGSTS.E.BYPASS.LTC128B.128 [R227+0x9880], [R4.64], !P4 ;  /* 0x0988000004e38fae */ /* 0x0003e2000e101d56 */
[----:B------:R-:W-:Y:S01]  /*1340*/  ISETP.LT.OR P3, PT, R14, 0x1, P5 ;  /* 0x000000010e00780c */ /* 0x000fe20002f61670 */
[----:B------:R-:W-:Y:S01]  /*1350*/  CS2R R146, SRZ ;  /* 0x0000000000927805 */ /* 0x000fe2000001ff00 */
[----:B--2---:R-:W-:Y:S01]  /*1360*/  IMAD.WIDE.U32 R2, R232, c[0x0][0x178], R12 ;  /* 0x00005e00e8027a25 */ /* 0x004fe200078e000c */
[----:B------:R1:W-:Y:S01]  /*1370*/  @!P0 LDGSTS.E.BYPASS.LTC128B.128 [R227+0xc080], [R4.64+0x80], !P2 ;  /* 0x0c08008004e38fae */ /* 0x0003e2000d101d56 */
[----:B------:R-:W-:Y:S01]  /*1380*/  ISETP.GE.AND P2, PT, R19, c[0x0][0x19c], PT ;  /* 0x0000670013007a0c */ /* 0x000fe20003f46270 */
[----:B------:R-:W-:Y:S01]  /*1390*/  CS2R R144, SRZ ;  /* 0x0000000000907805 */ /* 0x000fe2000001ff00 */
[----:B------:R-:W-:Y:S01]  /*13a0*/  IMAD.IADD R3, R3, 0x1, R0 ;  /* 0x0000000103037824 */ /* 0x000fe200078e0200 */
[----:B------:R1:W-:Y:S01]  /*13b0*/  @!P0 LDGSTS.E.BYPASS.LTC128B.128 [R227+0xe880], [R4.64+0x100], !P1 ;  /* 0x0e88010004e38fae */ /* 0x0003e2000c901d56 */
[----:B------:R-:W-:Y:S01]  /*13c0*/  ISETP.GE.AND P1, PT, R23, c[0x0][0x19c], PT ;  /* 0x0000670017007a0c */ /* 0x000fe20003f26270 */
        /* <DEDUP_REMOVED lines=23> */
[----:B------:R-:W-:Y:S01]  /*1540*/  CS2R R98, SRZ ;  /* 0x0000000000627805 */ /* 0x000fe2000001ff00 */
[----:B------:R-:W-:Y:S01]  /*1550*/  CS2R R96, SRZ ;  /* 0x0000000000607805 */ /* 0x000fe2000001ff00 */
[----:B-1----:R-:W-:Y:S01]  /*1560*/  IMAD.MOV.U32 R5, RZ, RZ, c[0x0][0x1a8] ;  /* 0x00006a00ff057624 */ /* 0x002fe200078e00ff */
[----:B------:R-:W-:Y:S01]  /*1570*/  CS2R R94, SRZ ;  /* 0x00000000005e7805 */ /* 0x000fe2000001ff00 */
[----:B------:R-:W-:Y:S01]  /*1580*/  IMAD.MOV.U32 R4, RZ, RZ, c[0x0][0x1ac] ;  /* 0x00006b00ff047624 */ /* 0x000fe200078e00ff */
[----:B------:R-:W-:Y:S01]  /*1590*/  CS2R R92, SRZ ;  /* 0x00000000005c7805 */ /* 0x000fe2000001ff00 */
[C---:B------:R-:W-:Y:S01]  /*15a0*/  IMAD.SHL.U32 R11, R5.reuse, 0x20, RZ ;  /* 0x00000020050b7824 */ /* 0x040fe200078e00ff */
[C---:B------:R-:W-:Y:S01]  /*15b0*/  LEA R8, P4, R5.reuse, R6, 0x6 ;  /* 0x0000000605087211 */ /* 0x040fe200078830ff */
[----:B------:R-:W-:Y:S01]  /*15c0*/  CS2R R90, SRZ ;  /* 0x00000000005a7805 */ /* 0x000fe2000001ff00 */
[C---:B------:R-:W-:Y:S01]  /*15d0*/  SHF.L.U64.HI R0, R5.reuse, R17, c[0x0][0x1ac] ;  /* 0x00006b0005007619 */ /* 0x040fe20000010211 */
[----:B------:R-:W-:Y:S01]  /*15e0*/  CS2R R88, SRZ ;  /* 0x0000000000587805 */ /* 0x000fe2000001ff00 */
[----:B------:R-:W-:Y:S01]  /*15f0*/  LEA.HI.X R9, R5, R7, R4, 0x6, P4 ;  /* 0x0000000705097211 */ /* 0x000fe200020f3404 */
[----:B------:R-:W-:Y:S01]  /*1600*/  IMAD.U32 R4, RZ, RZ, UR19 ;  /* 0x00000013ff047e24 */ /* 0x000fe2000f8e00ff */
[----:B------:R-:W-:Y:S01]  /*1610*/  @!P0 LEA R10, P3, R11, R8, 0x1 ;  /* 0x000000080b0a8211 */ /* 0x000fe200078608ff */
[----:B------:R-:W-:Y:S01]  /*1620*/  IMAD.SHL.U32 R5, R15, 0x40, RZ ;  /* 0x000000400f057824 */ /* 0x000fe200078e00ff */
[----:B------:R-:W-:Y:S01]  /*1630*/  ISETP.LT.OR P4, PT, R14, 0x1, P1 ;  /* 0x000000010e00780c */ /* 0x000fe20000f81670 */
[----:B------:R-:W-:Y:S01]  /*1640*/  IMAD.WIDE.U32 R2, R4, c[0x0][0x180], R2 ;  /* 0x0000600004027a25 */ /* 0x000fe200078e0002 */
[----:B------:R-:W-:Y:S01]  /*1650*/  @!P0 LEA.HI.X R11, R11, R9, R0, 0x1, P3 ;  /* 0x000000090b0b8211 */ /* 0x000fe200018f0c00 */
[----:B------:R-:W-:Y:S01]  /*1660*/  CS2R R86, SRZ ;  /* 0x0000000000567805 */ /* 0x000fe2000001ff00 */
[C---:B------:R-:W-:Y:S01]  /*1670*/  ISETP.LT.OR P3, PT, R14.reuse, 0x21, P5 ;  /* 0x000000210e00780c */ /* 0x040fe20002f61670 */
[----:B------:R-:W-:Y:S01]  /*1680*/  IMAD.U32 R0, RZ, RZ, UR20 ;  /* 0x00000014ff007e24 */ /* 0x000fe2000f8e00ff */
[----:B------:R-:W-:Y:S01]  /*1690*/  IADD3 R3, R3, UR6, RZ ;  /* 0x0000000603037c10 */ /* 0x000fe2000fffe0ff */
[----:B------:R-:W-:Y:S01]  /*16a0*/  USHF.L.U32 UR6, UR11, 0x6, URZ ;  /* 0x000000060b067899 */ /* 0x000fe2000800063f */
[----:B------:R-:W-:Y:S01]  /*16b0*/  SHF.L.U64.HI R4, R15, R16, c[0x0][0x17c] ;  /* 0x00005f000f047619 */ /* 0x000fe20000010210 */
[----:B------:R-:W-:Y:S01]  /*16c0*/  CS2R R84, SRZ ;  /* 0x0000000000547805 */ /* 0x000fe2000001ff00 */
[----:B------:R-:W-:Y:S01]  /*16d0*/  @!P0 ISETP.LT.OR P5, PT, R14, 0x41, P5 ;  /* 0x000000410e00880c */ /* 0x000fe20002fa1670 */
[----:B------:R-:W-:Y:S01]  /*16e0*/  IMAD.WIDE.U32 R242, R0, c[0x0][0x188], R2 ;  /* 0x0000620000f27a25 */ /* 0x000fe200078e0002 */
[----:B------:R-:W-:Y:S01]  /*16f0*/  CS2R R82, SRZ ;  /* 0x0000000000527805 */ /* 0x000fe2000001ff00 */
[----:B------:R2:W-:Y:S01]  /*1700*/  LDGSTS.E.BYPASS.LTC128B.128 [R227+0x5080], [R6.64+0x100], !P4 ;  /* 0x0508010006e37fae */ /* 0x0005e2000e101d56 */
[----:B------:R-:W-:Y:S01]  /*1710*/  ISETP.LT.OR P4, PT, R14, 0x21, P1 ;  /* 0x000000210e00780c */ /* 0x000fe20000f81670 */
[----:B------:R-:W-:Y:S01]  /*1720*/  IMAD R0, R233, c[0x0][0x208], RZ ;  /* 0x00008200e9007a24 */ /* 0x000fe200078e02ff */
[----:B------:R-:W-:Y:S01]  /*1730*/  IADD3 R239, R243, UR5, RZ ;  /* 0x00000005f3ef7c10 */ /* 0x000fe2000fffe0ff */
[----:B------:R1:W-:Y:S01]  /*1740*/  LDGSTS.E.BYPASS.LTC128B.128 [R227+0x1080], [R8.64], !P3 ;  /* 0x0108000008e37fae */ /* 0x0003e2000d901d56 */
[----:B------:R-:W-:Y:S01]  /*1750*/  ISETP.GE.AND P3, PT, R12, c[0x0][0x16c], PT ;  /* 0x00005b000c007a0c */ /* 0x000fe20003f66270 */
[----:B------:R-:W-:Y:S01]  /*1760*/  IMAD.WIDE.U32 R2, R232, c[0x0][0x208], R12 ;  /* 0x00008200e8027a25 */ /* 0x000fe200078e000c */
[----:B------:R-:W-:Y:S01]  /*1770*/  @!P0 ISETP.LT.OR P1, PT, R14, 0x41, P1 ;  /* 0x000000410e00880c */ /* 0x000fe20000f21670 */
[----:B------:R1:W-:Y:S01]  /*1780*/  LDGSTS.E.BYPASS.LTC128B.128 [R227+0x3880], [R8.64+0x80], !P6 ;  /* 0x0388008008e37fae */ /* 0x0003e2000f101d56 */
[----:B------:R-:W-:Y:S01]  /*1790*/  SEL R13, RZ, 0x1, P3 ;  /* 0x00000001ff0d7807 */ /* 0x000fe20001800000 */
[----:B------:R-:W-:Y:S01]  /*17a0*/  IMAD R0, R232, c[0x0][0x20c], R0 ;  /* 0x00008300e8007a24 */ /* 0x000fe200078e0200 */
[----:B------:R-:W-:Y:S01]  /*17b0*/  ISETP.GE.AND P3, PT, R19, c[0x0][0x16c], PT ;  /* 0x00005b0013007a0c */ /* 0x000fe20003f66270 */
[----:B------:R-:W-:Y:S01]  /*17c0*/  IMAD.MOV.U32 R238, RZ, RZ, R242 ;  /* 0x000000ffffee7224 */ /* 0x000fe200078e00f2 */
[----:B------:R-:W-:Y:S01]  /*17d0*/  ULDC.64 UR4, c[0x0][0x210] ;  /* 0x0000840000047ab9 */ /* 0x000fe20000000a00 */
[----:B------:R1:W-:Y:S01]  /*17e0*/  LDGSTS.E.BYPASS.LTC128B.128 [R227+0x6080], [R8.64+0x100], !P4 ;  /* 0x0608010008e37fae */ /* 0x0003e2000e101d56 */
[----:B------:R-:W-:Y:S01]  /*17f0*/  UIMAD UR4, UR13, UR4, URZ ;  /* 0x000000040d0472a4 */ /* 0x000fe2000f8e023f */
[----:B------:R-:W-:Y:S01]  /*1800*/  CS2R R80, SRZ ;  /* 0x0000000000507805 */ /* 0x000fe2000001ff00 */
[----:B------:R-:W-:Y:S01]  /*1810*/  CS2R R78, SRZ ;  /* 0x00000000004e7805 */ /* 0x000fe2000001ff00 */
[----:B------:R3:W-:Y:S01]  /*1820*/  @!P0 LDGSTS.E.BYPASS.LTC128B.128 [R227+0x2080], [R10.64], !P5 ;  /* 0x020800000ae38fae */ /* 0x0007e2000e901d56 */
[----:B------:R-:W-:Y:S01]  /*1830*/  UIMAD UR8, UR19, UR5, UR4 ;  /* 0x00000005130872a4 */ /* 0x000fe2000f8e0204 */
[----:B------:R-:W-:Y:S01]  /*1840*/  CS2R R76, SRZ ;  /* 0x00000000004c7805 */ /* 0x000fe2000001ff00 */
[----:B------:R-:W-:Y:S01]  /*1850*/  CS2R R74, SRZ ;  /* 0x00000000004a7805 */ /* 0x000fe2000001ff00 */
[----:B------:R3:W-:Y:S01]  /*1860*/  @!P0 LDGSTS.E.BYPASS.LTC128B.128 [R227+0x4880], [R10.64+0x80], !P2 ;  /* 0x048800800ae38fae */ /* 0x0007e2000d101d56 */
[----:B------:R-:W-:Y:S01]  /*1870*/  ULDC.64 UR4, c[0x0][0x218] ;  /* 0x0000860000047ab9 */ /* 0x000fe20000000a00 */
[----:B------:R-:W-:Y:S01]  /*1880*/  CS2R R72, SRZ ;  /* 0x0000000000487805 */ /* 0x000fe2000001ff00 */
[----:B------:R-:W-:Y:S01]  /*1890*/  UIMAD UR4, UR12, UR4, URZ ;  /* 0x000000040c0472a4 */ /* 0x000fe2000f8e023f */
[----:B------:R3:W-:Y:S01]  /*18a0*/  @!P0 LDGSTS.E.BYPASS.LTC128B.128 [R227+0x7080], [R10.64+0x100], !P1 ;  /* 0x070801000ae38fae */ /* 0x0007e2000c901d56 */
[----:B--2---:R-:W-:Y:S01]  /*18b0*/  IMAD.IADD R7, R3, 0x1, R0 ;  /* 0x0000000103077824 */ /* 0x004fe200078e0200 */
[----:B------:R-:W-:Y:S01]  /*18c0*/  SEL R3, RZ, 0xffffffff, P3 ;  /* 0xffffffffff037807 */ /* 0x000fe20001800000 */
[----:B------:R-:W-:Y:S01]  /*18d0*/  IMAD R0, R4, UR11, RZ ;  /* 0x0000000b04007c24 */ /* 0x000fe2000f8e02ff */
[----:B------:R-:W-:Y:S01]  /*18e0*/  ISETP.GE.AND P3, PT, R23, c[0x0][0x16c], PT ;  /* 0x00005b0017007a0c */ /* 0x000fe20003f66270 */
[----:B------:R-:W-:Y:S01]  /*18f0*/  IMAD.MOV.U32 R6, RZ, RZ, R2 ;  /* 0x000000ffff067224 */ /* 0x000fe200078e0002 */
[----:B------:R-:W0:Y:S01]  /*1900*/  LDGDEPBAR ;  /* 0x00000000000079af */ /* 0x000e220000000000 */
[----:B------:R-:W-:Y:S01]  /*1910*/  IMAD.SHL.U32 R3, R3, 0x2, RZ ;  /* 0x0000000203037824 */ /* 0x000fe200078e00ff */
[----:B------:R-:W-:Y:S01]  /*1920*/  SEL R14, RZ, 0x4, P3 ;  /* 0x00000004ff0e7807 */ /* 0x000fe20001800000 */
[C---:B------:R-:W-:Y:S01]  /*1930*/  IMAD R0, R5.reuse, UR7, R0 ;  /* 0x0000000705007c24 */ /* 0x040fe2000f8e0200 */
[----:B------:R-:W-:Y:S01]  /*1940*/  CS2R R70, SRZ ;  /* 0x0000000000467805 */ /* 0x000fe2000001ff00 */
[----:B------:R-:W-:Y:S01]  /*1950*/  IMAD.WIDE.U32 R4, R5, UR11, R238 ;  /* 0x0000000b05047c25 */ /* 0x000fe2000f8e00ee */
[----:B------:R-:W-:Y:S01]  /*1960*/  LOP3.LUT R3, R3, 0x2, R13, 0xe2, !PT ;  /* 0x0000000203037812 */ /* 0x000fe200078ee20d */
[----:B------:R-:W-:Y:S01]  /*1970*/  CS2R R68, SRZ ;  /* 0x0000000000447805 */ /* 0x000fe2000001ff00 */
[----:B------:R-:W-:Y:S01]  /*1980*/  CS2R R66, SRZ ;  /* 0x0000000000427805 */ /* 0x000fe2000001ff00 */
[----:B------:R-:W-:Y:S01]  /*1990*/  IMAD.U32 R13, RZ, RZ, UR19 ;  /* 0x00000013ff0d7e24 */ /* 0x000fe2000f8e00ff */
[C---:B------:R-:W-:Y:S01]  /*19a0*/  LEA R2, P3, R4.reuse, c[0x0][0x160], 0x1 ;  /* 0x0000580004027a11 */ /* 0x040fe200078608ff */
[----:B------:R-:W-:Y:S01]  /*19b0*/  IMAD.IADD R0, R5, 0x1, R0 ;  /* 0x0000000105007824 */ /* 0x000fe200078e0200 */
[----:B------:R-:W-:Y:S01]  /*19c0*/  LOP3.LUT R5, R3, R14, RZ, 0xfc, !PT ;  /* 0x0000000e03057212 */ /* 0x000fe200078efcff */
[----:B------:R-:W-:Y:S01]  /*19d0*/  IMAD.WIDE.U32 R6, R13, c[0x0][0x210], R6 ;  /* 0x000084000d067a25 */ /* 0x000fe200078e0006 */
[----:B------:R-:W-:Y:S01]  /*19e0*/  CS2R R64, SRZ ;  /* 0x0000000000407805 */ /* 0x000fe2000001ff00 */
[----:B------:R-:W-:Y:S01]  /*19f0*/  CS2R R62, SRZ ;  /* 0x00000000003e7805 */ /* 0x000fe2000001ff00 */
[----:B------:R-:W-:Y:S01]  /*1a00*/  LEA.HI.X R3, R4, c[0x0][0x164], R0, 0x1, P3 ;  /* 0x0000590004037a11 */ /* 0x000fe200018f0c00 */
[----:B------:R-:W-:Y:S01]  /*1a10*/  IMAD.U32 R13, RZ, RZ, UR6 ;  /* 0x00000006ff0d7e24 */ /* 0x000fe2000f8e00ff */
[C---:B------:R-:W-:Y:S01]  /*1a20*/  LOP3.LUT P4, RZ, R5.reuse, 0x1, RZ, 0xc0, !PT ;  /* 0x0000000105ff7812 */ /* 0x040fe2000788c0ff */
[----:B-1----:R-:W-:Y:S01]  /*1a30*/  IMAD.U32 R8, RZ, RZ, UR20 ;  /* 0x00000014ff087e24 */ /* 0x002fe2000f8e00ff */
[C---:B------:R-:W-:Y:S01]  /*1a40*/  LOP3.LUT P3, RZ, R5.reuse, 0x2, RZ, 0xc0, !PT ;  /* 0x0000000205ff7812 */ /* 0x040fe2000786c0ff */
[----:B---3--:R-:W-:Y:S01]  /*1a50*/  IMAD.MOV.U32 R11, RZ, RZ, c[0x0][0x208] ;  /* 0x00008200ff0b7624 */ /* 0x008fe200078e00ff */
[----:B------:R-:W-:Y:S01]  /*1a60*/  IADD3 R0, -R232, c[0x0][0x168], -R13 ;  /* 0x00005a00e8007a10 */ /* 0x000fe20007ffe90d */
[----:B------:R-:W-:Y:S01]  /*1a70*/  IMAD.MOV.U32 R4, RZ, RZ, R6 ;  /* 0x000000ffff047224 */ /* 0x000fe200078e0006 */
[----:B------:R-:W-:Y:S01]  /*1a80*/  LOP3.LUT P2, RZ, R5, 0x4, RZ, 0xc0, !PT ;  /* 0x0000000405ff7812 */ /* 0x000fe2000784c0ff */
[----:B------:R-:W-:Y:S01]  /*1a90*/  IMAD.SHL.U32 R14, R11, 0x20, RZ ;  /* 0x000000200b0e7824 */ /* 0x000fe200078e00ff */
[C---:B------:R-:W-:Y:S01]  /*1aa0*/  ISETP.LT.OR P6, PT, R0.reuse, 0x1, !P4 ;  /* 0x000000010000780c */ /* 0x040fe200067c1670 */
[----:B------:R-:W-:Y:S01]  /*1ab0*/  CS2R R60, SRZ ;  /* 0x00000000003c7805 */ /* 0x000fe2000001ff00 */
[C---:B------:R-:W-:Y:S01]  /*1ac0*/  ISETP.LT.OR P5, PT, R0.reuse, 0x1, !P3 ;  /* 0x000000010000780c */ /* 0x040fe20005fa1670 */
[----:B------:R-:W-:Y:S01]  /*1ad0*/  CS2R R58, SRZ ;  /* 0x00000000003a7805 */ /* 0x000fe2000001ff00 */
[C---:B------:R-:W-:Y:S01]  /*1ae0*/  ISETP.LT.OR P0, PT, R0.reuse, 0x1, !P2 ;  /* 0x000000010000780c */ /* 0x040fe20005701670 */
[----:B------:R-:W-:Y:S01]  /*1af0*/  CS2R R56, SRZ ;  /* 0x0000000000387805 */ /* 0x000fe2000001ff00 */
[----:B------:R-:W-:Y:S01]  /*1b00*/  IADD3 R5, R7, UR8, RZ ;  /* 0x0000000807057c10 */ /* 0x000fe2000fffe0ff */
[----:B------:R-:W-:Y:S01]  /*1b10*/  UIMAD UR8, UR20, UR5, UR4 ;  /* 0x00000005140872a4 */ /* 0x000fe2000f8e0204 */
[----:B------:R-:W-:Y:S01]  /*1b20*/  ISETP.LT.OR P1, PT, R0, 0x21, !P4 ;  /* 0x000000210000780c */ /* 0x000fe20006721670 */
[----:B------:R-:W-:Y:S01]  /*1b30*/  CS2R R54, SRZ ;  /* 0x0000000000367805 */ /* 0x000fe2000001ff00 */
[----:B------:R-:W-:Y:S01]  /*1b40*/  ULDC.64 UR4, c[0x0][0x278] ;  /* 0x00009e0000047ab9 */ /* 0x000fe20000000a00 */
[----:B------:R-:W-:Y:S01]  /*1b50*/  IMAD.WIDE.U32 R240, R8, c[0x0][0x218], R4 ;  /* 0x0000860008f07a25 */ /* 0x000fe200078e0004 */
[----:B------:R-:W-:Y:S01]  /*1b60*/  UIMAD UR4, UR12, UR4, URZ ;  /* 0x000000040c0472a4 */ /* 0x000fe2000f8e023f */
[----:B------:R1:W-:Y:S01]  /*1b70*/  LDGSTS.E.BYPASS.LTC128B.128 [R227+0xf080], [R2.64], !P6 ;  /* 0x0f08000002e37fae */ /* 0x0003e2000f101d56 */
[C---:B------:R-:W-:Y:S01]  /*1b80*/  ISETP.LT.OR P6, PT, R0.reuse, 0x21, !P3 ;  /* 0x000000210000780c */ /* 0x040fe20005fc1670 */
[C---:B------:R-:W-:Y:S01]  /*1b90*/  IMAD.SHL.U32 R4, R11.reuse, 0x40, RZ ;  /* 0x000000400b047824 */ /* 0x040fe200078e00ff */
[----:B------:R-:W-:Y:S01]  /*1ba0*/  UIMAD UR4, UR20, UR5, UR4 ;  /* 0x00000005140472a4 */ /* 0x000fe2000f8e0204 */
[----:B------:R1:W-:Y:S01]  /*1bb0*/  LDGSTS.E.BYPASS.LTC128B.128 [R227+0x11080], [R2.64+0x80], !P5 ;  /* 0x1108008002e37fae */ /* 0x0003e2000e901d56 */
[----:B------:R-:W-:Y:S01]  /*1bc0*/  ISETP.LT.OR P5, PT, R0, 0x21, !P2 ;  /* 0x000000210000780c */ /* 0x000fe200057a1670 */
[----:B------:R-:W-:Y:S01]  /*1bd0*/  IMAD.MOV.U32 R236, RZ, RZ, R240 ;  /* 0x000000ffffec7224 */ /* 0x000fe200078e00f0 */
[----:B------:R-:W-:Y:S01]  /*1be0*/  SHF.L.U64.HI R0, R11, R16, c[0x0][0x20c] ;  /* 0x000083000b007619 */ /* 0x000fe20000010210 */
[----:B------:R1:W-:Y:S01]  /*1bf0*/  LDGSTS.E.BYPASS.LTC128B.128 [R227+0x13080], [R2.64+0x100], !P0 ;  /* 0x1308010002e37fae */ /* 0x0003e2000c101d56 */
[----:B------:R-:W-:Y:S01]  /*1c00*/  IADD3 R252, R249, UR4, RZ ;  /* 0x00000004f9fc7c10 */ /* 0x000fe2000fffe0ff */
[----:B------:R-:W-:Y:S01]  /*1c10*/  ULDC.64 UR4, c[0x0][0x288] ;  /* 0x0000a20000047ab9 */ /* 0x000fe20000000a00 */
[----:B------:R-:W-:Y:S01]  /*1c20*/  IADD3 R237, R241, UR8, RZ ;  /* 0x00000008f1ed7c10 */ /* 0x000fe2000fffe0ff */
[----:B------:R-:W-:Y:S01]  /*1c30*/  IMAD R0, R0, UR11, RZ ;  /* 0x0000000b00007c24 */ /* 0x000fe2000f8e02ff */
[----:B------:R-:W-:Y:S01]  /*1c40*/  P2R R10, PR, RZ, 0x10 ;  /* 0x00000010ff0a7803 */ /* 0x000fe20000000000 */
[----:B------:R-:W-:Y:S01]  /*1c50*/  UIMAD UR4, UR13, UR4, URZ ;  /* 0x000000040d0472a4 */ /* 0x000fe2000f8e023f */
[----:B------:R-:W-:Y:S01]  /*1c60*/  IADD3 R8, -R13, c[0x0][0x168], -R232 ;  /* 0x00005a000d087a10 */ /* 0x000fe20007ffe9e8 */
[----:B------:R-:W-:Y:S01]  /*1c70*/  IMAD R9, R4, UR7, R0 ;  /* 0x0000000704097c24 */ /* 0x000fe2000f8e0200 */
[----:B------:R-:W-:Y:S01]  /*1c80*/  USHF.R.S32.HI UR7, URZ, 0x1f, UR6 ;  /* 0x0000001f3f077899 */ /* 0x000fe20008011406 */
[----:B------:R-:W-:Y:S01]  /*1c90*/  ISETP.GE.AND P4, PT, R12, c[0x0][0x1fc], PT ;  /* 0x00007f000c007a0c */ /* 0x000fe20003f86270 */
[----:B------:R-:W-:Y:S01]  /*1ca0*/  IMAD.WIDE.U32 R4, R4, UR11, R236 ;  /* 0x0000000b04047c25 */ /* 0x000fe2000f8e00ec */
[----:B------:R-:W-:Y:S01]  /*1cb0*/  SHF.L.U64.HI R15, R11, R17, c[0x0][0x20c] ;  /* 0x000083000b0f7619 */ /* 0x000fe20000010211 */
[----:B------:R-:W-:Y:S01]  /*1cc0*/  UIMAD UR4, UR19, UR5, UR4 ;  /* 0x00000005130472a4 */ /* 0x000fe2000f8e0204 */
[----:B------:R-:W-:Y:S01]  /*1cd0*/  LEA.HI R11, R21, R230, RZ, 0x2 ;  /* 0x000000e6150b7211 */ /* 0x000fe200078f10ff */
[----:B------:R-:W-:Y:S01]  /*1ce0*/  CS2R R52, SRZ ;  /* 0x0000000000347805 */ /* 0x000fe2000001ff00 */
[----:B------:R-:W-:Y:S01]  /*1cf0*/  CS2R R50, SRZ ;  /* 0x0000000000327805 */ /* 0x000fe2000001ff00 */
[----:B------:R-:W-:Y:S01]  /*1d00*/  CS2R R48, SRZ ;  /* 0x0000000000307805 */ /* 0x000fe2000001ff00 */
[----:B------:R-:W-:Y:S01]  /*1d10*/  CS2R R46, SRZ ;  /* 0x00000000002e7805 */ /* 0x000fe2000001ff00 */
[----:B------:R-:W-:Y:S01]  /*1d20*/  CS2R R44, SRZ ;  /* 0x00000000002c7805 */ /* 0x000fe2000001ff00 */
[----:B------:R-:W-:Y:S01]  /*1d30*/  IADD3 R251, R227, 0xf080, RZ ;  /* 0x0000f080e3fb7810 */ /* 0x000fe20007ffe0ff */
[----:B------:R-:W-:Y:S01]  /*1d40*/  UMOV UR17, 0x1 ;  /* 0x0000000100117882 */ /* 0x000fe20000000000 */
[----:B------:R-:W-:Y:S01]  /*1d50*/  SHF.R.S32.HI R231, RZ, 0x1f, R230 ;  /* 0x0000001fffe77819 */ /* 0x000fe200000114e6 */
[----:B------:R-:W-:-:S02]  /*1d60*/  UMOV UR15, 0xffffffc0 ;  /* 0xffffffc0000f7882 */ /* 0x000fc40000000000 */
[----:B------:R-:W-:Y:S01]  /*1d70*/  ULDC UR9, c[0x0][0x168] ;  /* 0x00005a0000097ab9 */ /* 0x000fe20000000800 */
[C---:B-1----:R-:W-:Y:S01]  /*1d80*/  LEA R2, P0, R25.reuse, R2, 0x1 ;  /* 0x0000000219027211 */ /* 0x042fe200078008ff */
[----:B------:R-:W-:Y:S02]  /*1d90*/  UMOV UR10, 0xffffffb0 ;  /* 0xffffffb0000a7882 */ /* 0x000fe40000000000 */
[----:B------:R-:W-:Y:S01]  /*1da0*/  ULDC UR8, c[0x0][0x198] ;  /* 0x0000660000087ab9 */ /* 0x000fe20000000800 */
[----:B------:R-:W-:Y:S01]  /*1db0*/  LEA.HI.X R3, R25, R3, R26, 0x1, P0 ;  /* 0x0000000319037211 */ /* 0x000fe200000f0c1a */
[----:B------:R-:W-:Y:S01]  /*1dc0*/  UMOV UR14, 0x1 ;  /* 0x00000001000e7882 */ /* 0x000fe20000000000 */
[----:B------:R-:W-:-:S03]  /*1dd0*/  IADD3 R0, P0, R248, UR6, RZ ;  /* 0x00000006f8007c10 */ /* 0x000fc6000ff1e0ff */
[----:B------:R1:W-:Y:S01]  /*1de0*/  LDGSTS.E.BYPASS.LTC128B.128 [R227+0x10080], [R2.64], !P1 ;  /* 0x1008000002e37fae */ /* 0x0003e2000c901d56 */
[----:B------:R-:W-:Y:S02]  /*1df0*/  ISETP.GT.AND P1, PT, R230, 0xf, PT ;  /* 0x0000000fe600780c */ /* 0x000fe40003f24270 */
[----:B------:R-:W-:Y:S01]  /*1e00*/  IADD3.X R7, R252, UR7, RZ, P0, !PT ;  /* 0x00000007fc077c10 */ /* 0x000fe200087fe4ff */
[----:B------:R1:W-:Y:S01]  /*1e10*/  LDGSTS.E.BYPASS.LTC128B.128 [R227+0x12080], [R2.64+0x80], !P6 ;  /* 0x1208008002e37fae */ /* 0x0003e2000f101d56 */
[C---:B------:R-:W-:Y:S02]  /*1e20*/  LEA R6, P0, R0.reuse, c[0x0][0x258], 0x2 ;  /* 0x0000960000067a11 */ /* 0x040fe400078010ff */
[----:B------:R-:W-:Y:S01]  /*1e30*/  ISETP.GE.AND P6, PT, R19, c[0x0][0x1fc], PT ;  /* 0x00007f0013007a0c */ /* 0x000fe20003fc6270 */
[----:B------:R1:W-:Y:S01]  /*1e40*/  LDGSTS.E.BYPASS.LTC128B.128 [R227+0x14080], [R2.64+0x100], !P5 ;  /* 0x1408010002e37fae */ /* 0x0003e2000e901d56 */
[----:B------:R-:W-:Y:S01]  /*1e50*/  LEA.HI.X R7, R0, c[0x0][0x25c], R7, 0x2, P0 ;  /* 0x0000970000077a11 */ /* 0x000fe200000f1407 */
[----:B------:R-:W-:Y:S01]  /*1e60*/  IMAD.IADD R0, R5, 0x1, R9 ;  /* 0x0000000105007824 */ /* 0x000fe200078e0209 */
[----:B------:R-:W-:-:S03]  /*1e70*/  ISETP.LT.OR P0, PT, R8, 0x1, P4 ;  /* 0x000000010800780c */ /* 0x000fc60002701670 */
[----:B------:R-:W-:-:S05]  /*1e80*/  @!P1 IMAD.SHL.U32 R5, R230, 0x10, RZ ;  /* 0x00000010e6059824 */ /* 0x000fca00078e00ff */
[----:B------:R2:W-:Y:S04]  /*1e90*/  @!P1 LDGSTS.E.BYPASS.LTC128B.128 [R5+0x21080], [R6.64] ;  /* 0x2108000006059fae */ /* 0x0005e8000b901d56 */
[----:B------:R-:W0:Y:S01]  /*1ea0*/  LDGDEPBAR ;  /* 0x00000000000079af */ /* 0x000e220000000000 */
[----:B-1----:R-:W-:-:S04]  /*1eb0*/  LEA R2, P5, R4, c[0x0][0x1f0], 0x1 ;  /* 0x00007c0004027a11 */ /* 0x002fc800078a08ff */
[----:B------:R-:W-:Y:S02]  /*1ec0*/  LEA.HI.X R3, R4, c[0x0][0x1f4], R0, 0x1, P5 ;  /* 0x00007d0004037a11 */ /* 0x000fe400028f0c00 */
[----:B------:R-:W-:-:S03]  /*1ed0*/  ISETP.GE.AND P5, PT, R23, c[0x0][0x1fc], PT ;  /* 0x00007f0017007a0c */ /* 0x000fc60003fa6270 */
[----:B------:R1:W-:Y:S01]  /*1ee0*/  LDGSTS.E.BYPASS.LTC128B.128 [R227+0x1b080], [R2.64], !P0 ;  /* 0x1b08000002e37fae */ /* 0x0003e2000c101d56 */
[C---:B------:R-:W-:Y:S02]  /*1ef0*/  ISETP.LT.OR P0, PT, R8.reuse, 0x1, P6 ;  /* 0x000000010800780c */ /* 0x040fe40003701670 */
[--C-:B--2---:R-:W-:Y:S02]  /*1f00*/  SHF.R.S32.HI R6, RZ, 0x2, R11.reuse ;  /* 0x00000002ff067819 */ /* 0x104fe4000001140b */
[----:B------:R-:W-:Y:S02]  /*1f10*/  SHF.R.S32.HI R7, RZ, 0x1f, R11 ;  /* 0x0000001fff077819 */ /* 0x000fe4000001140b */
[----:B------:R-:W-:Y:S02]  /*1f20*/  ISETP.LT.OR P6, PT, R8, 0x21, P6 ;  /* 0x000000210800780c */ /* 0x000fe400037c1670 */
[----:B------:R-:W-:-:S04]  /*1f30*/  LEA.HI R7, R7, R6, RZ, 0x3 ;  /* 0x0000000607077211 */ /* 0x000fc800078f18ff */
[----:B------:R-:W-:Y:S01]  /*1f40*/  LOP3.LUT R7, R7, 0xfffffff8, RZ, 0xc0, !PT ;  /* 0xfffffff807077812 */ /* 0x000fe200078ec0ff */
[----:B------:R1:W-:Y:S01]  /*1f50*/  LDGSTS.E.BYPASS.LTC128B.128 [R227+0x1d080], [R2.64+0x80], !P0 ;  /* 0x1d08008002e37fae */ /* 0x0003e2000c101d56 */
[----:B------:R-:W-:-:S04]  /*1f60*/  LEA R4, P0, R14, R2, 0x1 ;  /* 0x000000020e047211 */ /* 0x000fc800078008ff */
[----:B------:R-:W-:Y:S02]  /*1f70*/  LEA.HI.X R5, R14, R3, R15, 0x1, P0 ;  /* 0x000000030e057211 */ /* 0x000fe400000f0c0f */
[C---:B------:R-:W-:Y:S02]  /*1f80*/  ISETP.LT.OR P0, PT, R8.reuse, 0x1, P5 ;  /* 0x000000010800780c */ /* 0x040fe40002f01670 */
[----:B------:R-:W-:Y:S02]  /*1f90*/  LEA.HI R14, R21, R230, RZ, 0x4 ;  /* 0x000000e6150e7211 */ /* 0x000fe400078f20ff */
[----:B------:R-:W-:Y:S02]  /*1fa0*/  ISETP.LT.OR P5, PT, R8, 0x21, P5 ;  /* 0x000000210800780c */ /* 0x000fe40002fa1670 */
[----:B------:R-:W-:-:S04]  /*1fb0*/  SHF.R.S32.HI R0, RZ, 0x4, R14 ;  /* 0x00000004ff007819 */ /* 0x000fc8000001140e */
[----:B------:R-:W-:-:S03]  /*1fc0*/  LEA.HI R9, R14, R0, RZ, 0x1 ;  /* 0x000000000e097211 */ /* 0x000fc600078f08ff */
[----:B------:R1:W-:Y:S01]  /*1fd0*/  LDGSTS.E.BYPASS.LTC128B.128 [R227+0x1f080], [R2.64+0x100], !P0 ;  /* 0x1f08010002e37fae */ /* 0x0003e2000c101d56 */
[----:B------:R-:W-:Y:S02]  /*1fe0*/  ISETP.LT.OR P0, PT, R8, 0x21, P4 ;  /* 0x000000210800780c */ /* 0x000fe40002701670 */
[----:B------:R-:W-:Y:S02]  /*1ff0*/  LOP3.LUT R9, R9, 0xfffffffe, RZ, 0xc0, !PT ;  /* 0xfffffffe09097812 */ /* 0x000fe400078ec0ff */
[----:B------:R-:W-:-:S03]  /*2000*/  ISETP.NE.AND P4, PT, R10, RZ, PT ;  /* 0x000000ff0a00720c */ /* 0x000fc60003f85270 */
[----:B------:R-:W-:Y:S01]  /*2010*/  IMAD.IADD R0, R0, 0x1, -R9 ;  /* 0x0000000100007824 */ /* 0x000fe200078e0a09 */
[----:B------:R-:W-:-:S04]  /*2020*/  LEA.HI R9, R21, R230, RZ, 0x5 ;  /* 0x000000e615097211 */ /* 0x000fc800078f28ff */
[----:B------:R-:W-:Y:S01]  /*2030*/  SHF.R.S32.HI R8, RZ, 0x1f, R9 ;  /* 0x0000001fff087819 */ /* 0x000fe20000011409 */
[----:B------:R2:W-:Y:S01]  /*2040*/  LDGSTS.E.BYPASS.LTC128B.128 [R227+0x1c080], [R4.64], !P0 ;  /* 0x1c08000004e37fae */ /* 0x0005e2000c101d56 */
[----:B------:R-:W-:Y:S01]  /*2050*/  ISETP.GE.AND P0, PT, R12, c[0x0][0x1fc], PT ;  /* 0x00007f000c007a0c */ /* 0x000fe20003f06270 */
[----:B------:R-:W-:Y:S01]  /*2060*/  IMAD.IADD R12, R6, 0x1, -R7 ;  /* 0x00000001060c7824 */ /* 0x000fe200078e0a07 */
[----:B------:R-:W-:Y:S01]  /*2070*/  SHF.R.S32.HI R13, RZ, 0x5, R9 ;  /* 0x00000005ff0d7819 */ /* 0x000fe20000011409 */
[----:B------:R-:W-:Y:S01]  /*2080*/  IMAD.U32 R6, RZ, RZ, UR20 ;  /* 0x00000014ff067e24 */ /* 0x000fe2000f8e00ff */
[----:B------:R-:W-:Y:S01]  /*2090*/  LEA.HI R7, R21, R230, RZ, 0x7 ;  /* 0x000000e615077211 */ /* 0x000fe200078f38ff */
[----:B------:R2:W-:Y:S01]  /*20a0*/  LDGSTS.E.BYPASS.LTC128B.128 [R227+0x1e080], [R4.64+0x80], !P6 ;  /* 0x1e08008004e37fae */ /* 0x0005e2000f101d56 */
[----:B------:R-:W-:Y:S02]  /*20b0*/  ISETP.GE.AND P6, PT, R19, c[0x0][0x1fc], PT ;  /* 0x00007f0013007a0c */ /* 0x000fe40003fc6270 */
[----:B------:R-:W-:Y:S01]  /*20c0*/  SHF.R.S32.HI R17, RZ, 0x7, R7 ;  /* 0x00000007ff117819 */ /* 0x000fe20000011407 */
[----:B------:R2:W-:Y:S01]  /*20d0*/  LDGSTS.E.BYPASS.LTC128B.128 [R227+0x20080], [R4.64+0x100], !P5 ;  /* 0x2008010004e37fae */ /* 0x0005e2000e901d56 */
[----:B------:R-:W-:Y:S01]  /*20e0*/  SEL R19, RZ, 0x1, P0 ;  /* 0x00000001ff137807 */ /* 0x000fe20000000000 */
[----:B-1----:R-:W-:Y:S01]  /*20f0*/  IMAD.U32 R2, RZ, RZ, UR19 ;  /* 0x00000013ff027e24 */ /* 0x002fe2000f8e00ff */
[----:B------:R-:W-:-:S03]  /*2100*/  ISETP.GE.AND P5, PT, R230, 0x10, PT ;  /* 0x00000010e600780c */ /* 0x000fc60003fa6270 */
[----:B------:R-:W-:-:S05]  /*2110*/  IMAD.WIDE.U32 R2, R2, c[0x0][0x288], R244 ;  /* 0x0000a20002027a25 */ /* 0x000fca00078e00f4 */
[----:B------:R-:W-:Y:S01]  /*2120*/  IADD3 R3, R3, UR4, RZ ;  /* 0x0000000403037c10 */ /* 0x000fe2000fffe0ff */
[----:B------:R-:W-:Y:S02]  /*2130*/  ULDC.64 UR4, c[0x0][0x290] ;  /* 0x0000a40000047ab9 */ /* 0x000fe40000000a00 */
[----:B------:R-:W-:Y:S02]  /*2140*/  UIMAD UR4, UR12, UR4, URZ ;  /* 0x000000040c0472a4 */ /* 0x000fe4000f8e023f */
[----:B------:R-:W-:Y:S01]  /*2150*/  IMAD.WIDE.U32 R246, R6, c[0x0][0x290], R2 ;  /* 0x0000a40006f67a25 */ /* 0x000fe200078e0002 */
[----:B------:R-:W-:Y:S01]  /*2160*/  LEA.HI R2, R8, R13, RZ, 0x2 ;  /* 0x0000000d08027211 */ /* 0x000fe200078f10ff */
[----:B------:R-:W-:Y:S01]  /*2170*/  UIMAD UR4, UR20, UR5, UR4 ;  /* 0x00000005140472a4 */ /* 0x000fe2000f8e0204 */
[----:B------:R-:W-:Y:S01]  /*2180*/  LOP3.LUT R8, R11, 0x3ffffffc, RZ, 0xc0, !PT ;  /* 0x3ffffffc0b087812 */ /* 0x000fe200078ec0ff */
[----:B------:R-:W-:Y:S01]  /*2190*/  IMAD.SHL.U32 R3, R17, 0x8, RZ ;  /* 0x0000000811037824 */ /* 0x000fe200078e00ff */
[----:B------:R-:W-:Y:S01]  /*21a0*/  LOP3.LUT R2, R2, 0xfffffffc, RZ, 0xc0, !PT ;  /* 0xfffffffc02027812 */ /* 0x000fe200078ec0ff */
[----:B------:R-:W-:-:S02]  /*21b0*/  ULDC UR5, c[0x0][0x198] ;  /* 0x0000660000057ab9 */ /* 0x000fc40000000800 */
[----:B------:R-:W-:Y:S01]  /*21c0*/  IADD3 R250, R247, UR4, RZ ;  /* 0x00000004f7fa7c10 */ /* 0x000fe2000fffe0ff */
[----:B------:R-:W-:Y:S01]  /*21d0*/  UMOV UR4, URZ ;  /* 0x0000003f00047c82 */ /* 0x000fe20008000000 */
[----:B------:R-:W-:Y:S01]  /*21e0*/  IMAD.IADD R15, R13, 0x1, -R2 ;  /* 0x000000010d0f7824 */ /* 0x000fe200078e0a02 */
[----:B------:R-:W-:Y:S01]  /*21f0*/  LOP3.LUT R16, R3, 0x8, RZ, 0xc0, !PT ;  /* 0x0000000803107812 */ /* 0x000fe200078ec0ff */
[----:B------:R-:W-:Y:S01]  /*2200*/  IMAD.SHL.U32 R2, R12, 0x10, RZ ;  /* 0x000000100c027824 */ /* 0x000fe200078e00ff */
[----:B------:R-:W-:Y:S01]  /*2210*/  IADD3 R3, P0, R246, UR6, RZ ;  /* 0x00000006f6037c10 */ /* 0x000fe2000ff1e0ff */
[C---:B------:R-:W-:Y:S01]  /*2220*/  IMAD.SHL.U32 R7, R15.reuse, 0x100, RZ ;  /* 0x000001000f077824 */ /* 0x040fe200078e00ff */
[----:B--2---:R-:W-:Y:S01]  /*2230*/  LEA.HI R5, R15, R15, RZ, 0x1 ;  /* 0x0000000f0f057211 */ /* 0x004fe200078f08ff */
[----:B------:R-:W-:Y:S01]  /*2240*/  UMOV UR6, 0xffffffb0 ;  /* 0xffffffb000067882 */ /* 0x000fe20000000000 */
[----:B------:R-:W-:Y:S01]  /*2250*/  LOP3.LUT R2, R16, 0x70, R2, 0xf8, !PT ;  /* 0x0000007010027812 */ /* 0x000fe200078ef802 */
[----:B------:R-:W-:Y:S01]  /*2260*/  UIMAD UR5, UR21, UR6, UR5 ;  /* 0x00000006150572a4 */ /* 0x000fe2000f8e0205 */
[----:B------:R-:W-:Y:S01]  /*2270*/  IADD3.X R4, R250, UR7, RZ, P0, !PT ;  /* 0x00000007fa047c10 */ /* 0x000fe200087fe4ff */
[----:B------:R-:W-:Y:S01]  /*2280*/  IMAD.SHL.U32 R6, R5, 0x100, RZ ;  /* 0x0000010005067824 */ /* 0x000fe200078e00ff */
[C---:B------:R-:W-:Y:S01]  /*2290*/  LEA R10, P0, R3.reuse, c[0x0][0x280], 0x2 ;  /* 0x0000a000030a7a11 */ /* 0x040fe200078010ff */
[----:B------:R-:W-:Y:S01]  /*22a0*/  IMAD.IADD R5, R230, 0x1, -R8 ;  /* 0x00000001e6057824 */ /* 0x000fe200078e0a08 */
[----:B------:R-:W-:Y:S01]  /*22b0*/  LOP3.LUT R2, R2, 0x100, R7, 0xf8, !PT ;  /* 0x0000010002027812 */ /* 0x000fe200078ef807 */
[----:B------:R-:W-:Y:S01]  /*22c0*/  @!P5 IMAD.SHL.U32 R7, R230, 0x10, RZ ;  /* 0x00000010e607d824 */ /* 0x000fe200078e00ff */
[----:B------:R-:W-:-:S02]  /*22d0*/  LEA.HI.X R11, R3, c[0x0][0x284], R4, 0x2, P0 ;  /* 0x0000a100030b7a11 */ /* 0x000fc400000f1404 */
[----:B------:R-:W-:Y:S02]  /*22e0*/  LOP3.LUT R4, R6, 0x7ffffe00, RZ, 0xc0, !PT ;  /* 0x7ffffe0006047812 */ /* 0x000fe400078ec0ff */
[----:B------:R-:W-:Y:S01]  /*22f0*/  SHF.R.U32.HI R3, RZ, 0x3, R2 ;  /* 0x00000003ff037819 */ /* 0x000fe20000011602 */
[----:B------:R1:W-:Y:S01]  /*2300*/  @!P5 LDGSTS.E.BYPASS.LTC128B.128 [R7+0x21280], [R10.64] ;  /* 0x212800000a07dfae */ /* 0x0003e2000b901d56 */
[----:B------:R-:W-:Y:S01]  /*2310*/  LOP3.LUT R6, R9, 0xffffffe0, RZ, 0xc0, !PT ;  /* 0xffffffe009067812 */ /* 0x000fe200078ec0ff */
[----:B------:R-:W-:Y:S01]  /*2320*/  IMAD R5, R5, 0x2, R4 ;  /* 0x0000000205057824 */ /* 0x000fe200078e0204 */
[----:B------:R-:W-:Y:S01]  /*2330*/  LOP3.LUT R2, R2, 0x28, R3, 0x78, !PT ;  /* 0x0000002802027812 */ /* 0x000fe200078e7803 */
[----:B------:R-:W0:Y:S01]  /*2340*/  LDGDEPBAR ;  /* 0x00000000000079af */ /* 0x000e220000000000 */
[----:B------:R-:W-:Y:S01]  /*2350*/  LOP3.LUT R4, R14, 0xfffffff0, RZ, 0xc0, !PT ;  /* 0xfffffff00e047812 */ /* 0x000fe200078ec0ff */
[----:B------:R-:W-:Y:S01]  /*2360*/  IMAD.IADD R3, R230, 0x1, -R6 ;  /* 0x00000001e6037824 */ /* 0x000fe200078e0a06 */
[----:B------:R-:W-:Y:S01]  /*2370*/  LOP3.LUT P0, RZ, R12, 0x1, RZ, 0xc0, !PT ;  /* 0x000000010cff7812 */ /* 0x000fe2000780c0ff */
[----:B------:R-:W-:Y:S01]  /*2380*/  IMAD.IADD R6, R5, 0x1, R2 ;  /* 0x0000000105067824 */ /* 0x000fe200078e0202 */
[----:B------:R-:W0:Y:S01]  /*2390*/  LDGDEPBAR ;  /* 0x00000000000079af */ /* 0x000e220000000000 */
[----:B------:R-:W-:Y:S01]  /*23a0*/  IMAD.IADD R2, R230, 0x1, -R4 ;  /* 0x00000001e6027824 */ /* 0x000fe200078e0a04 */
[----:B------:R-:W-:Y:S01]  /*23b0*/  SHF.R.S32.HI R4, RZ, 0x1f, R3 ;  /* 0x0000001fff047819 */ /* 0x000fe20000011403 */
[----:B------:R-:W-:Y:S01]  /*23c0*/  IMAD.SHL.U32 R225, R6, 0x2, RZ ;  /* 0x0000000206e17824 */ /* 0x000fe200078e00ff */
[----:B------:R-:W-:Y:S01]  /*23d0*/  ISETP.GE.AND P5, PT, R23, c[0x0][0x1fc], PT ;  /* 0x00007f0017007a0c */ /* 0x000fe20003fa6270 */
[----:B------:R-:W-:Y:S01]  /*23e0*/  IMAD.SHL.U32 R5, R2, 0x10, RZ ;  /* 0x0000001002057824 */ /* 0x000fe200078e00ff */
[----:B------:R-:W-:Y:S01]  /*23f0*/  LEA.HI R8, R4, R3, RZ, 0x2 ;  /* 0x0000000304087211 */ /* 0x000fe200078f10ff */
[----:B------:R-:W-:Y:S01]  /*2400*/  IMAD.SHL.U32 R212, R2, 0x2, RZ ;  /* 0x0000000202d47824 */ /* 0x000fe200078e00ff */
[----:B------:R-:W-:-:S02]  /*2410*/  IADD3 R6, R225, 0x21480, RZ ;  /* 0x00021480e1067810 */ /* 0x000fc40007ffe0ff */
[----:B------:R-:W-:Y:S02]  /*2420*/  LOP3.LUT R4, R5, 0xf0, RZ, 0xc0, !PT ;  /* 0x000000f005047812 */ /* 0x000fe400078ec0ff */
[----:B------:R-:W-:Y:S02]  /*2430*/  LOP3.LUT R5, R8, 0x7ffffffc, RZ, 0xc0, !PT ;  /* 0x7ffffffc08057812 */ /* 0x000fe400078ec0ff */
[----:B------:R-:W-:Y:S02]  /*2440*/  IADD3 R226, R225, 0x215a0, RZ ;  /* 0x000215a0e1e27810 */ /* 0x000fe40007ffe0ff */
[----:B------:R-:W-:Y:S01]  /*2450*/  @P0 IADD3 R226, R6, 0xe0, RZ ;  /* 0x000000e006e20810 */ /* 0x000fe20007ffe0ff */
[----:B------:R-:W-:Y:S01]  /*2460*/  IMAD.IADD R12, R3, 0x1, -R5 ;  /* 0x00000001030c7824 */ /* 0x000fe200078e0a05 */
[----:B------:R-:W-:Y:S01]  /*2470*/  SHF.R.S32.HI R3, RZ, 0x1f, R2 ;  /* 0x0000001fff037819 */ /* 0x000fe20000011402 */
[----:B-1----:R-:W-:Y:S01]  /*2480*/  IMAD.SHL.U32 R7, R13, 0x100, RZ ;  /* 0x000001000d077824 */ /* 0x002fe200078e00ff */
[----:B------:R-:W-:Y:S01]  /*2490*/  LOP3.LUT R11, R4, R16, RZ, 0xfc, !PT ;  /* 0x00000010040b7212 */ /* 0x000fe200078efcff */
[----:B------:R-:W-:Y:S01]  /*24a0*/  IMAD.SHL.U32 R10, R20, 0x8, RZ ;  /* 0x00000008140a7824 */ /* 0x000fe200078e00ff */
[----:B------:R-:W-:Y:S01]  /*24b0*/  LEA.HI R214, R3, R2, RZ, 0x3 ;  /* 0x0000000203d67211 */ /* 0x000fe200078f18ff */
[----:B------:R-:W-:Y:S01]  /*24c0*/  IMAD.SHL.U32 R3, R18, 0x40, RZ ;  /* 0x0000004012037824 */ /* 0x000fe200078e00ff */
[----:B------:R-:W-:Y:S01]  /*24d0*/  LOP3.LUT R9, R4, 0x100, R7, 0xf8, !PT ;  /* 0x0000010004097812 */ /* 0x000fe200078ef807 */
[----:B------:R-:W-:Y:S01]  /*24e0*/  IMAD.SHL.U32 R4, R15, 0x10, RZ ;  /* 0x000000100f047824 */ /* 0x000fe200078e00ff */
[----:B------:R-:W-:-:S02]  /*24f0*/  SEL R13, RZ, 0xffffffff, P6 ;  /* 0xffffffffff0d7807 */ /* 0x000fc40003000000 */
[----:B------:R-:W-:Y:S02]  /*2500*/  LOP3.LUT P6, RZ, R18, 0x2, RZ, 0xc0, !PT ;  /* 0x0000000212ff7812 */ /* 0x000fe400078cc0ff */
[C---:B------:R-:W-:Y:S01]  /*2510*/  LOP3.LUT R5, R214.reuse, 0xfffffff8, RZ, 0xc0, !PT ;  /* 0xfffffff8d6057812 */ /* 0x040fe200078ec0ff */
[----:B------:R-:W-:Y:S01]  /*2520*/  IMAD.SHL.U32 R214, R214, 0x40, RZ ;  /* 0x00000040d6d67824 */ /* 0x000fe200078e00ff */
[----:B------:R-:W-:Y:S02]  /*2530*/  LOP3.LUT R3, R3, 0x1c0, RZ, 0xc0, !PT ;  /* 0x000001c003037812 */ /* 0x000fe400078ec0ff */
[----:B------:R-:W-:Y:S01]  /*2540*/  LEA.HI R6, R17, R17, RZ, 0x1 ;  /* 0x0000001111067211 */ /* 0x000fe200078f08ff */
[----:B------:R-:W-:Y:S01]  /*2550*/  IMAD.IADD R5, R2, 0x1, -R5 ;  /* 0x0000000102057824 */ /* 0x000fe200078e0a05 */
[----:B------:R-:W-:Y:S01]  /*2560*/  LEA.HI.SX32 R228, R8, R4, 0x1e ;  /* 0x0000000408e47211 */ /* 0x000fe200078ff2ff */
[----:B------:R-:W-:Y:S01]  /*2570*/  IMAD.SHL.U32 R8, R13, 0x2, RZ ;  /* 0x000000020d087824 */ /* 0x000fe200078e00ff */
[----:B------:R-:W-:-:S02]  /*2580*/  SEL R209, R223, 0xfffffff0, !P6 ;  /* 0xfffffff0dfd17807 */ /* 0x000fc40007000000 */
[C---:B------:R-:W-:Y:S02]  /*2590*/  LOP3.LUT R208, R3.reuse, 0x8, R22, 0xf8, !PT ;  /* 0x0000000803d07812 */ /* 0x040fe400078ef816 */
[----:B------:R-:W-:Y:S02]  /*25a0*/  LOP3.LUT R4, R3, 0x30, R4, 0xf8, !PT ;  /* 0x0000003003047812 */ /* 0x000fe400078ef804 */
[----:B------:R-:W-:Y:S02]  /*25b0*/  SHF.R.U32.HI R7, RZ, 0x3, R3 ;  /* 0x00000003ff077819 */ /* 0x000fe40000011603 */
[----:B------:R-:W-:Y:S01]  /*25c0*/  LOP3.LUT P6, RZ, R2, 0x2, RZ, 0xc0, !PT ;  /* 0x0000000202ff7812 */ /* 0x000fe200078cc0ff */
[----:B------:R-:W-:Y:S01]  /*25d0*/  IMAD.SHL.U32 R2, R0, 0x20, RZ ;  /* 0x0000002000027824 */ /* 0x000fe200078e00ff */
[----:B------:R-:W-:Y:S02]  /*25e0*/  LOP3.LUT R3, R6, 0x1ffffffe, RZ, 0xc0, !PT ;  /* 0x1ffffffe06037812 */ /* 0x000fe400078ec0ff */
[----:B------:R-:W-:-:S02]  /*25f0*/  LOP3.LUT R4, R4, 0x8, R22, 0xf8, !PT ;  /* 0x0000000804047812 */ /* 0x000fc400078ef816 */
[----:B------:R-:W-:Y:S01]  /*2600*/  LOP3.LUT R2, R2, 0x20, RZ, 0xc0, !PT ;  /* 0x0000002002027812 */ /* 0x000fe200078ec0ff */
[----:B------:R-:W-:Y:S01]  /*2610*/  IMAD.IADD R3, R17, 0x1, -R3 ;  /* 0x0000000111037824 */ /* 0x000fe200078e0a03 */
[----:B------:R-:W-:Y:S02]  /*2620*/  LOP3.LUT R214, R214, 0xfffffe00, RZ, 0xc0, !PT ;  /* 0xfffffe00d6d67812 */ /* 0x000fe400078ec0ff */
[----:B------:R-:W-:Y:S01]  /*2630*/  LOP3.LUT R10, R2, 0x18, R10, 0xf8, !PT ;  /* 0x00000018020a7812 */ /* 0x000fe200078ef80a */
[----:B------:R-:W-:Y:S01]  /*2640*/  IMAD R12, R3, 0x4, R12 ;  /* 0x00000004030c7824 */ /* 0x000fe200078e020c */
[----:B------:R-:W-:Y:S01]  /*2650*/  LOP3.LUT R212, R11, 0x18, R212, 0x78, !PT ;  /* 0x000000180bd47812 */ /* 0x000fe200078e78d4 */
[----:B------:R-:W-:Y:S01]  /*2660*/  IMAD.SHL.U32 R3, R5, 0x40, RZ ;  /* 0x0000004005037824 */ /* 0x000fe200078e00ff */
[----:B------:R-:W-:Y:S01]  /*2670*/  SHF.R.U32.HI R215, RZ, 0x3, R9 ;  /* 0x00000003ffd77819 */ /* 0x000fe20000011609 */
[----:B------:R-:W-:Y:S01]  /*2680*/  IMAD.SHL.U32 R2, R0, 0x8, RZ ;  /* 0x0000000800027824 */ /* 0x000fe200078e00ff */
[----:B------:R-:W-:Y:S01]  /*2690*/  LOP3.LUT P0, RZ, R18, 0x4, RZ, 0xc0, !PT ;  /* 0x0000000412ff7812 */ /* 0x000fe2000780c0ff */
[----:B------:R-:W-:Y:S01]  /*26a0*/  IMAD.MOV.U32 R11, RZ, RZ, 0x20 ;  /* 0x00000020ff0b7424 */ /* 0x000fe200078e00ff */
[----:B------:R-:W-:Y:S01]  /*26b0*/  LOP3.LUT R3, R3, 0x1c0, RZ, 0xc0, !PT ;  /* 0x000001c003037812 */ /* 0x000fe200078ec0ff */
[----:B------:R-:W-:Y:S01]  /*26c0*/  IMAD.SHL.U32 R212, R212, 0x2, RZ ;  /* 0x00000002d4d47824 */ /* 0x000fe200078e00ff */
[----:B------:R-:W-:Y:S01]  /*26d0*/  LOP3.LUT R6, R2, 0x8, RZ, 0xc0, !PT ;  /* 0x0000000802067812 */ /* 0x000fe200078ec0ff */
[----:B------:R-:W-:Y:S01]  /*26e0*/  IMAD.SHL.U32 R235, R12, 0x2, RZ ;  /* 0x000000020ceb7824 */ /* 0x000fe200078e00ff */
[----:B------:R-:W-:-:S02]  /*26f0*/  LOP3.LUT R2, R4, R7, RZ, 0x3c, !PT ;  /* 0x0000000704027212 */ /* 0x000fc400078e3cff */
[----:B------:R-:W-:Y:S02]  /*2700*/  SHF.R.U32.HI R4, RZ, 0x3, R3 ;  /* 0x00000003ff047819 */ /* 0x000fe40000011603 */
[----:B------:R-:W-:Y:S01]  /*2710*/  LOP3.LUT R208, R208, R7, RZ, 0x3c, !PT ;  /* 0x00000007d0d07212 */ /* 0x000fe200078e3cff */
[----:B------:R-:W-:Y:S01]  /*2720*/  IMAD R219, R0, 0x200, R2 ;  /* 0x0000020000db7824 */ /* 0x000fe200078e0202 */
[----:B------:R-:W-:Y:S01]  /*2730*/  LOP3.LUT R0, R4, R3, R6, 0x1e, !PT ;  /* 0x0000000304007212 */ /* 0x000fe200078e1e06 */
[----:B------:R-:W-:Y:S01]  /*2740*/  IMAD R2, R15, 0x400, R214 ;  /* 0x000004000f027824 */ /* 0x000fe200078e02d6 */
[----:B------:R-:W-:Y:S01]  /*2750*/  LOP3.LUT R215, R215, 0x38, RZ, 0xc0, !PT ;  /* 0x00000038d7d77812 */ /* 0x000fe200078ec0ff */
[----:B------:R-:W-:Y:S01]  /*2760*/  IMAD R208, R17, 0x200, R208 ;  /* 0x0000020011d07824 */ /* 0x000fe200078e02d0 */
[----:B------:R-:W-:Y:S01]  /*2770*/  SEL R210, R11, 0xffffffe0, !P0 ;  /* 0xffffffe00bd27807 */ /* 0x000fe20004000000 */
[----:B------:R-:W-:Y:S01]  /*2780*/  IMAD.IADD R220, R2, 0x1, R0 ;  /* 0x0000000102dc7824 */ /* 0x000fe200078e0200 */
[----:B------:R-:W-:Y:S01]  /*2790*/  LOP3.LUT P0, RZ, R5, 0x2, RZ, 0xc0, !PT ;  /* 0x0000000205ff7812 */ /* 0x000fe2000780c0ff */
[----:B------:R-:W-:Y:S01]  /*27a0*/  IMAD.SHL.U32 R208, R208, 0x2, RZ ;  /* 0x00000002d0d07824 */ /* 0x000fe200078e00ff */
[----:B------:R-:W-:Y:S01]  /*27b0*/  LOP3.LUT R215, R215, R9, R6, 0x1e, !PT ;  /* 0x00000009d7d77212 */ /* 0x000fe200078e1e06 */
[----:B------:R-:W-:Y:S01]  /*27c0*/  IMAD.SHL.U32 R217, R220, 0x2, RZ ;  /* 0x00000002dcd97824 */ /* 0x000fe200078e00ff */
[----:B------:R-:W-:Y:S01]  /*27d0*/  SEL R9, RZ, 0x4, P5 ;  /* 0x00000004ff097807 */ /* 0x000fe20002800000 */
[--C-:B------:R-:W-:Y:S01]  /*27e0*/  IMAD R209, R209, 0x2, R208.reuse ;  /* 0x00000002d1d17824 */ /* 0x100fe200078e02d0 */
[----:B------:R-:W-:Y:S01]  /*27f0*/  LOP3.LUT P5, RZ, R5, 0x4, RZ, 0xc0, !PT ;  /* 0x0000000405ff7812 */ /* 0x000fe200078ac0ff */
[C---:B------:R-:W-:Y:S01]  /*2800*/  IMAD R211, R210.reuse, 0x2, R208 ;  /* 0x00000002d2d37824 */ /* 0x040fe200078e02d0 */
[----:B------:R-:W-:Y:S01]  /*2810*/  SEL R223, R223, 0xfffffff0, !P0 ;  /* 0xfffffff0dfdf7807 */ /* 0x000fe20004000000 */
[----:B------:R-:W-:Y:S01]  /*2820*/  IMAD R210, R210, 0x2, R209 ;  /* 0x00000002d2d27824 */ /* 0x000fe200078e02d1 */
[----:B------:R-:W-:-:S02]  /*2830*/  LOP3.LUT R3, R4, R10, R3, 0x1e, !PT ;  /* 0x0000000a04037212 */ /* 0x000fc400078e1e03 */
[----:B------:R-:W-:Y:S01]  /*2840*/  SEL R213, R213, 0xe0, !P6 ;  /* 0x000000e0d5d57807 */ /* 0x000fe20007000000 */
[----:B------:R-:W-:Y:S01]  /*2850*/  IMAD.SHL.U32 R222, R223, 0x2, RZ ;  /* 0x00000002dfde7824 */ /* 0x000fe200078e00ff */
[----:B------:R-:W-:Y:S01]  /*2860*/  SEL R0, R11, 0xffffffe0, !P5 ;  /* 0xffffffe00b007807 */ /* 0x000fe20006800000 */
[----:B------:R-:W-:Y:S01]  /*2870*/  IMAD.IADD R224, R220, 0x1, R223 ;  /* 0x00000001dce07824 */ /* 0x000fe200078e02df */
[----:B------:R-:W-:Y:S01]  /*2880*/  IADD3 R216, R217, 0x1b080, RZ ;  /* 0x0001b080d9d87810 */ /* 0x000fe20007ffe0ff */
[----:B------:R-:W-:Y:S01]  /*2890*/  IMAD R213, R213, 0x2, R212 ;  /* 0x00000002d5d57824 */ /* 0x000fe200078e02d4 */
[----:B------:R-:W-:Y:S01]  /*28a0*/  LOP3.LUT R8, R8, 0x2, R19, 0xe2, !PT ;  /* 0x0000000208087812 */ /* 0x000fe200078ee213 */
[----:B------:R-:W-:Y:S01]  /*28b0*/  IMAD.IADD R221, R220, 0x1, R0 ;  /* 0x00000001dcdd7824 */ /* 0x000fe200078e0200 */
[----:B------:R-:W-:Y:S01]  /*28c0*/  LOP3.LUT R214, R3, R214, RZ, 0xfc, !PT ;  /* 0x000000d603d67212 */ /* 0x000fe200078efcff */
[----:B------:R-:W-:Y:S01]  /*28d0*/  IMAD R216, R0, 0x2, R216 ;  /* 0x0000000200d87824 */ /* 0x000fe200078e02d8 */
[----:B------:R-:W-:Y:S01]  /*28e0*/  LOP3.LUT R229, R8, R9, RZ, 0xfc, !PT ;  /* 0x0000000908e57212 */ /* 0x000fe200078efcff */
[----:B------:R-:W-:Y:S01]  /*28f0*/  IMAD.IADD R218, R217, 0x1, R222 ;  /* 0x00000001d9da7824 */ /* 0x000fe200078e02de */
[----:B------:R-:W-:-:S02]  /*2900*/  LEA R215, R215, 0x23c80, 0x1 ;  /* 0x00023c80d7d77811 */ /* 0x000fc400078e08ff */
[----:B------:R-:W-:Y:S02]  /*2910*/  LEA R214, R214, 0x80, 0x1 ;  /* 0x00000080d6d67811 */ /* 0x000fe400078e08ff */
[----:B------:R-:W-:Y:S01]  /*2920*/  IADD3 R234, -R235, UR5, RZ ;  /* 0x00000005ebea7c10 */ /* 0x000fe2000fffe1ff */
[----:B------:R-:W-:Y:S02]  /*2930*/  ULDC UR5, c[0x0][0x168] ;  /* 0x00005a0000057ab9 */ /* 0x000fe40000000800 */
.L_x_1171:
        /* <DEDUP_REMOVED lines=155> */
[----:B------:R1:W5:Y:S01]  /*32f0*/  LDSM.16.M88.2 R2, [R208+0x8880] ;  /* 0x00888000d002783b */ /* 0x0003620000000100 */
[C---:B--2---:R-:W-:Y:S03]  /*3300*/  HMMA.16816.F32 R4, R28.reuse, R24, R4 ;  /* 0x000000181c04723c */ /* 0x044fe60000001804 */
[----:B------:R1:W2:Y:S04]  /*3310*/  LDSM.16.M88.2 R110, [R208+0x9080] ;  /* 0x00908000d06e783b */ /* 0x0002a80000000100 */
        /* <DEDUP_REMOVED lines=13> */
[----:B---34-:R-:W-:Y:S01]  /*33f0*/  USHF.R.S32.HI UR24, URZ, 0x1f, UR16 ;  /* 0x0000001f3f187899 */ /* 0x018fe20008011410 */
[----:B------:R-:W-:Y:S01]  /*3400*/  IMAD.U32 R0, RZ, RZ, UR11 ;  /* 0x0000000bff007e24 */ /* 0x000fe2000f8e00ff */
[----:B------:R-:W-:Y:S01]  /*3410*/  ULDC.64 UR6, c[0x0][0x178] ;  /* 0x00005e0000067ab9 */ /* 0x000fe20000000a00 */
[----:B------:R-:W-:Y:S01]  /*3420*/  IMAD.MOV.U32 R190, RZ, RZ, c[0x0][0x178] ;  /* 0x00005e00ffbe7624 */ /* 0x000fe200078e00ff */
[----:B------:R-:W-:Y:S01]  /*3430*/  UIMAD.WIDE.U32 UR26, UR16, UR6, URZ ;  /* 0x00000006101a72a5 */ /* 0x000fe2000f8e003f */
[----:B------:R-:W-:Y:S01]  /*3440*/  IMAD.MOV.U32 R191, RZ, RZ, 0x5 ;  /* 0x00000005ffbf7424 */ /* 0x000fe200078e00ff */
[----:B------:R-:W-:Y:S01]  /*3450*/  @!P1 LEA R0, R0, 0x40, 0x6 ;  /* 0x0000004000009811 */ /* 0x000fe200078e30ff */
[----:B------:R-:W-:Y:S01]  /*3460*/  UIMAD UR24, UR24, UR6, URZ ;  /* 0x00000006181872a4 */ /* 0x000fe2000f8e023f */
[----:B------:R-:W-:Y:S01]  /*3470*/  IMAD.SHL.U32 R190, R190, 0x20, RZ ;  /* 0x00000020bebe7824 */ /* 0x000fe200078e00ff */
[----:B------:R-:W-:Y:S01]  /*3480*/  USHF.L.U32 UR6, UR26, 0x6, URZ ;  /* 0x000000061a067899 */ /* 0x000fe2000800063f */
[C---:B------:R-:W-:Y:S01]  /*3490*/  @!P1 IADD3 R29, P0, R0.reuse, R248, RZ ;  /* 0x000000f8001d9210 */ /* 0x040fe20007f1e0ff */
[----:B------:R-:W-:Y:S03]  /*34a0*/  UIMAD UR24, UR16, UR7, UR24 ;  /* 0x00000007101872a4 */ /* 0x000fe6000f8e0218 */
[----:B------:R-:W-:Y:S01]  /*34b0*/  @!P1 LEA.HI.X.SX32 R33, R0, R252, 0x1, P0 ;  /* 0x000000fc00219211 */ /* 0x000fe200000f0eff */
[----:B------:R-:W-:Y:S01]  /*34c0*/  UIADD3 UR24, UR27, UR24, URZ ;  /* 0x000000181b187290 */ /* 0x000fe2000fffe03f */
[C---:B------:R-:W-:Y:S01]  /*34d0*/  IADD3 R25, P6, P5, R242.reuse, UR6, R190 ;  /* 0x00000006f2197c10 */ /* 0x040fe2000fdde0be */
[----:B------:R-:W-:Y:S01]  /*34e0*/  IMAD.MOV.U32 R190, RZ, RZ, c[0x0][0x178] ;  /* 0x00005e00ffbe7624 */ /* 0x000fe200078e00ff */
[----:B------:R-:W-:Y:S01]  /*34f0*/  IADD3 R0, P0, R242, UR6, RZ ;  /* 0x00000006f2007c10 */ /* 0x000fe2000ff1e0ff */
[----:B------:R-:W-:Y:S02]  /*3500*/  USHF.L.U64.HI UR24, UR26, 0x6, UR24 ;  /* 0x000000061a187899 */ /* 0x000fe40008010218 */
[----:B------:R-:W-:Y:S01]  /*3510*/  UIMAD UR6, UR16, UR15, UR9 ;  /* 0x0000000f100672a4 */ /* 0x000fe2000f8e0209 */
[----:B------:R-:W-:Y:S03]  /*3520*/  SHF.L.U64.HI R190, R190, R191, c[0x0][0x17c] ;  /* 0x00005f00bebe7619 */ /* 0x000fe600000102bf */
[C---:B------:R-:W-:Y:S02]  /*3530*/  IADD3.X R31, R239.reuse, UR24, RZ, P0, !PT ;  /* 0x00000018ef1f7c10 */ /* 0x040fe400087fe4ff */
[----:B------:R-:W-:Y:S02]  /*3540*/  IADD3.X R34, R239, UR24, R190, P6, P5 ;  /* 0x00000018ef227c10 */ /* 0x000fe4000b7ea4be */
[----:B------:R-:W-:Y:S02]  /*3550*/  LEA R30, P6, R0, c[0x0][0x160], 0x1 ;  /* 0x00005800001e7a11 */ /* 0x000fe400078c08ff */
[----:B------:R-:W-:Y:S02]  /*3560*/  IADD3 R24, -R232, UR6, RZ ;  /* 0x00000006e8187c10 */ /* 0x000fe4000fffe1ff */
[----:B------:R-:W-:Y:S02]  /*3570*/  @!P1 LEA R32, P5, R29, c[0x0][0x258], 0x2 ;  /* 0x000096001d209a11 */ /* 0x000fe400078a10ff */
[----:B------:R-:W-:Y:S01]  /*3580*/  LEA.HI.X R31, R0, c[0x0][0x164], R31, 0x1, P6 ;  /* 0x00005900001f7a11 */ /* 0x000fe200030f0c1f */
[----:B------:R-:W-:Y:S01]  /*3590*/  IMAD.U32 R0, RZ, RZ, UR17 ;  /* 0x00000011ff007e24 */ /* 0x000fe2000f8e00ff */
[----:B------:R-:W-:Y:S02]  /*35a0*/  ISETP.LT.OR P6, PT, R24, 0x1, !P4 ;  /* 0x000000011800780c */ /* 0x000fe400067c1670 */
[----:B------:R-:W-:Y:S01]  /*35b0*/  LEA R28, P0, R25, c[0x0][0x160], 0x1 ;  /* 0x00005800191c7a11 */ /* 0x000fe200078008ff */
[----:B------:R-:W-:Y:S01]  /*35c0*/  IMAD R0, R0, 0x6000, R251 ;  /* 0x0000600000007824 */ /* 0x000fe200078e02fb */
[----:B------:R-:W-:Y:S02]  /*35d0*/  @!P1 LEA.HI.X R33, R29, c[0x0][0x25c], R33, 0x2, P5 ;  /* 0x000097001d219a11 */ /* 0x000fe400028f1421 */
[C---:B------:R-:W-:Y:S02]  /*35e0*/  ISETP.LT.OR P5, PT, R24.reuse, 0x1, !P3 ;  /* 0x000000011800780c */ /* 0x040fe40005fa1670 */
[----:B------:R-:W-:Y:S02]  /*35f0*/  LEA.HI.X R29, R25, c[0x0][0x164], R34, 0x1, P0 ;  /* 0x00005900191d7a11 */ /* 0x000fe400000f0c22 */
[C---:B------:R-:W-:Y:S03]  /*3600*/  ISETP.LT.OR P0, PT, R24.reuse, 0x1, !P2 ;  /* 0x000000011800780c */ /* 0x040fe60005701670 */
[----:B------:R-:W-:Y:S01]  /*3610*/  @!PT LDS RZ, [RZ] ;  /* 0x00000000fffff984 */ /* 0x000fe20000000800 */
[----:B------:R-:W-:Y:S01]  /*3620*/  @!PT LDS RZ, [RZ] ;  /* 0x00000000fffff984 */ /* 0x000fe20000000800 */
[----:B------:R-:W-:Y:S01]  /*3630*/  @!PT LDS RZ, [RZ] ;  /* 0x00000000fffff984 */ /* 0x000fe20000000800 */
[----:B------:R3:W-:Y:S01]  /*3640*/  LDGSTS.E.BYPASS.LTC128B.128 [R0], [R30.64], !P6 ;  /* 0x000000001e007fae */ /* 0x0007e2000f101d56 */
[C---:B------:R-:W-:Y:S05]  /*3650*/  ISETP.LT.OR P6, PT, R24.reuse, 0x21, !P4 ;  /* 0x000000211800780c */ /* 0x040fea00067c1670 */
[----:B------:R3:W-:Y:S01]  /*3660*/  LDGSTS.E.BYPASS.LTC128B.128 [R0+0x2000], [R30.64+0x80], !P5 ;  /* 0x020000801e007fae */ /* 0x0007e2000e901d56 */
[C---:B------:R-:W-:Y:S03]  /*3670*/  ISETP.LT.OR P5, PT, R24.reuse, 0x21, !P3 ;  /* 0x000000211800780c */ /* 0x040fe60005fa1670 */
[----:B------:R3:W-:Y:S01]  /*3680*/  LDGSTS.E.BYPASS.LTC128B.128 [R0+0x4000], [R30.64+0x100], !P0 ;  /* 0x040001001e007fae */ /* 0x0007e2000c101d56 */
[----:B------:R-:W-:Y:S01]  /*3690*/  ISETP.LT.OR P0, PT, R24, 0x21, !P2 ;  /* 0x000000211800780c */ /* 0x000fe20005701670 */
[----:B------:R-:W-:Y:S02]  /*36a0*/  IMAD.U32 R24, RZ, RZ, UR17 ;  /* 0x00000011ff187e24 */ /* 0x000fe4000f8e00ff */
[----:B------:R3:W-:Y:S02]  /*36b0*/  LDGSTS.E.BYPASS.LTC128B.128 [R0+0x1000], [R28.64], !P6 ;  /* 0x010000001c007fae */ /* 0x0007e4000f101d56 */
[----:B------:R-:W-:Y:S04]  /*36c0*/  @!P1 IMAD R24, R24, 0x40, R244 ;  /* 0x0000004018189824 */ /* 0x000fe800078e02f4 */
[----:B------:R3:W-:Y:S01]  /*36d0*/  LDGSTS.E.BYPASS.LTC128B.128 [R0+0x3000], [R28.64+0x80], !P5 ;  /* 0x030000801c007fae */ /* 0x0007e2000e901d56 */
[----:B------:R-:W-:Y:S03]  /*36e0*/  @!P1 IMAD.SHL.U32 R24, R24, 0x4, RZ ;  /* 0x0000000418189824 */ /* 0x000fe600078e00ff */
[----:B------:R3:W-:Y:S04]  /*36f0*/  LDGSTS.E.BYPASS.LTC128B.128 [R0+0x5000], [R28.64+0x100], !P0 ;  /* 0x050001001c007fae */ /* 0x0007e8000c101d56 */
[----:B------:R3:W-:Y:S02]  /*3700*/  @!P1 LDGSTS.E.BYPASS.LTC128B.128 [R24+0x21080], [R32.64] ;  /* 0x2108000020189fae */ /* 0x0007e4000b901d56 */
.L_x_1169:
[C---:B-1-34-:R-:W-:Y:S01]  /*3710*/  HMMA.16816.F32 R24, R104.reuse, R26, RZ ;  /* 0x0000001a6818723c */ /* 0x05afe200000018ff */
[----:B------:R-:W0:Y:S01]  /*3720*/  LDGDEPBAR ;  /* 0x00000000000079af */ /* 0x000e220000000000 */
[----:B------:R-:W-:Y:S02]  /*3730*/  UIMAD UR6, UR21, UR10, UR8 ;  /* 0x0000000a150672a4 */ /* 0x000fe4000f8e0208 */
[----:B------:R-:W-:Y:S02]  /*3740*/  IMAD.IADD R0, R222, 0x1, R216 ;  /* 0x00000001de007824 */ /* 0x000fe400078e02d8 */
[----:B------:R-:W-:Y:S02]  /*3750*/  ULEA UR6, UR11, UR6, 0x6 ;  /* 0x000000060b067291 */ /* 0x000fe4000f8e303f */
[C---:B------:R-:W-:Y:S02]  /*3760*/  HMMA.16816.F32 R28, R104.reuse, R108, RZ ;  /* 0x0000006c681c723c */ /* 0x040fe400000018ff */
[----:B------:R-:W-:Y:S06]  /*3770*/  UIADD3 UR6, UR6, -UR5, UR14 ;  /* 0x8000000506067290 */ /* 0x000fec000fffe00e */
[C---:B-----5:R-:W-:Y:S01]  /*3780*/  HMMA.16816.F32 R32, R104.reuse, R2, RZ ;  /* 0x000000026820723c */ /* 0x060fe200000018ff */
[----:B------:R-:W-:Y:S07]  /*3790*/  LDSM.16.M88.2 R2, [R211+0x7880] ;  /* 0x00788000d302783b */ /* 0x000fee0000000100 */
[C---:B--2---:R-:W-:Y:S01]  /*37a0*/  HMMA.16816.F32 R36, R104.reuse, R110, RZ ;  /* 0x0000006e6824723c */ /* 0x044fe200000018ff */
[----:B------:R-:W1:Y:S07]  /*37b0*/  LDSM.16.M88.4 R108, [R216] ;  /* 0x00000000d86c783b */ /* 0x000e6e0000000200 */
[----:B------:R-:W-:Y:S01]  /*37c0*/  HMMA.16816.F32 R40, R104, R172, RZ ;  /* 0x000000ac6828723c */ /* 0x000fe200000018ff */
[----:B------:R-:W2:Y:S04]  /*37d0*/  LDSM.16.M88.2 R104, [R211+0x8080] ;  /* 0x00808000d368783b */ /* 0x000ea80000000100 */
[----:B------:R-:W3:Y:S03]  /*37e0*/  LDSM.16.M88.2 R106, [R211+0x8880] ;  /* 0x00888000d36a783b */ /* 0x000ee60000000100 */
[C---:B------:R-:W-:Y:S01]  /*37f0*/  HMMA.16816.F32 R24, R176.reuse, R174, R24 ;  /* 0x000000aeb018723c */ /* 0x040fe20000001818 */
[----:B------:R-:W4:Y:S04]  /*3800*/  LDSM.16.M88.2 R172, [R211+0x9080] ;  /* 0x00908000d3ac783b */ /* 0x000f280000000100 */
[----:B------:R-:W5:Y:S03]  /*3810*/  LDSM.16.M88.2 R174, [R211+0x9880] ;  /* 0x00988000d3ae783b */ /* 0x000f660000000100 */
        /* <DEDUP_REMOVED lines=8> */
[C---:B--2---:R-:W-:Y:S01]  /*38a0*/  HMMA.16816.F32 R28, R108.reuse, R104, R28 ;  /* 0x000000686c1c723c */ /* 0x044fe2000000181c */
[----:B------:R-:W2:Y:S07]  /*38b0*/  LDSM.16.M88.2 R104, [R210+0x8880] ;  /* 0x00888000d268783b */ /* 0x000eae0000000100 */
[C---:B---3--:R-:W-:Y:S01]  /*38c0*/  HMMA.16816.F32 R32, R108.reuse, R106, R32 ;  /* 0x0000006a6c20723c */ /* 0x048fe20000001820 */
[----:B------:R-:W3:Y:S07]  /*38d0*/  LDSM.16.M88.2 R106, [R210+0x9080] ;  /* 0x00908000d26a783b */ /* 0x000eee0000000100 */
[C---:B----4-:R-:W-:Y:S01]  /*38e0*/  HMMA.16816.F32 R36, R108.reuse, R172, R36 ;  /* 0x000000ac6c24723c */ /* 0x050fe20000001824 */
[----:B------:R-:W4:Y:S07]  /*38f0*/  LDSM.16.M88.2 R172, [R210+0x9880] ;  /* 0x00988000d2ac783b */ /* 0x000f2e0000000100 */
[----:B-----5:R-:W-:Y:S01]  /*3900*/  HMMA.16816.F32 R40, R108, R174, R40 ;  /* 0x000000ae6c28723c */ /* 0x020fe20000001828 */
[----:B------:R-:W-:Y:S04]  /*3910*/  LDSM.16.M88.2 R174, [R208+0xa080] ;  /* 0x00a08000d0ae783b */ /* 0x000fe80000000100 */
[----:B------:R-:W5:Y:S03]  /*3920*/  LDSM.16.M88.4 R108, [R217+0x1d080] ;  /* 0x01d08000d96c783b */ /* 0x000f660000000200 */
        /* <DEDUP_REMOVED lines=24> */
[C---:B-1----:R-:W-:Y:S01]  /*3ab0*/  HMMA.16816.F32 R28, R176.reuse, R2, R28 ;  /* 0x00000002b01c723c */ /* 0x042fe2000000181c */
[----:B------:R-:W1:Y:S07]  /*3ac0*/  LDSM.16.M88.2 R2, [R211+0xb080] ;  /* 0x00b08000d302783b */ /* 0x000e6e0000000100 */
[C---:B--2---:R-:W-:Y:S01]  /*3ad0*/  HMMA.16816.F32 R32, R176.reuse, R104, R32 ;  /* 0x00000068b020723c */ /* 0x044fe20000001820 */
[----:B------:R-:W2:Y:S07]  /*3ae0*/  LDSM.16.M88.2 R104, [R211+0xb880] ;  /* 0x00b88000d368783b */ /* 0x000eae0000000100 */
[C---:B------:R-:W-:Y:S01]  /*3af0*/  HMMA.16816.F32 R36, R176.reuse, R180, R36 ;  /* 0x000000b4b024723c */ /* 0x040fe20000001824 */
[----:B------:R-:W-:Y:S07]  /*3b00*/  LDSM.16.M88.2 R180, [R210+0xb880] ;  /* 0x00b88000d2b4783b */ /* 0x000fee0000000100 */
        /* <DEDUP_REMOVED lines=12> */
[----:B------:R-:W-:Y:S04]  /*3bd0*/  LDSM.16.M88.2 R106, [R208+0xc880] ;  /* 0x00c88000d06a783b */ /* 0x000fe80000000100 */
[----:B------:R-:W3:Y:S03]  /*3be0*/  LDSM.16.M88.4 R108, [R217+0x1f080] ;  /* 0x01f08000d96c783b */ /* 0x000ee60000000200 */
[C---:B----4-:R-:W-:Y:S01]  /*3bf0*/  HMMA.16816.F32 R24, R176.reuse, R172, R24 ;  /* 0x000000acb018723c */ /* 0x050fe20000001818 */
[----:B------:R-:W4:Y:S07]  /*3c00*/  LDSM.16.M88.2 R172, [R208+0xd080] ;  /* 0x00d08000d0ac783b */ /* 0x000f2e0000000100 */
[C---:B-----5:R-:W-:Y:S01]  /*3c10*/  HMMA.16816.F32 R28, R176.reuse, R174, R28 ;  /* 0x000000aeb01c723c */ /* 0x060fe2000000181c */
[----:B------:R-:W5:Y:S07]  /*3c20*/  LDSM.16.M88.2 R174, [R208+0xd880] ;  /* 0x00d88000d0ae783b */ /* 0x000f6e0000000100 */
[C---:B-1----:R-:W-:Y:S01]  /*3c30*/  HMMA.16816.F32 R32, R176.reuse, R2, R32 ;  /* 0x00000002b020723c */ /* 0x042fe20000001820 */
[----:B------:R-:W1:Y:S07]  /*3c40*/  LDSM.16.M88.2 R2, [R208+0xe080] ;  /* 0x00e08000d002783b */ /* 0x000e6e0000000100 */
[C---:B------:R-:W-:Y:S07]  /*3c50*/  HMMA.16816.F32 R36, R176.reuse, R180, R36 ;  /* 0x000000b4b024723c */ /* 0x040fee0000001824 */
[----:B------:R-:W-:Y:S01]  /*3c60*/  IADD3 R181, -R235, UR6, R228 ;  /* 0x00000006ebb57c10 */ /* 0x000fe2000fffe1e4 */
[----:B--2---:R-:W-:Y:S01]  /*3c70*/  HMMA.16816.F32 R40, R176, R104, R40 ;  /* 0x00000068b028723c */ /* 0x004fe20000001828 */
[----:B------:R-:W2:Y:S03]  /*3c80*/  LDSM.16.M88.2 R104, [R208+0xe880] ;  /* 0x00e88000d068783b */ /* 0x000ea60000000100 */
[----:B------:R-:W-:Y:S01]  /*3c90*/  IMNMX R180, R234, R181, PT ;  /* 0x000000b5eab47217 */ /* 0x000fe20003800200 */
[----:B------:R-:W-:Y:S01]  /*3ca0*/  LDSM.16.M88.4 R176, [R218+0x1f080] ;  /* 0x01f08000dab0783b */ /* 0x000fe20000000200 */
[----:B------:R-:W-:Y:S02]  /*3cb0*/  IADD3 R181, R181, 0x8, RZ ;  /* 0x00000008b5b57810 */ /* 0x000fe40007ffe0ff */
[C---:B---3--:R-:W-:Y:S01]  /*3cc0*/  HMMA.16816.F32 R24, R108.reuse, R106, R24 ;  /* 0x0000006a6c18723c */ /* 0x048fe20000001818 */
[----:B------:R-:W3:Y:S04]  /*3cd0*/  LDSM.16.M88.2 R106, [R209+0xc880] ;  /* 0x00c88000d16a783b */ /* 0x000ee80000000100 */
[C---:B------:R-:W-:Y:S02]  /*3ce0*/  ISETP.GT.AND P0, PT, R180.reuse, RZ, PT ;  /* 0x000000ffb400720c */ /* 0x040fe40003f04270 */
[----:B------:R-:W-:Y:S01]  /*3cf0*/  ISETP.GT.AND P5, PT, R180, 0x40, PT ;  /* 0x00000040b400780c */ /* 0x000fe20003fa4270 */
[C---:B----4-:R-:W-:Y:S01]  /*3d00*/  HMMA.16816.F32 R28, R108.reuse, R172, R28 ;  /* 0x000000ac6c1c723c */ /* 0x050fe2000000181c */
[----:B------:R-:W4:Y:S03]  /*3d10*/  LDSM.16.M88.2 R172, [R209+0xd080] ;  /* 0x00d08000d1ac783b */ /* 0x000f260000000100 */
[----:B------:R-:W-:Y:S02]  /*3d20*/  FSEL R4, R4, -INF , P0 ;  /* 0xff80000004047808 */ /* 0x000fe40000000000 */
[----:B------:R-:W-:Y:S02]  /*3d30*/  ISETP.GT.AND P0, PT, R180, 0x1, PT ;  /* 0x00000001b400780c */ /* 0x000fe40003f04270 */
[C---:B-----5:R-:W-:Y:S04]  /*3d40*/  HMMA.16816.F32 R32, R108.reuse, R174, R32 ;  /* 0x000000ae6c20723c */ /* 0x060fe80000001820 */
[--C-:B------:R-:W-:Y:S01]  /*3d50*/  FFMA.FTZ R4, R4, c[0x0][0x29c], -R188.reuse ;  /* 0x0000a70004047a23 */ /* 0x100fe200000108bc */
[----:B------:R-:W-:Y:S03]  /*3d60*/  FSEL R20, R20, -INF , P5 ;  /* 0xff80000014147808 */ /* 0x000fe60002800000 */
[C---:B-1----:R-:W-:Y:S01]  /*3d70*/  HMMA.16816.F32 R36, R108.reuse, R2, R36 ;  /* 0x000000026c24723c */ /* 0x042fe20000001824 */
[----:B------:R1:W-:Y:S01]  /*3d80*/  MUFU.EX2 R187, R4 ;  /* 0x0000000400bb7308 */ /* 0x0003e20000000800 */
[----:B------:R-:W5:Y:S06]  /*3d90*/  LDSM.16.M88.2 R2, [R209+0xd880] ;  /* 0x00d88000d102783b */ /* 0x000f6c0000000100 */
[----:B--2---:R-:W-:Y:S01]  /*3da0*/  HMMA.16816.F32 R40, R108, R104, R40 ;  /* 0x000000686c28723c */ /* 0x004fe20000001828 */
[----:B------:R-:W-:Y:S07]  /*3db0*/  LDSM.16.M88.2 R108, [R211+0xc880] ;  /* 0x00c88000d36c783b */ /* 0x000fee0000000100 */
[C---:B---3--:R-:W-:Y:S08]  /*3dc0*/  HMMA.16816.F32 R24, R176.reuse, R106, R24 ;  /* 0x0000006ab018723c */ /* 0x048ff00000001818 */
[C---:B----4-:R-:W-:Y:S04]  /*3dd0*/  HMMA.16816.F32 R28, R176.reuse, R172, R28 ;  /* 0x000000acb01c723c */ /* 0x050fe8000000181c */
[----:B-1----:R-:W-:Y:S02]  /*3de0*/  FSEL R4, R5, -INF , P0 ;  /* 0xff80000005047808 */ /* 0x002fe40000000000 */
[----:B------:R-:W-:Y:S03]  /*3df0*/  ISETP.GT.AND P0, PT, R180, 0x10, PT ;  /* 0x00000010b400780c */ /* 0x000fe60003f04270 */
[--C-:B------:R-:W-:Y:S03]  /*3e00*/  FFMA.FTZ R4, R4, c[0x0][0x29c], -R188.reuse ;  /* 0x0000a70004047a23 */ /* 0x100fe600000108bc */
[----:B------:R-:W-:Y:S01]  /*3e10*/  FSEL R8, R8, -INF , P0 ;  /* 0xff80000008087808 */ /* 0x000fe20000000000 */
[----:B------:R1:W2:Y:S01]  /*3e20*/  MUFU.EX2 R186, R4 ;  /* 0x0000000400ba7308 */ /* 0x0002a20000000800 */
[----:B------:R-:W-:Y:S01]  /*3e30*/  ISETP.GT.AND P0, PT, R180, 0x11, PT ;  /* 0x00000011b400780c */ /* 0x000fe20003f04270 */
[C---:B-----5:R-:W-:Y:S03]  /*3e40*/  HMMA.16816.F32 R32, R176.reuse, R2, R32 ;  /* 0x00000002b020723c */ /* 0x060fe60000001820 */
[--C-:B------:R-:W-:Y:S01]  /*3e50*/  FFMA.FTZ R8, R8, c[0x0][0x29c], -R188.reuse ;  /* 0x0000a70008087a23 */ /* 0x100fe200000108bc */
[----:B------:R-:W-:Y:S02]  /*3e60*/  FSEL R104, R9, -INF , P0 ;  /* 0xff80000009687808 */ /* 0x000fe40000000000 */
[----:B------:R-:W-:Y:S02]  /*3e70*/  ISETP.GT.AND P0, PT, R180, 0x20, PT ;  /* 0x00000020b400780c */ /* 0x000fe40003f04270 */
[----:B------:R3:W-:Y:S01]  /*3e80*/  MUFU.EX2 R185, R8 ;  /* 0x0000000800b97308 */ /* 0x0007e20000000800 */
[--C-:B------:R-:W-:Y:S03]  /*3e90*/  FFMA.FTZ R104, R104, c[0x0][0x29c], -R188.reuse ;  /* 0x0000a70068687a23 */ /* 0x100fe600000108bc */
[----:B------:R-:W-:Y:S02]  /*3ea0*/  FSEL R12, R12, -INF , P0 ;  /* 0xff8000000c0c7808 */ /* 0x000fe40000000000 */
[----:B------:R-:W-:Y:S04]  /*3eb0*/  ISETP.GT.AND P0, PT, R180, 0x21, PT ;  /* 0x00000021b400780c */ /* 0x000fe80003f04270 */
[----:B------:R4:W-:Y:S01]  /*3ec0*/  MUFU.EX2 R184, R104 ;  /* 0x0000006800b87308 */ /* 0x0009e20000000800 */
[--C-:B------:R-:W-:Y:S01]  /*3ed0*/  FFMA.FTZ R12, R12, c[0x0][0x29c], -R188.reuse ;  /* 0x0000a7000c0c7a23 */ /* 0x100fe200000108bc */
[----:B------:R-:W-:Y:S01]  /*3ee0*/  FSEL R110, R13, -INF , P0 ;  /* 0xff8000000d6e7808 */ /* 0x000fe20000000000 */
[----:B-1----:R-:W1:Y:S01]  /*3ef0*/  LDSM.16.M88.2 R4, [R209+0xe080] ;  /* 0x00e08000d104783b */ /* 0x002e620000000100 */
[----:B------:R-:W-:Y:S03]  /*3f00*/  ISETP.GT.AND P0, PT, R180, 0x30, PT ;  /* 0x00000030b400780c */ /* 0x000fe60003f04270 */
[--C-:B------:R-:W-:Y:S01]  /*3f10*/  FFMA.FTZ R2, R110, c[0x0][0x29c], -R188.reuse ;  /* 0x0000a7006e027a23 */ /* 0x100fe200000108bc */
[----:B------:R-:W-:Y:S02]  /*3f20*/  FSEL R16, R16, -INF , P0 ;  /* 0xff80000010107808 */ /* 0x000fe40000000000 */
[----:B------:R5:W-:Y:S01]  /*3f30*/  MUFU.EX2 R183, R12 ;  /* 0x0000000c00b77308 */ /* 0x000be20000000800 */
[----:B------:R-:W-:Y:S01]  /*3f40*/  ISETP.GT.AND P0, PT, R180, 0x31, PT ;  /* 0x00000031b400780c */ /* 0x000fe20003f04270 */
[----:B---3--:R-:W3:Y:S08]  /*3f50*/  LDSM.16.M88.2 R8, [R209+0xe880] ;  /* 0x00e88000d108783b */ /* 0x008ef00000000100 */
[----:B------:R2:W-:Y:S01]  /*3f60*/  MUFU.EX2 R182, R2 ;  /* 0x0000000200b67308 */ /* 0x0005e20000000800 */
[----:B----4-:R-:W4:Y:S04]  /*3f70*/  LDSM.16.M88.4 R104, [R216+0x4000] ;  /* 0x00400000d868783b */ /* 0x010f280000000200 */
[----:B-----5:R-:W5:Y:S01]  /*3f80*/  LDSM.16.M88.2 R12, [R211+0xd080] ;  /* 0x00d08000d30c783b */ /* 0x020f620000000100 */
[C---:B-1----:R-:W-:Y:S03]  /*3f90*/  HMMA.16816.F32 R36, R176.reuse, R4, R36 ;  /* 0x00000004b024723c */ /* 0x042fe60000001824 */
[----:B--2---:R-:W1:Y:S04]  /*3fa0*/  LDSM.16.M88.2 R2, [R211+0xd880] ;  /* 0x00d88000d302783b */ /* 0x004e680000000100 */
[--C-:B------:R-:W-:Y:S01]  /*3fb0*/  FFMA.FTZ R4, R16, c[0x0][0x29c], -R188.reuse ;  /* 0x0000a70010047a23 */ /* 0x100fe200000108bc */
[----:B------:R-:W-:Y:S02]  /*3fc0*/  FSEL R16, R17, -INF , P0 ;  /* 0xff80000011107808 */ /* 0x000fe40000000000 */
[----:B------:R-:W-:Y:S01]  /*3fd0*/  ISETP.GT.AND P0, PT, R180, 0x41, PT ;  /* 0x00000041b400780c */ /* 0x000fe20003f04270 */
[----:B---3--:R-:W-:Y:S01]  /*3fe0*/  HMMA.16816.F32 R40, R176, R8, R40 ;  /* 0x00000008b028723c */ /* 0x008fe20000001828 */
[----:B------:R-:W-:Y:S01]  /*3ff0*/  LDSM.16.M88.2 R8, [R211+0xe880] ;  /* 0x00e88000d308783b */ /* 0x000fe20000000100 */
[----:B------:R2:W-:Y:S01]  /*4000*/  MUFU.EX2 R175, R4 ;  /* 0x0000000400af7308 */ /* 0x0005e20000000800 */
[--C-:B------:R-:W-:Y:S01]  /*4010*/  FFMA.FTZ R16, R16, c[0x0][0x29c], -R188.reuse ;  /* 0x0000a70010107a23 */ /* 0x100fe200000108bc */
[----:B------:R-:W-:Y:S04]  /*4020*/  FSEL R21, R21, -INF , P0 ;  /* 0xff80000015157808 */ /* 0x000fe80000000000 */
[C---:B----4-:R-:W-:Y:S01]  /*4030*/  HMMA.16816.F32 R24, R104.reuse, R108, R24 ;  /* 0x0000006c6818723c */ /* 0x050fe20000001818 */
[----:B------:R3:W-:Y:S03]  /*4040*/  LDSM.16.M88.4 R108, [R0+0x4000] ;  /* 0x00400000006c783b */ /* 0x0007e60000000200 */
[----:B------:R4:W-:Y:S04]  /*4050*/  MUFU.EX2 R174, R16 ;  /* 0x0000001000ae7308 */ /* 0x0009e80000000800 */
[C---:B-----5:R-:W-:Y:S01]  /*4060*/  HMMA.16816.F32 R28, R104.reuse, R12, R28 ;  /* 0x0000000c681c723c */ /* 0x060fe2000000181c */
[----:B--2---:R-:W2:Y:S07]  /*4070*/  LDSM.16.M88.2 R4, [R211+0xe080] ;  /* 0x00e08000d304783b */ /* 0x004eae0000000100 */
[C---:B-1----:R-:W-:Y:S01]  /*4080*/  HMMA.16816.F32 R32, R104.reuse, R2, R32 ;  /* 0x000000026820723c */ /* 0x042fe20000001820 */
[----:B------:R-:W-:Y:S03]  /*4090*/  LDSM.16.M88.2 R2, [R210+0xd880] ;  /* 0x00d88000d202783b */ /* 0x000fe60000000100 */
[--C-:B---3--:R-:W-:Y:S01]  /*40a0*/  FFMA.FTZ R0, R20, c[0x0][0x29c], -R188.reuse ;  /* 0x0000a70014007a23 */ /* 0x108fe200000108bc */
[----:B----4-:R-:W1:Y:S01]  /*40b0*/  LDSM.16.M88.2 R16, [R210+0xc880] ;  /* 0x00c88000d210783b */ /* 0x010e620000000100 */
[----:B------:R-:W-:Y:S02]  /*40c0*/  FFMA.FTZ R188, R21, c[0x0][0x29c], -R188 ;  /* 0x0000a70015bc7a23 */ /* 0x000fe400000108bc */
[----:B------:R3:W-:Y:S01]  /*40d0*/  MUFU.EX2 R173, R0 ;  /* 0x0000000000ad7308 */ /* 0x0007e20000000800 */
[----:B------:R-:W4:Y:S09]  /*40e0*/  LDSM.16.M88.2 R20, [R210+0xd080] ;  /* 0x00d08000d214783b */ /* 0x000f320000000100 */
[----:B------:R-:W-:Y:S01]  /*40f0*/  MUFU.EX2 R188, R188 ;  /* 0x000000bc00bc7308 */ /* 0x000fe20000000800 */
[----:B---3--:R-:W-:Y:S01]  /*4100*/  IMNMX R0, R234, R181, PT ;  /* 0x000000b5ea007217 */ /* 0x008fe20003800200 */
[C---:B--2---:R-:W-:Y:S01]  /*4110*/  HMMA.16816.F32 R36, R104.reuse, R4, R36 ;  /* 0x000000046824723c */ /* 0x044fe20000001824 */
[----:B------:R-:W2:Y:S02]  /*4120*/  LDSM.16.M88.2 R4, [R210+0xe080] ;  /* 0x00e08000d204783b */ /* 0x000ea40000000100 */
[C---:B------:R-:W-:Y:S02]  /*4130*/  ISETP.GT.AND P0, PT, R0.reuse, RZ, PT ;  /* 0x000000ff0000720c */ /* 0x040fe40003f04270 */
[----:B------:R-:W-:Y:S02]  /*4140*/  ISETP.GT.AND P6, PT, R0, 0x31, PT ;  /* 0x000000310000780c */ /* 0x000fe40003fc4270 */
[----:B------:R-:W-:Y:S01]  /*4150*/  FSEL R6, R6, -INF , P0 ;  /* 0xff80000006067808 */ /* 0x000fe20000000000 */
[----:B------:R-:W-:Y:S01]  /*4160*/  HMMA.16816.F32 R40, R104, R8, R40 ;  /* 0x000000086828723c */ /* 0x000fe20000001828 */
[----:B------:R-:W3:Y:S02]  /*4170*/  LDS R8, [R228.X4+0x21280] ;  /* 0x02128000e4087984 */ /* 0x000ee40000004800 */
[----:B------:R-:W-:Y:S01]  /*4180*/  ISETP.GT.AND P0, PT, R0, 0x1, PT ;  /* 0x000000010000780c */ /* 0x000fe20003f04270 */
[--C-:B------:R-:W-:Y:S01]  /*4190*/  FFMA.FTZ R172, R6, c[0x0][0x29c], -R189.reuse ;  /* 0x0000a70006ac7a23 */ /* 0x100fe200000108bd */
[----:B------:R-:W-:Y:S02]  /*41a0*/  ISETP.GT.AND P5, PT, R0, 0x40, PT ;  /* 0x000000400000780c */ /* 0x000fe40003fa4270 */
[----:B------:R-:W-:Y:S01]  /*41b0*/  FSEL R6, R7, -INF , P0 ;  /* 0xff80000007067808 */ /* 0x000fe20000000000 */
[C---:B-1----:R-:W-:Y:S02]  /*41c0*/  HMMA.16816.F32 R24, R108.reuse, R16, R24 ;  /* 0x000000106c18723c */ /* 0x042fe40000001818 */
[----:B------:R-:W-:Y:S03]  /*41d0*/  MUFU.EX2 R172, R172 ;  /* 0x000000ac00ac7308 */ /* 0x000fe60000000800 */
[--C-:B------:R-:W-:Y:S01]  /*41e0*/  FFMA.FTZ R6, R6, c[0x0][0x29c], -R189.reuse ;  /* 0x0000a70006067a23 */ /* 0x100fe200000108bd */
[----:B------:R-:W-:Y:S02]  /*41f0*/  ISETP.GT.AND P0, PT, R0, 0x10, PT ;  /* 0x000000100000780c */ /* 0x000fe40003f04270 */
[C---:B----4-:R-:W-:Y:S04]  /*4200*/  HMMA.16816.F32 R28, R108.reuse, R20, R28 ;  /* 0x000000146c1c723c */ /* 0x050fe8000000181c */
[----:B------:R1:W4:Y:S01]  /*4210*/  MUFU.EX2 R106, R6 ;  /* 0x00000006006a7308 */ /* 0x0003220000000800 */
[----:B------:R-:W-:Y:S02]  /*4220*/  FSEL R10, R10, -INF , P0 ;  /* 0xff8000000a0a7808 */ /* 0x000fe40000000000 */
[----:B------:R-:W-:Y:S01]  /*4230*/  ISETP.GT.AND P0, PT, R0, 0x11, PT ;  /* 0x000000110000780c */ /* 0x000fe20003f04270 */
[C---:B------:R-:W-:Y:S04]  /*4240*/  HMMA.16816.F32 R32, R108.reuse, R2, R32 ;  /* 0x000000026c20723c */ /* 0x040fe80000001820 */
[----:B------:R-:W-:Y:S01]  /*4250*/  FSEL R11, R11, -INF , P0 ;  /* 0xff8000000b0b7808 */ /* 0x000fe20000000000 */
[--C-:B------:R-:W-:Y:S01]  /*4260*/  FFMA.FTZ R10, R10, c[0x0][0x29c], -R189.reuse ;  /* 0x0000a7000a0a7a23 */ /* 0x100fe200000108bd */
[----:B------:R-:W-:Y:S02]  /*4270*/  ISETP.GT.AND P0, PT, R0, 0x20, PT ;  /* 0x000000200000780c */ /* 0x000fe40003f04270 */
[----:B------:R-:W-:Y:S01]  /*4280*/  F2FP.PACK_AB R3, R186, R187 ;  /* 0x000000bbba03723e */ /* 0x000fe200000000ff */
[C---:B--2---:R-:W-:Y:S01]  /*4290*/  HMMA.16816.F32 R36, R108.reuse, R4, R36 ;  /* 0x000000046c24723c */ /* 0x044fe20000001824 */
[----:B------:R-:W-:Y:S02]  /*42a0*/  MUFU.EX2 R105, R10 ;  /* 0x0000000a00697308 */ /* 0x000fe40000000800 */
[----:B------:R-:W-:Y:S01]  /*42b0*/  FSEL R14, R14, -INF , P0 ;  /* 0xff8000000e0e7808 */ /* 0x000fe20000000000 */
[--C-:B------:R-:W-:Y:S01]  /*42c0*/  FFMA.FTZ R104, R11, c[0x0][0x29c], -R189.reuse ;  /* 0x0000a7000b687a23 */ /* 0x100fe200000108bd */
[----:B------:R-:W-:Y:S02]  /*42d0*/  ISETP.GT.AND P0, PT, R0, 0x21, PT ;  /* 0x000000210000780c */ /* 0x000fe40003f04270 */
[----:B------:R-:W-:Y:S01]  /*42e0*/  FSEL R16, R19, -INF , P6 ;  /* 0xff80000013107808 */ /* 0x000fe20003000000 */
[--C-:B------:R-:W-:Y:S01]  /*42f0*/  FFMA.FTZ R21, R14, c[0x0][0x29c], -R189.reuse ;  /* 0x0000a7000e157a23 */ /* 0x100fe200000108bd */
[----:B------:R-:W-:Y:S01]  /*4300*/  FSEL R15, R15, -INF , P0 ;  /* 0xff8000000f0f7808 */ /* 0x000fe20000000000 */
[----:B-1----:R-:W1:Y:S01]  /*4310*/  LDSM.16.M88.2 R6, [R210+0xe880] ;  /* 0x00e88000d206783b */ /* 0x002e620000000100 */
[----:B------:R-:W-:Y:S01]  /*4320*/  ISETP.GT.AND P0, PT, R0, 0x30, PT ;  /* 0x000000300000780c */ /* 0x000fe20003f04270 */
[----:B------:R-:W2:Y:S02]  /*4330*/  MUFU.EX2 R104, R104 ;  /* 0x0000006800687308 */ /* 0x000ea40000000800 */
[--C-:B------:R-:W-:Y:S01]  /*4340*/  FFMA.FTZ R20, R15, c[0x0][0x29c], -R189.reuse ;  /* 0x0000a7000f147a23 */ /* 0x100fe200000108bd */
[----:B----4-:R-:W-:Y:S01]  /*4350*/  F2FP.PACK_AB R2, R106, R172 ;  /* 0x000000ac6a02723e */ /* 0x010fe200000000ff */
[--C-:B------:R-:W-:Y:S01]  /*4360*/  FFMA.FTZ R16, R16, c[0x0][0x29c], -R189.reuse ;  /* 0x0000a70010107a23 */ /* 0x100fe200000108bd */
[----:B------:R-:W-:Y:S01]  /*4370*/  FSEL R18, R18, -INF , P0 ;  /* 0xff80000012127808 */ /* 0x000fe20000000000 */
[--C-:B---3--:R-:W-:Y:S01]  /*4380*/  FADD.FTZ R25, R25, -R8.reuse ;  /* 0x8000000819197221 */ /* 0x108fe20000010000 */
[----:B------:R-:W-:Y:S01]  /*4390*/  ISETP.GT.AND P0, PT, R0, 0x41, PT ;  /* 0x000000410000780c */ /* 0x000fe20003f04270 */
[--C-:B------:R-:W-:Y:S01]  /*43a0*/  FADD.FTZ R29, R29, -R8.reuse ;  /* 0x800000081d1d7221 */ /* 0x100fe20000010000 */
[----:B------:R-:W3:Y:S01]  /*43b0*/  LDS R0, [R228.X4+0x212a0] ;  /* 0x0212a000e4007984 */ /* 0x000ee20000004800 */
[--C-:B------:R-:W-:Y:S01]  /*43c0*/  FFMA.FTZ R17, R18, c[0x0][0x29c], -R189.reuse ;  /* 0x0000a70012117a23 */ /* 0x100fe200000108bd */
[----:B------:R-:W-:Y:S01]  /*43d0*/  MUFU.EX2 R21, R21 ;  /* 0x0000001500157308 */ /* 0x000fe20000000800 */
[----:B------:R-:W-:Y:S01]  /*43e0*/  F2FP.PACK_AB R11, R184, R185 ;  /* 0x000000b9b80b723e */ /* 0x000fe200000000ff */
[----:B------:R4:W-:Y:S01]  /*43f0*/  STS [R225+0x21480], R3 ;  /* 0x02148003e1007388 */ /* 0x0009e20000000800 */
[----:B------:R-:W-:Y:S01]  /*4400*/  F2FP.PACK_AB R9, R182, R183 ;  /* 0x000000b7b609723e */ /* 0x000fe200000000ff */
[----:B------:R-:W-:Y:S01]  /*4410*/  FMUL.FTZ R13, R186, R25 ;  /* 0x00000019ba0d7220 */ /* 0x000fe20000410000 */
[----:B------:R-:W-:Y:S01]  /*4420*/  FSEL R22, R22, -INF , P5 ;  /* 0xff80000016167808 */ /* 0x000fe20002800000 */
[----:B------:R-:W-:Y:S01]  /*4430*/  STS [R226], R2 ;  /* 0x00000002e2007388 */ /* 0x000fe20000000800 */
[----:B------:R-:W-:Y:S01]  /*4440*/  FSEL R23, R23, -INF , P0 ;  /* 0xff80000017177808 */ /* 0x000fe20000000000 */
[----:B------:R-:W-:Y:S01]  /*4450*/  FMUL.FTZ R15, R184, R29 ;  /* 0x0000001db80f7220 */ /* 0x000fe20000410000 */
[----:B------:R-:W-:Y:S01]  /*4460*/  F2FP.PACK_AB R5, R188, R173 ;  /* 0x000000adbc05723e */ /* 0x000fe200000000ff */
[----:B------:R-:W4:Y:S01]  /*4470*/  MUFU.EX2 R20, R20 ;  /* 0x0000001400147308 */ /* 0x000f220000000800 */
[----:B------:R-:W-:Y:S01]  /*4480*/  STS [R225+0x21c80], R11 ;  /* 0x021c800be1007388 */ /* 0x000fe20000000800 */
[--C-:B------:R-:W-:Y:S01]  /*4490*/  FFMA.FTZ R14, R22, c[0x0][0x29c], -R189.reuse ;  /* 0x0000a700160e7a23 */ /* 0x100fe200000108bd */
[----:B------:R-:W-:Y:S01]  /*44a0*/  PLOP3.LUT P0, PT, PT, PT, UP0, 0x80, 0x0 ;  /* 0x000000000000781c */ /* 0x000fe20003f0f008 */
[----:B------:R-:W-:Y:S01]  /*44b0*/  FFMA.FTZ R189, R23, c[0x0][0x29c], -R189 ;  /* 0x0000a70017bd7a23 */ /* 0x000fe200000108bd */
[----:B--2---:R-:W-:Y:S01]  /*44c0*/  F2FP.PACK_AB R4, R104, R105 ;  /* 0x000000696804723e */ /* 0x004fe200000000ff */
[--C-:B------:R-:W-:Y:S02]  /*44d0*/  FADD.FTZ R33, R33, -R8.reuse ;  /* 0x8000000821217221 */ /* 0x100fe40000010000 */
[--C-:B------:R-:W-:Y:S02]  /*44e0*/  FADD.FTZ R37, R37, -R8.reuse ;  /* 0x8000000825257221 */ /* 0x100fe40000010000 */
[----:B------:R-:W-:Y:S01]  /*44f0*/  MUFU.EX2 R16, R16 ;  /* 0x0000001000107308 */ /* 0x000fe20000000800 */
[----:B------:R2:W-:Y:S01]  /*4500*/  STS [R226+0x800], R4 ;  /* 0x00080004e2007388 */ /* 0x0005e20000000800 */
[----:B------:R-:W-:Y:S02]  /*4510*/  FMUL.FTZ R10, R182, R33 ;  /* 0x00000021b60a7220 */ /* 0x000fe40000410000 */
[--C-:B------:R-:W-:Y:S01]  /*4520*/  FADD.FTZ R24, R24, -R8.reuse ;  /* 0x8000000818187221 */ /* 0x100fe20000010000 */
[----:B------:R-:W-:Y:S01]  /*4530*/  STS [R225+0x22480], R9 ;  /* 0x02248009e1007388 */ /* 0x000fe20000000800 */
[--C-:B------:R-:W-:Y:S01]  /*4540*/  FADD.FTZ R28, R28, -R8.reuse ;  /* 0x800000081c1c7221 */ /* 0x100fe20000010000 */
[----:B-1----:R-:W-:Y:S03]  /*4550*/  HMMA.16816.F32 R40, R108, R6, R40 ;  /* 0x000000066c28723c */ /* 0x002fe60000001828 */
[----:B------:R-:W1:Y:S01]  /*4560*/  MUFU.EX2 R17, R17 ;  /* 0x0000001100117308 */ /* 0x000e620000000800 */
[----:B------:R-:W-:Y:S02]  /*4570*/  FMUL.FTZ R24, R187, R24 ;  /* 0x00000018bb187220 */ /* 0x000fe40000410000 */
[----:B------:R-:W-:Y:S01]  /*4580*/  FMUL.FTZ R28, R185, R28 ;  /* 0x0000001cb91c7220 */ /* 0x000fe20000410000 */
[----:B----4-:R-:W-:Y:S01]  /*4590*/  F2FP.PACK_AB R3, R20, R21 ;  /* 0x000000151403723e */ /* 0x010fe200000000ff */
[--C-:B------:R-:W-:Y:S01]  /*45a0*/  FADD.FTZ R32, R32, -R8.reuse ;  /* 0x8000000820207221 */ /* 0x100fe20000010000 */
[----:B------:R-:W-:Y:S03]  /*45b0*/  F2FP.PACK_AB R6, R174, R175 ;  /* 0x000000afae06723e */ /* 0x000fe600000000ff */
[----:B------:R-:W-:Y:S01]  /*45c0*/  FADD.FTZ R36, R36, -R8 ;  /* 0x8000000824247221 */ /* 0x000fe20000010000 */
[----:B------:R4:W-:Y:S01]  /*45d0*/  STS [R226+0x1000], R3 ;  /* 0x00100003e2007388 */ /* 0x0009e20000000800 */
[----:B------:R-:W-:Y:S01]  /*45e0*/  MUFU.EX2 R7, R189 ;  /* 0x000000bd00077308 */ /* 0x000fe20000000800 */
[--C-:B---3--:R-:W-:Y:S01]  /*45f0*/  FADD.FTZ R26, R26, -R0.reuse ;  /* 0x800000001a1a7221 */ /* 0x108fe20000010000 */
[----:B------:R-:W-:Y:S01]  /*4600*/  F2FP.PACK_AB R13, R13, R24 ;  /* 0x000000180d0d723e */ /* 0x000fe200000000ff */
[----:B------:R-:W-:Y:S01]  /*4610*/  STS [R225+0x22c80], R6 ;  /* 0x022c8006e1007388 */ /* 0x000fe20000000800 */
[--C-:B------:R-:W-:Y:S01]  /*4620*/  FADD.FTZ R27, R27, -R0.reuse ;  /* 0x800000001b1b7221 */ /* 0x100fe20000010000 */
[----:B------:R-:W-:Y:S01]  /*4630*/  F2FP.PACK_AB R15, R15, R28 ;  /* 0x0000001c0f0f723e */ /* 0x000fe200000000ff */
[----:B------:R-:W-:Y:S02]  /*4640*/  FMUL.FTZ R26, R172, R26 ;  /* 0x0000001aac1a7220 */ /* 0x000fe40000410000 */
[----:B------:R-:W-:Y:S02]  /*4650*/  FMUL.FTZ R27, R106, R27 ;  /* 0x0000001b6a1b7220 */ /* 0x000fe40000410000 */
[----:B------:R-:W3:Y:S01]  /*4660*/  MUFU.EX2 R14, R14 ;  /* 0x0000000e000e7308 */ /* 0x000ee20000000800 */
[--C-:B--2---:R-:W-:Y:S02]  /*4670*/  FADD.FTZ R4, R31, -R0.reuse ;  /* 0x800000001f047221 */ /* 0x104fe40000010000 */
[--C-:B------:R-:W-:Y:S01]  /*4680*/  FADD.FTZ R30, R30, -R0.reuse ;  /* 0x800000001e1e7221 */ /* 0x100fe20000010000 */
[----:B-1----:R-:W-:Y:S01]  /*4690*/  F2FP.PACK_AB R2, R16, R17 ;  /* 0x000000111002723e */ /* 0x002fe200000000ff */
[----:B------:R-:W-:Y:S02]  /*46a0*/  FMUL.FTZ R4, R104, R4 ;  /* 0x0000000468047220 */ /* 0x000fe40000410000 */
[----:B------:R-:W-:Y:S02]  /*46b0*/  FMUL.FTZ R30, R105, R30 ;  /* 0x0000001e691e7220 */ /* 0x000fe40000410000 */
[----:B------:R3:W-:Y:S01]  /*46c0*/  STS [R226+0x1800], R2 ;  /* 0x00180002e2007388 */ /* 0x0007e20000000800 */
[----:B------:R-:W-:Y:S02]  /*46d0*/  FMUL.FTZ R32, R183, R32 ;  /* 0x00000020b7207220 */ /* 0x000fe40000410000 */
[--C-:B------:R-:W-:Y:S01]  /*46e0*/  FADD.FTZ R34, R34, -R0.reuse ;  /* 0x8000000022227221 */ /* 0x100fe20000010000 */
[----:B------:R-:W-:Y:S01]  /*46f0*/  STS [R225+0x23480], R5 ;  /* 0x02348005e1007388 */ /* 0x000fe20000000800 */
[----:B------:R-:W-:Y:S01]  /*4700*/  FADD.FTZ R35, R35, -R0 ;  /* 0x8000000023237221 */ /* 0x000fe20000010000 */
[----:B------:R-:W-:Y:S01]  /*4710*/  F2FP.PACK_AB R4, R4, R30 ;  /* 0x0000001e0404723e */ /* 0x000fe200000000ff */
[----:B------:R-:W-:Y:S01]  /*4720*/  FMUL.FTZ R34, R21, R34 ;  /* 0x0000002215227220 */ /* 0x000fe20000410000 */
[----:B------:R-:W-:Y:S01]  /*4730*/  F2FP.PACK_AB R10, R10, R32 ;  /* 0x000000200a0a723e */ /* 0x000fe200000000ff */
[----:B------:R-:W-:Y:S02]  /*4740*/  FMUL.FTZ R35, R20, R35 ;  /* 0x0000002314237220 */ /* 0x000fe40000410000 */
[----:B------:R-:W-:Y:S02]  /*4750*/  FADD.FTZ R41, R41, -R8 ;  /* 0x8000000829297221 */ /* 0x000fe40000010000 */
[----:B------:R-:W-:Y:S02]  /*4760*/  FMUL.FTZ R36, R175, R36 ;  /* 0x00000024af247220 */ /* 0x000fe40000410000 */
[--C-:B------:R-:W-:Y:S02]  /*4770*/  FADD.FTZ R38, R38, -R0.reuse ;  /* 0x8000000026267221 */ /* 0x100fe40000010000 */
[----:B----4-:R-:W-:Y:S02]  /*4780*/  FADD.FTZ R3, R39, -R0 ;  /* 0x8000000027037221 */ /* 0x010fe40000010000 */
[----:B------:R-:W-:Y:S02]  /*4790*/  FADD.FTZ R40, R40, -R8 ;  /* 0x8000000828287221 */ /* 0x000fe40000010000 */
[----:B------:R-:W-:Y:S02]  /*47a0*/  FMUL.FTZ R8, R174, R37 ;  /* 0x00000025ae087220 */ /* 0x000fe40000410000 */
[--C-:B------:R-:W-:Y:S01]  /*47b0*/  FADD.FTZ R43, R43, -R0.reuse ;  /* 0x800000002b2b7221 */ /* 0x100fe20000010000 */
[----:B---3--:R-:W-:Y:S01]  /*47c0*/  F2FP.PACK_AB R2, R7, R14 ;  /* 0x0000000e0702723e */ /* 0x008fe200000000ff */
[----:B------:R-:W-:Y:S01]  /*47d0*/  FADD.FTZ R42, R42, -R0 ;  /* 0x800000002a2a7221 */ /* 0x000fe20000010000 */
[----:B------:R-:W-:Y:S01]  /*47e0*/  F2FP.PACK_AB R0, R35, R34 ;  /* 0x000000222300723e */ /* 0x000fe200000000ff */
[----:B------:R-:W-:Y:S01]  /*47f0*/  FMUL.FTZ R17, R17, R38 ;  /* 0x0000002611117220 */ /* 0x000fe20000410000 */
[----:B------:R-:W-:Y:S01]  /*4800*/  F2FP.PACK_AB R8, R8, R36 ;  /* 0x000000240808723e */ /* 0x000fe200000000ff */
[----:B------:R1:W-:Y:S01]  /*4810*/  STS [R226+0x2000], R2 ;  /* 0x00200002e2007388 */ /* 0x0003e20000000800 */
[----:B------:R-:W-:Y:S02]  /*4820*/  FMUL.FTZ R3, R16, R3 ;  /* 0x0000000310037220 */ /* 0x000fe40000410000 */
[----:B------:R-:W-:Y:S01]  /*4830*/  FMUL.FTZ R40, R173, R40 ;  /* 0x00000028ad287220 */ /* 0x000fe20000410000 */
[----:B------:R-:W-:Y:S01]  /*4840*/  BAR.SYNC.DEFER_BLOCKING 0x0 ;  /* 0x0000000000007b1d */ /* 0x000fe20000010000 */
[----:B------:R-:W-:Y:S01]  /*4850*/  FMUL.FTZ R12, R188, R41 ;  /* 0x00000029bc0c7220 */ /* 0x000fe20000410000 */
[----:B------:R-:W-:Y:S01]  /*4860*/  F2FP.PACK_AB R3, R3, R17 ;  /* 0x000000110303723e */ /* 0x000fe200000000ff */
[----:B------:R-:W-:Y:S02]  /*4870*/  FMUL.FTZ R14, R14, R42 ;  /* 0x0000002a0e0e7220 */ /* 0x000fe40000410000 */
[----:B------:R-:W-:Y:S01]  /*4880*/  FMUL.FTZ R7, R7, R43 ;  /* 0x0000002b07077220 */ /* 0x000fe20000410000 */
[----:B------:R-:W-:Y:S01]  /*4890*/  F2FP.PACK_AB R12, R12, R40 ;  /* 0x000000280c0c723e */ /* 0x000fe200000000ff */
[----:B------:R-:W-:Y:S01]  /*48a0*/  IMAD.SHL.U32 R42, R219, 0x2, RZ ;  /* 0x00000002db2a7824 */ /* 0x000fe200078e00ff */
        /* <DEDUP_REMOVED lines=116> */
[----:B--234-:R-:W-:Y:S01]  /*4ff0*/  P2R R10, PR, RZ, 0x4 ;  /* 0x00000004ff0a7803 */ /* 0x01cfe20000000000 */
[----:B------:R-:W-:Y:S01]  /*5000*/  USHF.R.S32.HI UR24, URZ, 0x1f, UR16 ;  /* 0x0000001f3f187899 */ /* 0x000fe20008011410 */
[----:B------:R-:W-:Y:S01]  /*5010*/  IMAD.MOV.U32 R200, RZ, RZ, c[0x0][0x208] ;  /* 0x00008200ffc87624 */ /* 0x000fe200078e00ff */
[----:B------:R-:W-:Y:S01]  /*5020*/  ULDC.64 UR6, c[0x0][0x208] ;  /* 0x0000820000067ab9 */ /* 0x000fe20000000a00 */
[----:B------:R-:W-:Y:S01]  /*5030*/  IMAD.MOV.U32 R201, RZ, RZ, 0x5 ;  /* 0x00000005ffc97424 */ /* 0x000fe200078e00ff */
[----:B------:R-:W-:Y:S01]  /*5040*/  UIMAD.WIDE.U32 UR26, UR16, UR6, URZ ;  /* 0x00000006101a72a5 */ /* 0x000fe2000f8e003f */
[----:B------:R-:W-:Y:S01]  /*5050*/  IMAD.SHL.U32 R200, R200, 0x20, RZ ;  /* 0x00000020c8c87824 */ /* 0x000fe200078e00ff */
[----:B------:R-:W-:Y:S02]  /*5060*/  UIMAD UR24, UR24, UR6, URZ ;  /* 0x00000006181872a4 */ /* 0x000fe4000f8e023f */
[----:B------:R-:W-:Y:S02]  /*5070*/  USHF.L.U32 UR6, UR26, 0x6, URZ ;  /* 0x000000061a067899 */ /* 0x000fe4000800063f */
[----:B------:R-:W-:Y:S02]  /*5080*/  UIMAD UR24, UR16, UR7, UR24 ;  /* 0x00000007101872a4 */ /* 0x000fe4000f8e0218 */
[----:B------:R-:W-:Y:S02]  /*5090*/  USHF.L.U32 UR25, UR16, 0x6, URZ ;  /* 0x0000000610197899 */ /* 0x000fe4000800063f */
[----:B------:R-:W-:Y:S01]  /*50a0*/  IADD3 R8, P5, P0, R240, UR6, R200 ;  /* 0x00000006f0087c10 */ /* 0x000fe2000f8be0c8 */
[----:B------:R-:W-:Y:S01]  /*50b0*/  UIADD3 UR24, UR27, UR24, URZ ;  /* 0x000000181b187290 */ /* 0x000fe2000fffe03f */
[----:B------:R-:W-:Y:S02]  /*50c0*/  IMAD.MOV.U32 R200, RZ, RZ, c[0x0][0x208] ;  /* 0x00008200ffc87624 */ /* 0x000fe400078e00ff */
[----:B------:R-:W-:Y:S01]  /*50d0*/  IADD3 R2, P6, R246, UR25, RZ ;  /* 0x00000019f6027c10 */ /* 0x000fe2000ffde0ff */
[----:B------:R-:W-:Y:S01]  /*50e0*/  USHF.L.U64.HI UR24, UR26, 0x6, UR24 ;  /* 0x000000061a187899 */ /* 0x000fe20008010218 */
[----:B------:R-:W-:Y:S01]  /*50f0*/  IMAD.U32 R4, RZ, RZ, UR25 ;  /* 0x00000019ff047e24 */ /* 0x000fe2000f8e00ff */
[----:B------:R-:W-:Y:S01]  /*5100*/  SHF.L.U64.HI R200, R200, R201, c[0x0][0x20c] ;  /* 0x00008300c8c87619 */ /* 0x000fe200000102c9 */
[----:B------:R-:W-:Y:S03]  /*5110*/  IMAD.U32 R0, RZ, RZ, UR25 ;  /* 0x00000019ff007e24 */ /* 0x000fe6000f8e00ff */
[----:B------:R-:W-:Y:S02]  /*5120*/  LEA.HI.X.SX32 R4, R4, R250, 0x1, P6 ;  /* 0x000000fa04047211 */ /* 0x000fe400030f0eff */
[----:B------:R-:W-:Y:S02]  /*5130*/  LOP3.LUT P6, RZ, R229, 0x1, RZ, 0xc0, !PT ;  /* 0x00000001e5ff7812 */ /* 0x000fe400078cc0ff */
[C---:B------:R-:W-:Y:S02]  /*5140*/  IADD3.X R9, R237.reuse, UR24, R200, P5, P0 ;  /* 0x00000018ed097c10 */ /* 0x040fe4000afe04c8 */
[----:B------:R-:W-:Y:S02]  /*5150*/  LEA R6, P0, R2, c[0x0][0x280], 0x2 ;  /* 0x0000a00002067a11 */ /* 0x000fe400078010ff */
[----:B------:R-:W-:Y:S02]  /*5160*/  IADD3 R0, -R232, c[0x0][0x168], -R0 ;  /* 0x00005a00e8007a10 */ /* 0x000fe40007ffe900 */
[----:B------:R-:W-:Y:S02]  /*5170*/  IADD3 R3, P5, R240, UR6, RZ ;  /* 0x00000006f0037c10 */ /* 0x000fe4000ffbe0ff */
[----:B------:R-:W-:Y:S02]  /*5180*/  LEA.HI.X R7, R2, c[0x0][0x284], R4, 0x2, P0 ;  /* 0x0000a10002077a11 */ /* 0x000fe400000f1404 */
[C---:B------:R-:W-:Y:S02]  /*5190*/  ISETP.LT.OR P0, PT, R0.reuse, 0x1, !P6 ;  /* 0x000000010000780c */ /* 0x040fe40007701670 */
[----:B------:R-:W-:Y:S02]  /*51a0*/  IADD3.X R2, R237, UR24, RZ, P5, !PT ;  /* 0x00000018ed027c10 */ /* 0x000fe4000affe4ff */
[C---:B------:R-:W-:Y:S02]  /*51b0*/  LEA R4, P5, R3.reuse, c[0x0][0x1f0], 0x1 ;  /* 0x00007c0003047a11 */ /* 0x040fe400078a08ff */
[----:B------:R-:W-:Y:S02]  /*51c0*/  ISETP.LT.OR P6, PT, R0, 0x21, !P6 ;  /* 0x000000210000780c */ /* 0x000fe400077c1670 */
[----:B------:R-:W-:Y:S02]  /*51d0*/  LEA.HI.X R5, R3, c[0x0][0x1f4], R2, 0x1, P5 ;  /* 0x00007d0003057a11 */ /* 0x000fe400028f0c02 */
[C---:B------:R-:W-:Y:S03]  /*51e0*/  LEA R2, P5, R8.reuse, c[0x0][0x1f0], 0x1 ;  /* 0x00007c0008027a11 */ /* 0x040fe600078a08ff */
[----:B------:R-:W-:Y:S01]  /*51f0*/  @!PT LDS RZ, [RZ] ;  /* 0x00000000fffff984 */ /* 0x000fe20000000800 */
[----:B------:R-:W-:Y:S01]  /*5200*/  @!PT LDS RZ, [RZ] ;  /* 0x00000000fffff984 */ /* 0x000fe20000000800 */
[----:B------:R-:W-:Y:S01]  /*5210*/  @!PT LDS RZ, [RZ] ;  /* 0x00000000fffff984 */ /* 0x000fe20000000800 */
[----:B------:R1:W-:Y:S01]  /*5220*/  LDGSTS.E.BYPASS.LTC128B.128 [R227+0x1b080], [R4.64], !P0 ;  /* 0x1b08000004e37fae */ /* 0x0003e2000c101d56 */
[----:B------:R-:W-:Y:S02]  /*5230*/  LEA.HI.X R3, R8, c[0x0][0x1f4], R9, 0x1, P5 ;  /* 0x00007d0008037a11 */ /* 0x000fe400028f0c09 */
        /* <DEDUP_REMOVED lines=14> */
.L_x_1170:
[-C--:B-1234-:R-:W-:Y:S01]  /*5320*/  HMMA.16816.F32 R4, R108, R16.reuse, RZ ;  /* 0x000000106c04723c */ /* 0x09efe200000018ff */
[----:B------:R-:W-:Y:S01]  /*5330*/  LDSM.16.MT88.4 R200, [R214+0x3800] ;  /* 0x00380000d6c8783b */ /* 0x000fe20000004200 */
[----:B------:R-:W-:Y:S02]  /*5340*/  ULDC.64 UR6, c[0x0][0x238] ;  /* 0x00008e0000067ab9 */ /* 0x000fe40000000a00 */
[----:B------:R-:W-:Y:S01]  /*5350*/  UIMAD UR24, UR13, UR6, URZ ;  /* 0x000000060d1872a4 */ /* 0x000fe2000f8e023f */
[----:B------:R-:W-:Y:S01]  /*5360*/  LDSM.16.MT88.4 R204, [R214+0x6000] ;  /* 0x00600000d6cc783b */ /* 0x000fe20000004200 */
[----:B------:R-:W-:Y:S01]  /*5370*/  IMAD.U32 R0, RZ, RZ, UR20 ;  /* 0x00000014ff007e24 */ /* 0x000fe2000f8e00ff */
[----:B------:R-:W-:Y:S01]  /*5380*/  UIMAD UR11, UR11, 0x3000, URZ ;  /* 0x000030000b0b78a4 */ /* 0x000fe2000f8e023f */
[C---:B------:R-:W-:Y:S01]  /*5390*/  HMMA.16816.F32 R8, R172.reuse, R16, RZ ;  /* 0x00000010ac08723c */ /* 0x040fe200000018ff */
[----:B------:R-:W0:Y:S01]  /*53a0*/  LDGDEPBAR ;  /* 0x00000000000079af */ /* 0x000e220000000000 */
[----:B------:R-:W-:Y:S02]  /*53b0*/  UIMAD UR24, UR19, UR7, UR24 ;  /* 0x00000007131872a4 */ /* 0x000fe4000f8e0218 */
[----:B------:R-:W-:Y:S01]  /*53c0*/  IMAD.U32 R2, RZ, RZ, UR19 ;  /* 0x00000013ff027e24 */ /* 0x000fe2000f8e00ff */
[----:B------:R-:W-:Y:S02]  /*53d0*/  ULDC.64 UR6, c[0x0][0x240] ;  /* 0x0000900000067ab9 */ /* 0x000fe40000000a00 */
[----:B------:R-:W-:Y:S01]  /*53e0*/  UIMAD UR6, UR12, UR6, URZ ;  /* 0x000000060c0672a4 */ /* 0x000fe2000f8e023f */
[-C--:B------:R-:W-:Y:S01]  /*53f0*/  HMMA.16816.F32 R12, R172, R18.reuse, RZ ;  /* 0x00000012ac0c723c */ /* 0x080fe200000018ff */
[----:B------:R-:W-:Y:S01]  /*5400*/  IMAD.WIDE.U32 R2, R2, c[0x0][0x238], R230 ;  /* 0x00008e0002027a25 */ /* 0x000fe200078e00e6 */
[----:B------:R-:W-:Y:S02]  /*5410*/  UISETP.GE.AND UP0, UPT, UR16, UR18, UPT ;  /* 0x000000121000728c */ /* 0x000fe4000bf06270 */
[----:B------:R-:W-:Y:S02]  /*5420*/  UIMAD UR6, UR20, UR7, UR6 ;  /* 0x00000007140672a4 */ /* 0x000fe4000f8e0206 */
[----:B------:R-:W-:Y:S01]  /*5430*/  IADD3 R3, R3, UR24, RZ ;  /* 0x0000001803037c10 */ /* 0x000fe2000fffe0ff */
[----:B------:R-:W-:Y:S01]  /*5440*/  USHF.R.S32.HI UR24, URZ, 0x1f, UR11 ;  /* 0x0000001f3f187899 */ /* 0x000fe2000801140b */
[C---:B------:R-:W-:Y:S01]  /*5450*/  HMMA.16816.F32 R16, R108.reuse, R18, RZ ;  /* 0x000000126c10723c */ /* 0x040fe200000018ff */
[----:B------:R-:W-:Y:S02]  /*5460*/  UIADD3 UR7, UR4, 0x1, URZ ;  /* 0x0000000104077890 */ /* 0x000fe4000fffe03f */
[----:B------:R-:W-:Y:S01]  /*5470*/  UISETP.GE.AND UP2, UPT, UR4, 0x1, UPT ;  /* 0x000000010400788c */ /* 0x000fe2000bf46270 */
[----:B------:R-:W-:Y:S01]  /*5480*/  IMAD.WIDE.U32 R2, R0, c[0x0][0x240], R2 ;  /* 0x0000900000027a25 */ /* 0x000fe200078e0002 */
[----:B------:R-:W-:Y:S03]  /*5490*/  UISETP.GE.AND UP1, UPT, UR17, 0x1, UPT ;  /* 0x000000011100788c */ /* 0x000fe6000bf26270 */
[-C--:B------:R-:W-:Y:S01]  /*54a0*/  HMMA.16816.F32 R20, R108, R36.reuse, RZ ;  /* 0x000000246c14723c */ /* 0x080fe200000018ff */
[----:B------:R-:W-:Y:S01]  /*54b0*/  IADD3 R0, P0, R2, UR11, RZ ;  /* 0x0000000b02007c10 */ /* 0x000fe2000ff1e0ff */
[----:B------:R-:W-:Y:S06]  /*54c0*/  UMOV UR11, UR16 ;  /* 0x00000010000b7c82 */ /* 0x000fec0008000000 */
        /* <DEDUP_REMOVED lines=24> */
[----:B------:R-:W3:Y:S04]  /*5650*/  LDSM.16.M88.4 R180, [R215+0x1800] ;  /* 0x00180000d7b4783b */ /* 0x000ee80000000200 */
[----:B------:R-:W-:Y:S03]  /*5660*/  LDSM.16.MT88.4 R196, [R214+0x2000] ;  /* 0x00200000d6c4783b */ /* 0x000fe60000004200 */
        /* <DEDUP_REMOVED lines=13> */
[----:B------:R-:W2:Y:S07]  /*5740*/  LDSM.16.MT88.4 R184, [R214+0x6800] ;  /* 0x00680000d6b8783b */ /* 0x000eae0000004200 */
[----:B------:R-:W-:Y:S01]  /*5750*/  HMMA.16816.F32 R108, R172, R206, R108 ;  /* 0x000000ceac6c723c */ /* 0x000fe2000000186c */
[----:B------:R-:W4:Y:S04]  /*5760*/  LDSM.16.M88.4 R172, [R215+0x2000] ;  /* 0x00200000d7ac783b */ /* 0x000f280000000200 */
[----:B------:R-:W5:Y:S03]  /*5770*/  LDSM.16.MT88.4 R204, [R214+0x4800] ;  /* 0x00480000d6cc783b */ /* 0x000f660000004200 */
[-C--:B---3--:R-:W-:Y:S08]  /*5780*/  HMMA.16816.F32 R4, R180, R188.reuse, R4 ;  /* 0x000000bcb404723c */ /* 0x088ff00000001804 */
[C---:B------:R-:W-:Y:S08]  /*5790*/  HMMA.16816.F32 R8, R192.reuse, R188, R8 ;  /* 0x000000bcc008723c */ /* 0x040ff00000001808 */
[-C--:B------:R-:W-:Y:S08]  /*57a0*/  HMMA.16816.F32 R12, R192, R190.reuse, R12 ;  /* 0x000000bec00c723c */ /* 0x080ff0000000180c */
[C---:B------:R-:W-:Y:S08]  /*57b0*/  HMMA.16816.F32 R16, R180.reuse, R190, R16 ;  /* 0x000000beb410723c */ /* 0x040ff00000001810 */
        /* <DEDUP_REMOVED lines=9> */
[----:B------:R-:W-:Y:S01]  /*5850*/  MOV R180, UR24 ;  /* 0x0000001800b47c02 */ /* 0x000fe20008000f00 */
[-C--:B----4-:R-:W-:Y:S05]  /*5860*/  HMMA.16816.F32 R4, R172, R196.reuse, R4 ;  /* 0x000000c4ac04723c */ /* 0x090fea0000001804 */
[----:B------:R-:W-:Y:S01]  /*5870*/  IADD3.X R2, R180, UR6, R3, P0, !PT ;  /* 0x00000006b4027c10 */ /* 0x000fe200087fe403 */
[----:B------:R-:W-:Y:S01]  /*5880*/  UIADD3 UR6, UR17, 0x1, URZ ;  /* 0x0000000111067890 */ /* 0x000fe2000fffe03f */
[C---:B------:R-:W-:Y:S01]  /*5890*/  LEA R180, P0, R0.reuse, c[0x0][0x220], 0x2 ;  /* 0x0000880000b47a11 */ /* 0x040fe200078010ff */
[C---:B------:R-:W-:Y:S02]  /*58a0*/  HMMA.16816.F32 R8, R200.reuse, R196, R8 ;  /* 0x000000c4c808723c */ /* 0x040fe40000001808 */
[----:B------:R-:W-:Y:S02]  /*58b0*/  USEL UR17, UR6, URZ, !UP1 ;  /* 0x0000003f06117287 */ /* 0x000fe4000c800000 */
[----:B------:R-:W-:Y:S01]  /*58c0*/  LEA.HI.X R181, R0, c[0x0][0x224], R2, 0x2, P0 ;  /* 0x0000890000b57a11 */ /* 0x000fe200000f1402 */
[----:B------:R-:W-:Y:S01]  /*58d0*/  IMAD.U32 R0, RZ, RZ, UR4 ;  /* 0x00000004ff007e24 */ /* 0x000fe2000f8e00ff */
[----:B------:R-:W-:Y:S01]  /*58e0*/  LDSM.16.MT88.2 R2, [R212+0x23c80] ;  /* 0x023c8000d402783b */ /* 0x000fe20000004100 */
[----:B------:R-:W-:Y:S01]  /*58f0*/  PLOP3.LUT P0, PT, PT, PT, UP0, 0x80, 0x0 ;  /* 0x000000000000781c */ /* 0x000fe20003f0f008 */
[-C--:B------:R-:W-:Y:S01]  /*5900*/  HMMA.16816.F32 R12, R200, R198.reuse, R12 ;  /* 0x000000c6c80c723c */ /* 0x080fe2000000180c */
[----:B------:R-:W-:Y:S03]  /*5910*/  USEL UR4, UR7, URZ, !UP2 ;  /* 0x0000003f07047287 */ /* 0x000fe6000d000000 */
[----:B------:R-:W-:Y:S03]  /*5920*/  IMAD R0, R0, 0x3000, R219 ;  /* 0x0000300000007824 */ /* 0x000fe600078e02db */
[----:B------:R-:W-:Y:S01]  /*5930*/  RED.E.ADD.F32.FTZ.RN.STRONG.GPU [R180.64], R4 ;  /* 0x00000004b400798e */ /* 0x000fe2000c10e796 */
[C---:B------:R-:W-:Y:S03]  /*5940*/  HMMA.16816.F32 R16, R172.reuse, R198, R16 ;  /* 0x000000c6ac10723c */ /* 0x040fe60000001810 */
[----:B------:R-:W-:Y:S01]  /*5950*/  RED.E.ADD.F32.FTZ.RN.STRONG.GPU [R180.64+0x400], R5 ;  /* 0x00040005b400798e */ /* 0x000fe2000c10e796 */
[----:B------:R-:W-:Y:S03]  /*5960*/  SHF.L.U32 R0, R0, 0x1, RZ ;  /* 0x0000000100007819 */ /* 0x000fe600000006ff */
        /* <DEDUP_REMOVED lines=13> */
[-C--:B-1----:R-:W-:Y:S03]  /*5a40*/  HMMA.16816.F32 R36, R172, R176.reuse, R36 ;  /* 0x000000b0ac24723c */ /* 0x082fe60000001824 */
        /* <DEDUP_REMOVED lines=193> */
.L_x_1168:
[----:B------:R-:W-:Y:S05]  /*6660*/  @P1 EXIT ;  /* 0x000000000000194d */ /* 0x000fea0003800000 */
[----:B------:R-:W-:Y:S01]  /*6670*/  UMOV UR6, 0x1 ;  /* 0x0000000100067882 */ /* 0x000fe20000000000 */
[----:B------:R-:W-:Y:S01]  /*6680*/  BAR.SYNC.DEFER_BLOCKING 0x1, 0x100 ;  /* 0x0044000000007b1d */ /* 0x000fe20000010000 */
[----:B------:R-:W-:Y:S01]  /*6690*/  UIMAD UR21, UR21, 0x3c00, URZ ;  /* 0x00003c00151578a4 */ /* 0x000fe2000f8e023f */
[----:B------:R-:W-:Y:S01]  /*66a0*/  IMAD.U32 R8, RZ, RZ, UR20 ;  /* 0x00000014ff087e24 */ /* 0x000fe2000f8e00ff */
[----:B------:R-:W-:Y:S01]  /*66b0*/  USHF.R.S32.HI UR8, URZ, 0x1f, UR20 ;  /* 0x0000001f3f087899 */ /* 0x000fe20008011414 */
[----:B------:R-:W-:-:S02]  /*66c0*/  IMAD.U32 R6, RZ, RZ, UR20 ;  /* 0x00000014ff067e24 */ /* 0x000fc4000f8e00ff */
[----:B------:R-:W-:Y:S01]  /*66d0*/  ULDC.64 UR4, c[0x0][0x338] ;  /* 0x0000ce0000047ab9 */ /* 0x000fe20000000a00 */
[----:B------:R-:W-:Y:S01]  /*66e0*/  IADD3 R2, P0, R230, UR21, RZ ;  /* 0x00000015e6027c10 */ /* 0x000fe2000ff1e0ff */
[----:B------:R-:W-:Y:S02]  /*66f0*/  UISETP.NE.AND UP0, UPT, UR6, UR4, UPT ;  /* 0x000000040600728c */ /* 0x000fe4000bf05270 */
[----:B------:R-:W-:Y:S02]  /*6700*/  UIMAD.WIDE.U32 UR6, UR19, UR5, URZ ;  /* 0x00000005130672a5 */ /* 0x000fe4000f8e003f */
[----:B------:R-:W-:-:S07]  /*6710*/  ULDC UR4, c[0x0][0x340] ;  /* 0x0000d00000047ab9 */ /* 0x000fce0000000800 */
[----:B------:R-:W-:Y:S02]  /*6720*/  @UP0 USHF.R.U32.HI UR19, URZ, UR4, UR7 ;  /* 0x000000043f130299 */ /* 0x000fe40008011607 */
[----:B------:R-:W-:Y:S02]  /*6730*/  USHF.R.S32.HI UR7, URZ, 0x1f, UR21 ;  /* 0x0000001f3f077899 */ /* 0x000fe40008011415 */
[----:B------:R-:W-:Y:S02]  /*6740*/  USHF.R.S32.HI UR6, URZ, 0x1f, UR19 ;  /* 0x0000001f3f067899 */ /* 0x000fe40008011413 */
[----:B------:R-:W-:Y:S01]  /*6750*/  ULDC.64 UR4, c[0x0][0x328] ;  /* 0x0000ca0000047ab9 */ /* 0x000fe20000000a00 */
[----:B------:R-:W-:Y:S01]  /*6760*/  IMAD.U32 R4, RZ, RZ, UR19 ;  /* 0x00000013ff047e24 */ /* 0x000fe2000f8e00ff */
[----:B------:R-:W-:Y:S01]  /*6770*/  UIMAD UR4, UR6, UR4, URZ ;  /* 0x00000004060472a4 */ /* 0x000fe2000f8e023f */
[----:B------:R-:W-:Y:S01]  /*6780*/  LEA.HI.X.SX32 R3, R230, UR7, 0x1, P0 ;  /* 0x00000007e6037c11 */ /* 0x000fe200080f0eff */
[----:B------:R-:W-:-:S02]  /*6790*/  IMAD.U32 R0, RZ, RZ, UR19 ;  /* 0x00000013ff007e24 */ /* 0x000fc4000f8e00ff */
[----:B------:R-:W-:Y:S02]  /*67a0*/  UIMAD UR7, UR19, UR5, UR4 ;  /* 0x00000005130772a4 */ /* 0x000fe4000f8e0204 */
[--C-:B------:R-:W-:Y:S01]  /*67b0*/  IMAD.WIDE.U32 R4, R4, c[0x0][0x328], R2.reuse ;  /* 0x0000ca0004047a25 */ /* 0x100fe200078e0002 */
[----:B------:R-:W-:Y:S02]  /*67c0*/  ULDC.64 UR4, c[0x0][0x300] ;  /* 0x0000c00000047ab9 */ /* 0x000fe40000000a00 */
[----:B------:R-:W-:Y:S01]  /*67d0*/  UIMAD UR4, UR6, UR4, URZ ;  /* 0x00000004060472a4 */ /* 0x000fe2000f8e023f */
[----:B------:R-:W-:Y:S01]  /*67e0*/  IMAD.WIDE.U32 R2, R0, c[0x0][0x300], R2 ;  /* 0x0000c00000027a25 */ /* 0x000fe200078e0002 */
[----:B------:R-:W-:Y:S01]  /*67f0*/  IADD3 R5, R5, UR7, RZ ;  /* 0x0000000705057c10 */ /* 0x000fe2000fffe0ff */
[----:B------:R-:W-:Y:S02]  /*6800*/  ULDC.64 UR6, c[0x0][0x330] ;  /* 0x0000cc0000067ab9 */ /* 0x000fe40000000a00 */
[----:B------:R-:W-:-:S02]  /*6810*/  UIMAD UR6, UR8, UR6, URZ ;  /* 0x00000006080672a4 */ /* 0x000fc4000f8e023f */
[----:B------:R-:W-:Y:S01]  /*6820*/  IMAD.WIDE.U32 R8, R8, c[0x0][0x330], R4 ;  /* 0x0000cc0008087a25 */ /* 0x000fe200078e0004 */
[----:B------:R-:W-:Y:S02]  /*6830*/  UIMAD UR19, UR19, UR5, UR4 ;  /* 0x00000005131372a4 */ /* 0x000fe4000f8e0204 */
        /* <DEDUP_REMOVED lines=133> */
.L_x_1172:
        /* <DEDUP_REMOVED lines=15> */
.L_x_1423:


//--------------------- .text._ZN7cutlass13device_kernelIN5flash19enable_sm80_to_sm89INS1_16FlashAttnBwdSm80INS1_25CollectiveMainloopBwdSm80ILi2ELi1EN4cute5tupleIJNS5_1CILi64EEENS7_ILi80EEENS7_ILi192EEEEEENS_6half_tEfNS_4arch4Sm80ELb1ELb0ELb0ELb0ELb1ELb0ELb1ELb0ELi2ELi4ELi2ELi2ELb0EEENS1_24CollectiveEpilogueBwdGQAISB_fSE_Li256ELb0ELb1EEENS1_25SingleTileBwdLPTSchedulerILb0ELi80ELb1EEEEEEEEEvNT_6ParamsE --------------------------
	.section	.text._ZN7cutlass13device_kernelIN5flash19enable_sm80_to_sm89INS1_16FlashAttnBwdSm80INS1_25CollectiveMainloopBwdSm80ILi2ELi1EN4cute5tupleIJNS5_1CILi64EEENS7_ILi80EEENS7_ILi192EEEEEENS_6half_tEfNS_4arch4Sm80ELb1ELb0ELb0ELb0ELb1ELb0ELb1ELb0ELi2ELi4ELi2ELi2ELb0EEENS1_24CollectiveEpilogueBwdGQAISB_fSE_Li256ELb0ELb1EEENS1_25SingleTileBwdLPTSchedulerILb0ELi80ELb1EEEEEEEEEvNT_6ParamsE,"ax",@progbits
	.sectioninfo	@"SHI_REGISTERS=255"
	.align	128
.text._ZN7cutlass13device_kernelIN5flash19enable_sm80_to_sm89INS1_16FlashAttnBwdSm80INS1_25CollectiveMainloopBwdSm80ILi2ELi1EN4cute5tupleIJNS5_1CILi64EEENS7_ILi80EEENS7_ILi192EEEEEENS_6half_tEfNS_4arch4Sm80ELb1ELb0ELb0ELb0ELb1ELb0ELb1ELb0ELi2ELi4ELi2ELi2ELb0EEENS1_24CollectiveEpilogueBwdGQAISB_fSE_Li256ELb0ELb1EEENS1_25SingleTileBwdLPTSchedulerILb0ELi80ELb1EEEEEEEEEvNT_6ParamsE:
        .type           _ZN7cutlass13device_kernelIN5flash19enable_sm80_to_sm89INS1_16FlashAttnBwdSm80INS1_25CollectiveMainloopBwdSm80ILi2ELi1EN4cute5tupleIJNS5_1CILi64EEENS7_ILi80EEENS7_ILi192EEEEEENS_6half_tEfNS_4arch4Sm80ELb1ELb0ELb0ELb0ELb1ELb0ELb1ELb0ELi2ELi4ELi2ELi2ELb0EEENS1_24CollectiveEpilogueBwdGQAISB_fSE_Li256ELb0ELb1EEENS1_25SingleTileBwdLPTSchedulerILb0ELi80ELb1EEEEEEEEEvNT_6ParamsE,@function
        .size           _ZN7cutlass13device_kernelIN5flash19enable_sm80_to_sm89INS1_16FlashAttnBwdSm80INS1_25CollectiveMainloopBwdSm80ILi2ELi1EN4cute5tupleIJNS5_1CILi64EEENS7_ILi80EEENS7_ILi192EEEEEENS_6half_tEfNS_4arch4Sm80ELb1ELb0ELb0ELb0ELb1ELb0ELb1ELb0ELi2ELi4ELi2ELi2ELb0EEENS1_24CollectiveEpilogueBwdGQAISB_fSE_Li256ELb0ELb1EEENS1_25SingleTileBwdLPTSchedulerILb0ELi80ELb1EEEEEEEEEvNT_6ParamsE,(.L_x_1424 - _ZN7cutlass13device_kernelIN5flash19enable_sm80_to_sm89INS1_16FlashAttnBwdSm80INS1_25CollectiveMainloopBwdSm80ILi2ELi1EN4cute5tupleIJNS5_1CILi64EEENS7_ILi80EEENS7_ILi192EEEEEENS_6half_tEfNS_4arch4Sm80ELb1ELb0ELb0ELb0ELb1ELb0ELb1ELb0ELi2ELi4ELi2ELi2ELb0EEENS1_24CollectiveEpilogueBwdGQAISB_fSE_Li256ELb0ELb1EEENS1_25SingleTileBwdLPTSchedulerILb0ELi80ELb1EEEEEEEEEvNT_6ParamsE)
        .other          _ZN7cutlass13device_kernelIN5flash19enable_sm80_to_sm89INS1_16FlashAttnBwdSm80INS1_25CollectiveMainloopBwdSm80ILi2ELi1EN4cute5tupleIJNS5_1CILi64EEENS7_ILi80EEENS7_ILi192EEEEEENS_6half_tEfNS_4arch4Sm80ELb1ELb0ELb0ELb0ELb1ELb0ELb1ELb0ELi2ELi4ELi2ELi2ELb0EEENS1_24CollectiveEpilogueBwdGQAISB_fSE_Li256ELb0ELb1EEENS1_25SingleTileBwdLPTSchedulerILb0ELi80ELb1EEEEEEEEEvNT_6ParamsE,@"STO_CUDA_ENTRY STV_DEFAULT"
_ZN7cutlass13device_kernelIN5flash19enable_sm80_to_sm89INS1_16FlashAttnBwdSm80INS1_25CollectiveMainloopBwdSm80ILi2ELi1EN4cute5tupleIJNS5_1CILi64EEENS7_ILi80EEENS7_ILi192EEEEEENS_6half_tEfNS_4arch4Sm80ELb1ELb0ELb0ELb0ELb1ELb0ELb1ELb0ELi2ELi4ELi2ELi2ELb0EEENS1_24CollectiveEpilogueBwdGQAISB_fSE_Li256ELb0ELb1EEENS1_25SingleTileBwdLPTSchedulerILb0ELi80ELb1EEEEEEEEEvNT_6ParamsE:
        /* <DEDUP_REMOVED lines=27> */
.L_x_1174:
[----:B------:R-:W-:Y:S02]  /*01b0*/  ULDC UR9, c[0x0][0x3b4] ;  /* 0x0000ed0000097ab9 */ /* 0x000fe40000000800 */
[----:B------:R-:W-:Y:S02]  /*01c0*/  UISETP.NE.AND UP0, UPT, UR9, 0x1, UPT ;  /* 0x000000010900788c */ /* 0x000fe4000bf05270 */
[----:B------:R-:W-:Y:S02]  /*01d0*/  ULDC.64 UR4, c[0x0][0x3b8] ;  /* 0x0000ee0000047ab9 */ /* 0x000fe40000000a00 */
[----:B------:R-:W-:Y:S02]  /*01e0*/  UIMAD.WIDE.U32 UR10, UR8, UR4, URZ ;  /* 0x00000004080a72a5 */ /* 0x000fe4000f8e003f */
[----:B------:R-:W-:-:S05]  /*01f0*/  UMOV UR6, UR8 ;  /* 0x0000000800067c82 */ /* 0x000fca0008000000 */
[----:B------:R-:W-:-:S04]  /*0200*/  @UP0 USHF.R.U32.HI UR6, URZ, UR5, UR11 ;  /* 0x000000053f060299 */ /* 0x000fc8000801160b */
[----:B------:R-:W-:Y:S02]  /*0210*/  UIMAD UR9, UR6, UR9, URZ ;  /* 0x00000009060972a4 */ /* 0x000fe4000f8e023f */
.L_x_1175:
        /* <DEDUP_REMOVED lines=14> */
.L_x_1173:
        /* <DEDUP_REMOVED lines=20> */
.L_x_1177:
[----:B------:R-:W-:Y:S02]  /*0440*/  ULDC UR9, c[0x0][0x3b4] ;  /* 0x0000ed0000097ab9 */ /* 0x000fe40000000800 */
[----:B------:R-:W-:Y:S02]  /*0450*/  UISETP.NE.AND UP0, UPT, UR9, 0x1, UPT ;  /* 0x000000010900788c */ /* 0x000fe4000bf05270 */
[----:B------:R-:W-:Y:S02]  /*0460*/  ULDC.64 UR4, c[0x0][0x3b8] ;  /* 0x0000ee0000047ab9 */ /* 0x000fe40000000a00 */
[----:B------:R-:W-:Y:S02]  /*0470*/  UIMAD.WIDE.U32 UR10, UR8, UR4, URZ ;  /* 0x00000004080a72a5 */ /* 0x000fe4000f8e003f */
[----:B------:R-:W-:-:S05]  /*0480*/  UMOV UR6, UR8 ;  /* 0x0000000800067c82 */ /* 0x000fca0008000000 */
[----:B------:R-:W-:-:S04]  /*0490*/  @UP0 USHF.R.U32.HI UR6, URZ, UR5, UR11 ;  /* 0x000000053f060299 */ /* 0x000fc8000801160b */
[----:B------:R-:W-:Y:S02]  /*04a0*/  UIMAD UR9, UR6, UR9, URZ ;  /* 0x00000009060972a4 */ /* 0x000fe4000f8e023f */
.L_x_1178:
        /* <DEDUP_REMOVED lines=13> */
.L_x_1176:
        /* <DEDUP_REMOVED lines=99> */
[----:B------:R-:W-:Y:S01]  /*0bb0*/  IMAD.MOV.U32 R24, RZ, RZ, c[0x0][0x1d8] ;  /* 0x00007600ff187624 */ /* 0x000fe200078e00ff */
        /* <DEDUP_REMOVED lines=16> */
[----:B------:R-:W-:Y:S01]  /*0cc0*/  ISETP.GE.AND P2, PT, R19, c[0x0][0x1cc], PT ;  /* 0x0000730013007a0c */ /* 0x000fe20003f46270 */
[----:B------:R-:W-:Y:S01]  /*0cd0*/  CS2R R170, SRZ ;  /* 0x0000000000aa7805 */ /* 0x000fe2000001ff00 */
[----:B------:R-:W-:Y:S01]  /*0ce0*/  ISETP.LT.OR P4, PT, R14, 0x1, P5 ;  /* 0x000000010e00780c */ /* 0x000fe20002f81670 */
[----:B------:R-:W-:Y:S01]  /*0cf0*/  IMAD.WIDE.U32 R10, R10, c[0x0][0x1b0], R12 ;  /* 0x00006c000a0a7a25 */ /* 0x000fe200078e000c */
[----:B------:R-:W-:Y:S01]  /*0d00*/  IADD3 R3, R3, UR4, RZ ;  /* 0x0000000403037c10 */ /* 0x000fe2000fffe0ff */
[----:B------:R-:W-:Y:S01]  /*0d10*/  ULDC.64 UR4, c[0x0][0x1e8] ;  /* 0x00007a0000047ab9 */ /* 0x000fe20000000a00 */
[----:B------:R-:W-:Y:S01]  /*0d20*/  IADD3 R22, R12, 0x80, RZ ;  /* 0x000000800c167810 */ /* 0x000fe20007ffe0ff */
[----:B------:R-:W-:Y:S01]  /*0d30*/  UIMAD UR4, UR12, UR4, URZ ;  /* 0x000000040c0472a4 */ /* 0x000fe2000f8e023f */
[----:B------:R-:W-:Y:S01]  /*0d40*/  ISETP.LT.OR P3, PT, R14, 0x1, P2 ;  /* 0x000000010e00780c */ /* 0x000fe20001761670 */
[----:B------:R-:W-:Y:S01]  /*0d50*/  IMAD.WIDE.U32 R2, R4, c[0x0][0x1e8], R2 ;  /* 0x00007a0004027a25 */ /* 0x000fe200078e0002 */
[----:B------:R-:W-:Y:S01]  /*0d60*/  LOP3.LUT R4, R0, 0x38, R12, 0xf8, !PT ;  /* 0x0000003800047812 */ /* 0x000fe200078ef80c */
[----:B------:R-:W-:Y:S01]  /*0d70*/  UIMAD UR8, UR21, UR5, UR4 ;  /* 0x00000005150872a4 */ /* 0x000fe2000f8e0204 */
[----:B------:R-:W-:Y:S01]  /*0d80*/  SHF.R.U32.HI R0, RZ, 0x3, R0 ;  /* 0x00000003ff007819 */ /* 0x000fe20000011600 */
[----:B------:R-:W-:Y:S01]  /*0d90*/  IMAD.SHL.U32 R244, R230, 0x4, RZ ;  /* 0x00000004e6f47824 */ /* 0x000fe200078e00ff */
[----:B------:R-:W-:Y:S01]  /*0da0*/  ULDC.64 UR4, c[0x0][0x1b0] ;  /* 0x00006c0000047ab9 */ /* 0x000fe20000000a00 */
[----:B------:R-:W-:Y:S01]  /*0db0*/  IMAD.U32 R16, RZ, RZ, UR21 ;  /* 0x00000015ff107e24 */ /* 0x000fe2000f8e00ff */
[----:B------:R-:W-:Y:S01]  /*0dc0*/  LOP3.LUT R15, R4, R0, RZ, 0x3c, !PT ;  /* 0x00000000040f7212 */ /* 0x000fe200078e3cff */
[----:B------:R-:W-:Y:S01]  /*0dd0*/  IMAD.MOV.U32 R4, RZ, RZ, R2 ;  /* 0x000000ffff047224 */ /* 0x000fe200078e0002 */
[----:B------:R-:W-:Y:S01]  /*0de0*/  IADD3 R5, R3, UR8, RZ ;  /* 0x0000000803057c10 */ /* 0x000fe2000fffe0ff */
[----:B------:R-:W-:Y:S01]  /*0df0*/  IMAD R0, R9, c[0x0][0x1d8], RZ ;  /* 0x0000760009007a24 */ /* 0x000fe200078e02ff */
[----:B------:R-:W-:Y:S01]  /*0e00*/  UIMAD UR4, UR6, UR4, URZ ;  /* 0x00000004060472a4 */ /* 0x000fe2000f8e023f */
[----:B------:R-:W-:Y:S01]  /*0e10*/  IMAD.MOV.U32 R2, RZ, RZ, R10 ;  /* 0x000000ffff027224 */ /* 0x000fe200078e000a */
[----:B------:R-:W-:Y:S01]  /*0e20*/  ISETP.GE.AND P6, PT, R22, c[0x0][0x1cc], PT ;  /* 0x0000730016007a0c */ /* 0x000fe20003fc6270 */
[C---:B------:R-:W-:Y:S01]  /*0e30*/  IMAD R0, R8.reuse, c[0x0][0x1dc], R0 ;  /* 0x0000770008007a24 */ /* 0x040fe200078e0200 */
[----:B------:R-:W-:Y:S01]  /*0e40*/  UIMAD UR4, UR7, UR5, UR4 ;  /* 0x00000005070472a4 */ /* 0x000fe2000f8e0204 */
[----:B------:R-:W-:Y:S01]  /*0e50*/  IMAD.WIDE.U32 R6, R8, c[0x0][0x1d8], R4 ;  /* 0x0000760008067a25 */ /* 0x000fe200078e0004 */
[----:B------:R-:W-:Y:S01]  /*0e60*/  SHF.R.S32.HI R245, RZ, 0x1f, R244 ;  /* 0x0000001ffff57819 */ /* 0x000fe200000114f4 */
[----:B------:R-:W-:Y:S01]  /*0e70*/  ULDC.64 UR6, c[0x0][0x270] ;  /* 0x00009c0000067ab9 */ /* 0x000fe20000000a00 */
[----:B------:R-:W-:Y:S01]  /*0e80*/  ISETP.LT.OR P1, PT, R14, 0x1, P6 ;  /* 0x000000010e00780c */ /* 0x000fe20003721670 */
[----:B------:R-:W-:Y:S01]  /*0e90*/  IMAD.IADD R0, R7, 0x1, R0 ;  /* 0x0000000107007824 */ /* 0x000fe200078e0200 */
[C---:B------:R-:W-:Y:S01]  /*0ea0*/  LEA R4, P0, R6.reuse, c[0x0][0x1c0], 0x1 ;  /* 0x0000700006047a11 */ /* 0x040fe200078008ff */
[----:B------:R-:W-:Y:S01]  /*0eb0*/  IMAD.MOV.U32 R7, RZ, RZ, c[0x0][0x1dc] ;  /* 0x00007700ff077624 */ /* 0x000fe200078e00ff */
[----:B------:R-:W-:Y:S01]  /*0ec0*/  IADD3 R3, R11, UR4, RZ ;  /* 0x000000040b037c10 */ /* 0x000fe2000fffe0ff */
[----:B------:R-:W-:Y:S01]  /*0ed0*/  ULDC.64 UR4, c[0x0][0x1b8] ;  /* 0x00006e0000047ab9 */ /* 0x000fe20000000a00 */
[----:B------:R-:W-:Y:S01]  /*0ee0*/  LEA.HI.X R5, R6, c[0x0][0x1c4], R0, 0x1, P0 ;  /* 0x0000710006057a11 */ /* 0x000fe200000f0c00 */
[----:B------:R-:W-:Y:S01]  /*0ef0*/  UIMAD UR6, UR13, UR6, URZ ;  /* 0x000000060d0672a4 */ /* 0x000fe2000f8e023f */
[----:B------:R-:W-:Y:S01]  /*0f00*/  LEA.HI R0, R20, R230, RZ, 0x6 ;  /* 0x000000e614007211 */ /* 0x000fe200078f30ff */
[----:B------:R-:W-:Y:S01]  /*0f10*/  IMAD.WIDE.U32 R16, R16, c[0x0][0x1b8], R2 ;  /* 0x00006e0010107a25 */ /* 0x000fe200078e0002 */
[C---:B------:R-:W-:Y:S01]  /*0f20*/  LEA R6, P0, R24.reuse, R4, 0x6 ;  /* 0x0000000418067211 */ /* 0x040fe200078030ff */
[----:B------:R-:W-:Y:S01]  /*0f30*/  UIMAD UR4, UR12, UR4, URZ ;  /* 0x000000040c0472a4 */ /* 0x000fe2000f8e023f */
[----:B------:R-:W-:Y:S01]  /*0f40*/  SHF.R.S32.HI R23, RZ, 0x6, R0 ;  /* 0x00000006ff177819 */ /* 0x000fe20000011400 */
[----:B------:R-:W-:Y:S01]  /*0f50*/  IMAD.U32 R2, RZ, RZ, UR20 ;  /* 0x00000014ff027e24 */ /* 0x000fe2000f8e00ff */
[----:B------:R-:W-:Y:S01]  /*0f60*/  LEA.HI.X R7, R24, R5, R7, 0x6, P0 ;  /* 0x0000000518077211 */ /* 0x000fe200000f3407 */
[----:B------:R-:W-:Y:S01]  /*0f70*/  UIMAD UR6, UR20, UR7, UR6 ;  /* 0x00000007140672a4 */ /* 0x000fe2000f8e0206 */
[----:B------:R-:W-:Y:S01]  /*0f80*/  ISETP.GT.AND P0, PT, R230, 0x7f, PT ;  /* 0x0000007fe600780c */ /* 0x000fe20003f04270 */
[----:B------:R-:W-:Y:S01]  /*0f90*/  IMAD R15, R23, 0x200, R15 ;  /* 0x00000200170f7824 */ /* 0x000fe200078e020f */
[----:B------:R-:W-:Y:S01]  /*0fa0*/  ISETP.LT.OR P5, PT, R14, 0x21, P5 ;  /* 0x000000210e00780c */ /* 0x000fe20002fa1670 */
[----:B------:R-:W-:Y:S01]  /*0fb0*/  UIMAD UR4, UR21, UR5, UR4 ;  /* 0x00000005150472a4 */ /* 0x000fe2000f8e0204 */
[----:B------:R-:W-:Y:S01]  /*0fc0*/  IMAD.WIDE.U32 R2, R2, c[0x0][0x270], R244 ;  /* 0x00009c0002027a25 */ /* 0x000fe200078e00f4 */
[C---:B------:R-:W-:Y:S01]  /*0fd0*/  ISETP.LT.OR P6, PT, R14.reuse, 0x21, P6 ;  /* 0x000000210e00780c */ /* 0x040fe200037c1670 */
[----:B------:R-:W-:Y:S01]  /*0fe0*/  USHF.R.S32.HI UR7, URZ, 0x1f, UR11 ;  /* 0x0000001f3f077899 */ /* 0x000fe2000801140b */
[----:B------:R-:W-:Y:S01]  /*0ff0*/  CS2R R168, SRZ ;  /* 0x0000000000a87805 */ /* 0x000fe2000001ff00 */
[----:B------:R-:W-:Y:S01]  /*1000*/  IMAD.SHL.U32 R227, R15, 0x2, RZ ;  /* 0x000000020fe37824 */ /* 0x000fe200078e00ff */
[----:B------:R-:W-:Y:S01]  /*1010*/  IADD3 R11, R3, UR6, RZ ;  /* 0x00000006030b7c10 */ /* 0x000fe2000fffe0ff */
[----:B------:R-:W-:Y:S01]  /*1020*/  IMAD.MOV.U32 R10, RZ, RZ, R2 ;  /* 0x000000ffff0a7224 */ /* 0x000fe200078e0002 */
[----:B------:R-:W-:Y:S01]  /*1030*/  IADD3 R3, R17, UR4, RZ ;  /* 0x0000000411037c10 */ /* 0x000fe2000fffe0ff */
[----:B------:R-:W-:Y:S01]  /*1040*/  IMAD R0, R9, c[0x0][0x1a8], RZ ;  /* 0x00006a0009007a24 */ /* 0x000fe200078e02ff */
[----:B------:R-:W-:Y:S01]  /*1050*/  @!PT LDS RZ, [RZ] ;  /* 0x00000000fffff984 */ /* 0x000fe20000000800 */
[----:B------:R-:W-:Y:S01]  /*1060*/  @!PT LDS RZ, [RZ] ;  /* 0x00000000fffff984 */ /* 0x000fe20000000800 */
[----:B------:R-:W-:Y:S01]  /*1070*/  @!PT LDS RZ, [RZ] ;  /* 0x00000000fffff984 */ /* 0x000fe20000000800 */
[----:B------:R1:W-:Y:S01]  /*1080*/  LDGSTS.E.BYPASS.LTC128B.128 [R227+0x7880], [R4.64], !P4 ;  /* 0x0788000004e37fae */ /* 0x0003e2000e101d56 */
[----:B------:R-:W-:Y:S01]  /*1090*/  IMAD.MOV.U32 R2, RZ, RZ, R16 ;  /* 0x000000ffff027224 */ /* 0x000fe200078e0010 */
[----:B------:R-:W-:Y:S01]  /*10a0*/  ULDC.64 UR4, c[0x0][0x180] ;  /* 0x0000600000047ab9 */ /* 0x000fe20000000a00 */
[----:B------:R-:W-:Y:S01]  /*10b0*/  IMAD.MOV.U32 R17, RZ, RZ, 0x5 ;  /* 0x00000005ff117424 */ /* 0x000fe200078e00ff */
[----:B------:R1:W-:Y:S01]  /*10c0*/  LDGSTS.E.BYPASS.LTC128B.128 [R227+0xa080], [R4.64+0x80], !P3 ;  /* 0x0a08008004e37fae */ /* 0x0003e2000d901d56 */
[----:B------:R-:W-:Y:S01]  /*10d0*/  ISETP.LT.OR P3, PT, R14, 0x21, P2 ;  /* 0x000000210e00780c */ /* 0x000fe20001761670 */
[----:B------:R-:W-:Y:S01]  /*10e0*/  IMAD.SHL.U32 R16, R24, 0x20, RZ ;  /* 0x0000002018107824 */ /* 0x000fe200078e00ff */
[----:B------:R-:W-:Y:S01]  /*10f0*/  @!P0 ISETP.LT.OR P2, PT, R14, 0x41, P2 ;  /* 0x000000410e00880c */ /* 0x000fe20001741670 */
[----:B------:R1:W-:Y:S01]  /*1100*/  LDGSTS.E.BYPASS.LTC128B.128 [R227+0xc880], [R4.64+0x100], !P1 ;  /* 0x0c88010004e37fae */ /* 0x0003e2000c901d56 */
[----:B------:R-:W-:Y:S01]  /*1110*/  IMAD R15, R8, c[0x0][0x1ac], R0 ;  /* 0x00006b00080f7a24 */ /* 0x000fe200078e0200 */
[----:B------:R-:W-:Y:S01]  /*1120*/  @!P0 ISETP.GE.AND P1, PT, R14, 0x41, PT ;  /* 0x000000410e00880c */ /* 0x000fe20003f26270 */
[----:B------:R-:W-:Y:S01]  /*1130*/  IMAD.WIDE.U32 R8, R8, c[0x0][0x1a8], R2 ;  /* 0x00006a0008087a25 */ /* 0x000fe200078e0002 */
[----:B------:R2:W-:Y:S01]  /*1140*/  LDGSTS.E.BYPASS.LTC128B.128 [R227+0x8880], [R6.64], !P5 ;  /* 0x0888000006e37fae */ /* 0x0005e2000e901d56 */
[----:B------:R-:W-:Y:S01]  /*1150*/  SHF.L.U64.HI R3, R24, R17, c[0x0][0x1dc] ;  /* 0x0000770018037619 */ /* 0x000fe20000010211 */
[----:B------:R-:W-:Y:S01]  /*1160*/  UIMAD UR4, UR13, UR4, URZ ;  /* 0x000000040d0472a4 */ /* 0x000fe2000f8e023f */
[----:B------:R-:W-:Y:S01]  /*1170*/  @!P0 LEA R2, P5, R16, R6, 0x1 ;  /* 0x0000000610028211 */ /* 0x000fe200078a08ff */
[----:B------:R-:W-:Y:S01]  /*1180*/  IMAD.U32 R0, RZ, RZ, UR21 ;  /* 0x00000015ff007e24 */ /* 0x000fe2000f8e00ff */
[----:B------:R-:W-:Y:S01]  /*1190*/  @!P0 ISETP.GE.OR P4, PT, R12, c[0x0][0x1cc], !P1 ;  /* 0x000073000c008a0c */ /* 0x000fe20004f86670 */
[----:B------:R2:W-:Y:S01]  /*11a0*/  LDGSTS.E.BYPASS.LTC128B.128 [R227+0xb080], [R6.64+0x80], !P3 ;  /* 0x0b08008006e37fae */ /* 0x0005e2000d901d56 */
[----:B------:R-:W-:Y:S01]  /*11b0*/  @!P0 ISETP.GE.OR P1, PT, R22, c[0x0][0x1cc], !P1 ;  /* 0x0000730016008a0c */ /* 0x000fe20004f26670 */
[----:B------:R-:W-:Y:S01]  /*11c0*/  IMAD.WIDE.U32 R248, R0, c[0x0][0x278], R10 ;  /* 0x00009e0000f87a25 */ /* 0x000fe200078e000a */
[----:B------:R-:W-:Y:S01]  /*11d0*/  @!P0 LEA.HI.X R3, R16, R7, R3, 0x1, P5 ;  /* 0x0000000710038211 */ /* 0x000fe200028f0c03 */
[----:B------:R2:W-:Y:S01]  /*11e0*/  LDGSTS.E.BYPASS.LTC128B.128 [R227+0xd880], [R6.64+0x100], !P6 ;  /* 0x0d88010006e37fae */ /* 0x0005e2000f101d56 */
[----:B------:R-:W-:Y:S01]  /*11f0*/  ISETP.GE.AND P5, PT, R12, c[0x0][0x19c], PT ;  /* 0x000067000c007a0c */ /* 0x000fe20003fa6270 */
[----:B------:R-:W-:Y:S01]  /*1200*/  IMAD R0, R233, c[0x0][0x178], RZ ;  /* 0x00005e00e9007a24 */ /* 0x000fe200078e02ff */
[----:B------:R-:W-:Y:S01]  /*1210*/  UIMAD UR6, UR20, UR5, UR4 ;  /* 0x00000005140672a4 */ /* 0x000fe2000f8e0204 */
[----:B------:R-:W-:Y:S01]  /*1220*/  IMAD.MOV.U32 R16, RZ, RZ, 0x6 ;  /* 0x00000006ff107424 */ /* 0x000fe200078e00ff */
[----:B------:R-:W-:Y:S01]  /*1230*/  CS2R R166, SRZ ;  /* 0x0000000000a67805 */ /* 0x000fe2000001ff00 */
[----:B------:R-:W-:Y:S01]  /*1240*/  IMAD R0, R232, c[0x0][0x17c], R0 ;  /* 0x00005f00e8007a24 */ /* 0x000fe200078e0200 */
[----:B------:R-:W-:Y:S01]  /*1250*/  ULDC.64 UR4, c[0x0][0x188] ;  /* 0x0000620000047ab9 */ /* 0x000fe20000000a00 */
[----:B------:R3:W-:Y:S01]  /*1260*/  @!P0 LDGSTS.E.BYPASS.LTC128B.128 [R227+0x9880], [R2.64], !P4 ;  /* 0x0988000002e38fae */ /* 0x0007e2000e101d56 */
[----:B------:R-:W-:Y:S01]  /*1270*/  UIMAD UR4, UR12, UR4, URZ ;  /* 0x000000040c0472a4 */ /* 0x000fe2000f8e023f */
[----:B------:R-:W-:Y:S01]  /*1280*/  IMAD.MOV.U32 R223, RZ, RZ, 0x10 ;  /* 0x00000010ffdf7424 */ /* 0x000fe200078e00ff */
[----:B------:R-:W-:Y:S01]  /*1290*/  CS2R R164, SRZ ;  /* 0x0000000000a47805 */ /* 0x000fe2000001ff00 */
[----:B------:R3:W-:Y:S01]  /*12a0*/  @!P0 LDGSTS.E.BYPASS.LTC128B.128 [R227+0xc080], [R2.64+0x80], !P2 ;  /* 0x0c08008002e38fae */ /* 0x0007e2000d101d56 */
[----:B-1----:R-:W-:Y:S01]  /*12b0*/  IMAD.IADD R5, R9, 0x1, R15 ;  /* 0x0000000109057824 */ /* 0x002fe200078e020f */
[C---:B------:R-:W-:Y:S01]  /*12c0*/  LEA R4, P3, R8.reuse, c[0x0][0x190], 0x1 ;  /* 0x0000640008047a11 */ /* 0x040fe200078608ff */
[----:B------:R-:W-:Y:S01]  /*12d0*/  IMAD.MOV.U32 R15, RZ, RZ, c[0x0][0x178] ;  /* 0x00005e00ff0f7624 */ /* 0x000fe200078e00ff */
[----:B------:R3:W-:Y:S01]  /*12e0*/  @!P0 LDGSTS.E.BYPASS.LTC128B.128 [R227+0xe880], [R2.64+0x100], !P1 ;  /* 0x0e88010002e38fae */ /* 0x0007e2000c901d56 */
[----:B------:R-:W-:Y:S01]  /*12f0*/  ISETP.GE.AND P2, PT, R19, c[0x0][0x19c], PT ;  /* 0x0000670013007a0c */ /* 0x000fe20003f46270 */
[----:B------:R-:W-:Y:S01]  /*1300*/  UIMAD UR5, UR21, UR5, UR4 ;  /* 0x00000005150572a4 */ /* 0x000fe2000f8e0204 */
[----:B------:R-:W-:Y:S01]  /*1310*/  LEA.HI.X R5, R8, c[0x0][0x194], R5, 0x1, P3 ;  /* 0x0000650008057a11 */ /* 0x000fe200018f0c05 */
[C---:B------:R-:W-:Y:S01]  /*1320*/  IMAD.SHL.U32 R25, R15.reuse, 0x20, RZ ;  /* 0x000000200f197824 */ /* 0x040fe200078e00ff */
[----:B------:R-:W-:Y:S01]  /*1330*/  ISETP.LT.OR P3, PT, R14, 0x1, P5 ;  /* 0x000000010e00780c */ /* 0x000fe20002f61670 */
[----:B------:R-:W-:Y:S01]  /*1340*/  IMAD.MOV.U32 R213, RZ, RZ, 0x120 ;  /* 0x00000120ffd57424 */ /* 0x000fe200078e00ff */
[----:B------:R-:W-:Y:S01]  /*1350*/  ISETP.GE.AND P1, PT, R22, c[0x0][0x19c], PT ;  /* 0x0000670016007a0c */ /* 0x000fe20003f26270 */
[----:B------:R-:W-:Y:S01]  /*1360*/  CS2R R162, SRZ ;  /* 0x0000000000a27805 */ /* 0x000fe2000001ff00 */
[C---:B------:R-:W-:Y:S01]  /*1370*/  ISETP.LT.OR P6, PT, R14.reuse, 0x1, P2 ;  /* 0x000000010e00780c */ /* 0x040fe200017c1670 */
[----:B------:R-:W-:Y:S01]  /*1380*/  CS2R R160, SRZ ;  /* 0x0000000000a07805 */ /* 0x000fe2000001ff00 */
[----:B--2---:R-:W-:Y:S01]  /*1390*/  IMAD.MOV.U32 R7, RZ, RZ, c[0x0][0x1a8] ;  /* 0x00006a00ff077624 */ /* 0x004fe200078e00ff */
[----:B------:R-:W-:Y:S01]  /*13a0*/  SHF.L.U64.HI R26, R15, R17, c[0x0][0x17c] ;  /* 0x00005f000f1a7619 */ /* 0x000fe20000010211 */
[----:B------:R-:W-:Y:S01]  /*13b0*/  IMAD.MOV.U32 R6, RZ, RZ, c[0x0][0x1ac] ;  /* 0x00006b00ff067624 */ /* 0x000fe200078e00ff */
[----:B------:R-:W-:Y:S01]  /*13c0*/  CS2R R158, SRZ ;  /* 0x00000000009e7805 */ /* 0x000fe2000001ff00 */
[C---:B------:R-:W-:Y:S01]  /*13d0*/  IMAD.SHL.U32 R11, R7.reuse, 0x20, RZ ;  /* 0x00000020070b7824 */ /* 0x040fe200078e00ff */
[C---:B------:R-:W-:Y:S01]  /*13e0*/  LEA R8, P4, R7.reuse, R4, 0x6 ;  /* 0x0000000407087211 */ /* 0x040fe200078830ff */
[----:B------:R-:W-:Y:S01]  /*13f0*/  CS2R R156, SRZ ;  /* 0x00000000009c7805 */ /* 0x000fe2000001ff00 */
[----:B------:R1:W-:Y:S01]  /*1400*/  LDGSTS.E.BYPASS.LTC128B.128 [R227+0x80], [R4.64], !P3 ;  /* 0x0008000004e37fae */ /* 0x0003e2000d901d56 */
[----:B------:R-:W-:Y:S01]  /*1410*/  CS2R R154, SRZ ;  /* 0x00000000009a7805 */ /* 0x000fe2000001ff00 */
[----:B------:R-:W-:Y:S01]  /*1420*/  LEA.HI.X R9, R7, R5, R6, 0x6, P4 ;  /* 0x0000000507097211 */ /* 0x000fe200020f3406 */
[----:B------:R-:W-:Y:S01]  /*1430*/  IMAD.U32 R6, RZ, RZ, UR20 ;  /* 0x00000014ff067e24 */ /* 0x000fe2000f8e00ff */
[----:B------:R-:W-:Y:S01]  /*1440*/  @!P0 LEA R10, P3, R11, R8, 0x1 ;  /* 0x000000080b0a8211 */ /* 0x000fe200078608ff */
[----:B------:R1:W-:Y:S01]  /*1450*/  LDGSTS.E.BYPASS.LTC128B.128 [R227+0x2880], [R4.64+0x80], !P6 ;  /* 0x0288008004e37fae */ /* 0x0003e2000f101d56 */
[C---:B------:R-:W-:Y:S01]  /*1460*/  ISETP.LT.OR P4, PT, R14.reuse, 0x1, P1 ;  /* 0x000000010e00780c */ /* 0x040fe20000f81670 */
[----:B------:R-:W-:Y:S01]  /*1470*/  CS2R R152, SRZ ;  /* 0x0000000000987805 */ /* 0x000fe2000001ff00 */
[----:B------:R-:W-:Y:S01]  /*1480*/  ISETP.LT.OR P6, PT, R14, 0x21, P2 ;  /* 0x000000210e00780c */ /* 0x000fe200017c1670 */
[----:B---3--:R-:W-:Y:S01]  /*1490*/  IMAD.WIDE.U32 R2, R232, c[0x0][0x178], R12 ;  /* 0x00005e00e8027a25 */ /* 0x008fe200078e000c */
[----:B------:R-:W-:Y:S01]  /*14a0*/  @!P0 ISETP.LT.OR P2, PT, R14, 0x41, P2 ;  /* 0x000000410e00880c */ /* 0x000fe20001741670 */
[----:B------:R-:W-:Y:S01]  /*14b0*/  CS2R R150, SRZ ;  /* 0x0000000000967805 */ /* 0x000fe2000001ff00 */
[----:B------:R-:W-:Y:S01]  /*14c0*/  CS2R R148, SRZ ;  /* 0x0000000000947805 */ /* 0x000fe2000001ff00 */
[----:B------:R-:W-:Y:S01]  /*14d0*/  IMAD.IADD R3, R3, 0x1, R0 ;  /* 0x0000000103037824 */ /* 0x000fe200078e0200 */
[----:B------:R-:W-:Y:S01]  /*14e0*/  SHF.L.U64.HI R0, R7, R17, c[0x0][0x1ac] ;  /* 0x00006b0007007619 */ /* 0x000fe20000010211 */
[----:B------:R-:W-:Y:S01]  /*14f0*/  CS2R R146, SRZ ;  /* 0x0000000000927805 */ /* 0x000fe2000001ff00 */
[----:B------:R-:W-:Y:S01]  /*1500*/  CS2R R144, SRZ ;  /* 0x0000000000907805 */ /* 0x000fe2000001ff00 */
[----:B------:R-:W-:Y:S01]  /*1510*/  IMAD.WIDE.U32 R2, R6, c[0x0][0x180], R2 ;  /* 0x0000600006027a25 */ /* 0x000fe200078e0002 */
[----:B------:R-:W-:Y:S01]  /*1520*/  @!P0 LEA.HI.X R11, R11, R9, R0, 0x1, P3 ;  /* 0x000000090b0b8211 */ /* 0x000fe200018f0c00 */
[----:B------:R1:W-:Y:S01]  /*1530*/  LDGSTS.E.BYPASS.LTC128B.128 [R227+0x5080], [R4.64+0x100], !P4 ;  /* 0x0508010004e37fae */ /* 0x0003e2000e101d56 */
[C---:B------:R-:W-:Y:S01]  /*1540*/  ISETP.LT.OR P3, PT, R14.reuse, 0x21, P5 ;  /* 0x000000210e00780c */ /* 0x040fe20002f61670 */
[----:B------:R-:W-:Y:S01]  /*1550*/  IMAD.U32 R0, RZ, RZ, UR21 ;  /* 0x00000015ff007e24 */ /* 0x000fe2000f8e00ff */
[----:B------:R-:W-:Y:S01]  /*1560*/  IADD3 R3, R3, UR6, RZ ;  /* 0x0000000603037c10 */ /* 0x000fe2000fffe0ff */
[----:B------:R-:W-:Y:S01]  /*1570*/  USHF.L.U32 UR6, UR11, 0x6, URZ ;  /* 0x000000060b067899 */ /* 0x000fe2000800063f */
[C---:B------:R-:W-:Y:S01]  /*1580*/  ISETP.LT.OR P4, PT, R14.reuse, 0x21, P1 ;  /* 0x000000210e00780c */ /* 0x040fe20000f81670 */
[----:B------:R-:W-:Y:S01]  /*1590*/  CS2R R142, SRZ ;  /* 0x00000000008e7805 */ /* 0x000fe2000001ff00 */
[----:B------:R-:W-:Y:S01]  /*15a0*/  @!P0 ISETP.LT.OR P5, PT, R14, 0x41, P5 ;  /* 0x000000410e00880c */ /* 0x000fe20002fa1670 */
[----:B------:R-:W-:Y:S01]  /*15b0*/  IMAD.WIDE.U32 R242, R0, c[0x0][0x188], R2 ;  /* 0x0000620000f27a25 */ /* 0x000fe200078e0002 */
[----:B------:R-:W-:Y:S01]  /*15c0*/  @!P0 ISETP.LT.OR P1, PT, R14, 0x41, P1 ;  /* 0x000000410e00880c */ /* 0x000fe20000f21670 */
[----:B------:R-:W-:Y:S01]  /*15d0*/  CS2R R140, SRZ ;  /* 0x00000000008c7805 */ /* 0x000fe2000001ff00 */
[----:B------:R-:W-:Y:S01]  /*15e0*/  CS2R R138, SRZ ;  /* 0x00000000008a7805 */ /* 0x000fe2000001ff00 */
[----:B------:R-:W-:Y:S01]  /*15f0*/  IMAD R0, R233, c[0x0][0x208], RZ ;  /* 0x00008200e9007a24 */ /* 0x000fe200078e02ff */
[----:B------:R-:W-:Y:S01]  /*1600*/  IADD3 R239, R243, UR5, RZ ;  /* 0x00000005f3ef7c10 */ /* 0x000fe2000fffe0ff */
[----:B------:R2:W-:Y:S01]  /*1610*/  LDGSTS.E.BYPASS.LTC128B.128 [R227+0x1080], [R8.64], !P3 ;  /* 0x0108000008e37fae */ /* 0x0005e2000d901d56 */
[----:B------:R-:W-:Y:S01]  /*1620*/  ISETP.GE.AND P3, PT, R12, c[0x0][0x16c], PT ;  /* 0x00005b000c007a0c */ /* 0x000fe20003f66270 */
[C---:B------:R-:W-:Y:S01]  /*1630*/  IMAD R0, R232.reuse, c[0x0][0x20c], R0 ;  /* 0x00008300e8007a24 */ /* 0x040fe200078e0200 */
[----:B------:R-:W-:Y:S01]  /*1640*/  ULDC.64 UR4, c[0x0][0x210] ;  /* 0x0000840000047ab9 */ /* 0x000fe20000000a00 */
[----:B------:R-:W-:Y:S01]  /*1650*/  IMAD.WIDE.U32 R2, R232, c[0x0][0x208], R12 ;  /* 0x00008200e8027a25 */ /* 0x000fe200078e000c */
[----:B------:R-:W-:Y:S01]  /*1660*/  SEL R7, RZ, 0x1, P3 ;  /* 0x00000001ff077807 */ /* 0x000fe20001800000 */
[----:B------:R2:W-:Y:S01]  /*1670*/  LDGSTS.E.BYPASS.LTC128B.128 [R227+0x3880], [R8.64+0x80], !P6 ;  /* 0x0388008008e37fae */ /* 0x0005e2000f101d56 */
[----:B------:R-:W-:Y:S01]  /*1680*/  ISETP.GE.AND P3, PT, R19, c[0x0][0x16c], PT ;  /* 0x00005b0013007a0c */ /* 0x000fe20003f66270 */
[----:B------:R-:W-:Y:S01]  /*1690*/  IMAD.MOV.U32 R238, RZ, RZ, R242 ;  /* 0x000000ffffee7224 */ /* 0x000fe200078e00f2 */
[----:B------:R-:W-:Y:S01]  /*16a0*/  UIMAD UR4, UR13, UR4, URZ ;  /* 0x000000040d0472a4 */ /* 0x000fe2000f8e023f */
[----:B------:R-:W-:Y:S01]  /*16b0*/  IMAD.U32 R13, RZ, RZ, UR20 ;  /* 0x00000014ff0d7e24 */ /* 0x000fe2000f8e00ff */
[----:B------:R-:W-:Y:S01]  /*16c0*/  SEL R6, RZ, 0xffffffff, P3 ;  /* 0xffffffffff067807 */ /* 0x000fe20001800000 */
[----:B------:R2:W-:Y:S01]  /*16d0*/  LDGSTS.E.BYPASS.LTC128B.128 [R227+0x6080], [R8.64+0x100], !P4 ;  /* 0x0608010008e37fae */ /* 0x0005e2000e101d56 */
[----:B-1----:R-:W-:Y:S01]  /*16e0*/  SHF.L.U64.HI R4, R15, R16, c[0x0][0x17c] ;  /* 0x00005f000f047619 */ /* 0x002fe20000010210 */
[----:B------:R-:W-:Y:S01]  /*16f0*/  IMAD.IADD R5, R3, 0x1, R0 ;  /* 0x0000000103057824 */ /* 0x000fe200078e0200 */
[----:B------:R-:W-:Y:S01]  /*1700*/  ISETP.GE.AND P3, PT, R22, c[0x0][0x16c], PT ;  /* 0x00005b0016007a0c */ /* 0x000fe20003f66270 */
[----:B------:R-:W-:Y:S01]  /*1710*/  IMAD.SHL.U32 R3, R15, 0x40, RZ ;  /* 0x000000400f037824 */ /* 0x000fe200078e00ff */
[----:B------:R1:W-:Y:S01]  /*1720*/  @!P0 LDGSTS.E.BYPASS.LTC128B.128 [R227+0x2080], [R10.64], !P5 ;  /* 0x020800000ae38fae */ /* 0x0003e2000e901d56 */
[----:B------:R-:W-:Y:S01]  /*1730*/  IMAD R0, R4, UR11, RZ ;  /* 0x0000000b04007c24 */ /* 0x000fe2000f8e02ff */
[----:B------:R-:W-:Y:S01]  /*1740*/  SEL R14, RZ, 0x4, P3 ;  /* 0x00000004ff0e7807 */ /* 0x000fe20001800000 */
[----:B------:R-:W-:Y:S01]  /*1750*/  IMAD.SHL.U32 R6, R6, 0x2, RZ ;  /* 0x0000000206067824 */ /* 0x000fe200078e00ff */
[----:B------:R1:W-:Y:S01]  /*1760*/  @!P0 LDGSTS.E.BYPASS.LTC128B.128 [R227+0x4880], [R10.64+0x80], !P2 ;  /* 0x048800800ae38fae */ /* 0x0003e2000d101d56 */
[----:B------:R-:W-:Y:S01]  /*1770*/  IMAD.MOV.U32 R4, RZ, RZ, R2 ;  /* 0x000000ffff047224 */ /* 0x000fe200078e0002 */
[----:B------:R-:W-:Y:S01]  /*1780*/  UIMAD UR8, UR20, UR5, UR4 ;  /* 0x00000005140872a4 */ /* 0x000fe2000f8e0204 */
[C---:B------:R-:W-:Y:S01]  /*1790*/  IMAD R0, R3.reuse, UR7, R0 ;  /* 0x0000000703007c24 */ /* 0x040fe2000f8e0200 */
[----:B------:R-:W-:Y:S01]  /*17a0*/  LOP3.LUT R7, R6, 0x2, R7, 0xe2, !PT ;  /* 0x0000000206077812 */ /* 0x000fe200078ee207 */
[----:B------:R-:W-:Y:S01]  /*17b0*/  IMAD.WIDE.U32 R2, R3, UR11, R238 ;  /* 0x0000000b03027c25 */ /* 0x000fe2000f8e00ee */
[----:B------:R1:W-:Y:S01]  /*17c0*/  @!P0 LDGSTS.E.BYPASS.LTC128B.128 [R227+0x7080], [R10.64+0x100], !P1 ;  /* 0x070801000ae38fae */ /* 0x0003e2000c901d56 */
[----:B------:R-:W-:Y:S01]  /*17d0*/  ULDC.64 UR4, c[0x0][0x218] ;  /* 0x0000860000047ab9 */ /* 0x000fe20000000a00 */
[----:B------:R-:W-:Y:S01]  /*17e0*/  CS2R R136, SRZ ;  /* 0x0000000000887805 */ /* 0x000fe2000001ff00 */
[----:B------:R-:W-:Y:S01]  /*17f0*/  IMAD.IADD R0, R3, 0x1, R0 ;  /* 0x0000000103007824 */ /* 0x000fe200078e0200 */
[C---:B------:R-:W-:Y:S01]  /*1800*/  LEA R6, P3, R2.reuse, c[0x0][0x160], 0x1 ;  /* 0x0000580002067a11 */ /* 0x040fe200078608ff */
[----:B------:R-:W-:Y:S01]  /*1810*/  IMAD.WIDE.U32 R4, R13, c[0x0][0x210], R4 ;  /* 0x000084000d047a25 */ /* 0x000fe200078e0004 */
[----:B------:R-:W-:Y:S01]  /*1820*/  LOP3.LUT R3, R7, R14, RZ, 0xfc, !PT ;  /* 0x0000000e07037212 */ /* 0x000fe200078efcff */
[----:B------:R-:W-:Y:S01]  /*1830*/  UIMAD UR4, UR12, UR4, URZ ;  /* 0x000000040c0472a4 */ /* 0x000fe2000f8e023f */
[----:B------:R-:W-:Y:S01]  /*1840*/  LEA.HI.X R7, R2, c[0x0][0x164], R0, 0x1, P3 ;  /* 0x0000590002077a11 */ /* 0x000fe200018f0c00 */
[----:B------:R-:W-:Y:S01]  /*1850*/  IMAD.U32 R13, RZ, RZ, UR6 ;  /* 0x00000006ff0d7e24 */ /* 0x000fe2000f8e00ff */
[C---:B------:R-:W-:Y:S01]  /*1860*/  LOP3.LUT P4, RZ, R3.reuse, 0x1, RZ, 0xc0, !PT ;  /* 0x0000000103ff7812 */ /* 0x040fe2000788c0ff */
[----:B------:R-:W0:Y:S01]  /*1870*/  LDGDEPBAR ;  /* 0x00000000000079af */ /* 0x000e220000000000 */
[C---:B------:R-:W-:Y:S01]  /*1880*/  LOP3.LUT P3, RZ, R3.reuse, 0x2, RZ, 0xc0, !PT ;  /* 0x0000000203ff7812 */ /* 0x040fe2000786c0ff */
[----:B--2---:R-:W-:Y:S01]  /*1890*/  IMAD.U32 R8, RZ, RZ, UR21 ;  /* 0x00000015ff087e24 */ /* 0x004fe2000f8e00ff */
[----:B------:R-:W-:Y:S01]  /*18a0*/  IADD3 R0, -R232, c[0x0][0x168], -R13 ;  /* 0x00005a00e8007a10 */ /* 0x000fe20007ffe90d */
[----:B------:R-:W-:Y:S01]  /*18b0*/  IMAD.MOV.U32 R2, RZ, RZ, R4 ;  /* 0x000000ffff027224 */ /* 0x000fe200078e0004 */
[----:B------:R-:W-:Y:S01]  /*18c0*/  LOP3.LUT P2, RZ, R3, 0x4, RZ, 0xc0, !PT ;  /* 0x0000000403ff7812 */ /* 0x000fe2000784c0ff */
[----:B------:R-:W-:Y:S01]  /*18d0*/  CS2R R134, SRZ ;  /* 0x0000000000867805 */ /* 0x000fe2000001ff00 */
        /* <DEDUP_REMOVED lines=9> */
[----:B-1----:R-:W-:Y:S01]  /*1970*/  IMAD.MOV.U32 R11, RZ, RZ, c[0x0][0x208] ;  /* 0x00008200ff0b7624 */ /* 0x002fe200078e00ff */
        /* <DEDUP_REMOVED lines=12> */
[----:B------:R-:W-:Y:S01]  /*1a40*/  LEA R4, P0, R25, R6, 0x1 ;  /* 0x0000000619047211 */ /* 0x000fe200078008ff */
[----:B------:R-:W-:Y:S01]  /*1a50*/  IMAD.SHL.U32 R14, R11, 0x20, RZ ;  /* 0x000000200b0e7824 */ /* 0x000fe200078e00ff */
[----:B------:R-:W-:Y:S01]  /*1a60*/  IADD3 R252, R249, UR4, RZ ;  /* 0x00000004f9fc7c10 */ /* 0x000fe2000fffe0ff */
[----:B------:R-:W-:Y:S01]  /*1a70*/  IMAD R0, R0, UR11, RZ ;  /* 0x0000000b00007c24 */ /* 0x000fe2000f8e02ff */
[----:B------:R-:W-:Y:S01]  /*1a80*/  LEA.HI.X R5, R25, R7, R26, 0x1, P0 ;  /* 0x0000000719057211 */ /* 0x000fe200000f0c1a */
[----:B------:R-:W-:Y:S01]  /*1a90*/  ULDC.64 UR4, c[0x0][0x288] ;  /* 0x0000a20000047ab9 */ /* 0x000fe20000000a00 */
[----:B------:R-:W-:Y:S01]  /*1aa0*/  IADD3 R237, R241, UR8, RZ ;  /* 0x00000008f1ed7c10 */ /* 0x000fe2000fffe0ff */
[----:B------:R-:W-:Y:S01]  /*1ab0*/  IMAD R9, R2, UR7, R0 ;  /* 0x0000000702097c24 */ /* 0x000fe2000f8e0200 */
[----:B------:R-:W-:Y:S01]  /*1ac0*/  USHF.R.S32.HI UR7, URZ, 0x1f, UR6 ;  /* 0x0000001f3f077899 */ /* 0x000fe20008011406 */
[----:B------:R-:W-:Y:S01]  /*1ad0*/  IADD3 R0, P0, R248, UR6, RZ ;  /* 0x00000006f8007c10 */ /* 0x000fe2000ff1e0ff */
[----:B------:R2:W-:Y:S01]  /*1ae0*/  LDGSTS.E.BYPASS.LTC128B.128 [R227+0x10080], [R4.64], !P1 ;  /* 0x1008000004e37fae */ /* 0x0005e2000c901d56 */
[----:B------:R-:W-:Y:S01]  /*1af0*/  ISETP.GT.AND P1, PT, R230, 0xf, PT ;  /* 0x0000000fe600780c */ /* 0x000fe20003f24270 */
[----:B------:R-:W-:Y:S01]  /*1b00*/  IMAD.WIDE.U32 R2, R2, UR11, R236 ;  /* 0x0000000b02027c25 */ /* 0x000fe2000f8e00ec */
[----:B------:R-:W-:Y:S01]  /*1b10*/  P2R R10, PR, RZ, 0x10 ;  /* 0x00000010ff0a7803 */ /* 0x000fe20000000000 */
[----:B------:R2:W-:Y:S01]  /*1b20*/  LDGSTS.E.BYPASS.LTC128B.128 [R227+0x12080], [R4.64+0x80], !P6 ;  /* 0x1208008004e37fae */ /* 0x0005e2000f101d56 */
[----:B------:R-:W-:Y:S01]  /*1b30*/  IADD3 R8, -R13, c[0x0][0x168], -R232 ;  /* 0x00005a000d087a10 */ /* 0x000fe20007ffe9e8 */
[----:B------:R-:W-:Y:S01]  /*1b40*/  UIMAD UR4, UR13, UR4, URZ ;  /* 0x000000040d0472a4 */ /* 0x000fe2000f8e023f */
[----:B------:R-:W-:Y:S01]  /*1b50*/  ISETP.GE.AND P4, PT, R12, c[0x0][0x1fc], PT ;  /* 0x00007f000c007a0c */ /* 0x000fe20003f86270 */
[----:B------:R2:W-:Y:S01]  /*1b60*/  LDGSTS.E.BYPASS.LTC128B.128 [R227+0x14080], [R4.64+0x100], !P5 ;  /* 0x1408010004e37fae */ /* 0x0005e2000e901d56 */
[----:B------:R-:W-:Y:S01]  /*1b70*/  ISETP.GE.AND P6, PT, R19, c[0x0][0x1fc], PT ;  /* 0x00007f0013007a0c */ /* 0x000fe20003fc6270 */
[----:B------:R-:W-:Y:S01]  /*1b80*/  UIMAD UR4, UR20, UR5, UR4 ;  /* 0x00000005140472a4 */ /* 0x000fe2000f8e0204 */
[----:B------:R-:W-:Y:S01]  /*1b90*/  SHF.L.U64.HI R15, R11, R17, c[0x0][0x20c] ;  /* 0x000083000b0f7619 */ /* 0x000fe20000010211 */
[----:B------:R-:W-:Y:S01]  /*1ba0*/  CS2R R126, SRZ ;  /* 0x00000000007e7805 */ /* 0x000fe2000001ff00 */
[----:B------:R-:W-:Y:S01]  /*1bb0*/  LEA.HI R11, R20, R230, RZ, 0x2 ;  /* 0x000000e6140b7211 */ /* 0x000fe200078f10ff */
[----:B------:R-:W-:Y:S01]  /*1bc0*/  CS2R R124, SRZ ;  /* 0x00000000007c7805 */ /* 0x000fe2000001ff00 */
[----:B------:R-:W-:Y:S01]  /*1bd0*/  CS2R R122, SRZ ;  /* 0x00000000007a7805 */ /* 0x000fe2000001ff00 */
[----:B-1----:R-:W-:Y:S01]  /*1be0*/  IADD3.X R7, R252, UR7, RZ, P0, !PT ;  /* 0x00000007fc077c10 */ /* 0x002fe200087fe4ff */
[----:B------:R-:W-:Y:S01]  /*1bf0*/  CS2R R120, SRZ ;  /* 0x0000000000787805 */ /* 0x000fe2000001ff00 */
[C---:B------:R-:W-:Y:S01]  /*1c00*/  LEA R6, P0, R0.reuse, c[0x0][0x258], 0x2 ;  /* 0x0000960000067a11 */ /* 0x040fe200078010ff */
[----:B------:R-:W-:Y:S01]  /*1c10*/  CS2R R118, SRZ ;  /* 0x0000000000767805 */ /* 0x000fe2000001ff00 */
[----:B------:R-:W-:Y:S01]  /*1c20*/  CS2R R116, SRZ ;  /* 0x0000000000747805 */ /* 0x000fe2000001ff00 */
[----:B------:R-:W-:Y:S01]  /*1c30*/  CS2R R114, SRZ ;  /* 0x0000000000727805 */ /* 0x000fe2000001ff00 */
[----:B------:R-:W-:Y:S01]  /*1c40*/  LEA.HI.X R7, R0, c[0x0][0x25c], R7, 0x2, P0 ;  /* 0x0000970000077a11 */ /* 0x000fe200000f1407 */
[----:B------:R-:W-:Y:S01]  /*1c50*/  IMAD.IADD R0, R3, 0x1, R9 ;  /* 0x0000000103007824 */ /* 0x000fe200078e0209 */
[----:B------:R-:W-:Y:S01]  /*1c60*/  ISETP.LT.OR P0, PT, R8, 0x1, P4 ;  /* 0x000000010800780c */ /* 0x000fe20002701670 */
[----:B------:R-:W-:Y:S01]  /*1c70*/  @!P1 IMAD.SHL.U32 R3, R230, 0x10, RZ ;  /* 0x00000010e6039824 */ /* 0x000fe200078e00ff */
[----:B------:R-:W-:Y:S01]  /*1c80*/  CS2R R112, SRZ ;  /* 0x0000000000707805 */ /* 0x000fe2000001ff00 */
[----:B------:R-:W-:Y:S01]  /*1c90*/  CS2R R102, SRZ ;  /* 0x0000000000667805 */ /* 0x000fe2000001ff00 */
[----:B------:R-:W-:Y:S01]  /*1ca0*/  CS2R R100, SRZ ;  /* 0x0000000000647805 */ /* 0x000fe2000001ff00 */
[----:B------:R-:W-:Y:S01]  /*1cb0*/  CS2R R98, SRZ ;  /* 0x0000000000627805 */ /* 0x000fe2000001ff00 */
[----:B------:R1:W-:Y:S01]  /*1cc0*/  @!P1 LDGSTS.E.BYPASS.LTC128B.128 [R3+0x21080], [R6.64] ;  /* 0x2108000006039fae */ /* 0x0003e2000b901d56 */
[----:B------:R-:W-:Y:S01]  /*1cd0*/  CS2R R96, SRZ ;  /* 0x0000000000607805 */ /* 0x000fe2000001ff00 */
[----:B------:R-:W-:Y:S01]  /*1ce0*/  CS2R R94, SRZ ;  /* 0x00000000005e7805 */ /* 0x000fe2000001ff00 */
[----:B------:R-:W-:Y:S01]  /*1cf0*/  CS2R R92, SRZ ;  /* 0x00000000005c7805 */ /* 0x000fe2000001ff00 */
[----:B------:R-:W0:Y:S01]  /*1d00*/  LDGDEPBAR ;  /* 0x00000000000079af */ /* 0x000e220000000000 */
[C---:B--2---:R-:W-:Y:S01]  /*1d10*/  LEA R4, P5, R2.reuse, c[0x0][0x1f0], 0x1 ;  /* 0x00007c0002047a11 */ /* 0x044fe200078a08ff */
[----:B------:R-:W-:Y:S01]  /*1d20*/  CS2R R90, SRZ ;  /* 0x00000000005a7805 */ /* 0x000fe2000001ff00 */
[----:B------:R-:W-:Y:S01]  /*1d30*/  CS2R R88, SRZ ;  /* 0x0000000000587805 */ /* 0x000fe2000001ff00 */
[----:B------:R-:W-:Y:S01]  /*1d40*/  CS2R R86, SRZ ;  /* 0x0000000000567805 */ /* 0x000fe2000001ff00 */
[----:B------:R-:W-:Y:S01]  /*1d50*/  LEA.HI.X R5, R2, c[0x0][0x1f4], R0, 0x1, P5 ;  /* 0x00007d0002057a11 */ /* 0x000fe200028f0c00 */
[----:B------:R-:W-:Y:S01]  /*1d60*/  IMAD.U32 R2, RZ, RZ, UR20 ;  /* 0x00000014ff027e24 */ /* 0x000fe2000f8e00ff */
        /* <DEDUP_REMOVED lines=16> */
[----:B-1----:R-:W-:Y:S01]  /*1e70*/  IMAD.WIDE.U32 R2, R2, c[0x0][0x288], R244 ;  /* 0x0000a20002027a25 */ /* 0x002fe200078e00f4 */
[----:B------:R2:W-:Y:S01]  /*1e80*/  LDGSTS.E.BYPASS.LTC128B.128 [R227+0x1d080], [R4.64+0x80], !P0 ;  /* 0x1d08008004e37fae */ /* 0x0005e2000c101d56 */
[C---:B------:R-:W-:Y:S01]  /*1e90*/  LEA R6, P0, R14.reuse, R4, 0x1 ;  /* 0x000000040e067211 */ /* 0x040fe200078008ff */
[----:B------:R-:W-:Y:S01]  /*1ea0*/  CS2R R60, SRZ ;  /* 0x00000000003c7805 */ /* 0x000fe2000001ff00 */
[----:B------:R-:W-:Y:S01]  /*1eb0*/  CS2R R58, SRZ ;  /* 0x00000000003a7805 */ /* 0x000fe2000001ff00 */
[----:B------:R-:W-:Y:S01]  /*1ec0*/  IADD3 R3, R3, UR4, RZ ;  /* 0x0000000403037c10 */ /* 0x000fe2000fffe0ff */
[----:B------:R-:W-:Y:S01]  /*1ed0*/  ULDC.64 UR4, c[0x0][0x290] ;  /* 0x0000a40000047ab9 */ /* 0x000fe20000000a00 */
[----:B------:R-:W-:Y:S01]  /*1ee0*/  LEA.HI.X R7, R14, R5, R15, 0x1, P0 ;  /* 0x000000050e077211 */ /* 0x000fe200000f0c0f */
[----:B------:R-:W-:Y:S01]  /*1ef0*/  UIMAD UR4, UR12, UR4, URZ ;  /* 0x000000040c0472a4 */ /* 0x000fe2000f8e023f */
[----:B------:R-:W-:Y:S01]  /*1f00*/  ISETP.LT.OR P0, PT, R8, 0x1, P5 ;  /* 0x000000010800780c */ /* 0x000fe20002f01670 */
[----:B------:R-:W-:Y:S01]  /*1f10*/  CS2R R56, SRZ ;  /* 0x0000000000387805 */ /* 0x000fe2000001ff00 */
[----:B------:R-:W-:Y:S01]  /*1f20*/  LEA.HI R14, R20, R230, RZ, 0x4 ;  /* 0x000000e6140e7211 */ /* 0x000fe200078f20ff */
[----:B------:R-:W-:Y:S01]  /*1f30*/  UIMAD UR4, UR21, UR5, UR4 ;  /* 0x00000005150472a4 */ /* 0x000fe2000f8e0204 */
[----:B------:R-:W-:Y:S01]  /*1f40*/  ISETP.LT.OR P5, PT, R8, 0x21, P5 ;  /* 0x000000210800780c */ /* 0x000fe20002fa1670 */
[----:B------:R-:W-:Y:S01]  /*1f50*/  CS2R R54, SRZ ;  /* 0x0000000000367805 */ /* 0x000fe2000001ff00 */
[----:B------:R-:W-:Y:S01]  /*1f60*/  SHF.R.S32.HI R0, RZ, 0x4, R14 ;  /* 0x00000004ff007819 */ /* 0x000fe2000001140e */
[----:B------:R-:W-:Y:S01]  /*1f70*/  ULDC UR5, c[0x0][0x198] ;  /* 0x0000660000057ab9 */ /* 0x000fe20000000800 */
[----:B------:R-:W-:Y:S01]  /*1f80*/  CS2R R52, SRZ ;  /* 0x0000000000347805 */ /* 0x000fe2000001ff00 */
[----:B------:R-:W-:Y:S01]  /*1f90*/  CS2R R50, SRZ ;  /* 0x0000000000327805 */ /* 0x000fe2000001ff00 */
[----:B------:R-:W-:Y:S01]  /*1fa0*/  LEA.HI R9, R14, R0, RZ, 0x1 ;  /* 0x000000000e097211 */ /* 0x000fe200078f08ff */
[----:B------:R-:W-:Y:S01]  /*1fb0*/  CS2R R48, SRZ ;  /* 0x0000000000307805 */ /* 0x000fe2000001ff00 */
[----:B------:R-:W-:Y:S01]  /*1fc0*/  CS2R R46, SRZ ;  /* 0x00000000002e7805 */ /* 0x000fe2000001ff00 */
[----:B------:R2:W-:Y:S01]  /*1fd0*/  LDGSTS.E.BYPASS.LTC128B.128 [R227+0x1f080], [R4.64+0x100], !P0 ;  /* 0x1f08010004e37fae */ /* 0x0005e2000c101d56 */
[----:B------:R-:W-:Y:S01]  /*1fe0*/  ISETP.LT.OR P0, PT, R8, 0x21, P4 ;  /* 0x000000210800780c */ /* 0x000fe20002701670 */
[----:B------:R-:W-:Y:S01]  /*1ff0*/  CS2R R44, SRZ ;  /* 0x00000000002c7805 */ /* 0x000fe2000001ff00 */
[----:B------:R-:W-:Y:S01]  /*2000*/  LOP3.LUT R9, R9, 0xfffffffe, RZ, 0xc0, !PT ;  /* 0xfffffffe09097812 */ /* 0x000fe200078ec0ff */
[----:B------:R-:W-:Y:S01]  /*2010*/  UMOV UR17, 0x1 ;  /* 0x0000000100117882 */ /* 0x000fe20000000000 */
[----:B------:R-:W-:Y:S01]  /*2020*/  ISETP.NE.AND P4, PT, R10, RZ, PT ;  /* 0x000000ff0a00720c */ /* 0x000fe20003f85270 */
[----:B------:R-:W-:Y:S01]  /*2030*/  UMOV UR15, 0xffffffc0 ;  /* 0xffffffc0000f7882 */ /* 0x000fe20000000000 */
[----:B------:R-:W-:Y:S01]  /*2040*/  IADD3 R251, R227, 0xf080, RZ ;  /* 0x0000f080e3fb7810 */ /* 0x000fe20007ffe0ff */
[----:B------:R-:W-:Y:S01]  /*2050*/  IMAD.IADD R0, R0, 0x1, -R9 ;  /* 0x0000000100007824 */ /* 0x000fe200078e0a09 */
[----:B------:R-:W-:Y:S01]  /*2060*/  LEA.HI R9, R20, R230, RZ, 0x5 ;  /* 0x000000e614097211 */ /* 0x000fe200078f28ff */
[----:B------:R-:W-:Y:S01]  /*2070*/  ULDC UR9, c[0x0][0x168] ;  /* 0x00005a0000097ab9 */ /* 0x000fe20000000800 */
[----:B------:R-:W-:Y:S01]  /*2080*/  SHF.R.S32.HI R231, RZ, 0x1f, R230 ;  /* 0x0000001fffe77819 */ /* 0x000fe200000114e6 */
[----:B------:R-:W-:Y:S01]  /*2090*/  UMOV UR10, 0xffffffb0 ;  /* 0xffffffb0000a7882 */ /* 0x000fe20000000000 */
[--C-:B------:R-:W-:Y:S01]  /*20a0*/  SHF.R.S32.HI R8, RZ, 0x1f, R9.reuse ;  /* 0x0000001fff087819 */ /* 0x100fe20000011409 */
[----:B------:R1:W-:Y:S01]  /*20b0*/  LDGSTS.E.BYPASS.LTC128B.128 [R227+0x1c080], [R6.64], !P0 ;  /* 0x1c08000006e37fae */ /* 0x0003e2000c101d56 */
[----:B------:R-:W-:Y:S01]  /*20c0*/  ISETP.GE.AND P0, PT, R12, c[0x0][0x1fc], PT ;  /* 0x00007f000c007a0c */ /* 0x000fe20003f06270 */
[----:B------:R-:W-:Y:S01]  /*20d0*/  ULDC UR8, c[0x0][0x198] ;  /* 0x0000660000087ab9 */ /* 0x000fe20000000800 */
[----:B------:R-:W-:Y:S01]  /*20e0*/  SHF.R.S32.HI R13, RZ, 0x5, R9 ;  /* 0x00000005ff0d7819 */ /* 0x000fe20000011409 */
[----:B------:R1:W-:Y:S01]  /*20f0*/  LDGSTS.E.BYPASS.LTC128B.128 [R227+0x1e080], [R6.64+0x80], !P6 ;  /* 0x1e08008006e37fae */ /* 0x0003e2000f101d56 */
[----:B------:R-:W-:Y:S01]  /*2100*/  ISETP.GE.AND P6, PT, R19, c[0x0][0x1fc], PT ;  /* 0x00007f0013007a0c */ /* 0x000fe20003fc6270 */
[----:B------:R-:W-:Y:S01]  /*2110*/  UMOV UR14, 0x1 ;  /* 0x00000001000e7882 */ /* 0x000fe20000000000 */
[----:B------:R-:W-:Y:S01]  /*2120*/  SEL R19, RZ, 0x1, P0 ;  /* 0x00000001ff137807 */ /* 0x000fe20000000000 */
[----:B------:R1:W-:Y:S01]  /*2130*/  LDGSTS.E.BYPASS.LTC128B.128 [R227+0x20080], [R6.64+0x100], !P5 ;  /* 0x2008010006e37fae */ /* 0x0003e2000e901d56 */
[----:B------:R-:W-:-:S02]  /*2140*/  ISETP.GE.AND P5, PT, R230, 0x10, PT ;  /* 0x00000010e600780c */ /* 0x000fc40003fa6270 */
[--C-:B--2---:R-:W-:Y:S02]  /*2150*/  SHF.R.S32.HI R4, RZ, 0x2, R11.reuse ;  /* 0x00000002ff047819 */ /* 0x104fe4000001140b */
[----:B------:R-:W-:-:S04]  /*2160*/  SHF.R.S32.HI R5, RZ, 0x1f, R11 ;  /* 0x0000001fff057819 */ /* 0x000fc8000001140b */
[----:B------:R-:W-:-:S04]  /*2170*/  LEA.HI R5, R5, R4, RZ, 0x3 ;  /* 0x0000000405057211 */ /* 0x000fc800078f18ff */
[----:B------:R-:W-:-:S05]  /*2180*/  LOP3.LUT R5, R5, 0xfffffff8, RZ, 0xc0, !PT ;  /* 0xfffffff805057812 */ /* 0x000fca00078ec0ff */
[----:B------:R-:W-:Y:S01]  /*2190*/  IMAD.IADD R12, R4, 0x1, -R5 ;  /* 0x00000001040c7824 */ /* 0x000fe200078e0a05 */
[----:B------:R-:W-:Y:S01]  /*21a0*/  LEA.HI R5, R20, R230, RZ, 0x7 ;  /* 0x000000e614057211 */ /* 0x000fe200078f38ff */
[----:B------:R-:W-:-:S03]  /*21b0*/  IMAD.U32 R4, RZ, RZ, UR21 ;  /* 0x00000015ff047e24 */ /* 0x000fc6000f8e00ff */
[----:B------:R-:W-:Y:S01]  /*21c0*/  SHF.R.S32.HI R17, RZ, 0x7, R5 ;  /* 0x00000007ff117819 */ /* 0x000fe20000011405 */
[----:B------:R-:W-:Y:S01]  /*21d0*/  IMAD.WIDE.U32 R246, R4, c[0x0][0x290], R2 ;  /* 0x0000a40004f67a25 */ /* 0x000fe200078e0002 */
[----:B------:R-:W-:Y:S02]  /*21e0*/  LEA.HI R2, R8, R13, RZ, 0x2 ;  /* 0x0000000d08027211 */ /* 0x000fe400078f10ff */
[----:B------:R-:W-:Y:S01]  /*21f0*/  LOP3.LUT R8, R11, 0x3ffffffc, RZ, 0xc0, !PT ;  /* 0x3ffffffc0b087812 */ /* 0x000fe200078ec0ff */
[----:B------:R-:W-:Y:S01]  /*2200*/  IMAD.SHL.U32 R3, R17, 0x8, RZ ;  /* 0x0000000811037824 */ /* 0x000fe200078e00ff */
[----:B------:R-:W-:Y:S02]  /*2210*/  LOP3.LUT R2, R2, 0xfffffffc, RZ, 0xc0, !PT ;  /* 0xfffffffc02027812 */ /* 0x000fe400078ec0ff */
[----:B------:R-:W-:Y:S01]  /*2220*/  IADD3 R250, R247, UR4, RZ ;  /* 0x00000004f7fa7c10 */ /* 0x000fe2000fffe0ff */
[----:B------:R-:W-:Y:S01]  /*2230*/  UMOV UR4, URZ ;  /* 0x0000003f00047c82 */ /* 0x000fe20008000000 */
[----:B------:R-:W-:Y:S01]  /*2240*/  LOP3.LUT R16, R3, 0x8, RZ, 0xc0, !PT ;  /* 0x0000000803107812 */ /* 0x000fe200078ec0ff */
[----:B------:R-:W-:Y:S01]  /*2250*/  IMAD.IADD R15, R13, 0x1, -R2 ;  /* 0x000000010d0f7824 */ /* 0x000fe200078e0a02 */
[----:B------:R-:W-:Y:S01]  /*2260*/  IADD3 R3, P0, R246, UR6, RZ ;  /* 0x00000006f6037c10 */ /* 0x000fe2000ff1e0ff */
[----:B------:R-:W-:Y:S01]  /*2270*/  IMAD.SHL.U32 R2, R12, 0x10, RZ ;  /* 0x000000100c027824 */ /* 0x000fe200078e00ff */
[----:B------:R-:W-:Y:S01]  /*2280*/  UMOV UR6, 0xffffffb0 ;  /* 0xffffffb000067882 */ /* 0x000fe20000000000 */
[C---:B-1----:R-:W-:Y:S01]  /*2290*/  IMAD.SHL.U32 R7, R15.reuse, 0x100, RZ ;  /* 0x000001000f077824 */ /* 0x042fe200078e00ff */
[----:B------:R-:W-:Y:S01]  /*22a0*/  LEA.HI R5, R15, R15, RZ, 0x1 ;  /* 0x0000000f0f057211 */ /* 0x000fe200078f08ff */
[----:B------:R-:W-:Y:S01]  /*22b0*/  UIMAD UR5, UR19, UR6, UR5 ;  /* 0x00000006130572a4 */ /* 0x000fe2000f8e0205 */
[----:B------:R-:W-:-:S02]  /*22c0*/  LOP3.LUT R2, R16, 0x70, R2, 0xf8, !PT ;  /* 0x0000007010027812 */ /* 0x000fc400078ef802 */
[----:B------:R-:W-:Y:S01]  /*22d0*/  IADD3.X R4, R250, UR7, RZ, P0, !PT ;  /* 0x00000007fa047c10 */ /* 0x000fe200087fe4ff */
[----:B------:R-:W-:Y:S01]  /*22e0*/  IMAD.SHL.U32 R6, R5, 0x100, RZ ;  /* 0x0000010005067824 */ /* 0x000fe200078e00ff */
[C---:B------:R-:W-:Y:S01]  /*22f0*/  LEA R10, P0, R3.reuse, c[0x0][0x280], 0x2 ;  /* 0x0000a000030a7a11 */ /* 0x040fe200078010ff */
[----:B------:R-:W-:Y:S01]  /*2300*/  IMAD.IADD R5, R230, 0x1, -R8 ;  /* 0x00000001e6057824 */ /* 0x000fe200078e0a08 */
[----:B------:R-:W-:Y:S01]  /*2310*/  LOP3.LUT R2, R2, 0x100, R7, 0xf8, !PT ;  /* 0x0000010002027812 */ /* 0x000fe200078ef807 */
[----:B------:R-:W-:Y:S01]  /*2320*/  @!P5 IMAD.SHL.U32 R7, R230, 0x10, RZ ;  /* 0x00000010e607d824 */ /* 0x000fe200078e00ff */
[----:B------:R-:W-:Y:S02]  /*2330*/  LEA.HI.X R11, R3, c[0x0][0x284], R4, 0x2, P0 ;  /* 0x0000a100030b7a11 */ /* 0x000fe400000f1404 */
        /* <DEDUP_REMOVED lines=19> */
[----:B------:R-:W-:Y:S01]  /*2470*/  IADD3 R6, R225, 0x21480, RZ ;  /* 0x00021480e1067810 */ /* 0x000fe20007ffe0ff */
[----:B------:R-:W-:Y:S01]  /*2480*/  IMAD.SHL.U32 R12, R23, 0x8, RZ ;  /* 0x00000008170c7824 */ /* 0x000fe200078e00ff */
[----:B------:R-:W-:-:S02]  /*2490*/  LOP3.LUT R4, R5, 0xf0, RZ, 0xc0, !PT ;  /* 0x000000f005047812 */ /* 0x000fc400078ec0ff */
[----:B------:R-:W-:Y:S02]  /*24a0*/  LOP3.LUT R5, R8, 0x7ffffffc, RZ, 0xc0, !PT ;  /* 0x7ffffffc08057812 */ /* 0x000fe400078ec0ff */
[----:B------:R-:W-:Y:S02]  /*24b0*/  IADD3 R226, R225, 0x215a0, RZ ;  /* 0x000215a0e1e27810 */ /* 0x000fe40007ffe0ff */
[----:B------:R-:W-:Y:S01]  /*24c0*/  @P0 IADD3 R226, R6, 0xe0, RZ ;  /* 0x000000e006e20810 */ /* 0x000fe20007ffe0ff */
[----:B-1----:R-:W-:Y:S01]  /*24d0*/  IMAD.IADD R11, R3, 0x1, -R5 ;  /* 0x00000001030b7824 */ /* 0x002fe200078e0a05 */
[----:B------:R-:W-:Y:S01]  /*24e0*/  SHF.R.S32.HI R3, RZ, 0x1f, R2 ;  /* 0x0000001fff037819 */ /* 0x000fe20000011402 */
[----:B------:R-:W-:Y:S01]  /*24f0*/  IMAD.SHL.U32 R7, R13, 0x100, RZ ;  /* 0x000001000d077824 */ /* 0x000fe200078e00ff */
[----:B------:R-:W-:Y:S02]  /*2500*/  LOP3.LUT R10, R4, R16, RZ, 0xfc, !PT ;  /* 0x00000010040a7212 */ /* 0x000fe400078efcff */
        /* <DEDUP_REMOVED lines=23> */
[----:B------:R-:W-:Y:S01]  /*2680*/  LOP3.LUT R4, R4, 0x8, R21, 0xf8, !PT ;  /* 0x0000000804047812 */ /* 0x000fe200078ef815 */
[----:B------:R-:W-:Y:S01]  /*2690*/  IMAD.SHL.U32 R212, R212, 0x2, RZ ;  /* 0x00000002d4d47824 */ /* 0x000fe200078e00ff */
[----:B------:R-:W-:Y:S01]  /*26a0*/  LOP3.LUT R10, R2, 0x18, R12, 0xf8, !PT ;  /* 0x00000018020a7812 */ /* 0x000fe200078ef80c */
[----:B------:R-:W-:Y:S01]  /*26b0*/  IMAD R11, R3, 0x4, R11 ;  /* 0x00000004030b7824 */ /* 0x000fe200078e020b */
[----:B------:R-:W-:Y:S01]  /*26c0*/  LOP3.LUT R214, R214, 0xfffffe00, RZ, 0xc0, !PT ;  /* 0xfffffe00d6d67812 */ /* 0x000fe200078ec0ff */
[----:B------:R-:W-:Y:S01]  /*26d0*/  IMAD.SHL.U32 R3, R5, 0x40, RZ ;  /* 0x0000004005037824 */ /* 0x000fe200078e00ff */
[----:B------:R-:W-:Y:S01]  /*26e0*/  SHF.R.U32.HI R215, RZ, 0x3, R9 ;  /* 0x00000003ffd77819 */ /* 0x000fe20000011609 */
[----:B------:R-:W-:Y:S01]  /*26f0*/  IMAD.SHL.U32 R2, R0, 0x8, RZ ;  /* 0x0000000800027824 */ /* 0x000fe200078e00ff */
[----:B------:R-:W-:Y:S01]  /*2700*/  LOP3.LUT P0, RZ, R18, 0x4, RZ, 0xc0, !PT ;  /* 0x0000000412ff7812 */ /* 0x000fe2000780c0ff */
[----:B------:R-:W-:Y:S01]  /*2710*/  IMAD.MOV.U32 R12, RZ, RZ, 0x20 ;  /* 0x00000020ff0c7424 */ /* 0x000fe200078e00ff */
[----:B------:R-:W-:Y:S01]  /*2720*/  LOP3.LUT R3, R3, 0x1c0, RZ, 0xc0, !PT ;  /* 0x000001c003037812 */ /* 0x000fe200078ec0ff */
[----:B------:R-:W-:Y:S01]  /*2730*/  IMAD.SHL.U32 R235, R11, 0x2, RZ ;  /* 0x000000020beb7824 */ /* 0x000fe200078e00ff */
[----:B------:R-:W-:-:S02]  /*2740*/  LOP3.LUT R6, R2, 0x8, RZ, 0xc0, !PT ;  /* 0x0000000802067812 */ /* 0x000fc400078ec0ff */
[-C--:B------:R-:W-:Y:S02]  /*2750*/  LOP3.LUT R2, R4, R7.reuse, RZ, 0x3c, !PT ;  /* 0x0000000704027212 */ /* 0x080fe400078e3cff */
        /* <DEDUP_REMOVED lines=36> */
.L_x_1182:
        /* <DEDUP_REMOVED lines=221> */
.L_x_1180:
[C---:B-1-34-:R-:W-:Y:S01]  /*3770*/  HMMA.16816.F32 R24, R104.reuse, R26, RZ ;  /* 0x0000001a6818723c */ /* 0x05afe200000018ff */
[----:B------:R-:W0:Y:S01]  /*3780*/  LDGDEPBAR ;  /* 0x00000000000079af */ /* 0x000e220000000000 */
[----:B------:R-:W-:Y:S02]  /*3790*/  UIMAD UR6, UR19, UR10, UR8 ;  /* 0x0000000a130672a4 */ /* 0x000fe4000f8e0208 */
[----:B------:R-:W-:Y:S02]  /*37a0*/  IMAD.IADD R0, R222, 0x1, R216 ;  /* 0x00000001de007824 */ /* 0x000fe400078e02d8 */
[----:B------:R-:W-:Y:S02]  /*37b0*/  ULEA UR6, UR11, UR6, 0x6 ;  /* 0x000000060b067291 */ /* 0x000fe4000f8e303f */
[C---:B------:R-:W-:Y:S02]  /*37c0*/  HMMA.16816.F32 R28, R104.reuse, R108, RZ ;  /* 0x0000006c681c723c */ /* 0x040fe400000018ff */
[----:B------:R-:W-:Y:S06]  /*37d0*/  UIADD3 UR6, UR6, -UR5, UR14 ;  /* 0x8000000506067290 */ /* 0x000fec000fffe00e */
        /* <DEDUP_REMOVED lines=51> */
[C---:B-1----:R-:W-:Y:S01]  /*3b10*/  HMMA.16816.F32 R28, R176.reuse, R2, R28 ;  /* 0x00000002b01c723c */ /* 0x042fe2000000181c */
[----:B------:R-:W1:Y:S07]  /*3b20*/  LDSM.16.M88.2 R2, [R211+0xb080] ;  /* 0x00b08000d302783b */ /* 0x000e6e0000000100 */
[C---:B---3--:R-:W-:Y:S01]  /*3b30*/  HMMA.16816.F32 R32, R176.reuse, R104, R32 ;  /* 0x00000068b020723c */ /* 0x048fe20000001820 */
[----:B------:R-:W3:Y:S07]  /*3b40*/  LDSM.16.M88.2 R104, [R211+0xb880] ;  /* 0x00b88000d368783b */ /* 0x000eee0000000100 */
[C---:B------:R-:W-:Y:S01]  /*3b50*/  HMMA.16816.F32 R36, R176.reuse, R180, R36 ;  /* 0x000000b4b024723c */ /* 0x040fe20000001824 */
[----:B------:R-:W-:Y:S07]  /*3b60*/  LDSM.16.M88.2 R180, [R210+0xb880] ;  /* 0x00b88000d2b4783b */ /* 0x000fee0000000100 */
        /* <DEDUP_REMOVED lines=12> */
[----:B------:R-:W-:Y:S04]  /*3c30*/  LDSM.16.M88.2 R106, [R208+0xc880] ;  /* 0x00c88000d06a783b */ /* 0x000fe80000000100 */
[----:B------:R-:W4:Y:S03]  /*3c40*/  LDSM.16.M88.4 R108, [R217+0x1f080] ;  /* 0x01f08000d96c783b */ /* 0x000f260000000200 */
[C---:B-----5:R-:W-:Y:S01]  /*3c50*/  HMMA.16816.F32 R24, R176.reuse, R172, R24 ;  /* 0x000000acb018723c */ /* 0x060fe20000001818 */
[----:B------:R-:W5:Y:S07]  /*3c60*/  LDSM.16.M88.2 R172, [R208+0xd080] ;  /* 0x00d08000d0ac783b */ /* 0x000f6e0000000100 */
[C---:B--2---:R-:W-:Y:S01]  /*3c70*/  HMMA.16816.F32 R28, R176.reuse, R174, R28 ;  /* 0x000000aeb01c723c */ /* 0x044fe2000000181c */
[----:B------:R-:W2:Y:S07]  /*3c80*/  LDSM.16.M88.2 R174, [R208+0xd880] ;  /* 0x00d88000d0ae783b */ /* 0x000eae0000000100 */
[C---:B-1----:R-:W-:Y:S01]  /*3c90*/  HMMA.16816.F32 R32, R176.reuse, R2, R32 ;  /* 0x00000002b020723c */ /* 0x042fe20000001820 */
[----:B------:R-:W1:Y:S07]  /*3ca0*/  LDSM.16.M88.2 R2, [R208+0xe080] ;  /* 0x00e08000d002783b */ /* 0x000e6e0000000100 */
[C---:B------:R-:W-:Y:S07]  /*3cb0*/  HMMA.16816.F32 R36, R176.reuse, R180, R36 ;  /* 0x000000b4b024723c */ /* 0x040fee0000001824 */
[----:B------:R-:W-:Y:S01]  /*3cc0*/  IADD3 R181, -R235, UR6, R228 ;  /* 0x00000006ebb57c10 */ /* 0x000fe2000fffe1e4 */
[----:B---3--:R-:W-:Y:S01]  /*3cd0*/  HMMA.16816.F32 R40, R176, R104, R40 ;  /* 0x00000068b028723c */ /* 0x008fe20000001828 */
[----:B------:R-:W3:Y:S03]  /*3ce0*/  LDSM.16.M88.2 R104, [R208+0xe880] ;  /* 0x00e88000d068783b */ /* 0x000ee60000000100 */
[----:B------:R-:W-:Y:S01]  /*3cf0*/  IMNMX R180, R234, R181, PT ;  /* 0x000000b5eab47217 */ /* 0x000fe20003800200 */
[----:B------:R-:W-:Y:S01]  /*3d00*/  LDSM.16.M88.4 R176, [R218+0x1f080] ;  /* 0x01f08000dab0783b */ /* 0x000fe20000000200 */
[----:B------:R-:W-:Y:S02]  /*3d10*/  IADD3 R181, R181, 0x8, RZ ;  /* 0x00000008b5b57810 */ /* 0x000fe40007ffe0ff */
[C---:B----4-:R-:W-:Y:S01]  /*3d20*/  HMMA.16816.F32 R24, R108.reuse, R106, R24 ;  /* 0x0000006a6c18723c */ /* 0x050fe20000001818 */
[----:B------:R-:W4:Y:S04]  /*3d30*/  LDSM.16.M88.2 R106, [R209+0xc880] ;  /* 0x00c88000d16a783b */ /* 0x000f280000000100 */
[C---:B------:R-:W-:Y:S02]  /*3d40*/  ISETP.GT.AND P0, PT, R180.reuse, RZ, PT ;  /* 0x000000ffb400720c */ /* 0x040fe40003f04270 */
[----:B------:R-:W-:Y:S01]  /*3d50*/  ISETP.GT.AND P5, PT, R180, 0x40, PT ;  /* 0x00000040b400780c */ /* 0x000fe20003fa4270 */
[C---:B-----5:R-:W-:Y:S01]  /*3d60*/  HMMA.16816.F32 R28, R108.reuse, R172, R28 ;  /* 0x000000ac6c1c723c */ /* 0x060fe2000000181c */
[----:B------:R-:W5:Y:S03]  /*3d70*/  LDSM.16.M88.2 R172, [R209+0xd080] ;  /* 0x00d08000d1ac783b */ /* 0x000f660000000100 */
[----:B------:R-:W-:Y:S02]  /*3d80*/  FSEL R4, R4, -INF , P0 ;  /* 0xff80000004047808 */ /* 0x000fe40000000000 */
[----:B------:R-:W-:Y:S02]  /*3d90*/  ISETP.GT.AND P0, PT, R180, 0x1, PT ;  /* 0x00000001b400780c */ /* 0x000fe40003f04270 */
[C---:B--2---:R-:W-:Y:S04]  /*3da0*/  HMMA.16816.F32 R32, R108.reuse, R174, R32 ;  /* 0x000000ae6c20723c */ /* 0x044fe80000001820 */
[--C-:B------:R-:W-:Y:S01]  /*3db0*/  FFMA.FTZ R4, R4, c[0x0][0x29c], -R188.reuse ;  /* 0x0000a70004047a23 */ /* 0x100fe200000108bc */
[----:B------:R-:W-:Y:S03]  /*3dc0*/  FSEL R20, R20, -INF , P5 ;  /* 0xff80000014147808 */ /* 0x000fe60002800000 */
[C---:B-1----:R-:W-:Y:S01]  /*3dd0*/  HMMA.16816.F32 R36, R108.reuse, R2, R36 ;  /* 0x000000026c24723c */ /* 0x042fe20000001824 */
[----:B------:R1:W-:Y:S01]  /*3de0*/  MUFU.EX2 R187, R4 ;  /* 0x0000000400bb7308 */ /* 0x0003e20000000800 */
[----:B------:R-:W2:Y:S06]  /*3df0*/  LDSM.16.M88.2 R2, [R209+0xd880] ;  /* 0x00d88000d102783b */ /* 0x000eac0000000100 */
[----:B---3--:R-:W-:Y:S01]  /*3e00*/  HMMA.16816.F32 R40, R108, R104, R40 ;  /* 0x000000686c28723c */ /* 0x008fe20000001828 */
[----:B------:R-:W-:Y:S07]  /*3e10*/  LDSM.16.M88.2 R108, [R211+0xc880] ;  /* 0x00c88000d36c783b */ /* 0x000fee0000000100 */
[C---:B----4-:R-:W-:Y:S08]  /*3e20*/  HMMA.16816.F32 R24, R176.reuse, R106, R24 ;  /* 0x0000006ab018723c */ /* 0x050ff00000001818 */
[C---:B-----5:R-:W-:Y:S04]  /*3e30*/  HMMA.16816.F32 R28, R176.reuse, R172, R28 ;  /* 0x000000acb01c723c */ /* 0x060fe8000000181c */
[----:B-1----:R-:W-:Y:S02]  /*3e40*/  FSEL R4, R5, -INF , P0 ;  /* 0xff80000005047808 */ /* 0x002fe40000000000 */
[----:B------:R-:W-:Y:S03]  /*3e50*/  ISETP.GT.AND P0, PT, R180, 0x10, PT ;  /* 0x00000010b400780c */ /* 0x000fe60003f04270 */
[--C-:B------:R-:W-:Y:S03]  /*3e60*/  FFMA.FTZ R4, R4, c[0x0][0x29c], -R188.reuse ;  /* 0x0000a70004047a23 */ /* 0x100fe600000108bc */
[----:B------:R-:W-:Y:S01]  /*3e70*/  FSEL R8, R8, -INF , P0 ;  /* 0xff80000008087808 */ /* 0x000fe20000000000 */
[----:B------:R1:W3:Y:S01]  /*3e80*/  MUFU.EX2 R186, R4 ;  /* 0x0000000400ba7308 */ /* 0x0002e20000000800 */
[----:B------:R-:W-:Y:S01]  /*3e90*/  ISETP.GT.AND P0, PT, R180, 0x11, PT ;  /* 0x00000011b400780c */ /* 0x000fe20003f04270 */
[C---:B--2---:R-:W-:Y:S03]  /*3ea0*/  HMMA.16816.F32 R32, R176.reuse, R2, R32 ;  /* 0x00000002b020723c */ /* 0x044fe60000001820 */
        /* <DEDUP_REMOVED lines=16> */
[----:B--2---:R-:W2:Y:S08]  /*3fb0*/  LDSM.16.M88.2 R8, [R209+0xe880] ;  /* 0x00e88000d108783b */ /* 0x004eb00000000100 */
[----:B------:R3:W-:Y:S01]  /*3fc0*/  MUFU.EX2 R182, R2 ;  /* 0x0000000200b67308 */ /* 0x0007e20000000800 */
[----:B----4-:R-:W4:Y:S04]  /*3fd0*/  LDSM.16.M88.4 R104, [R216+0x4000] ;  /* 0x00400000d868783b */ /* 0x010f280000000200 */
[----:B-----5:R-:W5:Y:S01]  /*3fe0*/  LDSM.16.M88.2 R12, [R211+0xd080] ;  /* 0x00d08000d30c783b */ /* 0x020f620000000100 */
[C---:B-1----:R-:W-:Y:S03]  /*3ff0*/  HMMA.16816.F32 R36, R176.reuse, R4, R36 ;  /* 0x00000004b024723c */ /* 0x042fe60000001824 */
[----:B---3--:R-:W1:Y:S04]  /*4000*/  LDSM.16.M88.2 R2, [R211+0xd880] ;  /* 0x00d88000d302783b */ /* 0x008e680000000100 */
[--C-:B------:R-:W-:Y:S01]  /*4010*/  FFMA.FTZ R4, R16, c[0x0][0x29c], -R188.reuse ;  /* 0x0000a70010047a23 */ /* 0x100fe200000108bc */
[----:B------:R-:W-:Y:S02]  /*4020*/  FSEL R16, R17, -INF , P0 ;  /* 0xff80000011107808 */ /* 0x000fe40000000000 */
[----:B------:R-:W-:Y:S01]  /*4030*/  ISETP.GT.AND P0, PT, R180, 0x41, PT ;  /* 0x00000041b400780c */ /* 0x000fe20003f04270 */
[----:B--2---:R-:W-:Y:S01]  /*4040*/  HMMA.16816.F32 R40, R176, R8, R40 ;  /* 0x00000008b028723c */ /* 0x004fe20000001828 */
        /* <DEDUP_REMOVED lines=307> */
.L_x_1181:
        /* <DEDUP_REMOVED lines=308> */
.L_x_1179:
[----:B------:R-:W-:Y:S05]  /*66c0*/  @P1 EXIT ;  /* 0x000000000000194d */ /* 0x000fea0003800000 */
[----:B------:R-:W-:Y:S01]  /*66d0*/  UMOV UR4, 0x1 ;  /* 0x0000000100047882 */ /* 0x000fe20000000000 */
[----:B------:R-:W-:Y:S01]  /*66e0*/  BAR.SYNC.DEFER_BLOCKING 0x1, 0x100 ;  /* 0x0044000000007b1d */ /* 0x000fe20000010000 */
[----:B------:R-:W-:-:S05]  /*66f0*/  ISETP.NE.AND P1, PT, R230, RZ, PT ;  /* 0x000000ffe600720c */ /* 0x000fca0003f25270 */
[----:B------:R-:W-:Y:S01]  /*6700*/  ULDC.64 UR6, c[0x0][0x338] ;  /* 0x0000ce0000067ab9 */ /* 0x000fe20000000a00 */
[----:B------:R-:W-:Y:S01]  /*6710*/  BSSY B0, `(.L_x_1183) ;  /* 0x0000020000007945 */ /* 0x000fe20003800000 */
[----:B------:R-:W-:Y:S02]  /*6720*/  UISETP.NE.AND UP0, UPT, UR4, UR6, UPT ;  /* 0x000000060400728c */ /* 0x000fe4000bf05270 */
[----:B------:R-:W-:Y:S02]  /*6730*/  ULDC UR5, c[0x0][0x358] ;  /* 0x0000d60000057ab9 */ /* 0x000fe40000000800 */
[----:B------:R-:W-:Y:S02]  /*6740*/  UIMAD.WIDE.U32 UR12, UR20, UR7, URZ ;  /* 0x00000007140c72a5 */ /* 0x000fe4000f8e003f */
[----:B------:R-:W-:Y:S02]  /*6750*/  UIMAD UR7, UR19, UR5, URZ ;  /* 0x00000005130772a4 */ /* 0x000fe4000f8e023f */
[----:B------:R-:W-:-:S02]  /*6760*/  ULDC UR11, c[0x0][0x2f4] ;  /* 0x0000bd00000b7ab9 */ /* 0x000fc40000000800 */
[----:B------:R-:W-:Y:S02]  /*6770*/  ULDC UR4, c[0x0][0x340] ;  /* 0x0000d00000047ab9 */ /* 0x000fe40000000800 */
[----:B------:R-:W-:Y:S02]  /*6780*/  UIMAD UR5, UR21, UR11, URZ ;  /* 0x0000000b150572a4 */ /* 0x000fe4000f8e023f */
[----:B------:R-:W-:Y:S02]  /*6790*/  UMOV UR8, UR20 ;  /* 0x0000001400087c82 */ /* 0x000fe40008000000 */
[----:B------:R-:W-:Y:S02]  /*67a0*/  UIMAD UR11, UR7, UR11, URZ ;  /* 0x0000000b070b72a4 */ /* 0x000fe4000f8e023f */
[----:B------:R-:W-:Y:S02]  /*67b0*/  @UP0 USHF.R.U32.HI UR8, URZ, UR4, UR13 ;  /* 0x000000043f080299 */ /* 0x000fe4000801160d */
[----:B------:R-:W-:-:S02]  /*67c0*/  USHF.R.S32.HI UR4, URZ, 0x1f, UR5 ;  /* 0x0000001f3f047899 */ /* 0x000fc40008011405 */
        /* <DEDUP_REMOVED lines=11> */
[----:B------:R-:W-:Y:S01]  /*6880*/  IMAD.U32 R4, RZ, RZ, UR4 ;  /* 0x00000004ff047e24 */ /* 0x000fe2000f8e00ff */
[----:B------:R-:W-:Y:S02]  /*6890*/  USHF.R.S32.HI UR6, URZ, 0x1f, UR21 ;  /* 0x0000001f3f067899 */ /* 0x000fe40008011415 */
[----:B------:R-:W-:Y:S01]  /*68a0*/  MOV R5, UR5 ;  /* 0x0000000500057c02 */ /* 0x000fe20008000f00 */
[----:B------:R-:W-:Y:S05]  /*68b0*/  @P1 BRA `(.L_x_1184) ;  /* 0x0000005000001947 */ /* 0x000fea0003800000 */
.L_x_1185:
[----:B------:R-:W2:Y:S01]  /*68c0*/  LDG.E.STRONG.GPU R0, [R4.64] ;  /* 0x0000001604007981 */ /* 0x000ea2000c1ef900 */
[----:B------:R-:W-:Y:S01]  /*68d0*/  YIELD ;  /* 0x0000000000007946 */ /* 0x000fe20003800000 */
[----:B--2---:R-:W-:Y:S01]  /*68e0*/  ISETP.NE.AND P0, PT, R0, UR11, PT ;  /* 0x0000000b00007c0c */ /* 0x004fe2000bf05270 */
[----:B------:R-:W-:-:S12]  /*68f0*/  CCTL.IVALL ;  /* 0x00000000ff00798f */ /* 0x000fd80002000000 */
[----:B------:R-:W-:Y:S05]  /*6900*/  @P0 BRA `(.L_x_1185) ;  /* 0xffffffb000000947 */ /* 0x000fea000383ffff */
.L_x_1184:
[----:B------:R-:W-:Y:S05]  /*6910*/  BSYNC B0 ;  /* 0x0000000000007941 */ /* 0x000fea0003800000 */
.L_x_1183:
[----:B------:R-:W-:Y:S01]  /*6920*/  MOV R10, 0xffffffff ;  /* 0xffffffff000a7802 */ /* 0x000fe20000000f00 */
[----:B------:R-:W-:Y:S05]  /*6930*/  BRA.CONV ~URZ, `(.L_x_1186) ;  /* 0x000000237f007947 */ /* 0x000fea000b800000 */
[----:B------:R-:W-:Y:S02]  /*6940*/  MOV R2, 0x6960 ;  /* 0x0000696000027802 */ /* 0x000fe40000000f00 */
[----:B------:R-:W-:Y:S05]  /*6950*/  CALL.REL.NOINC `($__internal_10_$__cuda_sm70_warpsync) ;  /* 0x00000cb000007944 */ /* 0x000fea0003c00000 */
.L_x_1186:
        /* <DEDUP_REMOVED lines=81> */
[----:B------:R-:W-:Y:S05]  /*6e70*/  CALL.REL.NOINC `($__internal_10_$__cuda_sm70_warpsync) ;  /* 0x0000079000007944 */ /* 0x000fea0003c00000 */
.L_x_1187:
        /* <DEDUP_REMOVED lines=12> */
.L_x_1189:
[----:B------:R-:W-:Y:S05]  /*6f40*/  BSYNC B0 ;  /* 0x0000000000007941 */ /* 0x000fea0003800000 */
.L_x_1188:
[----:B------:R-:W-:Y:S01]  /*6f50*/  ULDC.64 UR4, c[0x0][0x348] ;  /* 0x0000d20000047ab9 */ /* 0x000fe20000000a00 */
[----:B------:R-:W-:Y:S01]  /*6f60*/  BSSY B0, `(.L_x_1190) ;  /* 0x000000b000007945 */ /* 0x000fe20003800000 */
[----:B------:R-:W-:-:S04]  /*6f70*/  UIADD3 UR4, UP0, UR7, UR4, URZ ;  /* 0x0000000407047290 */ /* 0x000fc8000ff1e03f */
[----:B------:R-:W-:Y:S02]  /*6f80*/  UIADD3.X UR5, UR9, UR5, URZ, UP0, !UPT ;  /* 0x0000000509057290 */ /* 0x000fe400087fe43f */
[----:B--2---:R-:W-:-:S04]  /*6f90*/  MOV R4, UR4 ;  /* 0x0000000400047c02 */ /* 0x004fc80008000f00 */
[----:B------:R-:W-:Y:S01]  /*6fa0*/  MOV R5, UR5 ;  /* 0x0000000500057c02 */ /* 0x000fe20008000f00 */
[----:B------:R-:W-:Y:S05]  /*6fb0*/  @P1 BRA `(.L_x_1191) ;  /* 0x0000005000001947 */ /* 0x000fea0003800000 */
.L_x_1192:
[----:B------:R-:W2:Y:S01]  /*6fc0*/  LDG.E.STRONG.GPU R0, [R4.64] ;  /* 0x0000001604007981 */ /* 0x000ea2000c1ef900 */
[----:B------:R-:W-:Y:S01]  /*6fd0*/  YIELD ;  /* 0x0000000000007946 */ /* 0x000fe20003800000 */
[----:B--2---:R-:W-:Y:S01]  /*6fe0*/  ISETP.NE.AND P0, PT, R0, UR11, PT ;  /* 0x0000000b00007c0c */ /* 0x004fe2000bf05270 */
[----:B------:R-:W-:-:S12]  /*6ff0*/  CCTL.IVALL ;  /* 0x00000000ff00798f */ /* 0x000fd80002000000 */
[----:B------:R-:W-:Y:S05]  /*7000*/  @P0 BRA `(.L_x_1192) ;  /* 0xffffffb000000947 */ /* 0x000fea000383ffff */
.L_x_1191:
[----:B------:R-:W-:Y:S05]  /*7010*/  BSYNC B0 ;  /* 0x0000000000007941 */ /* 0x000fea0003800000 */
.L_x_1190:
[----:B------:R-:W-:Y:S05]  /*7020*/  BRA.CONV ~URZ, `(.L_x_1193) ;  /* 0x000000237f007947 */ /* 0x000fea000b800000 */
[----:B-1----:R-:W-:Y:S02]  /*7030*/  MOV R2, 0x7050 ;  /* 0x0000705000027802 */ /* 0x002fe40000000f00 */
[----:B------:R-:W-:Y:S05]  /*7040*/  CALL.REL.NOINC `($__internal_10_$__cuda_sm70_warpsync) ;  /* 0x000005c000007944 */ /* 0x000fea0003c00000 */
.L_x_1193:
        /* <DEDUP_REMOVED lines=8> */
[----:B------:R-:W-:Y:S01]  /*70d0*/  UIMAD UR4, UR6, UR4, URZ ;  /* 0x00000004060472a4 */ /* 0x000fe2000f8e023f */
[----:B------:R-:W-:Y:S01]  /*70e0*/  IMAD.U32 R0, RZ, RZ, UR21 ;  /* 0x00000015ff007e24 */ /* 0x000fe2000f8e00ff */
        /* <DEDUP_REMOVED lines=69> */
[----:B-1----:R-:W-:Y:S05]  /*7540*/  CALL.REL.NOINC `($__internal_10_$__cuda_sm70_warpsync) ;  /* 0x000000c000007944 */ /* 0x002fea0003c00000 */
.L_x_1194:
        /* <DEDUP_REMOVED lines=12> */
        .weak           $__internal_10_$__cuda_sm70_warpsync
        .type           $__internal_10_$__cuda_sm70_warpsync,@function
        .size           $__internal_10_$__cuda_sm70_warpsync,(.L_x_1424 - $__internal_10_$__cuda_sm70_warpsync)
$__internal_10_$__cuda_sm70_warpsync:
[----:B------:R-:W-:Y:S01]  /*7610*/  MOV R3, 0x0 ;  /* 0x0000000000037802 */ /* 0x000fe20000000f00 */
[----:B------:R-:W-:Y:S04]  /*7620*/  WARPSYNC R10 ;  /* 0x0000000a00007348 */ /* 0x000fe80003800000 */
[----:B------:R-:W-:Y:S05]  /*7630*/  RET.REL.NODEC R2 `(_ZN7cutlass13device_kernelIN5flash19enable_sm80_to_sm89INS1_16FlashAttnBwdSm80INS1_25CollectiveMainloopBwdSm80ILi2ELi1EN4cute5tupleIJNS5_1CILi64EEENS7_ILi80EEENS7_ILi192EEEEEENS_6half_tEfNS_4arch4Sm80ELb1ELb0ELb0ELb0ELb1ELb0ELb1ELb0ELi2ELi4ELi2ELi2ELb0EEENS1_24CollectiveEpilogueBwdGQAISB_fSE_Li256ELb0ELb1EEENS1_25SingleTileBwdLPTSchedulerILb0ELi80ELb1EEEEEEEEEvNT_6ParamsE) ;  /* 0xffff89c002007950 */ /* 0x000fea0003c3ffff */
.L_x_1195:
        /* <DEDUP_REMOVED lines=12> */
.L_x_1424:


//--------------------- .text._ZN7cutlass13device_kernelIN5flash22FlashAttnBwdPreprocessIN4cute5tupleIJNS3_1CILi64EEENS5_ILi192EEEEEENS_6half_tEfNS_4arch4Sm80ELb1ELb0EEEEEvNT_6ParamsE --------------------------
	.section	.text._ZN7cutlass13device_kernelIN5flash22FlashAttnBwdPreprocessIN4cute5tupleIJNS3_1CILi64EEENS5_ILi192EEEEEENS_6half_tEfNS_4arch4Sm80ELb1ELb0EEEEEvNT_6ParamsE,"ax",@progbits
	.sectioninfo	@"SHI_REGISTERS=75"
	.align	128
.text._ZN7cutlass13device_kernelIN5flash22FlashAttnBwdPreprocessIN4cute5tupleIJNS3_1CILi64EEENS5_ILi192EEEEEENS_6half_tEfNS_4arch4Sm80ELb1ELb0EEEEEvNT_6ParamsE:
        .type           _ZN7cutlass13device_kernelIN5flash22FlashAttnBwdPreprocessIN4cute5tupleIJNS3_1CILi64EEENS5_ILi192EEEEEENS_6half_tEfNS_4arch4Sm80ELb1ELb0EEEEEvNT_6ParamsE,@function
        .size           _ZN7cutlass13device_kernelIN5flash22FlashAttnBwdPreprocessIN4cute5tupleIJNS3_1CILi64EEENS5_ILi192EEEEEENS_6half_tEfNS_4arch4Sm80ELb1ELb0EEEEEvNT_6ParamsE,(.L_x_1426 - _ZN7cutlass13device_kernelIN5flash22FlashAttnBwdPreprocessIN4cute5tupleIJNS3_1CILi64EEENS5_ILi192EEEEEENS_6half_tEfNS_4arch4Sm80ELb1ELb0EEEEEvNT_6ParamsE)
        .other          _ZN7cutlass13device_kernelIN5flash22FlashAttnBwdPreprocessIN4cute5tupleIJNS3_1CILi64EEENS5_ILi192EEEEEENS_6half_tEfNS_4arch4Sm80ELb1ELb0EEEEEvNT_6ParamsE,@"STO_CUDA_ENTRY STV_DEFAULT"
_ZN7cutlass13device_kernelIN5flash22FlashAttnBwdPreprocessIN4cute5tupleIJNS3_1CILi64EEENS5_ILi192EEEEEENS_6half_tEfNS_4arch4Sm80ELb1ELb0EEEEEvNT_6ParamsE:
[----:B------:R-:W-:Y:S02]  /*0000*/  MOV R1, c[0x0][0x28] ;  /* 0x00000a0000017a02 */ /* 0x000fe40000000f00 */
[----:B------:R-:W0:Y:S01]  /*0010*/  S2R R0, SR_CTAID.X ;  /* 0x0000000000007919 */ /* 0x000e220000002500 */
[----:B------:R-:W-:-:S03]  /*0020*/  ULDC.64 UR6, c[0x0][0x118] ;  /* 0x0000460000067ab9 */ /* 0x000fc60000000a00 */
[----:B------:R-:W1:Y:S04]  /*0030*/  S2R R2, SR_TID.X ;  /* 0x0000000000027919 */ /* 0x000e680000002100 */
[----:B------:R-:W2:Y:S04]  /*0040*/  S2R R3, SR_CTAID.Y ;  /* 0x0000000000037919 */ /* 0x000ea80000002600 */
[----:B------:R-:W3:Y:S01]  /*0050*/  S2R R7, SR_CTAID.Z ;  /* 0x0000000000077919 */ /* 0x000ee20000002700 */
[----:B0-----:R-:W-:-:S04]  /*0060*/  SHF.L.U32 R56, R0, 0x6, RZ ;  /* 0x0000000600387819 */ /* 0x001fc800000006ff */
[----:B------:R-:W-:-:S04]  /*0070*/  IADD3 R5, -R56, c[0x0][0x168], RZ ;  /* 0x00005a0038057a10 */ /* 0x000fc80007ffe1ff */
[C---:B-1----:R-:W-:Y:S02]  /*0080*/  ISETP.GE.AND P0, PT, R2.reuse, R5, PT ;  /* 0x000000050200720c */ /* 0x042fe40003f06270 */
[----:B--2---:R-:W-:Y:S02]  /*0090*/  SHF.R.S32.HI R4, RZ, 0x1f, R3 ;  /* 0x0000001fff047819 */ /* 0x004fe40000011403 */
[----:B------:R-:W-:Y:S02]  /*00a0*/  ISETP.GT.OR P0, PT, R2, 0x3f, P0 ;  /* 0x0000003f0200780c */ /* 0x000fe40000704670 */
[----:B---3--:R-:W-:-:S11]  /*00b0*/  SHF.R.S32.HI R6, RZ, 0x1f, R7 ;  /* 0x0000001fff067819 */ /* 0x008fd60000011407 */
[----:B------:R-:W-:Y:S01]  /*00c0*/  @!P0 SHF.R.S32.HI R9, RZ, 0x1f, R2 ;  /* 0x0000001fff098819 */ /* 0x000fe20000011402 */
[----:B------:R-:W-:Y:S01]  /*00d0*/  @!P0 IMAD R10, R4, c[0x0][0x1e0], RZ ;  /* 0x00007800040a8a24 */ /* 0x000fe200078e02ff */
[----:B------:R-:W-:-:S03]  /*00e0*/  @!P0 IADD3 R8, P1, R56, R2, RZ ;  /* 0x0000000238088210 */ /* 0x000fc60007f3e0ff */
[----:B------:R-:W-:Y:S01]  /*00f0*/  @!P0 IMAD R11, R3, c[0x0][0x1e4], R10 ;  /* 0x00007900030b8a24 */ /* 0x000fe200078e020a */
[----:B------:R-:W-:Y:S01]  /*0100*/  @!P0 LEA.HI.X.SX32 R9, R56, R9, 0x1, P1 ;  /* 0x0000000938098211 */ /* 0x000fe200008f0eff */
[----:B------:R-:W-:-:S04]  /*0110*/  @!P0 IMAD R10, R6, c[0x0][0x1e8], RZ ;  /* 0x00007a00060a8a24 */ /* 0x000fc800078e02ff */
[----:B------:R-:W-:-:S05]  /*0120*/  @!P0 IMAD.WIDE.U32 R8, R3, c[0x0][0x1e0], R8 ;  /* 0x0000780003088a25 */ /* 0x000fca00078e0008 */
[----:B------:R-:W-:Y:S01]  /*0130*/  @!P0 IADD3 R9, R9, R11, RZ ;  /* 0x0000000b09098210 */ /* 0x000fe20007ffe0ff */
[----:B------:R-:W-:-:S04]  /*0140*/  @!P0 IMAD R11, R7, c[0x0][0x1ec], R10 ;  /* 0x00007b00070b8a24 */ /* 0x000fc800078e020a */
[----:B------:R-:W-:-:S05]  /*0150*/  @!P0 IMAD.WIDE.U32 R8, R7, c[0x0][0x1e8], R8 ;  /* 0x00007a0007088a25 */ /* 0x000fca00078e0008 */
[----:B------:R-:W-:Y:S02]  /*0160*/  @!P0 IADD3 R9, R9, R11, RZ ;  /* 0x0000000b09098210 */ /* 0x000fe40007ffe0ff */
[----:B------:R-:W-:-:S04]  /*0170*/  @!P0 LEA R10, P1, R8, c[0x0][0x1d8], 0x2 ;  /* 0x00007600080a8a11 */ /* 0x000fc800078210ff */
[----:B------:R-:W-:Y:S02]  /*0180*/  @!P0 LEA.HI.X R11, R8, c[0x0][0x1dc], R9, 0x2, P1 ;  /* 0x00007700080b8a11 */ /* 0x000fe400008f1409 */
[----:B------:R-:W-:Y:S02]  /*0190*/  SHF.R.S32.HI R9, RZ, 0x1f, R2 ;  /* 0x0000001fff097819 */ /* 0x000fe40000011402 */
[----:B------:R-:W-:Y:S02]  /*01a0*/  MOV R8, 0x7f800000 ;  /* 0x7f80000000087802 */ /* 0x000fe40000000f00 */
[----:B------:R-:W-:-:S04]  /*01b0*/  LEA.HI R52, R9, R2, RZ, 0x3 ;  /* 0x0000000209347211 */ /* 0x000fc800078f18ff */
[----:B------:R-:W-:Y:S01]  /*01c0*/  LOP3.LUT R9, R52, 0xfffffff8, RZ, 0xc0, !PT ;  /* 0xfffffff834097812 */ /* 0x000fe200078ec0ff */
[C---:B------:R-:W-:Y:S01]  /*01d0*/  IMAD R12, R4.reuse, c[0x0][0x180], RZ ;  /* 0x00006000040c7a24 */ /* 0x040fe200078e02ff */
[----:B------:R0:W5:Y:S01]  /*01e0*/  @!P0 LDG.E R8, [R10.64] ;  /* 0x000000060a088981 */ /* 0x000162000c1e1900 */
[----:B------:R-:W-:Y:S01]  /*01f0*/  SHF.R.S32.HI R52, RZ, 0x3, R52 ;  /* 0x00000003ff347819 */ /* 0x000fe20000011434 */
[----:B------:R-:W-:Y:S01]  /*0200*/  IMAD R14, R4, c[0x0][0x1a0], RZ ;  /* 0x00006800040e7a24 */ /* 0x000fe200078e02ff */
[----:B------:R-:W-:Y:S01]  /*0210*/  IADD3 R9, -R9, R2, RZ ;  /* 0x0000000209097210 */ /* 0x000fe20007ffe1ff */
[C---:B------:R-:W-:Y:S01]  /*0220*/  IMAD R29, R3.reuse, c[0x0][0x184], R12 ;  /* 0x00006100031d7a24 */ /* 0x040fe200078e020c */
[----:B------:R-:W-:Y:S01]  /*0230*/  ISETP.GE.AND P0, PT, R52, R5, PT ;  /* 0x000000053400720c */ /* 0x000fe20003f06270 */
[----:B------:R-:W-:Y:S01]  /*0240*/  IMAD R13, R3, c[0x0][0x1a4], R14 ;  /* 0x00006900030d7a24 */ /* 0x000fe200078e020e */
[----:B------:R-:W-:Y:S01]  /*0250*/  SHF.L.U32 R54, R9, 0x3, RZ ;  /* 0x0000000309367819 */ /* 0x000fe200000006ff */
[----:B------:R-:W-:Y:S01]  /*0260*/  IMAD R14, R6, c[0x0][0x188], RZ ;  /* 0x00006200060e7a24 */ /* 0x000fe200078e02ff */
[----:B------:R-:W-:Y:S01]  /*0270*/  BSSY B0, `(.L_x_1196) ;  /* 0x0000025000007945 */ /* 0x000fe20003800000 */
[----:B------:R-:W-:Y:S01]  /*0280*/  HFMA2.MMA R24, -RZ, RZ, 0, 0 ;  /* 0x00000000ff187435 */ /* 0x000fe200000001ff */
[----:B------:R-:W-:Y:S01]  /*0290*/  SHF.R.S32.HI R55, RZ, 0x1f, R54 ;  /* 0x0000001fff377819 */ /* 0x000fe20000011436 */
[----:B------:R-:W-:Y:S01]  /*02a0*/  IMAD R31, R7, c[0x0][0x18c], R14 ;  /* 0x00006300071f7a24 */ /* 0x000fe200078e020e */
[----:B------:R-:W-:Y:S01]  /*02b0*/  CS2R R44, SRZ ;  /* 0x00000000002c7805 */ /* 0x000fe2000001ff00 */
[----:B------:R-:W-:Y:S01]  /*02c0*/  CS2R R46, SRZ ;  /* 0x00000000002e7805 */ /* 0x000fe2000001ff00 */
[----:B------:R-:W-:Y:S01]  /*02d0*/  CS2R R40, SRZ ;  /* 0x0000000000287805 */ /* 0x000fe2000001ff00 */
[C---:B0-----:R-:W-:Y:S01]  /*02e0*/  IMAD.WIDE.U32 R10, R3.reuse, c[0x0][0x180], R54 ;  /* 0x00006000030a7a25 */ /* 0x041fe200078e0036 */
[----:B------:R-:W-:Y:S01]  /*02f0*/  CS2R R42, SRZ ;  /* 0x00000000002a7805 */ /* 0x000fe2000001ff00 */
[----:B------:R-:W-:Y:S01]  /*0300*/  SHF.R.S32.HI R53, RZ, 0x1f, R52 ;  /* 0x0000001fff357819 */ /* 0x000fe20000011434 */
[----:B------:R-:W-:Y:S01]  /*0310*/  CS2R R14, SRZ ;  /* 0x00000000000e7805 */ /* 0x000fe2000001ff00 */
[----:B------:R-:W-:Y:S01]  /*0320*/  IMAD.WIDE.U32 R58, R3, c[0x0][0x1a0], R54 ;  /* 0x00006800033a7a25 */ /* 0x000fe200078e0036 */
[----:B------:R-:W-:-:S02]  /*0330*/  IADD3 R29, R11, R29, RZ ;  /* 0x0000001d0b1d7210 */ /* 0x000fc40007ffe0ff */
[----:B------:R-:W-:Y:S01]  /*0340*/  MOV R28, R10 ;  /* 0x0000000a001c7202 */ /* 0x000fe20000000f00 */
[----:B------:R-:W-:Y:S01]  /*0350*/  IMAD.IADD R59, R59, 0x1, R13 ;  /* 0x000000013b3b7824 */ /* 0x000fe200078e020d */
[----:B------:R-:W-:Y:S01]  /*0360*/  IADD3 R10, R52, 0x20, RZ ;  /* 0x00000020340a7810 */ /* 0x000fe20007ffe0ff */
[----:B------:R-:W-:Y:S02]  /*0370*/  CS2R R12, SRZ ;  /* 0x00000000000c7805 */ /* 0x000fe4000001ff00 */
[----:B------:R-:W-:Y:S01]  /*0380*/  IMAD.WIDE.U32 R28, R7, c[0x0][0x188], R28 ;  /* 0x00006200071c7a25 */ /* 0x000fe200078e001c */
[----:B------:R-:W-:-:S04]  /*0390*/  ISETP.GE.AND P1, PT, R10, R5, PT ;  /* 0x000000050a00720c */ /* 0x000fc80003f26270 */
[----:B------:R-:W-:Y:S01]  /*03a0*/  IADD3 R31, R29, R31, RZ ;  /* 0x0000001f1d1f7210 */ /* 0x000fe20007ffe0ff */
[----:B------:R-:W-:Y:S05]  /*03b0*/  @P0 BRA `(.L_x_1197) ;  /* 0x0000010000000947 */ /* 0x000fea0003800000 */
[----:B------:R-:W-:Y:S01]  /*03c0*/  IMAD.WIDE R16, R0, 0x40, R52 ;  /* 0x0000004000107825 */ /* 0x000fe200078e0234 */
[----:B------:R-:W-:Y:S02]  /*03d0*/  MOV R30, R28 ;  /* 0x0000001c001e7202 */ /* 0x000fe40000000f00 */
[C---:B------:R-:W-:Y:S01]  /*03e0*/  IADD3 R20, R54.reuse, 0x40, RZ ;  /* 0x0000004036147810 */ /* 0x040fe20007ffe0ff */
[----:B------:R-:W-:Y:S01]  /*03f0*/  IMAD R11, R17, c[0x0][0x178], RZ ;  /* 0x00005e00110b7a24 */ /* 0x000fe200078e02ff */
[----:B------:R-:W-:Y:S01]  /*0400*/  IADD3 R17, R54, 0x80, RZ ;  /* 0x0000008036117810 */ /* 0x000fe20007ffe0ff */
[----:B------:R-:W-:Y:S01]  /*0410*/  IMAD.WIDE.U32 R18, R16, c[0x0][0x178], R30 ;  /* 0x00005e0010127a25 */ /* 0x000fe200078e001e */
[----:B------:R-:W-:Y:S02]  /*0420*/  ISETP.GE.AND P3, PT, R20, c[0x0][0x16c], PT ;  /* 0x00005b0014007a0c */ /* 0x000fe40003f66270 */
[----:B------:R-:W-:Y:S01]  /*0430*/  ISETP.GE.AND P2, PT, R54, c[0x0][0x16c], PT ;  /* 0x00005b0036007a0c */ /* 0x000fe20003f46270 */
[----:B------:R-:W-:Y:S01]  /*0440*/  IMAD R11, R16, c[0x0][0x17c], R11 ;  /* 0x00005f00100b7a24 */ /* 0x000fe200078e020b */
[----:B------:R-:W-:-:S02]  /*0450*/  ISETP.GE.AND P4, PT, R17, c[0x0][0x16c], PT ;  /* 0x00005b0011007a0c */ /* 0x000fc40003f86270 */
[----:B------:R-:W-:Y:S02]  /*0460*/  LEA R16, P5, R18, c[0x0][0x160], 0x1 ;  /* 0x0000580012107a11 */ /* 0x000fe400078a08ff */
[----:B------:R-:W-:-:S04]  /*0470*/  IADD3 R11, R19, R11, RZ ;  /* 0x0000000b130b7210 */ /* 0x000fc80007ffe0ff */
[----:B------:R-:W-:-:S05]  /*0480*/  LEA.HI.X R17, R18, c[0x0][0x164], R11, 0x1, P5 ;  /* 0x0000590012117a11 */ /* 0x000fca00028f0c0b */
[----:B------:R0:W5:Y:S04]  /*0490*/  @!P2 LDG.E.128 R44, [R16.64] ;  /* 0x00000006102ca981 */ /* 0x000168000c1e1d00 */
[----:B------:R0:W5:Y:S04]  /*04a0*/  @!P3 LDG.E.128 R40, [R16.64+0x80] ;  /* 0x000080061028b981 */ /* 0x000168000c1e1d00 */
[----:B------:R0:W5:Y:S02]  /*04b0*/  @!P4 LDG.E.128 R12, [R16.64+0x100] ;  /* 0x00010006100cc981 */ /* 0x000164000c1e1d00 */
.L_x_1197:
[----:B------:R-:W-:Y:S05]  /*04c0*/  BSYNC B0 ;  /* 0x0000000000007941 */ /* 0x000fea0003800000 */
.L_x_1196:
[----:B------:R-:W-:Y:S01]  /*04d0*/  BSSY B0, `(.L_x_1198) ;  /* 0x000001c000007945 */ /* 0x000fe20003800000 */
[----:B-----5:R-:W-:Y:S01]  /*04e0*/  MOV R11, R44 ;  /* 0x0000002c000b7202 */ /* 0x020fe20000000f00 */
[----:B0-----:R-:W-:Y:S01]  /*04f0*/  CS2R R16, SRZ ;  /* 0x0000000000107805 */ /* 0x001fe2000001ff00 */
[----:B------:R-:W-:Y:S01]  /*0500*/  MOV R62, R45 ;  /* 0x0000002d003e7202 */ /* 0x000fe20000000f00 */
[----:B------:R-:W-:Y:S01]  /*0510*/  CS2R R18, SRZ ;  /* 0x0000000000127805 */ /* 0x000fe2000001ff00 */
[----:B------:R-:W-:Y:S01]  /*0520*/  CS2R R20, SRZ ;  /* 0x0000000000147805 */ /* 0x000fe2000001ff00 */
[----:B------:R-:W-:Y:S01]  /*0530*/  CS2R R22, SRZ ;  /* 0x0000000000167805 */ /* 0x000fe2000001ff00 */
[----:B------:R-:W-:Y:S01]  /*0540*/  IMAD.MOV.U32 R25, RZ, RZ, RZ ;  /* 0x000000ffff197224 */ /* 0x000fe200078e00ff */
[----:B------:R-:W-:Y:S01]  /*0550*/  CS2R R26, SRZ ;  /* 0x00000000001a7805 */ /* 0x000fe2000001ff00 */
[----:B------:R-:W-:Y:S05]  /*0560*/  @P1 BRA `(.L_x_1199) ;  /* 0x0000012000001947 */ /* 0x000fea0003800000 */
[----:B------:R-:W-:Y:S01]  /*0570*/  IMAD.WIDE R32, R0, 0x40, R52 ;  /* 0x0000004000207825 */ /* 0x000fe200078e0234 */
[----:B------:R-:W-:-:S02]  /*0580*/  MOV R30, R28 ;  /* 0x0000001c001e7202 */ /* 0x000fc40000000f00 */
[----:B------:R-:W-:Y:S02]  /*0590*/  IADD3 R28, R54, 0x40, RZ ;  /* 0x00000040361c7810 */ /* 0x000fe40007ffe0ff */
[----:B------:R-:W-:Y:S02]  /*05a0*/  IADD3 R29, P2, R32, 0x20, RZ ;  /* 0x00000020201d7810 */ /* 0x000fe40007f5e0ff */
[----:B------:R-:W-:Y:S02]  /*05b0*/  ISETP.GE.AND P4, PT, R28, c[0x0][0x16c], PT ;  /* 0x00005b001c007a0c */ /* 0x000fe40003f86270 */
[----:B------:R-:W-:Y:S01]  /*05c0*/  IADD3.X R32, RZ, R33, RZ, P2, !PT ;  /* 0x00000021ff207210 */ /* 0x000fe200017fe4ff */
[----:B------:R-:W-:Y:S01]  /*05d0*/  IMAD.WIDE.U32 R30, R29, c[0x0][0x178], R30 ;  /* 0x00005e001d1e7a25 */ /* 0x000fe200078e001e */
[C---:B------:R-:W-:Y:S02]  /*05e0*/  IADD3 R33, R54.reuse, 0x80, RZ ;  /* 0x0000008036217810 */ /* 0x040fe40007ffe0ff */
[----:B------:R-:W-:Y:S01]  /*05f0*/  ISETP.GE.AND P3, PT, R54, c[0x0][0x16c], PT ;  /* 0x00005b0036007a0c */ /* 0x000fe20003f66270 */
[----:B------:R-:W-:Y:S01]  /*0600*/  IMAD R32, R32, c[0x0][0x178], RZ ;  /* 0x00005e0020207a24 */ /* 0x000fe200078e02ff */
[----:B------:R-:W-:-:S02]  /*0610*/  ISETP.GE.AND P5, PT, R33, c[0x0][0x16c], PT ;  /* 0x00005b0021007a0c */ /* 0x000fc40003fa6270 */
[----:B------:R-:W-:Y:S01]  /*0620*/  LEA R28, P2, R30, c[0x0][0x160], 0x1 ;  /* 0x000058001e1c7a11 */ /* 0x000fe200078408ff */
[----:B------:R-:W-:-:S05]  /*0630*/  IMAD R29, R29, c[0x0][0x17c], R32 ;  /* 0x00005f001d1d7a24 */ /* 0x000fca00078e0220 */
[----:B------:R-:W-:-:S04]  /*0640*/  IADD3 R29, R31, R29, RZ ;  /* 0x0000001d1f1d7210 */ /* 0x000fc80007ffe0ff */
[----:B------:R-:W-:-:S05]  /*0650*/  LEA.HI.X R29, R30, c[0x0][0x164], R29, 0x1, P2 ;  /* 0x000059001e1d7a11 */ /* 0x000fca00010f0c1d */
[----:B------:R0:W5:Y:S04]  /*0660*/  @!P3 LDG.E.128 R16, [R28.64] ;  /* 0x000000061c10b981 */ /* 0x000168000c1e1d00 */
[----:B------:R0:W5:Y:S04]  /*0670*/  @!P4 LDG.E.128 R20, [R28.64+0x80] ;  /* 0x000080061c14c981 */ /* 0x000168000c1e1d00 */
[----:B------:R0:W5:Y:S02]  /*0680*/  @!P5 LDG.E.128 R24, [R28.64+0x100] ;  /* 0x000100061c18d981 */ /* 0x000164000c1e1d00 */
.L_x_1199:
[----:B------:R-:W-:Y:S05]  /*0690*/  BSYNC B0 ;  /* 0x0000000000007941 */ /* 0x000fea0003800000 */
.L_x_1198:
[----:B------:R-:W-:Y:S01]  /*06a0*/  IMAD R36, R6, c[0x0][0x1a8], RZ ;  /* 0x00006a0006247a24 */ /* 0x000fe200078e02ff */
[----:B------:R-:W-:Y:S01]  /*06b0*/  BSSY B0, `(.L_x_1200) ;  /* 0x000002d000007945 */ /* 0x000fe20003800000 */
[C---:B------:R-:W-:Y:S01]  /*06c0*/  IMAD.WIDE.U32 R58, R7.reuse, c[0x0][0x1a8], R58 ;  /* 0x00006a00073a7a25 */ /* 0x040fe200078e003a */
[----:B0-----:R-:W-:Y:S01]  /*06d0*/  CS2R R28, SRZ ;  /* 0x00000000001c7805 */ /* 0x001fe2000001ff00 */
[----:B------:R-:W-:Y:S01]  /*06e0*/  CS2R R30, SRZ ;  /* 0x00000000001e7805 */ /* 0x000fe2000001ff00 */
[----:B------:R-:W-:Y:S01]  /*06f0*/  CS2R R32, SRZ ;  /* 0x0000000000207805 */ /* 0x000fe2000001ff00 */
[----:B------:R-:W-:Y:S01]  /*0700*/  IMAD R61, R7, c[0x0][0x1ac], R36 ;  /* 0x00006b00073d7a24 */ /* 0x000fe200078e0224 */
[----:B------:R-:W-:Y:S01]  /*0710*/  CS2R R34, SRZ ;  /* 0x0000000000227805 */ /* 0x000fe2000001ff00 */
[----:B------:R-:W-:Y:S01]  /*0720*/  CS2R R36, SRZ ;  /* 0x0000000000247805 */ /* 0x000fe2000001ff00 */
[----:B------:R-:W-:-:S02]  /*0730*/  CS2R R38, SRZ ;  /* 0x0000000000267805 */ /* 0x000fc4000001ff00 */
[----:B------:R-:W-:Y:S01]  /*0740*/  IADD3 R61, R59, R61, RZ ;  /* 0x0000003d3b3d7210 */ /* 0x000fe20007ffe0ff */
[----:B------:R-:W-:Y:S05]  /*0750*/  @P0 BRA `(.L_x_1201) ;  /* 0x0000022000000947 */ /* 0x000fea0003800000 */
[C---:B------:R-:W-:Y:S02]  /*0760*/  ISETP.GE.AND P2, PT, R54.reuse, c[0x0][0x16c], PT ;  /* 0x00005b0036007a0c */ /* 0x040fe40003f46270 */
[C---:B------:R-:W-:Y:S02]  /*0770*/  IADD3 R44, R54.reuse, 0x40, RZ ;  /* 0x00000040362c7810 */ /* 0x040fe40007ffe0ff */
[----:B------:R-:W-:Y:S02]  /*0780*/  IADD3 R45, R54, 0x80, RZ ;  /* 0x00000080362d7810 */ /* 0x000fe40007ffe0ff */
[----:B------:R-:W-:Y:S02]  /*0790*/  ISETP.GE.AND P3, PT, R44, c[0x0][0x16c], PT ;  /* 0x00005b002c007a0c */ /* 0x000fe40003f66270 */
[----:B------:R-:W-:-:S05]  /*07a0*/  ISETP.GE.AND P5, PT, R45, c[0x0][0x16c], PT ;  /* 0x00005b002d007a0c */ /* 0x000fca0003fa6270 */
[----:B------:R-:W-:Y:S01]  /*07b0*/  @!P2 IMAD.WIDE R48, R0, 0x40, R52 ;  /* 0x000000400030a825 */ /* 0x000fe200078e0234 */
[----:B------:R-:W-:-:S03]  /*07c0*/  @!P2 MOV R60, R58 ;  /* 0x0000003a003ca202 */ /* 0x000fc60000000f00 */
[----:B------:R-:W-:Y:S02]  /*07d0*/  @!P2 IMAD R49, R49, c[0x0][0x198], RZ ;  /* 0x000066003131aa24 */ /* 0x000fe400078e02ff */
[----:B------:R-:W-:-:S04]  /*07e0*/  @!P3 IMAD.WIDE R44, R0, 0x40, R52 ;  /* 0x00000040002cb825 */ /* 0x000fc800078e0234 */
[----:B------:R-:W-:-:S04]  /*07f0*/  @!P2 IMAD.WIDE.U32 R68, R48, c[0x0][0x198], R60 ;  /* 0x000066003044aa25 */ /* 0x000fc800078e003c */
[----:B------:R-:W-:Y:S01]  /*0800*/  @!P2 IMAD R63, R48, c[0x0][0x19c], R49 ;  /* 0x00006700303faa24 */ /* 0x000fe200078e0231 */
[----:B------:R-:W-:Y:S01]  /*0810*/  @!P3 MOV R48, R58 ;  /* 0x0000003a0030b202 */ /* 0x000fe20000000f00 */
[----:B------:R-:W-:Y:S01]  /*0820*/  @!P3 IMAD R45, R45, c[0x0][0x198], RZ ;  /* 0x000066002d2dba24 */ /* 0x000fe200078e02ff */
[----:B------:R-:W-:Y:S01]  /*0830*/  @!P3 MOV R49, R61 ;  /* 0x0000003d0031b202 */ /* 0x000fe20000000f00 */
[----:B------:R-:W-:Y:S01]  /*0840*/  @!P5 IMAD.WIDE R50, R0, 0x40, R52 ;  /* 0x000000400032d825 */ /* 0x000fe200078e0234 */
[----:B------:R-:W-:-:S03]  /*0850*/  @!P2 LEA R66, P0, R68, c[0x0][0x190], 0x1 ;  /* 0x000064004442aa11 */ /* 0x000fc600078008ff */
[C---:B------:R-:W-:Y:S01]  /*0860*/  @!P3 IMAD R65, R44.reuse, c[0x0][0x19c], R45 ;  /* 0x000067002c41ba24 */ /* 0x040fe200078e022d */
[----:B------:R-:W-:Y:S01]  /*0870*/  @!P5 MOV R45, R61 ;  /* 0x0000003d002dd202 */ /* 0x000fe20000000f00 */
[----:B------:R-:W-:-:S04]  /*0880*/  @!P3 IMAD.WIDE.U32 R48, R44, c[0x0][0x198], R48 ;  /* 0x000066002c30ba25 */ /* 0x000fc800078e0030 */
[----:B------:R-:W-:Y:S01]  /*0890*/  @!P5 IMAD R51, R51, c[0x0][0x198], RZ ;  /* 0x000066003333da24 */ /* 0x000fe200078e02ff */
[----:B------:R-:W-:Y:S01]  /*08a0*/  @!P3 IADD3 R65, R49, R65, RZ ;  /* 0x000000413141b210 */ /* 0x000fe20007ffe0ff */
[----:B------:R-:W-:Y:S02]  /*08b0*/  @!P5 IMAD.MOV.U32 R44, RZ, RZ, R58 ;  /* 0x000000ffff2cd224 */ /* 0x000fe400078e003a */
[C---:B------:R-:W-:Y:S01]  /*08c0*/  @!P5 IMAD R67, R50.reuse, c[0x0][0x19c], R51 ;  /* 0x000067003243da24 */ /* 0x040fe200078e0233 */
[----:B------:R-:W-:Y:S01]  /*08d0*/  @!P2 IADD3 R51, R69, R63, RZ ;  /* 0x0000003f4533a210 */ /* 0x000fe20007ffe0ff */
[----:B------:R-:W-:Y:S01]  /*08e0*/  @!P5 IMAD.WIDE.U32 R44, R50, c[0x0][0x198], R44 ;  /* 0x00006600322cda25 */ /* 0x000fe200078e002c */
[----:B------:R-:W-:-:S04]  /*08f0*/  @!P3 LEA R50, P4, R48, c[0x0][0x190], 0x1 ;  /* 0x000064003032ba11 */ /* 0x000fc800078808ff */
[----:B------:R-:W-:Y:S02]  /*0900*/  @!P5 LEA R64, P6, R44, c[0x0][0x190], 0x1 ;  /* 0x000064002c40da11 */ /* 0x000fe400078c08ff */
[----:B------:R-:W-:Y:S02]  /*0910*/  @!P5 IADD3 R45, R45, R67, RZ ;  /* 0x000000432d2dd210 */ /* 0x000fe40007ffe0ff */
[----:B------:R-:W-:Y:S02]  /*0920*/  @!P2 LEA.HI.X R67, R68, c[0x0][0x194], R51, 0x1, P0 ;  /* 0x000065004443aa11 */ /* 0x000fe400000f0c33 */
[----:B------:R-:W-:Y:S02]  /*0930*/  @!P3 LEA.HI.X R51, R48, c[0x0][0x194], R65, 0x1, P4 ;  /* 0x000065003033ba11 */ /* 0x000fe400020f0c41 */
[----:B------:R-:W-:Y:S01]  /*0940*/  @!P5 LEA.HI.X R65, R44, c[0x0][0x194], R45, 0x1, P6 ;  /* 0x000065002c41da11 */ /* 0x000fe200030f0c2d */
[----:B------:R0:W5:Y:S04]  /*0950*/  @!P2 LDG.E.128 R28, [R66.64] ;  /* 0x00000006421ca981 */ /* 0x000168000c1e1d00 */
[----:B------:R0:W5:Y:S04]  /*0960*/  @!P3 LDG.E.128 R32, [R50.64+0x80] ;  /* 0x000080063220b981 */ /* 0x000168000c1e1d00 */
[----:B------:R0:W5:Y:S02]  /*0970*/  @!P5 LDG.E.128 R36, [R64.64+0x100] ;  /* 0x000100064024d981 */ /* 0x000164000c1e1d00 */
.L_x_1201:
[----:B------:R-:W-:Y:S05]  /*0980*/  BSYNC B0 ;  /* 0x0000000000007941 */ /* 0x000fea0003800000 */
.L_x_1200:
[----:B0-----:R-:W-:Y:S01]  /*0990*/  MOV R64, R40 ;  /* 0x0000002800407202 */ /* 0x001fe20000000f00 */
[--C-:B------:R-:W-:Y:S01]  /*09a0*/  HADD2.F32 R69, -RZ, R11.reuse.H1_H1 ;  /* 0x3000000bff457230 */ /* 0x100fe20000004100 */
[----:B------:R-:W-:Y:S01]  /*09b0*/  BSSY B0, `(.L_x_1202) ;  /* 0x0000025000007945 */ /* 0x000fe20003800000 */
[--C-:B-----5:R-:W-:Y:S01]  /*09c0*/  HADD2.F32 R40, -RZ, R28.reuse.H1_H1 ;  /* 0x3000001cff287230 */ /* 0x120fe20000004100 */
[----:B------:R-:W-:Y:S01]  /*09d0*/  MOV R63, R46 ;  /* 0x0000002e003f7202 */ /* 0x000fe20000000f00 */
[----:B------:R-:W-:Y:S01]  /*09e0*/  IMAD.MOV.U32 R67, RZ, RZ, R41 ;  /* 0x000000ffff437224 */ /* 0x000fe200078e0029 */
[----:B------:R-:W-:Y:S01]  /*09f0*/  MOV R65, R47 ;  /* 0x0000002f00417202 */ /* 0x000fe20000000f00 */
[----:B------:R-:W-:Y:S01]  /*0a00*/  HADD2.F32 R72, -RZ, R11.H0_H0 ;  /* 0x2000000bff487230 */ /* 0x000fe20000004100 */
[----:B------:R-:W-:Y:S01]  /*0a10*/  MOV R66, R42 ;  /* 0x0000002a00427202 */ /* 0x000fe20000000f00 */
[----:B------:R-:W-:Y:S01]  /*0a20*/  FMUL.FTZ R69, R69, R40 ;  /* 0x0000002845457220 */ /* 0x000fe20000410000 */
[----:B------:R-:W-:Y:S01]  /*0a30*/  MOV R68, R43 ;  /* 0x0000002b00447202 */ /* 0x000fe20000000f00 */
[----:B------:R-:W-:Y:S01]  /*0a40*/  CS2R R40, SRZ ;  /* 0x0000000000287805 */ /* 0x000fe2000001ff00 */
[----:B------:R-:W-:Y:S01]  /*0a50*/  MOV R70, R29 ;  /* 0x0000001d00467202 */ /* 0x000fe20000000f00 */
[----:B------:R-:W-:Y:S01]  /*0a60*/  CS2R R42, SRZ ;  /* 0x00000000002a7805 */ /* 0x000fe2000001ff00 */
[----:B------:R-:W-:Y:S01]  /*0a70*/  CS2R R44, SRZ ;  /* 0x00000000002c7805 */ /* 0x000fe2000001ff00 */
[----:B------:R-:W-:Y:S01]  /*0a80*/  CS2R R46, SRZ ;  /* 0x00000000002e7805 */ /* 0x000fe2000001ff00 */
[----:B------:R-:W-:Y:S01]  /*0a90*/  CS2R R48, SRZ ;  /* 0x0000000000307805 */ /* 0x000fe2000001ff00 */
[----:B------:R-:W-:Y:S01]  /*0aa0*/  CS2R R50, SRZ ;  /* 0x0000000000327805 */ /* 0x000fe2000001ff00 */
[----:B------:R-:W-:Y:S01]  /*0ab0*/  HADD2.F32 R11, -RZ, R28.H0_H0 ;  /* 0x2000001cff0b7230 */ /* 0x000fe20000004100 */
[----:B------:R-:W-:Y:S05]  /*0ac0*/  @P1 BRA `(.L_x_1203) ;  /* 0x0000013000001947 */ /* 0x000fea0003800000 */
[----:B------:R-:W-:Y:S01]  /*0ad0*/  IMAD.WIDE R28, R0, 0x40, R52 ;  /* 0x00000040001c7825 */ /* 0x000fe200078e0234 */
[----:B------:R-:W-:-:S02]  /*0ae0*/  IADD3 R60, R54, 0x80, RZ ;  /* 0x00000080363c7810 */ /* 0x000fc40007ffe0ff */
[----:B------:R-:W-:Y:S02]  /*0af0*/  ISETP.GE.AND P1, PT, R54, c[0x0][0x16c], PT ;  /* 0x00005b0036007a0c */ /* 0x000fe40003f26270 */
[----:B------:R-:W-:Y:S02]  /*0b00*/  IADD3 R55, P0, R28, 0x20, RZ ;  /* 0x000000201c377810 */ /* 0x000fe40007f1e0ff */
[----:B------:R-:W-:Y:S02]  /*0b10*/  MOV R28, R58 ;  /* 0x0000003a001c7202 */ /* 0x000fe40000000f00 */
[----:B------:R-:W-:Y:S02]  /*0b20*/  IADD3.X R59, RZ, R29, RZ, P0, !PT ;  /* 0x0000001dff3b7210 */ /* 0x000fe400007fe4ff */
[----:B------:R-:W-:Y:S02]  /*0b30*/  MOV R29, R61 ;  /* 0x0000003d001d7202 */ /* 0x000fe40000000f00 */
[----:B------:R-:W-:Y:S01]  /*0b40*/  ISETP.GE.AND P3, PT, R60, c[0x0][0x16c], PT ;  /* 0x00005b003c007a0c */ /* 0x000fe20003f66270 */
[----:B------:R-:W-:Y:S01]  /*0b50*/  IMAD R58, R59, c[0x0][0x198], RZ ;  /* 0x000066003b3a7a24 */ /* 0x000fe200078e02ff */
[----:B------:R-:W-:Y:S01]  /*0b60*/  IADD3 R59, R54, 0x40, RZ ;  /* 0x00000040363b7810 */ /* 0x000fe20007ffe0ff */
[----:B------:R-:W-:-:S03]  /*0b70*/  IMAD.WIDE.U32 R28, R55, c[0x0][0x198], R28 ;  /* 0x00006600371c7a25 */ /* 0x000fc600078e001c */
[----:B------:R-:W-:Y:S01]  /*0b80*/  ISETP.GE.AND P2, PT, R59, c[0x0][0x16c], PT ;  /* 0x00005b003b007a0c */ /* 0x000fe20003f46270 */
[----:B------:R-:W-:Y:S01]  /*0b90*/  IMAD R55, R55, c[0x0][0x19c], R58 ;  /* 0x0000670037377a24 */ /* 0x000fe200078e023a */
[----:B------:R-:W-:-:S04]  /*0ba0*/  LEA R54, P0, R28, c[0x0][0x190], 0x1 ;  /* 0x000064001c367a11 */ /* 0x000fc800078008ff */
[----:B------:R-:W-:-:S04]  /*0bb0*/  IADD3 R29, R29, R55, RZ ;  /* 0x000000371d1d7210 */ /* 0x000fc80007ffe0ff */
[----:B------:R-:W-:-:S05]  /*0bc0*/  LEA.HI.X R55, R28, c[0x0][0x194], R29, 0x1, P0 ;  /* 0x000065001c377a11 */ /* 0x000fca00000f0c1d */
[----:B------:R0:W5:Y:S04]  /*0bd0*/  @!P1 LDG.E.128 R40, [R54.64] ;  /* 0x0000000636289981 */ /* 0x000168000c1e1d00 */
[----:B------:R0:W5:Y:S04]  /*0be0*/  @!P2 LDG.E.128 R44, [R54.64+0x80] ;  /* 0x00008006362ca981 */ /* 0x000168000c1e1d00 */
[----:B------:R0:W5:Y:S02]  /*0bf0*/  @!P3 LDG.E.128 R48, [R54.64+0x100] ;  /* 0x000100063630b981 */ /* 0x000164000c1e1d00 */
.L_x_1203:
[----:B------:R-:W-:Y:S05]  /*0c00*/  BSYNC B0 ;  /* 0x0000000000007941 */ /* 0x000fea0003800000 */
.L_x_1202:
[----:B------:R-:W-:Y:S01]  /*0c10*/  HADD2.F32 R28, -RZ, R62.H0_H0 ;  /* 0x2000003eff1c7230 */ /* 0x000fe20000004100 */
[----:B------:R-:W-:Y:S01]  /*0c20*/  FFMA.FTZ R69, R72, R11, R69 ;  /* 0x0000000b48457223 */ /* 0x000fe20000010045 */
[----:B------:R-:W-:Y:S01]  /*0c30*/  HADD2.F32 R29, -RZ, R70.H0_H0 ;  /* 0x20000046ff1d7230 */ /* 0x000fe20000004100 */
[----:B------:R-:W-:Y:S01]  /*0c40*/  ISETP.NE.AND P0, PT, R9, RZ, PT ;  /* 0x000000ff0900720c */ /* 0x000fe20003f05270 */
[----:B------:R-:W-:Y:S01]  /*0c50*/  HADD2.F32 R11, -RZ, R16.H1_H1 ;  /* 0x30000010ff0b7230 */ /* 0x000fe20000004100 */
[----:B------:R-:W-:Y:S01]  /*0c60*/  BSSY B0, `(.L_x_1204) ;  /* 0x00000ae000007945 */ /* 0x000fe20003800000 */
[----:B0----5:R-:W-:Y:S01]  /*0c70*/  HADD2.F32 R54, -RZ, R40.H1_H1 ;  /* 0x30000028ff367230 */ /* 0x021fe20000004100 */
[----:B------:R-:W-:Y:S01]  /*0c80*/  FFMA.FTZ R28, R28, R29, R69 ;  /* 0x0000001d1c1c7223 */ /* 0x000fe20000010045 */
[----:B------:R-:W-:-:S02]  /*0c90*/  HADD2.F32 R62, -RZ, R62.H1_H1 ;  /* 0x3000003eff3e7230 */ /* 0x000fc40000004100 */
[----:B------:R-:W-:Y:S01]  /*0ca0*/  HADD2.F32 R55, -RZ, R70.H1_H1 ;  /* 0x30000046ff377230 */ /* 0x000fe20000004100 */
[----:B------:R-:W-:Y:S01]  /*0cb0*/  FMUL.FTZ R54, R11, R54 ;  /* 0x000000360b367220 */ /* 0x000fe20000410000 */
[--C-:B------:R-:W-:Y:S02]  /*0cc0*/  HADD2.F32 R11, -RZ, R63.reuse.H0_H0 ;  /* 0x2000003fff0b7230 */ /* 0x100fe40000004100 */
[----:B------:R-:W-:Y:S01]  /*0cd0*/  HADD2.F32 R16, -RZ, R16.H0_H0 ;  /* 0x20000010ff107230 */ /* 0x000fe20000004100 */
[----:B------:R-:W-:Y:S01]  /*0ce0*/  FFMA.FTZ R55, R62, R55, R28 ;  /* 0x000000373e377223 */ /* 0x000fe2000001001c */
[----:B------:R-:W-:Y:S01]  /*0cf0*/  HADD2.F32 R29, -RZ, R40.H0_H0 ;  /* 0x20000028ff1d7230 */ /* 0x000fe20000004100 */
[----:B------:R-:W-:Y:S01]  /*0d00*/  IMAD.MOV.U32 R40, RZ, RZ, R31 ;  /* 0x000000ffff287224 */ /* 0x000fe200078e001f */
[----:B------:R-:W-:Y:S02]  /*0d10*/  HADD2.F32 R28, -RZ, R30.H0_H0 ;  /* 0x2000001eff1c7230 */ /* 0x000fe40000004100 */
[----:B------:R-:W-:Y:S01]  /*0d20*/  HADD2.F32 R63, -RZ, R63.H1_H1 ;  /* 0x3000003fff3f7230 */ /* 0x000fe20000004100 */
[----:B------:R-:W-:Y:S01]  /*0d30*/  FFMA.FTZ R29, R16, R29, R54 ;  /* 0x0000001d101d7223 */ /* 0x000fe20000010036 */
[----:B------:R-:W-:Y:S01]  /*0d40*/  HADD2.F32 R16, -RZ, R41.H0_H0 ;  /* 0x20000029ff107230 */ /* 0x000fe20000004100 */
[----:B------:R-:W-:Y:S01]  /*0d50*/  FFMA.FTZ R55, R11, R28, R55 ;  /* 0x0000001c0b377223 */ /* 0x000fe20000010037 */
[----:B------:R-:W-:-:S02]  /*0d60*/  HADD2.F32 R11, -RZ, R17.H0_H0 ;  /* 0x20000011ff0b7230 */ /* 0x000fc40000004100 */
[----:B------:R-:W-:Y:S02]  /*0d70*/  HADD2.F32 R28, -RZ, R30.H1_H1 ;  /* 0x3000001eff1c7230 */ /* 0x000fe40000004100 */
[----:B------:R-:W-:Y:S01]  /*0d80*/  HADD2.F32 R17, -RZ, R17.H1_H1 ;  /* 0x30000011ff117230 */ /* 0x000fe20000004100 */
[----:B------:R-:W-:Y:S01]  /*0d90*/  FFMA.FTZ R31, R11, R16, R29 ;  /* 0x000000100b1f7223 */ /* 0x000fe2000001001d */
[----:B------:R-:W-:Y:S01]  /*0da0*/  HADD2.F32 R16, -RZ, R65.H0_H0 ;  /* 0x20000041ff107230 */ /* 0x000fe20000004100 */
[----:B------:R-:W-:Y:S01]  /*0db0*/  FFMA.FTZ R55, R63, R28, R55 ;  /* 0x0000001c3f377223 */ /* 0x000fe20000010037 */
[----:B------:R-:W-:Y:S02]  /*0dc0*/  HADD2.F32 R28, -RZ, R41.H1_H1 ;  /* 0x30000029ff1c7230 */ /* 0x000fe40000004100 */
[----:B------:R-:W-:Y:S02]  /*0dd0*/  HADD2.F32 R29, -RZ, R40.H0_H0 ;  /* 0x20000028ff1d7230 */ /* 0x000fe40000004100 */
[----:B------:R-:W-:Y:S01]  /*0de0*/  HADD2.F32 R11, -RZ, R18.H0_H0 ;  /* 0x20000012ff0b7230 */ /* 0x000fe20000004100 */
[----:B------:R-:W-:Y:S01]  /*0df0*/  FFMA.FTZ R17, R17, R28, R31 ;  /* 0x0000001c11117223 */ /* 0x000fe2000001001f */
[----:B------:R-:W-:Y:S01]  /*0e00*/  HADD2.F32 R30, -RZ, R42.H0_H0 ;  /* 0x2000002aff1e7230 */ /* 0x000fe20000004100 */
[----:B------:R-:W-:Y:S01]  /*0e10*/  FFMA.FTZ R29, R16, R29, R55 ;  /* 0x0000001d101d7223 */ /* 0x000fe20000010037 */
[----:B------:R-:W-:-:S02]  /*0e20*/  HADD2.F32 R65, -RZ, R65.H1_H1 ;  /* 0x30000041ff417230 */ /* 0x000fc40000004100 */
[----:B------:R-:W-:Y:S01]  /*0e30*/  HADD2.F32 R16, -RZ, R40.H1_H1 ;  /* 0x30000028ff107230 */ /* 0x000fe20000004100 */
[----:B------:R-:W-:Y:S01]  /*0e40*/  FFMA.FTZ R30, R11, R30, R17 ;  /* 0x0000001e0b1e7223 */ /* 0x000fe20000010011 */
[----:B------:R-:W-:Y:S02]  /*0e50*/  HADD2.F32 R11, -RZ, R64.H0_H0 ;  /* 0x20000040ff0b7230 */ /* 0x000fe40000004100 */
[----:B------:R-:W-:Y:S01]  /*0e60*/  HADD2.F32 R28, -RZ, R32.H0_H0 ;  /* 0x20000020ff1c7230 */ /* 0x000fe20000004100 */
[----:B------:R-:W-:Y:S01]  /*0e70*/  FFMA.FTZ R16, R65, R16, R29 ;  /* 0x0000001041107223 */ /* 0x000fe2000001001d */
[----:B------:R-:W-:Y:S02]  /*0e80*/  HADD2.F32 R18, -RZ, R18.H1_H1 ;  /* 0x30000012ff127230 */ /* 0x000fe40000004100 */
[----:B------:R-:W-:Y:S01]  /*0e90*/  HADD2.F32 R17, -RZ, R42.H1_H1 ;  /* 0x3000002aff117230 */ /* 0x000fe20000004100 */
[----:B------:R-:W-:Y:S01]  /*0ea0*/  FFMA.FTZ R28, R11, R28, R16 ;  /* 0x0000001c0b1c7223 */ /* 0x000fe20000010010 */
[----:B------:R-:W-:-:S02]  /*0eb0*/  HADD2.F32 R11, -RZ, R19.H0_H0 ;  /* 0x20000013ff0b7230 */ /* 0x000fc40000004100 */
[----:B------:R-:W-:Y:S01]  /*0ec0*/  HADD2.F32 R16, -RZ, R43.H0_H0 ;  /* 0x2000002bff107230 */ /* 0x000fe20000004100 */
[----:B------:R-:W-:Y:S01]  /*0ed0*/  FFMA.FTZ R30, R18, R17, R30 ;  /* 0x00000011121e7223 */ /* 0x000fe2000001001e */
[----:B------:R-:W-:Y:S02]  /*0ee0*/  HADD2.F32 R19, -RZ, R19.H1_H1 ;  /* 0x30000013ff137230 */ /* 0x000fe40000004100 */
[----:B------:R-:W-:Y:S01]  /*0ef0*/  HADD2.F32 R18, -RZ, R43.H1_H1 ;  /* 0x3000002bff127230 */ /* 0x000fe20000004100 */
        /* <DEDUP_REMOVED lines=10> */
[----:B------:R-:W-:Y:S02]  /*0fa0*/  HADD2.F32 R18, -RZ, R45.H0_H0 ;  /* 0x2000002dff127230 */ /* 0x000fe40000004100 */
[----:B------:R-:W-:Y:S01]  /*0fb0*/  HADD2.F32 R16, -RZ, R67.H0_H0 ;  /* 0x20000043ff107230 */ /* 0x000fe20000004100 */
[----:B------:R-:W-:Y:S01]  /*0fc0*/  FFMA.FTZ R17, R20, R17, R11 ;  /* 0x0000001114117223 */ /* 0x000fe2000001000b */
[----:B------:R-:W-:-:S02]  /*0fd0*/  HADD2.F32 R11, -RZ, R21.H0_H0 ;  /* 0x20000015ff0b7230 */ /* 0x000fc40000004100 */
[----:B------:R-:W-:Y:S02]  /*0fe0*/  HADD2.F32 R19, -RZ, R33.H0_H0 ;  /* 0x20000021ff137230 */ /* 0x000fe40000004100 */
[----:B------:R-:W-:Y:S01]  /*0ff0*/  HADD2.F32 R21, -RZ, R21.H1_H1 ;  /* 0x30000015ff157230 */ /* 0x000fe20000004100 */
[----:B------:R-:W-:Y:S01]  /*1000*/  FFMA.FTZ R11, R11, R18, R17 ;  /* 0x000000120b0b7223 */ /* 0x000fe20000010011 */
        /* <DEDUP_REMOVED lines=8> */
[----:B------:R-:W-:Y:S02]  /*1090*/  HADD2.F32 R18, -RZ, R66.H0_H0 ;  /* 0x20000042ff127230 */ /* 0x000fe40000004100 */
[----:B------:R-:W-:Y:S01]  /*10a0*/  HADD2.F32 R21, -RZ, R34.H0_H0 ;  /* 0x20000022ff157230 */ /* 0x000fe20000004100 */
[----:B------:R-:W-:Y:S01]  /*10b0*/  FFMA.FTZ R30, R20, R29, R28 ;  /* 0x0000001d141e7223 */ /* 0x000fe2000001001c */
[----:B------:R-:W-:Y:S02]  /*10c0*/  HADD2.F32 R66, -RZ, R66.H1_H1 ;  /* 0x30000042ff427230 */ /* 0x000fe40000004100 */
[----:B------:R-:W-:Y:S01]  /*10d0*/  HADD2.F32 R28, -RZ, R22.H1_H1 ;  /* 0x30000016ff1c7230 */ /* 0x000fe20000004100 */
[----:B------:R-:W-:Y:S01]  /*10e0*/  FFMA.FTZ R67, R18, R21, R67 ;  /* 0x0000001512437223 */ /* 0x000fe20000010043 */
[----:B------:R-:W-:-:S02]  /*10f0*/  HADD2.F32 R31, -RZ, R34.H1_H1 ;  /* 0x30000022ff1f7230 */ /* 0x000fc40000004100 */
[----:B------:R-:W-:Y:S02]  /*1100*/  HADD2.F32 R33, -RZ, R46.H1_H1 ;  /* 0x3000002eff217230 */ /* 0x000fe40000004100 */
[--C-:B------:R-:W-:Y:S01]  /*1110*/  HADD2.F32 R41, -RZ, R37.reuse.H0_H0 ;  /* 0x20000025ff297230 */ /* 0x100fe20000004100 */
[----:B------:R-:W-:Y:S01]  /*1120*/  FFMA.FTZ R66, R66, R31, R67 ;  /* 0x0000001f42427223 */ /* 0x000fe20000010043 */
[----:B------:R-:W-:Y:S01]  /*1130*/  HADD2.F32 R22, -RZ, R37.H1_H1 ;  /* 0x30000025ff167230 */ /* 0x000fe20000004100 */
[----:B------:R-:W-:Y:S01]  /*1140*/  FFMA.FTZ R37, R28, R33, R30 ;  /* 0x000000211c257223 */ /* 0x000fe2000001001e */
[----:B------:R-:W-:Y:S02]  /*1150*/  HADD2.F32 R28, -RZ, R68.H0_H0 ;  /* 0x20000044ff1c7230 */ /* 0x000fe40000004100 */
[----:B------:R-:W-:Y:S02]  /*1160*/  HADD2.F32 R31, -RZ, R35.H0_H0 ;  /* 0x20000023ff1f7230 */ /* 0x000fe40000004100 */
        /* <DEDUP_REMOVED lines=19> */
[----:B------:R-:W-:Y:S01]  /*12a0*/  HADD2.F32 R19, -RZ, R48.H1_H1 ;  /* 0x30000030ff137230 */ /* 0x000fe20000004100 */
[----:B------:R-:W-:Y:S01]  /*12b0*/  FFMA.FTZ R34, R17, R36, R34 ;  /* 0x0000002411227223 */ /* 0x000fe20000010022 */
[----:B------:R-:W-:Y:S02]  /*12c0*/  HADD2.F32 R16, -RZ, R13.H0_H0 ;  /* 0x2000000dff107230 */ /* 0x000fe40000004100 */
[----:B------:R-:W-:Y:S01]  /*12d0*/  HADD2.F32 R17, -RZ, R25.H0_H0 ;  /* 0x20000019ff117230 */ /* 0x000fe20000004100 */
[----:B------:R-:W-:Y:S01]  /*12e0*/  FFMA.FTZ R19, R24, R19, R23 ;  /* 0x0000001318137223 */ /* 0x000fe20000010017 */
[----:B------:R-:W-:Y:S01]  /*12f0*/  HADD2.F32 R28, -RZ, R49.H0_H0 ;  /* 0x20000031ff1c7230 */ /* 0x000fe20000004100 */
[----:B------:R-:W-:Y:S01]  /*1300*/  FFMA.FTZ R34, R16, R41, R34 ;  /* 0x0000002910227223 */ /* 0x000fe20000010022 */
[----:B------:R-:W-:Y:S02]  /*1310*/  HADD2.F32 R13, -RZ, R13.H1_H1 ;  /* 0x3000000dff0d7230 */ /* 0x000fe40000004100 */
[----:B------:R-:W-:Y:S01]  /*1320*/  HADD2.F32 R25, -RZ, R25.H1_H1 ;  /* 0x30000019ff197230 */ /* 0x000fe20000004100 */
[----:B------:R-:W-:Y:S01]  /*1330*/  FFMA.FTZ R17, R17, R28, R19 ;  /* 0x0000001c11117223 */ /* 0x000fe20000010013 */
        /* <DEDUP_REMOVED lines=17> */
[----:B------:R-:W-:Y:S02]  /*1450*/  HADD2.F32 R12, -RZ, R27.H0_H0 ;  /* 0x2000001bff0c7230 */ /* 0x000fe40000004100 */
[----:B------:R-:W-:Y:S01]  /*1460*/  HADD2.F32 R13, -RZ, R51.H0_H0 ;  /* 0x20000033ff0d7230 */ /* 0x000fe20000004100 */
[----:B------:R-:W-:Y:S01]  /*1470*/  FFMA.FTZ R11, R11, R20, R14 ;  /* 0x000000140b0b7223 */ /* 0x000fe2000001000e */
[----:B------:R-:W-:Y:S01]  /*1480*/  HADD2.F32 R15, -RZ, R15.H1_H1 ;  /* 0x3000000fff0f7230 */ /* 0x000fe20000004100 */
[----:B------:R-:W-:Y:S01]  /*1490*/  SHF.L.U32 R20, R2, 0x2, RZ ;  /* 0x0000000202147819 */ /* 0x000fe200000006ff */
[----:B------:R-:W-:Y:S01]  /*14a0*/  HADD2.F32 R18, -RZ, R39.H1_H1 ;  /* 0x30000027ff127230 */ /* 0x000fe20000004100 */
[----:B------:R-:W-:Y:S01]  /*14b0*/  FFMA.FTZ R12, R12, R13, R16 ;  /* 0x0000000d0c0c7223 */ /* 0x000fe20000010010 */
[----:B------:R-:W-:Y:S01]  /*14c0*/  HADD2.F32 R27, -RZ, R27.H1_H1 ;  /* 0x3000001bff1b7230 */ /* 0x000fe20000004100 */
[----:B------:R-:W-:Y:S01]  /*14d0*/  SHF.R.S32.HI R22, RZ, 0x1f, R20 ;  /* 0x0000001fff167819 */ /* 0x000fe20000011414 */
[----:B------:R-:W-:Y:S01]  /*14e0*/  HADD2.F32 R14, -RZ, R51.H1_H1 ;  /* 0x30000033ff0e7230 */ /* 0x000fe20000004100 */
[----:B------:R-:W-:-:S02]  /*14f0*/  FFMA.FTZ R11, R15, R18, R11 ;  /* 0x000000120f0b7223 */ /* 0x000fc4000001000b */
[----:B------:R-:W-:Y:S02]  /*1500*/  IMAD R15, R0, 0x3000, RZ ;  /* 0x00003000000f7824 */ /* 0x000fe400078e02ff */
[----:B------:R-:W-:Y:S02]  /*1510*/  FFMA.FTZ R14, R27, R14, R12 ;  /* 0x0000000e1b0e7223 */ /* 0x000fe4000001000c */
[----:B------:R-:W0:Y:S04]  /*1520*/  SHFL.BFLY PT, R12, R11, 0x4, 0x1f ;  /* 0x0c801f000b0c7f89 */ /* 0x000e2800000e0000 */
[----:B------:R-:W1:Y:S01]  /*1530*/  SHFL.BFLY PT, R13, R14, 0x4, 0x1f ;  /* 0x0c801f000e0d7f89 */ /* 0x000e6200000e0000 */
[----:B0-----:R-:W-:Y:S02]  /*1540*/  FADD.FTZ R12, R11, R12 ;  /* 0x0000000c0b0c7221 */ /* 0x001fe40000010000 */
[----:B-1----:R-:W-:Y:S01]  /*1550*/  FADD.FTZ R17, R14, R13 ;  /* 0x0000000d0e117221 */ /* 0x002fe20000010000 */
[----:B------:R-:W-:-:S02]  /*1560*/  IADD3 R14, P1, R15, R20, RZ ;  /* 0x000000140f0e7210 */ /* 0x000fc40007f3e0ff */
[----:B------:R-:W0:Y:S01]  /*1570*/  SHFL.BFLY PT, R13, R12, 0x2, 0x1f ;  /* 0x0c401f000c0d7f89 */ /* 0x000e2200000e0000 */
[----:B------:R-:W-:Y:S01]  /*1580*/  IMAD R20, R4, c[0x0][0x220], RZ ;  /* 0x0000880004147a24 */ /* 0x000fe200078e02ff */
[----:B------:R-:W-:Y:S02]  /*1590*/  LEA.HI.X.SX32 R15, R15, R22, 0x1, P1 ;  /* 0x000000160f0f7211 */ /* 0x000fe400008f0eff */
[----:B------:R-:W1:Y:S01]  /*15a0*/  SHFL.BFLY PT, R16, R17, 0x2, 0x1f ;  /* 0x0c401f0011107f89 */ /* 0x000e6200000e0000 */
[----:B0-----:R-:W-:Y:S02]  /*15b0*/  FADD.FTZ R13, R12, R13 ;  /* 0x0000000d0c0d7221 */ /* 0x001fe40000010000 */
[----:B-1----:R-:W-:-:S03]  /*15c0*/  FADD.FTZ R18, R17, R16 ;  /* 0x0000001011127221 */ /* 0x002fc60000010000 */
[----:B------:R-:W0:Y:S04]  /*15d0*/  SHFL.BFLY PT, R16, R13, 0x1, 0x1f ;  /* 0x0c201f000d107f89 */ /* 0x000e2800000e0000 */
[----:B------:R-:W1:Y:S01]  /*15e0*/  SHFL.BFLY PT, R19, R18, 0x1, 0x1f ;  /* 0x0c201f0012137f89 */ /* 0x000e6200000e0000 */
[----:B0-----:R-:W-:Y:S02]  /*15f0*/  FADD.FTZ R17, R13, R16 ;  /* 0x000000100d117221 */ /* 0x001fe40000010000 */
[----:B-1----:R-:W-:Y:S01]  /*1600*/  FADD.FTZ R19, R18, R19 ;  /* 0x0000001312137221 */ /* 0x002fe20000010000 */
[----:B------:R-:W-:Y:S05]  /*1610*/  @P0 BRA `(.L_x_1205) ;  /* 0x0000012000000947 */ /* 0x000fea0003800000 */
[----:B------:R-:W-:Y:S01]  /*1620*/  SHF.R.S32.HI R57, RZ, 0x1f, R56 ;  /* 0x0000001fff397819 */ /* 0x000fe20000011438 */
[----:B------:R-:W-:Y:S01]  /*1630*/  IMAD R12, R4, c[0x0][0x1c8], RZ ;  /* 0x00007200040c7a24 */ /* 0x000fe200078e02ff */
[----:B------:R-:W-:Y:S01]  /*1640*/  ISETP.GE.AND P1, PT, R52, R5, PT ;  /* 0x000000053400720c */ /* 0x000fe20003f26270 */
[----:B------:R-:W-:-:S02]  /*1650*/  IMAD R16, R6, c[0x0][0x1d0], RZ ;  /* 0x0000740006107a24 */ /* 0x000fc400078e02ff */
[C---:B------:R-:W-:Y:S02]  /*1660*/  IMAD R9, R3.reuse, c[0x0][0x1cc], R12 ;  /* 0x0000730003097a24 */ /* 0x040fe400078e020c */
[----:B------:R-:W-:-:S04]  /*1670*/  IMAD.WIDE.U32 R12, R3, c[0x0][0x1c8], R56 ;  /* 0x00007200030c7a25 */ /* 0x000fc800078e0038 */
[----:B------:R-:W-:Y:S01]  /*1680*/  IMAD R11, R7, c[0x0][0x1d4], R16 ;  /* 0x00007500070b7a24 */ /* 0x000fe200078e0210 */
[----:B------:R-:W-:-:S05]  /*1690*/  IADD3 R13, R13, R9, RZ ;  /* 0x000000090d0d7210 */ /* 0x000fca0007ffe0ff */
[----:B------:R-:W-:-:S05]  /*16a0*/  IMAD.WIDE.U32 R12, R7, c[0x0][0x1d0], R12 ;  /* 0x00007400070c7a25 */ /* 0x000fca00078e000c */
[----:B------:R-:W-:-:S04]  /*16b0*/  IADD3 R9, P0, R52, R12, RZ ;  /* 0x0000000c34097210 */ /* 0x000fc80007f1e0ff */
[----:B------:R-:W-:Y:S02]  /*16c0*/  IADD3.X R16, R53, R13, R11, P0, !PT ;  /* 0x0000000d35107210 */ /* 0x000fe400007fe40b */
[C---:B------:R-:W-:Y:S02]  /*16d0*/  LEA R12, P2, R9.reuse, c[0x0][0x1b0], 0x2 ;  /* 0x00006c00090c7a11 */ /* 0x040fe400078410ff */
[----:B------:R-:W-:Y:S02]  /*16e0*/  ISETP.GE.AND P0, PT, R10, R5, PT ;  /* 0x000000050a00720c */ /* 0x000fe40003f06270 */
[----:B------:R-:W-:Y:S02]  /*16f0*/  LEA.HI.X R13, R9, c[0x0][0x1b4], R16, 0x2, P2 ;  /* 0x00006d00090d7a11 */ /* 0x000fe400010f1410 */
[----:B------:R-:W-:Y:S02]  /*1700*/  FSEL R5, R17, RZ, !P1 ;  /* 0x000000ff11057208 */ /* 0x000fe40004800000 */
[----:B------:R-:W-:-:S03]  /*1710*/  FSEL R9, R19, RZ, !P0 ;  /* 0x000000ff13097208 */ /* 0x000fc60004000000 */
[----:B------:R0:W-:Y:S04]  /*1720*/  STG.E [R12.64], R5 ;  /* 0x000000050c007986 */ /* 0x0001e8000c101906 */
[----:B------:R0:W-:Y:S02]  /*1730*/  STG.E [R12.64+0x80], R9 ;  /* 0x000080090c007986 */ /* 0x0001e4000c101906 */
.L_x_1205:
[----:B------:R-:W-:Y:S05]  /*1740*/  BSYNC B0 ;  /* 0x0000000000007941 */ /* 0x000fea0003800000 */
.L_x_1204:
[----:B------:R-:W-:Y:S01]  /*1750*/  ULDC UR4, c[0x0][0x168] ;  /* 0x00005a0000047ab9 */ /* 0x000fe20000000800 */
[C---:B0-----:R-:W-:Y:S01]  /*1760*/  IMAD R5, R3.reuse, c[0x0][0x224], R20 ;  /* 0x0000890003057a24 */ /* 0x041fe200078e0214 */
[----:B------:R-:W-:Y:S01]  /*1770*/  UIADD3 UR4, UR4, 0x3f, URZ ;  /* 0x0000003f04047890 */ /* 0x000fe2000fffe03f */
[----:B------:R-:W-:Y:S01]  /*1780*/  IMAD.WIDE.U32 R10, R3, c[0x0][0x220], R14 ;  /* 0x00008800030a7a25 */ /* 0x000fe200078e000e */
[----:B------:R-:W-:Y:S01]  /*1790*/  ISETP.NE.U32.AND P1, PT, RZ, c[0x0][0x238], PT ;  /* 0x00008e00ff007a0c */ /* 0x000fe20003f25070 */
[----:B------:R-:W-:Y:S01]  /*17a0*/  BSSY B0, `(.L_x_1206) ;  /* 0x0000022000007945 */ /* 0x000fe20003800000 */
[----:B------:R-:W-:Y:S01]  /*17b0*/  USHF.R.S32.HI UR5, URZ, 0x1f, UR4 ;  /* 0x0000001f3f057899 */ /* 0x000fe20008011404 */
[----:B------:R-:W-:Y:S01]  /*17c0*/  IMAD R12, R6, c[0x0][0x228], RZ ;  /* 0x00008a00060c7a24 */ /* 0x000fe200078e02ff */
[----:B------:R-:W-:-:S02]  /*17d0*/  IADD3 R11, R11, R5, RZ ;  /* 0x000000050b0b7210 */ /* 0x000fc40007ffe0ff */
[----:B------:R-:W-:Y:S01]  /*17e0*/  ULEA.HI UR5, UR5, UR4, URZ, 0x6 ;  /* 0x0000000405057291 */ /* 0x000fe2000f8f303f */
[C---:B------:R-:W-:Y:S01]  /*17f0*/  IMAD R9, R7.reuse, c[0x0][0x22c], R12 ;  /* 0x00008b0007097a24 */ /* 0x040fe200078e020c */
[----:B------:R-:W-:Y:S01]  /*1800*/  ISETP.NE.AND.EX P1, PT, RZ, c[0x0][0x23c], PT, P1 ;  /* 0x00008f00ff007a0c */ /* 0x000fe20003f25310 */
[----:B------:R-:W-:Y:S01]  /*1810*/  IMAD.WIDE.U32 R10, R7, c[0x0][0x228], R10 ;  /* 0x00008a00070a7a25 */ /* 0x000fe200078e000a */
[----:B------:R-:W-:Y:S02]  /*1820*/  ULOP3.LUT UR5, UR5, 0xffffffc0, URZ, 0xc0, !UPT ;  /* 0xffffffc005057892 */ /* 0x000fe4000f8ec03f */
[----:B------:R-:W-:Y:S02]  /*1830*/  ISETP.NE.OR P1, PT, R2, RZ, !P1 ;  /* 0x000000ff0200720c */ /* 0x000fe40004f25670 */
[----:B------:R-:W-:Y:S02]  /*1840*/  LEA R12, P2, R10, c[0x0][0x208], 0x2 ;  /* 0x000082000a0c7a11 */ /* 0x000fe400078410ff */
[----:B------:R-:W-:-:S04]  /*1850*/  IADD3 R5, -R56, UR5, RZ ;  /* 0x0000000538057c10 */ /* 0x000fc8000fffe1ff */
[C---:B------:R-:W-:Y:S02]  /*1860*/  ISETP.GE.AND P0, PT, R2.reuse, R5, PT ;  /* 0x000000050200720c */ /* 0x040fe40003f06270 */
[----:B------:R-:W-:Y:S02]  /*1870*/  IADD3 R5, R11, R9, RZ ;  /* 0x000000090b057210 */ /* 0x000fe40007ffe0ff */
[----:B------:R-:W-:Y:S02]  /*1880*/  ISETP.GT.OR P0, PT, R2, 0x3f, P0 ;  /* 0x0000003f0200780c */ /* 0x000fe40000704670 */
[----:B------:R-:W-:-:S11]  /*1890*/  LEA.HI.X R13, R10, c[0x0][0x20c], R5, 0x2, P2 ;  /* 0x000083000a0d7a11 */ /* 0x000fd600010f1405 */
[----:B------:R-:W-:Y:S05]  /*18a0*/  @P0 BRA `(.L_x_1207) ;  /* 0x0000011000000947 */ /* 0x000fea0003800000 */
[----:B------:R-:W-:Y:S01]  /*18b0*/  SHF.R.S32.HI R5, RZ, 0x1f, R2 ;  /* 0x0000001fff057819 */ /* 0x000fe20000011402 */
[----:B------:R-:W-:Y:S01]  /*18c0*/  IMAD R4, R4, c[0x0][0x1f8], RZ ;  /* 0x00007e0004047a24 */ /* 0x000fe200078e02ff */
[----:B------:R-:W-:Y:S01]  /*18d0*/  IADD3 R10, P0, R56, R2, RZ ;  /* 0x00000002380a7210 */ /* 0x000fe20007f1e0ff */
[----:B------:R-:W-:Y:S02]  /*18e0*/  IMAD R6, R6, c[0x0][0x200], RZ ;  /* 0x0000800006067a24 */ /* 0x000fe400078e02ff */
[----:B------:R-:W-:Y:S01]  /*18f0*/  IMAD R9, R3, c[0x0][0x1fc], R4 ;  /* 0x00007f0003097a24 */ /* 0x000fe200078e0204 */
[----:B------:R-:W-:Y:S01]  /*1900*/  LEA.HI.X.SX32 R11, R56, R5, 0x1, P0 ;  /* 0x00000005380b7211 */ /* 0x000fe200000f0eff */
[C---:B------:R-:W-:Y:S01]  /*1910*/  FMUL.FTZ R2, R8.reuse, 1.4426950216293334961 ;  /* 0x3fb8aa3b08027820 */ /* 0x040fe20000410000 */
[----:B------:R-:W-:-:S03]  /*1920*/  FSETP.NEU.FTZ.AND P0, PT, R8, -INF , PT ;  /* 0xff8000000800780b */ /* 0x000fc60003f1d000 */
[----:B------:R-:W-:-:S05]  /*1930*/  IMAD.WIDE.U32 R4, R3, c[0x0][0x1f8], R10 ;  /* 0x00007e0003047a25 */ /* 0x000fca00078e000a */
[----:B------:R-:W-:Y:S01]  /*1940*/  IADD3 R5, R5, R9, RZ ;  /* 0x0000000905057210 */ /* 0x000fe20007ffe0ff */
[----:B------:R-:W-:-:S04]  /*1950*/  IMAD R9, R7, c[0x0][0x204], R6 ;  /* 0x0000810007097a24 */ /* 0x000fc800078e0206 */
[----:B------:R-:W-:-:S05]  /*1960*/  IMAD.WIDE.U32 R4, R7, c[0x0][0x200], R4 ;  /* 0x0000800007047a25 */ /* 0x000fca00078e0004 */
[----:B------:R-:W-:Y:S02]  /*1970*/  IADD3 R5, R5, R9, RZ ;  /* 0x0000000905057210 */ /* 0x000fe40007ffe0ff */
[----:B------:R-:W-:-:S04]  /*1980*/  LEA R10, P2, R4, c[0x0][0x1f0], 0x2 ;  /* 0x00007c00040a7a11 */ /* 0x000fc800078410ff */
[----:B------:R-:W-:Y:S02]  /*1990*/  LEA.HI.X R11, R4, c[0x0][0x1f4], R5, 0x2, P2 ;  /* 0x00007d00040b7a11 */ /* 0x000fe400010f1405 */
[----:B------:R-:W-:-:S05]  /*19a0*/  FSEL R5, R2, RZ, P0 ;  /* 0x000000ff02057208 */ /* 0x000fca0000000000 */
[----:B------:R0:W-:Y:S02]  /*19b0*/  STG.E [R10.64], R5 ;  /* 0x000000050a007986 */ /* 0x0001e4000c101906 */
.L_x_1207:
[----:B------:R-:W-:Y:S05]  /*19c0*/  BSYNC B0 ;  /* 0x0000000000007941 */ /* 0x000fea0003800000 */
.L_x_1206:
[----:B------:R1:W-:Y:S04]  /*19d0*/  STG.E.128 [R12.64], RZ ;  /* 0x000000ff0c007986 */ /* 0x0003e8000c101d06 */
[----:B------:R1:W-:Y:S04]  /*19e0*/  STG.E.128 [R12.64+0x1000], RZ ;  /* 0x001000ff0c007986 */ /* 0x0003e8000c101d06 */
        /* <DEDUP_REMOVED lines=9> */
[----:B------:R1:W-:Y:S01]  /*1a80*/  STG.E.128 [R12.64+0xb000], RZ ;  /* 0x00b000ff0c007986 */ /* 0x0003e2000c101d06 */
[----:B------:R-:W-:Y:S05]  /*1a90*/  @P1 EXIT ;  /* 0x000000000000194d */ /* 0x000fea0003800000 */
[----:B------:R-:W-:Y:S01]  /*1aa0*/  HFMA2.MMA R2, -RZ, RZ, 0, 2.384185791015625e-07 ;  /* 0x00000004ff027435 */ /* 0x000fe200000001ff */
[----:B------:R-:W-:-:S04]  /*1ab0*/  IMAD R0, R0, c[0x0][0x230], R7 ;  /* 0x00008c0000007a24 */ /* 0x000fc800078e0207 */
[----:B------:R-:W-:-:S05]  /*1ac0*/  IMAD R3, R0, c[0x0][0x170], R3 ;  /* 0x00005c0000037a24 */ /* 0x000fca00078e0203 */
[----:B------:R-:W-:-:S05]  /*1ad0*/  IMAD.WIDE R2, R3, R2, c[0x0][0x238] ;  /* 0x00008e0003027625 */ /* 0x000fca00078e0202 */
[----:B------:R-:W-:Y:S01]  /*1ae0*/  STG.E [R2.64], RZ ;  /* 0x000000ff02007986 */ /* 0x000fe2000c101906 */
[----:B------:R-:W-:Y:S05]  /*1af0*/  EXIT ;  /* 0x000000000000794d */ /* 0x000fea0003800000 */
.L_x_1208:
        /* <DEDUP_REMOVED lines=16> */
.L_x_1426:


//--------------------- .text._ZN7cutlass13device_kernelIN5flash19enable_sm80_to_sm89INS1_16FlashAttnBwdSm80INS1_25CollectiveMainloopBwdSm80ILi2ELi1EN4cute5tupleIJNS5_1CILi64EEENS7_ILi80EEENS7_ILi192EEEEEENS_6half_tEfNS_4arch4Sm80ELb1ELb0ELb0ELb1ELb0ELb0ELb1ELb0ELi2ELi4ELi2ELi2ELb0EEENS1_21CollectiveEpilogueBwdISB_SC_SE_Li256ELb1ELb1ELi4EEENS1_25SingleTileBwdLPTSchedulerILb1ELi80ELb0EEEEEEEEEvNT_6ParamsE --------------------------
	.section	.text._ZN7cutlass13device_kernelIN5flash19enable_sm80_to_sm89INS1_16FlashAttnBwdSm80INS1_25CollectiveMainloopBwdSm80ILi2ELi1EN4cute5tupleIJNS5_1CILi64EEENS7_ILi80EEENS7_ILi192EEEEEENS_6half_tEfNS_4arch4Sm80ELb1ELb0ELb0ELb1ELb0ELb0ELb1ELb0ELi2ELi4ELi2ELi2ELb0EEENS1_21CollectiveEpilogueBwdISB_SC_SE_Li256ELb1ELb1ELi4EEENS1_25SingleTileBwdLPTSchedulerILb1ELi80ELb0EEEEEEEEEvNT_6ParamsE,"ax",@progbits
	.sectioninfo	@"SHI_REGISTERS=255"
	.align	128
.text._ZN7cutlass13device_kernelIN5flash19enable_sm80_to_sm89INS1_16FlashAttnBwdSm80INS1_25CollectiveMainloopBwdSm80ILi2ELi1EN4cute5tupleIJNS5_1CILi64EEENS7_ILi80EEENS7_ILi192EEEEEENS_6half_tEfNS_4arch4Sm80ELb1ELb0ELb0ELb1ELb0ELb0ELb1ELb0ELi2ELi4ELi2ELi2ELb0EEENS1_21CollectiveEpilogueBwdISB_SC_SE_Li256ELb1ELb1ELi4EEENS1_25SingleTileBwdLPTSchedulerILb1ELi80ELb0EEEEEEEEEvNT_6ParamsE:
        .type           _ZN7cutlass13device_kernelIN5flash19enable_sm80_to_sm89INS1_16FlashAttnBwdSm80INS1_25CollectiveMainloopBwdSm80ILi2ELi1EN4cute5tupleIJNS5_1CILi64EEENS7_ILi80EEENS7_ILi192EEEEEENS_6half_tEfNS_4arch4Sm80ELb1ELb0ELb0ELb1ELb0ELb0ELb1ELb0ELi2ELi4ELi2ELi2ELb0EEENS1_21CollectiveEpilogueBwdISB_SC_SE_Li256ELb1ELb1ELi4EEENS1_25SingleTileBwdLPTSchedulerILb1ELi80ELb0EEEEEEEEEvNT_6ParamsE,@function
        .size           _ZN7cutlass13device_kernelIN5flash19enable_sm80_to_sm89INS1_16FlashAttnBwdSm80INS1_25CollectiveMainloopBwdSm80ILi2ELi1EN4cute5tupleIJNS5_1CILi64EEENS7_ILi80EEENS7_ILi192EEEEEENS_6half_tEfNS_4arch4Sm80ELb1ELb0ELb0ELb1ELb0ELb0ELb1ELb0ELi2ELi4ELi2ELi2ELb0EEENS1_21CollectiveEpilogueBwdISB_SC_SE_Li256ELb1ELb1ELi4EEENS1_25SingleTileBwdLPTSchedulerILb1ELi80ELb0EEEEEEEEEvNT_6ParamsE,(.L_x_1427 - _ZN7cutlass13device_kernelIN5flash19enable_sm80_to_sm89INS1_16FlashAttnBwdSm80INS1_25CollectiveMainloopBwdSm80ILi2ELi1EN4cute5tupleIJNS5_1CILi64EEENS7_ILi80EEENS7_ILi192EEEEEENS_6half_tEfNS_4arch4Sm80ELb1ELb0ELb0ELb1ELb0ELb0ELb1ELb0ELi2ELi4ELi2ELi2ELb0EEENS1_21CollectiveEpilogueBwdISB_SC_SE_Li256ELb1ELb1ELi4EEENS1_25SingleTileBwdLPTSchedulerILb1ELi80ELb0EEEEEEEEEvNT_6ParamsE)
        .other          _ZN7cutlass13device_kernelIN5flash19enable_sm80_to_sm89INS1_16FlashAttnBwdSm80INS1_25CollectiveMainloopBwdSm80ILi2ELi1EN4cute5tupleIJNS5_1CILi64EEENS7_ILi80EEENS7_ILi192EEEEEENS_6half_tEfNS_4arch4Sm80ELb1ELb0ELb0ELb1ELb0ELb0ELb1ELb0ELi2ELi4ELi2ELi2ELb0EEENS1_21CollectiveEpilogueBwdISB_SC_SE_Li256ELb1ELb1ELi4EEENS1_25SingleTileBwdLPTSchedulerILb1ELi80ELb0EEEEEEEEEvNT_6ParamsE,@"STO_CUDA_ENTRY STV_DEFAULT"
_ZN7cutlass13device_kernelIN5flash19enable_sm80_to_sm89INS1_16FlashAttnBwdSm80INS1_25CollectiveMainloopBwdSm80ILi2ELi1EN4cute5tupleIJNS5_1CILi64EEENS7_ILi80EEENS7_ILi192EEEEEENS_6half_tEfNS_4arch4Sm80ELb1ELb0ELb0ELb1ELb0ELb0ELb1ELb0ELi2ELi4ELi2ELi2ELb0EEENS1_21CollectiveEpilogueBwdISB_SC_SE_Li256ELb1ELb1ELi4EEENS1_25SingleTileBwdLPTSchedulerILb1ELi80ELb0EEEEEEEEEvNT_6ParamsE:
[----:B------:R-:W-:Y:S02]  /*0000*/  MOV R1, c[0x0][0x28] ;  /* 0x00000a0000017a02 */ /* 0x000fe40000000f00 */
[----:B------:R-:W1:Y:S01]  /*0010*/  S2R R251, SR_TID.X ;  /* 0x0000000000fb7919 */ /* 0x000e620000002100 */
[----:B------:R-:W-:-:S03]  /*0020*/  ULDC.64 UR4, c[0x0][0x118] ;  /* 0x0000460000047ab9 */ /* 0x000fc60000000a00 */
        /* <DEDUP_REMOVED lines=21> */
.L_x_1210:
[----:B------:R-:W-:Y:S02]  /*0180*/  MOV R3, c[0x0][0x3ac] ;  /* 0x0000eb0000037a02 */ /* 0x000fe40000000f00 */
[----:B------:R-:W-:Y:S02]  /*0190*/  MOV R249, R0 ;  /* 0x0000000000f97202 */ /* 0x000fe40000000f00 */
[----:B------:R-:W-:-:S13]  /*01a0*/  ISETP.NE.AND P0, PT, R3, 0x1, PT ;  /* 0x000000010300780c */ /* 0x000fda0003f05270 */
[----:B------:R-:W-:-:S05]  /*01b0*/  @P0 IMAD.HI.U32 R3, R0, c[0x0][0x3b0], RZ ;  /* 0x0000ec0000030a27 */ /* 0x000fca00078e00ff */
[----:B------:R-:W-:-:S05]  /*01c0*/  @P0 SHF.R.U32.HI R249, RZ, c[0x0][0x3b4], R3 ;  /* 0x0000ed00fff90a19 */ /* 0x000fca0000011603 */
[----:B------:R-:W-:Y:S02]  /*01d0*/  IMAD R3, R249, c[0x0][0x3ac], RZ ;  /* 0x0000eb00f9037a24 */ /* 0x000fe400078e02ff */
.L_x_1211:
[----:B------:R-:W-:Y:S01]  /*01e0*/  IMAD.MOV.U32 R4, RZ, RZ, c[0x0][0x3a0] ;  /* 0x0000e800ff047624 */ /* 0x000fe200078e00ff */
[----:B------:R-:W-:Y:S01]  /*01f0*/  ISETP.NE.U32.AND P1, PT, RZ, c[0x0][0x3e0], PT ;  /* 0x0000f800ff007a0c */ /* 0x000fe20003f25070 */
[----:B------:R-:W-:-:S03]  /*0200*/  IMAD.IADD R0, R0, 0x1, -R3 ;  /* 0x0000000100007824 */ /* 0x000fc600078e0a03 */
[----:B------:R-:W-:Y:S01]  /*0210*/  ISETP.NE.AND P0, PT, R4, 0x1, PT ;  /* 0x000000010400780c */ /* 0x000fe20003f05270 */
[----:B------:R-:W-:-:S05]  /*0220*/  IMAD R0, R2, c[0x0][0x3ac], R0 ;  /* 0x0000eb0002007a24 */ /* 0x000fca00078e0200 */
[----:B------:R-:W-:-:S07]  /*0230*/  MOV R4, R0 ;  /* 0x0000000000047202 */ /* 0x000fce0000000f00 */
[----:B------:R-:W-:-:S05]  /*0240*/  @P0 IMAD.HI.U32 R2, R0, c[0x0][0x3a4], RZ ;  /* 0x0000e90000020a27 */ /* 0x000fca00078e00ff */
[----:B------:R-:W-:Y:S02]  /*0250*/  @P0 SHF.R.U32.HI R4, RZ, c[0x0][0x3a8], R2 ;  /* 0x0000ea00ff040a19 */ /* 0x000fe40000011602 */
[----:B------:R-:W-:Y:S02]  /*0260*/  ISETP.NE.AND.EX P0, PT, RZ, c[0x0][0x3e4], PT, P1 ;  /* 0x0000f900ff007a0c */ /* 0x000fe40003f05310 */
[----:B------:R-:W-:-:S05]  /*0270*/  IADD3 R2, -R4, RZ, RZ ;  /* 0x000000ff04027210 */ /* 0x000fca0007ffe1ff */
[----:B------:R-:W-:-:S06]  /*0280*/  IMAD R248, R2, c[0x0][0x3a0], R0 ;  /* 0x0000e80002f87a24 */ /* 0x000fcc00078e0200 */
[----:B------:R-:W-:Y:S05]  /*0290*/  @!P0 BRA `(.L_x_1212) ;  /* 0x0000004000008947 */ /* 0x000fea0003800000 */
[----:B------:R-:W-:-:S05]  /*02a0*/  MOV R2, 0x4 ;  /* 0x0000000400027802 */ /* 0x000fca0000000f00 */
[----:B------:R-:W-:-:S05]  /*02b0*/  IMAD.WIDE R2, R4, R2, c[0x0][0x3e0] ;  /* 0x0000f80004027625 */ /* 0x000fca00078e0202 */
[----:B------:R1:W5:Y:S01]  /*02c0*/  LDG.E R0, [R2.64] ;  /* 0x0000000402007981 */ /* 0x000362000c1e1900 */
[----:B------:R-:W-:Y:S05]  /*02d0*/  BRA `(.L_x_1213) ;  /* 0x000000a000007947 */ /* 0x000fea0003800000 */
.L_x_1212:
[----:B------:R-:W-:-:S04]  /*02e0*/  ISETP.NE.U32.AND P0, PT, RZ, c[0x0][0x3d8], PT ;  /* 0x0000f600ff007a0c */ /* 0x000fc80003f05070 */
[----:B------:R-:W-:-:S13]  /*02f0*/  ISETP.NE.AND.EX P0, PT, RZ, c[0x0][0x3dc], PT, P0 ;  /* 0x0000f700ff007a0c */ /* 0x000fda0003f05300 */
[----:B------:R-:W-:Y:S05]  /*0300*/  @!P0 BRA `(.L_x_1214) ;  /* 0x0000006000008947 */ /* 0x000fea0003800000 */
[----:B------:R-:W-:-:S05]  /*0310*/  MOV R2, 0x4 ;  /* 0x0000000400027802 */ /* 0x000fca0000000f00 */
[----:B------:R-:W-:-:S05]  /*0320*/  IMAD.WIDE R2, R4, R2, c[0x0][0x3d8] ;  /* 0x0000f60004027625 */ /* 0x000fca00078e0202 */
[----:B------:R-:W2:Y:S04]  /*0330*/  LDG.E R5, [R2.64] ;  /* 0x0000000402057981 */ /* 0x000ea8000c1e1900 */
[----:B------:R-:W2:Y:S02]  /*0340*/  LDG.E R0, [R2.64+0x4] ;  /* 0x0000040402007981 */ /* 0x000ea4000c1e1900 */
[----:B--2---:R-:W-:Y:S01]  /*0350*/  IADD3 R0, -R5, R0, RZ ;  /* 0x0000000005007210 */ /* 0x004fe20007ffe1ff */
[----:B------:R-:W-:Y:S05]  /*0360*/  BRA `(.L_x_1213) ;  /* 0x0000001000007947 */ /* 0x000fea0003800000 */
.L_x_1214:
[----:B------:R-:W-:-:S04]  /*0370*/  MOV R0, c[0x0][0x3d4] ;  /* 0x0000f50000007a02 */ /* 0x000fc80000000f00 */
.L_x_1213:
[----:B-----5:R-:W-:-:S05]  /*0380*/  IADD3 R0, R0, 0x4f, RZ ;  /* 0x0000004f00007810 */ /* 0x020fca0007ffe0ff */
[----:B------:R-:W-:-:S05]  /*0390*/  IMAD.HI R0, R0, 0x66666667, RZ ;  /* 0x6666666700007827 */ /* 0x000fca00078e02ff */
[----:B-1----:R-:W-:-:S04]  /*03a0*/  SHF.R.U32.HI R2, RZ, 0x1f, R0 ;  /* 0x0000001fff027819 */ /* 0x002fc80000011600 */
[----:B------:R-:W-:-:S04]  /*03b0*/  LEA.HI.SX32 R0, R0, R2, 0x1b ;  /* 0x0000000200007211 */ /* 0x000fc800078fdaff */
[----:B------:R-:W-:-:S04]  /*03c0*/  ISETP.GE.AND P0, PT, R249, R0, PT ;  /* 0x00000000f900720c */ /* 0x000fc80003f06270 */
[----:B------:R-:W-:Y:S01]  /*03d0*/  SEL R250, R4, 0xffffffff, !P0 ;  /* 0xffffffff04fa7807 */ /* 0x000fe20004000000 */
[----:B------:R-:W-:Y:S05]  /*03e0*/  BRA `(.L_x_1215) ;  /* 0x0000036000007947 */ /* 0x000fea0003800000 */
.L_x_1209:
        /* <DEDUP_REMOVED lines=16> */
.L_x_1216:
[----:B------:R-:W-:Y:S02]  /*04f0*/  MOV R3, c[0x0][0x3ac] ;  /* 0x0000eb0000037a02 */ /* 0x000fe40000000f00 */
[----:B------:R-:W-:Y:S02]  /*0500*/  MOV R249, R0 ;  /* 0x0000000000f97202 */ /* 0x000fe40000000f00 */
[----:B------:R-:W-:-:S13]  /*0510*/  ISETP.NE.AND P0, PT, R3, 0x1, PT ;  /* 0x000000010300780c */ /* 0x000fda0003f05270 */
[----:B------:R-:W-:-:S05]  /*0520*/  @P0 IMAD.HI.U32 R3, R0, c[0x0][0x3b0], RZ ;  /* 0x0000ec0000030a27 */ /* 0x000fca00078e00ff */
[----:B------:R-:W-:-:S05]  /*0530*/  @P0 SHF.R.U32.HI R249, RZ, c[0x0][0x3b4], R3 ;  /* 0x0000ed00fff90a19 */ /* 0x000fca0000011603 */
[----:B------:R-:W-:Y:S02]  /*0540*/  IMAD R3, R249, c[0x0][0x3ac], RZ ;  /* 0x0000eb00f9037a24 */ /* 0x000fe400078e02ff */
.L_x_1217:
        /* <DEDUP_REMOVED lines=16> */
.L_x_1218:
        /* <DEDUP_REMOVED lines=9> */
.L_x_1220:
[----:B------:R-:W-:-:S04]  /*06e0*/  MOV R0, c[0x0][0x3d4] ;  /* 0x0000f50000007a02 */ /* 0x000fc80000000f00 */
.L_x_1219:
[----:B-----5:R-:W-:-:S05]  /*06f0*/  IADD3 R0, R0, 0x4f, RZ ;  /* 0x0000004f00007810 */ /* 0x020fca0007ffe0ff */
[----:B------:R-:W-:-:S05]  /*0700*/  IMAD.HI R0, R0, 0x66666667, RZ ;  /* 0x6666666700007827 */ /* 0x000fca00078e02ff */
[----:B-1----:R-:W-:-:S04]  /*0710*/  SHF.R.U32.HI R2, RZ, 0x1f, R0 ;  /* 0x0000001fff027819 */ /* 0x002fc80000011600 */
[----:B------:R-:W-:-:S04]  /*0720*/  LEA.HI.SX32 R0, R0, R2, 0x1b ;  /* 0x0000000200007211 */ /* 0x000fc800078fdaff */
[----:B------:R-:W-:-:S04]  /*0730*/  ISETP.GE.AND P0, PT, R249, R0, PT ;  /* 0x00000000f900720c */ /* 0x000fc80003f06270 */
[----:B------:R-:W-:-:S04]  /*0740*/  SEL R250, R4, 0xffffffff, !P0 ;  /* 0xffffffff04fa7807 */ /* 0x000fc80004000000 */
.L_x_1215:
[----:B------:R-:W-:-:S13]  /*0750*/  ISETP.GE.AND P0, PT, R250, RZ, PT ;  /* 0x000000fffa00720c */ /* 0x000fda0003f06270 */
[----:B------:R-:W-:Y:S05]  /*0760*/  @!P0 EXIT ;  /* 0x000000000000894d */ /* 0x000fea0003800000 */
[----:B------:R-:W-:Y:S01]  /*0770*/  ISETP.NE.U32.AND P0, PT, RZ, c[0x0][0x2c8], PT ;  /* 0x0000b200ff007a0c */ /* 0x000fe20003f05070 */
[----:B------:R-:W-:-:S03]  /*0780*/  IMAD.MOV.U32 R8, RZ, RZ, 0x4 ;  /* 0x00000004ff087424 */ /* 0x000fc600078e00ff */
[----:B------:R-:W-:Y:S01]  /*0790*/  ISETP.NE.AND.EX P6, PT, RZ, c[0x0][0x2cc], PT, P0 ;  /* 0x0000b300ff007a0c */ /* 0x000fe20003fc5300 */
[----:B------:R-:W-:Y:S01]  /*07a0*/  IMAD.WIDE R4, R250, R8, c[0x0][0x2c8] ;  /* 0x0000b200fa047625 */ /* 0x000fe200078e0208 */
[----:B------:R-:W-:Y:S02]  /*07b0*/  ISETP.NE.U32.AND P2, PT, RZ, c[0x0][0x2d0], PT ;  /* 0x0000b400ff007a0c */ /* 0x000fe40003f45070 */
[----:B------:R-:W-:Y:S02]  /*07c0*/  MOV R10, RZ ;  /* 0x000000ff000a7202 */ /* 0x000fe40000000f00 */
[----:B------:R-:W-:Y:S01]  /*07d0*/  ISETP.NE.AND.EX P2, PT, RZ, c[0x0][0x2d4], PT, P2 ;  /* 0x0000b500ff007a0c */ /* 0x000fe20003f45320 */
[----:B------:R-:W-:Y:S01]  /*07e0*/  IMAD.MOV.U32 R21, RZ, RZ, RZ ;  /* 0x000000ffff157224 */ /* 0x000fe200078e00ff */
[----:B------:R-:W-:-:S05]  /*07f0*/  ISETP.NE.U32.AND P0, PT, RZ, c[0x0][0x2d8], PT ;  /* 0x0000b600ff007a0c */ /* 0x000fca0003f05070 */
[----:B------:R-:W2:Y:S01]  /*0800*/  @P6 LDG.E R0, [R4.64] ;  /* 0x0000000404006981 */ /* 0x000ea2000c1e1900 */
[----:B------:R-:W-:Y:S01]  /*0810*/  IMAD.WIDE R2, R250, R8, c[0x0][0x2d0] ;  /* 0x0000b400fa027625 */ /* 0x000fe200078e0208 */
[----:B------:R-:W-:Y:S02]  /*0820*/  ISETP.NE.AND.EX P0, PT, RZ, c[0x0][0x2dc], PT, P0 ;  /* 0x0000b700ff007a0c */ /* 0x000fe40003f05300 */
[----:B------:R1:W5:Y:S01]  /*0830*/  @P6 LDG.E R21, [R4.64] ;  /* 0x0000000404156981 */ /* 0x000362000c1e1900 */
[----:B------:R-:W-:-:S03]  /*0840*/  IMAD.MOV.U32 R225, RZ, RZ, c[0x0][0x168] ;  /* 0x00005a00ffe17624 */ /* 0x000fc600078e00ff */
[----:B------:R1:W5:Y:S07]  /*0850*/  @P2 LDG.E R10, [R2.64] ;  /* 0x00000004020a2981 */ /* 0x00036e000c1e1900 */
[----:B------:R-:W-:-:S05]  /*0860*/  @P0 IMAD.WIDE R6, R250, R8, c[0x0][0x2d8] ;  /* 0x0000b600fa060625 */ /* 0x000fca00078e0208 */
[----:B------:R3:W5:Y:S01]  /*0870*/  @P0 LDG.E R225, [R6.64] ;  /* 0x0000000406e10981 */ /* 0x000762000c1e1900 */
[----:B------:R-:W-:Y:S01]  /*0880*/  IMAD.MOV.U32 R23, RZ, RZ, RZ ;  /* 0x000000ffff177224 */ /* 0x000fe200078e00ff */
[----:B------:R-:W-:Y:S01]  /*0890*/  MOV R27, c[0x0][0x198] ;  /* 0x00006600001b7a02 */ /* 0x000fe20000000f00 */
[----:B--2---:R-:W-:-:S05]  /*08a0*/  @P6 IMAD R0, R250, 0x40, R0 ;  /* 0x00000040fa006824 */ /* 0x004fca00078e0200 */
[----:B---3--:R-:W-:-:S04]  /*08b0*/  @P6 SHF.R.S32.HI R6, RZ, 0x1f, R0 ;  /* 0x0000001fff066819 */ /* 0x008fc80000011400 */
[----:B------:R-:W-:-:S04]  /*08c0*/  @P6 LEA.HI R0, R6, R0, RZ, 0x6 ;  /* 0x0000000006006211 */ /* 0x000fc800078f30ff */
[----:B------:R-:W-:Y:S01]  /*08d0*/  @P6 LOP3.LUT R23, R0, 0xffffffc0, RZ, 0xc0, !PT ;  /* 0xffffffc000176812 */ /* 0x000fe200078ec0ff */
[----:B------:R-:W-:Y:S05]  /*08e0*/  @P0 BRA `(.L_x_1221) ;  /* 0x0000004000000947 */ /* 0x000fea0003800000 */
[----:B-1----:R-:W-:Y:S05]  /*08f0*/  @!P6 BRA `(.L_x_1221) ;  /* 0x000000300000e947 */ /* 0x002fea0003800000 */
[----:B------:R1:W2:Y:S04]  /*0900*/  LDG.E R0, [R4.64] ;  /* 0x0000000404007981 */ /* 0x0002a8000c1e1900 */
[----:B-1----:R-:W2:Y:S02]  /*0910*/  LDG.E R4, [R4.64+0x4] ;  /* 0x0000040404047981 */ /* 0x002ea4000c1e1900 */
[----:B--2--5:R-:W-:Y:S02]  /*0920*/  IADD3 R225, -R0, R4, RZ ;  /* 0x0000000400e17210 */ /* 0x024fe40007ffe1ff */
.L_x_1221:
[----:B-1----:R-:W-:-:S04]  /*0930*/  ISETP.NE.U32.AND P0, PT, RZ, c[0x0][0x2e0], PT ;  /* 0x0000b800ff007a0c */ /* 0x002fc80003f05070 */
[----:B------:R-:W-:-:S13]  /*0940*/  ISETP.NE.AND.EX P0, PT, RZ, c[0x0][0x2e4], PT, P0 ;  /* 0x0000b900ff007a0c */ /* 0x000fda0003f05300 */
[----:B------:R-:W-:Y:S05]  /*0950*/  @!P0 BRA `(.L_x_1222) ;  /* 0x0000003000008947 */ /* 0x000fea0003800000 */
[----:B------:R-:W-:-:S05]  /*0960*/  IMAD.WIDE R2, R250, R8, c[0x0][0x2e0] ;  /* 0x0000b800fa027625 */ /* 0x000fca00078e0208 */
[----:B------:R1:W5:Y:S01]  /*0970*/  LDG.E R27, [R2.64] ;  /* 0x00000004021b7981 */ /* 0x000362000c1e1900 */
[----:B------:R-:W-:Y:S05]  /*0980*/  BRA `(.L_x_1223) ;  /* 0x0000004000007947 */ /* 0x000fea0003800000 */
.L_x_1222:
[----:B------:R-:W-:Y:S05]  /*0990*/  @!P2 BRA `(.L_x_1223) ;  /* 0x000000300000a947 */ /* 0x000fea0003800000 */
[----:B------:R1:W2:Y:S04]  /*09a0*/  LDG.E R0, [R2.64] ;  /* 0x0000000402007981 */ /* 0x0002a8000c1e1900 */
[----:B-1----:R-:W2:Y:S02]  /*09b0*/  LDG.E R2, [R2.64+0x4] ;  /* 0x0000040402027981 */ /* 0x002ea4000c1e1900 */
[----:B--2---:R-:W-:-:S05]  /*09c0*/  IADD3 R27, -R0, R2, RZ ;  /* 0x00000002001b7210 */ /* 0x004fca0007ffe1ff */
.L_x_1223:
[C---:B-----5:R-:W-:Y:S01]  /*09d0*/  IMAD.IADD R0, R225.reuse, 0x1, -R27 ;  /* 0x00000001e1007824 */ /* 0x060fe200078e0a1b */
[----:B-1----:R-:W-:Y:S01]  /*09e0*/  IADD3 R2, R225, 0x3f, RZ ;  /* 0x0000003fe1027810 */ /* 0x002fe20007ffe0ff */
[----:B------:R-:W-:Y:S01]  /*09f0*/  CS2R R170, SRZ ;  /* 0x0000000000aa7805 */ /* 0x000fe2000001ff00 */
[----:B------:R-:W-:Y:S01]  /*0a00*/  PLOP3.LUT P0, PT, PT, PT, PT, 0x80, 0x0 ;  /* 0x000000000000781c */ /* 0x000fe20003f0f070 */
[----:B------:R-:W-:Y:S01]  /*0a10*/  IMAD R0, R249, 0x50, R0 ;  /* 0x00000050f9007824 */ /* 0x000fe200078e0200 */
[----:B------:R-:W-:Y:S01]  /*0a20*/  CS2R R168, SRZ ;  /* 0x0000000000a87805 */ /* 0x000fe2000001ff00 */
[----:B------:R-:W-:Y:S01]  /*0a30*/  IMAD.MOV.U32 R167, RZ, RZ, RZ ;  /* 0x000000ffffa77224 */ /* 0x000fe200078e00ff */
[----:B------:R-:W-:Y:S01]  /*0a40*/  CS2R R164, SRZ ;  /* 0x0000000000a47805 */ /* 0x000fe2000001ff00 */
[----:B------:R-:W-:Y:S01]  /*0a50*/  IMAD.MOV.U32 R172, RZ, RZ, RZ ;  /* 0x000000ffffac7224 */ /* 0x000fe200078e00ff */
[----:B------:R-:W-:Y:S01]  /*0a60*/  IADD3 R3, R0, -c[0x0][0x2a4], RZ ;  /* 0x8000a90000037a10 */ /* 0x000fe20007ffe0ff */
[----:B------:R-:W-:Y:S01]  /*0a70*/  CS2R R162, SRZ ;  /* 0x0000000000a27805 */ /* 0x000fe2000001ff00 */
[----:B------:R-:W-:Y:S01]  /*0a80*/  SHF.R.S32.HI R0, RZ, 0x1f, R2 ;  /* 0x0000001fff007819 */ /* 0x000fe20000011402 */
[----:B------:R-:W-:Y:S01]  /*0a90*/  CS2R R160, SRZ ;  /* 0x0000000000a07805 */ /* 0x000fe2000001ff00 */
[----:B------:R-:W-:Y:S01]  /*0aa0*/  SHF.R.S32.HI R4, RZ, 0x1f, R3 ;  /* 0x0000001fff047819 */ /* 0x000fe20000011403 */
[----:B------:R-:W-:Y:S01]  /*0ab0*/  CS2R R150, SRZ ;  /* 0x0000000000967805 */ /* 0x000fe2000001ff00 */
[----:B------:R-:W-:Y:S01]  /*0ac0*/  LEA.HI R0, R0, R2, RZ, 0x6 ;  /* 0x0000000200007211 */ /* 0x000fe200078f30ff */
[----:B------:R-:W-:Y:S01]  /*0ad0*/  CS2R R148, SRZ ;  /* 0x0000000000947805 */ /* 0x000fe2000001ff00 */
[----:B------:R-:W-:Y:S01]  /*0ae0*/  LEA.HI R2, R4, R3, RZ, 0x6 ;  /* 0x0000000304027211 */ /* 0x000fe200078f30ff */
[----:B------:R-:W-:Y:S01]  /*0af0*/  CS2R R154, SRZ ;  /* 0x00000000009a7805 */ /* 0x000fe2000001ff00 */
[----:B------:R-:W-:Y:S01]  /*0b00*/  SHF.R.S32.HI R233, RZ, 0x6, R0 ;  /* 0x00000006ffe97819 */ /* 0x000fe20000011400 */
        /* <DEDUP_REMOVED lines=57> */
[----:B------:R-:W-:Y:S01]  /*0ea0*/  IMAD.MOV.U32 R33, RZ, RZ, 0x5 ;  /* 0x00000005ff217424 */ /* 0x000fe200078e00ff */
[----:B------:R-:W-:Y:S01]  /*0eb0*/  SHF.R.S32.HI R22, RZ, 0x1f, R250 ;  /* 0x0000001fff167819 */ /* 0x000fe200000114fa */
[----:B------:R-:W-:Y:S01]  /*0ec0*/  IMAD.MOV.U32 R34, RZ, RZ, c[0x0][0x178] ;  /* 0x00005e00ff227624 */ /* 0x000fe200078e00ff */
[----:B------:R-:W-:Y:S01]  /*0ed0*/  ISETP.NE.AND P0, PT, R0, 0x1, PT ;  /* 0x000000010000780c */ /* 0x000fe20003f05270 */
[----:B------:R-:W-:Y:S01]  /*0ee0*/  IMAD.MOV.U32 R0, RZ, RZ, R248 ;  /* 0x000000ffff007224 */ /* 0x000fe200078e00f8 */
[----:B------:R-:W-:Y:S01]  /*0ef0*/  LEA.HI R31, R32, R251, RZ, 0x3 ;  /* 0x000000fb201f7211 */ /* 0x000fe200078f18ff */
[----:B------:R-:W-:Y:S01]  /*0f00*/  IMAD.MOV.U32 R35, RZ, RZ, c[0x0][0x208] ;  /* 0x00008200ff237624 */ /* 0x000fe200078e00ff */
[----:B------:R-:W-:Y:S01]  /*0f10*/  SEL R6, R22, RZ, !P2 ;  /* 0x000000ff16067207 */ /* 0x000fe20005000000 */
[----:B------:R-:W-:Y:S01]  /*0f20*/  IMAD.MOV.U32 R215, RZ, RZ, 0x10 ;  /* 0x00000010ffd77424 */ /* 0x000fe200078e00ff */
[----:B------:R-:W-:Y:S01]  /*0f30*/  LOP3.LUT R3, R31, 0xfffffff8, RZ, 0xc0, !PT ;  /* 0xfffffff81f037812 */ /* 0x000fe200078ec0ff */
[----:B------:R-:W-:Y:S01]  /*0f40*/  IMAD.SHL.U32 R36, R35, 0x40, RZ ;  /* 0x0000004023247824 */ /* 0x000fe200078e00ff */
[----:B------:R-:W-:Y:S01]  /*0f50*/  SHF.R.S32.HI R238, RZ, 0x3, R31 ;  /* 0x00000003ffee7819 */ /* 0x000fe2000001141f */
[----:B------:R-:W-:Y:S01]  /*0f60*/  IMAD R8, R6, c[0x0][0x1e8], RZ ;  /* 0x00007a0006087a24 */ /* 0x000fe200078e02ff */
[----:B------:R-:W-:Y:S01]  /*0f70*/  SEL R16, R250, RZ, !P2 ;  /* 0x000000fffa107207 */ /* 0x000fe20005000000 */
[----:B------:R-:W-:Y:S01]  /*0f80*/  IMAD.IADD R25, R251, 0x1, -R3 ;  /* 0x00000001fb197824 */ /* 0x000fe200078e0a03 */
[----:B------:R-:W-:Y:S01]  /*0f90*/  SHF.R.S32.HI R9, RZ, 0x1f, R238 ;  /* 0x0000001fff097819 */ /* 0x000fe200000114ee */
[----:B------:R-:W-:Y:S01]  /*0fa0*/  @P0 IMAD.HI.U32 R2, R248, c[0x0][0x24c], RZ ;  /* 0x00009300f8020a27 */ /* 0x000fe200078e00ff */
[----:B------:R-:W-:Y:S01]  /*0fb0*/  IADD3 R19, P1, R238, R21, RZ ;  /* 0x00000015ee137210 */ /* 0x000fe20007f3e0ff */
[----:B------:R-:W-:Y:S01]  /*0fc0*/  CS2R R170, SRZ ;  /* 0x0000000000aa7805 */ /* 0x000fe2000001ff00 */
[----:B------:R-:W-:Y:S01]  /*0fd0*/  SEL R22, R22, RZ, !P6 ;  /* 0x000000ff16167207 */ /* 0x000fe20007000000 */
[----:B------:R-:W-:Y:S01]  /*0fe0*/  IMAD.SHL.U32 R12, R25, 0x8, RZ ;  /* 0x00000008190c7824 */ /* 0x000fe200078e00ff */
[----:B------:R-:W-:Y:S01]  /*0ff0*/  @P0 SHF.R.U32.HI R0, RZ, c[0x0][0x250], R2 ;  /* 0x00009400ff000a19 */ /* 0x000fe20000011602 */
[----:B------:R-:W-:Y:S01]  /*1000*/  IMAD R8, R16, c[0x0][0x1ec], R8 ;  /* 0x00007b0010087a24 */ /* 0x000fe200078e0208 */
[----:B------:R-:W-:Y:S01]  /*1010*/  LEA.HI.X.SX32 R21, R21, R9, 0x1, P1 ;  /* 0x0000000915157211 */ /* 0x000fe200008f0eff */
[----:B------:R-:W-:Y:S01]  /*1020*/  IMAD.MOV.U32 R205, RZ, RZ, 0x120 ;  /* 0x00000120ffcd7424 */ /* 0x000fe200078e00ff */
[----:B------:R-:W-:Y:S01]  /*1030*/  SHF.R.S32.HI R4, RZ, 0x1f, R0 ;  /* 0x0000001fff047819 */ /* 0x000fe20000011400 */
[----:B------:R-:W-:Y:S01]  /*1040*/  IMAD R227, R249, -0x50, R27 ;  /* 0xffffffb0f9e37824 */ /* 0x000fe200078e021b */
[----:B------:R-:W-:Y:S01]  /*1050*/  SHF.R.S32.HI R13, RZ, 0x1f, R12 ;  /* 0x0000001fff0d7819 */ /* 0x000fe2000001140c */
[----:B------:R-:W-:Y:S01]  /*1060*/  IMAD.MOV.U32 R208, RZ, RZ, RZ ;  /* 0x000000ffffd07224 */ /* 0x000fe200078e00ff */
[----:B------:R-:W-:Y:S01]  /*1070*/  IADD3 R29, R12, 0x40, RZ ;  /* 0x000000400c1d7810 */ /* 0x000fe20007ffe0ff */
[----:B------:R-:W-:Y:S01]  /*1080*/  IMAD R2, R4, c[0x0][0x1e0], RZ ;  /* 0x0000780004027a24 */ /* 0x000fe200078e02ff */
[----:B------:R-:W-:Y:S01]  /*1090*/  ISETP.GE.AND P3, PT, R12, c[0x0][0x1cc], PT ;  /* 0x000073000c007a0c */ /* 0x000fe20003f66270 */
[----:B------:R-:W-:Y:S01]  /*10a0*/  IMAD.MOV.U32 R222, RZ, RZ, 0x1 ;  /* 0x00000001ffde7424 */ /* 0x000fe200078e00ff */
[----:B------:R-:W-:Y:S01]  /*10b0*/  ISETP.GE.AND P5, PT, R29, c[0x0][0x1cc], PT ;  /* 0x000073001d007a0c */ /* 0x000fe20003fa6270 */
[----:B------:R-:W-:Y:S01]  /*10c0*/  IMAD R5, R0, c[0x0][0x1e4], R2 ;  /* 0x0000790000057a24 */ /* 0x000fe200078e0202 */
[----:B------:R-:W-:Y:S01]  /*10d0*/  IADD3 R30, R12, 0x80, RZ ;  /* 0x000000800c1e7810 */ /* 0x000fe20007ffe0ff */
[----:B------:R-:W-:Y:S01]  /*10e0*/  IMAD.WIDE.U32 R2, R0, c[0x0][0x1e0], R12 ;  /* 0x0000780000027a25 */ /* 0x000fe200078e000c */
[----:B------:R-:W-:Y:S01]  /*10f0*/  SHF.R.S32.HI R26, RZ, 0x1f, R248 ;  /* 0x0000001fff1a7819 */ /* 0x000fe200000114f8 */
[----:B------:R-:W-:Y:S01]  /*1100*/  CS2R R168, SRZ ;  /* 0x0000000000a87805 */ /* 0x000fe2000001ff00 */
[----:B------:R-:W-:Y:S01]  /*1110*/  ISETP.GE.AND P2, PT, R30, c[0x0][0x1cc], PT ;  /* 0x000073001e007a0c */ /* 0x000fe20003f46270 */
[----:B------:R-:W-:Y:S01]  /*1120*/  IMAD.IADD R5, R3, 0x1, R5 ;  /* 0x0000000103057824 */ /* 0x000fe200078e0205 */
[-C--:B------:R-:W-:Y:S01]  /*1130*/  SHF.L.U64.HI R37, R34, R33.reuse, c[0x0][0x17c] ;  /* 0x00005f0022257619 */ /* 0x080fe20000010221 */
[----:B------:R-:W-:Y:S01]  /*1140*/  IMAD R3, R4, c[0x0][0x1b0], RZ ;  /* 0x00006c0004037a24 */ /* 0x000fe200078e02ff */
[----:B------:R-:W-:Y:S01]  /*1150*/  SHF.L.U64.HI R252, R35, R33, c[0x0][0x20c] ;  /* 0x0000830023fc7619 */ /* 0x000fe20000010221 */
        /* <DEDUP_REMOVED lines=9> */
[----:B------:R-:W-:Y:S01]  /*11f0*/  IADD3 R6, P0, R238, R10, RZ ;  /* 0x0000000aee067210 */ /* 0x000fe20007f1e0ff */
[----:B------:R-:W-:Y:S01]  /*1200*/  IMAD.IADD R3, R3, 0x1, R7 ;  /* 0x0000000103037824 */ /* 0x000fe200078e0207 */
[----:B------:R-:W-:Y:S01]  /*1210*/  CS2R R156, SRZ ;  /* 0x00000000009c7805 */ /* 0x000fe2000001ff00 */
[----:B------:R-:W-:Y:S01]  /*1220*/  IMAD.WIDE.U32 R4, R16, c[0x0][0x1e8], R4 ;  /* 0x00007a0010047a25 */ /* 0x000fe200078e0004 */
[----:B------:R-:W-:Y:S01]  /*1230*/  LEA.HI.X.SX32 R7, R10, R9, 0x1, P0 ;  /* 0x000000090a077211 */ /* 0x000fe200000f0eff */
        /* <DEDUP_REMOVED lines=8> */
[----:B------:R-:W-:Y:S01]  /*12c0*/  IMAD.WIDE R2, R249, 0x50, R6 ;  /* 0x00000050f9027825 */ /* 0x000fe200078e0206 */
[----:B------:R-:W-:Y:S01]  /*12d0*/  CS2R R142, SRZ ;  /* 0x00000000008e7805 */ /* 0x000fe2000001ff00 */
[----:B------:R-:W-:Y:S01]  /*12e0*/  CS2R R140, SRZ ;  /* 0x00000000008c7805 */ /* 0x000fe2000001ff00 */
[----:B------:R-:W-:Y:S01]  /*12f0*/  CS2R R138, SRZ ;  /* 0x00000000008a7805 */ /* 0x000fe2000001ff00 */
[----:B------:R-:W-:Y:S01]  /*1300*/  IMAD.SHL.U32 R0, R238, 0x40, RZ ;  /* 0x00000040ee007824 */ /* 0x000fe200078e00ff */
[----:B------:R-:W-:Y:S01]  /*1310*/  CS2R R136, SRZ ;  /* 0x0000000000887805 */ /* 0x000fe2000001ff00 */
[----:B------:R-:W-:Y:S01]  /*1320*/  IMAD.IADD R5, R5, 0x1, R8 ;  /* 0x0000000105057824 */ /* 0x000fe200078e0208 */
[----:B------:R-:W-:Y:S01]  /*1330*/  CS2R R134, SRZ ;  /* 0x0000000000867805 */ /* 0x000fe2000001ff00 */
[----:B------:R-:W-:Y:S01]  /*1340*/  IMAD R8, R3, c[0x0][0x1d8], RZ ;  /* 0x0000760003087a24 */ /* 0x000fe200078e02ff */
[----:B------:R-:W-:Y:S01]  /*1350*/  LOP3.LUT R0, R0, 0x1c0, RZ, 0xc0, !PT ;  /* 0x000001c000007812 */ /* 0x000fe200078ec0ff */
[----:B------:R-:W-:Y:S01]  /*1360*/  IMAD R6, R21, c[0x0][0x178], RZ ;  /* 0x00005e0015067a24 */ /* 0x000fe200078e02ff */
[----:B------:R-:W-:Y:S01]  /*1370*/  CS2R R132, SRZ ;  /* 0x0000000000847805 */ /* 0x000fe2000001ff00 */
[----:B------:R-:W-:Y:S01]  /*1380*/  IMAD R8, R2, c[0x0][0x1dc], R8 ;  /* 0x0000770002087a24 */ /* 0x000fe200078e0208 */
[----:B------:R-:W-:Y:S01]  /*1390*/  LOP3.LUT R9, R0, 0x38, R12, 0xf8, !PT ;  /* 0x0000003800097812 */ /* 0x000fe200078ef80c */
[----:B------:R-:W-:Y:S01]  /*13a0*/  IMAD.WIDE.U32 R14, R2, c[0x0][0x1d8], R4 ;  /* 0x00007600020e7a25 */ /* 0x000fe200078e0004 */
[----:B------:R-:W-:Y:S01]  /*13b0*/  SHF.R.U32.HI R4, RZ, 0x3, R0 ;  /* 0x00000003ff047819 */ /* 0x000fe20000011600 */
        /* <DEDUP_REMOVED lines=9> */
[C---:B------:R-:W-:Y:S01]  /*1450*/  LEA R8, P0, R14.reuse, c[0x0][0x1c0], 0x1 ;  /* 0x000070000e087a11 */ /* 0x040fe200078008ff */
[----:B------:R-:W-:Y:S01]  /*1460*/  IMAD.IADD R11, R7, 0x1, R10 ;  /* 0x00000001070b7824 */ /* 0x000fe200078e020a */
[----:B------:R-:W-:Y:S01]  /*1470*/  LOP3.LUT R7, R9, R4, RZ, 0x3c, !PT ;  /* 0x0000000409077212 */ /* 0x000fe200078e3cff */
[----:B------:R-:W-:Y:S01]  /*1480*/  IMAD.MOV.U32 R10, RZ, RZ, R6 ;  /* 0x000000ffff0a7224 */ /* 0x000fe200078e0006 */
[----:B------:R-:W-:Y:S01]  /*1490*/  LEA.HI.X R9, R14, c[0x0][0x1c4], R0, 0x1, P0 ;  /* 0x000071000e097a11 */ /* 0x000fe200000f0c00 */
[----:B------:R-:W-:Y:S01]  /*14a0*/  IMAD.IADD R0, R27, 0x1, -R238 ;  /* 0x000000011b007824 */ /* 0x000fe200078e0aee */
[----:B------:R-:W-:Y:S01]  /*14b0*/  LEA.HI R6, R32, R251, RZ, 0x6 ;  /* 0x000000fb20067211 */ /* 0x000fe200078f30ff */
[----:B------:R-:W-:Y:S01]  /*14c0*/  IMAD.IADD R5, R17, 0x1, R18 ;  /* 0x0000000111057824 */ /* 0x000fe200078e0212 */
[----:B------:R-:W-:Y:S01]  /*14d0*/  CS2R R118, SRZ ;  /* 0x0000000000767805 */ /* 0x000fe2000001ff00 */
[----:B------:R-:W-:Y:S01]  /*14e0*/  IMAD R0, R249, -0x50, R0 ;  /* 0xffffffb0f9007824 */ /* 0x000fe200078e0200 */
[----:B------:R-:W-:Y:S01]  /*14f0*/  SHF.R.S32.HI R28, RZ, 0x6, R6 ;  /* 0x00000006ff1c7819 */ /* 0x000fe20000011406 */
[----:B------:R-:W-:Y:S01]  /*1500*/  IMAD.MOV.U32 R17, RZ, RZ, c[0x0][0x1d8] ;  /* 0x00007600ff117624 */ /* 0x000fe200078e00ff */
[----:B------:R-:W-:Y:S01]  /*1510*/  CS2R R116, SRZ ;  /* 0x0000000000747805 */ /* 0x000fe2000001ff00 */
[----:B------:R-:W-:Y:S01]  /*1520*/  IMAD.MOV.U32 R15, RZ, RZ, c[0x0][0x1dc] ;  /* 0x00007700ff0f7624 */ /* 0x000fe200078e00ff */
[----:B------:R-:W-:Y:S01]  /*1530*/  ISETP.LT.OR P1, PT, R0, 0x1, P3 ;  /* 0x000000010000780c */ /* 0x000fe20001f21670 */
[----:B------:R-:W-:Y:S01]  /*1540*/  IMAD R14, R28, 0x200, R7 ;  /* 0x000002001c0e7824 */ /* 0x000fe200078e0207 */
[----:B------:R-:W-:Y:S01]  /*1550*/  ISETP.LT.OR P4, PT, R0, 0x1, P5 ;  /* 0x000000010000780c */ /* 0x000fe20002f81670 */
[C---:B------:R-:W-:Y:S01]  /*1560*/  IMAD.SHL.U32 R24, R17.reuse, 0x20, RZ ;  /* 0x0000002011187824 */ /* 0x040fe200078e00ff */
[C---:B------:R-:W-:Y:S01]  /*1570*/  LEA R6, P0, R17.reuse, R8, 0x6 ;  /* 0x0000000811067211 */ /* 0x040fe200078030ff */
[----:B------:R-:W-:Y:S01]  /*1580*/  IMAD.SHL.U32 R221, R14, 0x2, RZ ;  /* 0x000000020edd7824 */ /* 0x000fe200078e00ff */
[----:B------:R-:W-:Y:S01]  /*1590*/  CS2R R114, SRZ ;  /* 0x0000000000727805 */ /* 0x000fe2000001ff00 */
[----:B------:R-:W-:Y:S01]  /*15a0*/  IMAD.MOV.U32 R4, RZ, RZ, R16 ;  /* 0x000000ffff047224 */ /* 0x000fe200078e0010 */
[----:B------:R-:W-:Y:S01]  /*15b0*/  LEA.HI.X R7, R17, R9, R15, 0x6, P0 ;  /* 0x0000000911077211 */ /* 0x000fe200000f340f */
[----:B------:R-:W-:Y:S01]  /*15c0*/  IMAD R3, R3, c[0x0][0x1a8], RZ ;  /* 0x00006a0003037a24 */ /* 0x000fe200078e02ff */
[----:B------:R-:W-:Y:S01]  /*15d0*/  SHF.L.U64.HI R17, R17, R33, c[0x0][0x1dc] ;  /* 0x0000770011117619 */ /* 0x000fe20000010221 */
[----:B------:R-:W-:Y:S01]  /*15e0*/  IMAD.WIDE.U32 R14, R248, c[0x0][0x180], R10 ;  /* 0x00006000f80e7a25 */ /* 0x000fe200078e000a */
[----:B------:R-:W-:Y:S01]  /*15f0*/  CS2R R112, SRZ ;  /* 0x0000000000707805 */ /* 0x000fe2000001ff00 */
[----:B------:R-:W-:Y:S01]  /*1600*/  @!PT LDS RZ, [RZ] ;  /* 0x00000000fffff984 */ /* 0x000fe20000000800 */
[----:B------:R-:W-:Y:S01]  /*1610*/  @!PT LDS RZ, [RZ] ;  /* 0x00000000fffff984 */ /* 0x000fe20000000800 */
[----:B------:R-:W-:Y:S01]  /*1620*/  @!PT LDS RZ, [RZ] ;  /* 0x00000000fffff984 */ /* 0x000fe20000000800 */
[----:B------:R1:W-:Y:S01]  /*1630*/  LDGSTS.E.BYPASS.LTC128B.128 [R221+0x7880], [R8.64], !P1 ;  /* 0x0788000008dd7fae */ /* 0x0003e2000c901d44 */
[----:B------:R-:W-:Y:S01]  /*1640*/  ISETP.LT.OR P1, PT, R0, 0x1, P2 ;  /* 0x000000010000780c */ /* 0x000fe20001721670 */
[C---:B------:R-:W-:Y:S01]  /*1650*/  IMAD R20, R2.reuse, c[0x0][0x1ac], R3 ;  /* 0x00006b0002147a24 */ /* 0x040fe200078e0203 */
[----:B------:R-:W-:Y:S01]  /*1660*/  CS2R R102, SRZ ;  /* 0x0000000000667805 */ /* 0x000fe2000001ff00 */
[----:B------:R1:W-:Y:S01]  /*1670*/  LDGSTS.E.BYPASS.LTC128B.128 [R221+0xa080], [R8.64+0x80], !P4 ;  /* 0x0a08008008dd7fae */ /* 0x0003e2000e101d44 */
[----:B------:R-:W-:Y:S01]  /*1680*/  ISETP.GT.AND P4, PT, R251, 0x7f, PT ;  /* 0x0000007ffb00780c */ /* 0x000fe20003f84270 */
[----:B------:R-:W-:Y:S01]  /*1690*/  IMAD.WIDE.U32 R10, R2, c[0x0][0x1a8], R4 ;  /* 0x00006a00020a7a25 */ /* 0x000fe200078e0004 */
[----:B------:R-:W-:Y:S01]  /*16a0*/  CS2R R100, SRZ ;  /* 0x0000000000647805 */ /* 0x000fe2000001ff00 */
[----:B------:R-:W-:Y:S01]  /*16b0*/  CS2R R98, SRZ ;  /* 0x0000000000627805 */ /* 0x000fe2000001ff00 */
[----:B------:R-:W-:Y:S01]  /*16c0*/  CS2R R96, SRZ ;  /* 0x0000000000607805 */ /* 0x000fe2000001ff00 */
[----:B------:R-:W-:Y:S01]  /*16d0*/  IMAD.IADD R5, R11, 0x1, R20 ;  /* 0x000000010b057824 */ /* 0x000fe200078e0214 */
[----:B------:R-:W-:Y:S01]  /*16e0*/  SHF.R.S32.HI R20, RZ, 0x1f, R192 ;  /* 0x0000001fff147819 */ /* 0x000fe200000114c0 */
[----:B------:R-:W-:Y:S01]  /*16f0*/  IMAD R18, R26, c[0x0][0x180], RZ ;  /* 0x000060001a127a24 */ /* 0x000fe200078e02ff */
[----:B------:R-:W-:Y:S01]  /*1700*/  CS2R R94, SRZ ;  /* 0x00000000005e7805 */ /* 0x000fe2000001ff00 */
[----:B------:R1:W-:Y:S01]  /*1710*/  LDGSTS.E.BYPASS.LTC128B.128 [R221+0xc880], [R8.64+0x100], !P1 ;  /* 0x0c88010008dd7fae */ /* 0x0003e2000c901d44 */
[----:B------:R-:W-:Y:S01]  /*1720*/  ISETP.LT.OR P1, PT, R0, 0x21, P3 ;  /* 0x000000210000780c */ /* 0x000fe20001f21670 */
[----:B------:R-:W-:Y:S01]  /*1730*/  IMAD R18, R248, c[0x0][0x184], R18 ;  /* 0x00006100f8127a24 */ /* 0x000fe200078e0212 */
[----:B------:R-:W-:Y:S01]  /*1740*/  CS2R R92, SRZ ;  /* 0x00000000005c7805 */ /* 0x000fe2000001ff00 */
[C---:B------:R-:W-:Y:S01]  /*1750*/  @!P4 LEA R16, P0, R24.reuse, R6, 0x1 ;  /* 0x000000061810c211 */ /* 0x040fe200078008ff */
[----:B------:R-:W-:Y:S01]  /*1760*/  IMAD R2, R21, c[0x0][0x208], RZ ;  /* 0x0000820015027a24 */ /* 0x000fe200078e02ff */
[----:B------:R-:W-:Y:S01]  /*1770*/  CS2R R90, SRZ ;  /* 0x00000000005a7805 */ /* 0x000fe2000001ff00 */
[----:B------:R-:W-:Y:S01]  /*1780*/  IMAD.IADD R3, R15, 0x1, R18 ;  /* 0x000000010f037824 */ /* 0x000fe200078e0212 */
[----:B------:R-:W-:Y:S01]  /*1790*/  @!P4 LEA.HI.X R17, R24, R7, R17, 0x1, P0 ;  /* 0x000000071811c211 */ /* 0x000fe200000f0c11 */
[C---:B------:R-:W-:Y:S01]  /*17a0*/  IMAD R21, R19.reuse, c[0x0][0x20c], R2 ;  /* 0x0000830013157a24 */ /* 0x040fe200078e0202 */
[----:B------:R-:W-:Y:S01]  /*17b0*/  ISETP.LT.OR P4, PT, R0, 0x21, P2 ;  /* 0x000000210000780c */ /* 0x000fe20001781670 */
[----:B------:R-:W-:Y:S01]  /*17c0*/  IMAD.WIDE.U32 R18, R19, c[0x0][0x208], R12 ;  /* 0x0000820013127a25 */ /* 0x000fe200078e000c */
[----:B------:R-:W-:Y:S01]  /*17d0*/  ISETP.GT.AND P2, PT, R251, 0x7f, PT ;  /* 0x0000007ffb00780c */ /* 0x000fe20003f44270 */
[----:B------:R-:W-:Y:S01]  /*17e0*/  CS2R R88, SRZ ;  /* 0x0000000000587805 */ /* 0x000fe2000001ff00 */
[----:B------:R-:W-:Y:S01]  /*17f0*/  LEA R4, P0, R10, c[0x0][0x190], 0x1 ;  /* 0x000064000a047a11 */ /* 0x000fe200078008ff */
[----:B------:R2:W-:Y:S01]  /*1800*/  LDGSTS.E.BYPASS.LTC128B.128 [R221+0x8880], [R6.64], !P1 ;  /* 0x0888000006dd7fae */ /* 0x0005e2000c901d44 */
[----:B------:R-:W-:Y:S01]  /*1810*/  SEL R24, R250, RZ, !P6 ;  /* 0x000000fffa187207 */ /* 0x000fe20007000000 */
[----:B------:R-:W-:Y:S01]  /*1820*/  IMAD.MOV.U32 R13, RZ, RZ, 0x6 ;  /* 0x00000006ff0d7424 */ /* 0x000fe200078e00ff */
[----:B------:R-:W-:Y:S01]  /*1830*/  LEA.HI.X R5, R10, c[0x0][0x194], R5, 0x1, P0 ;  /* 0x000065000a057a11 */ /* 0x000fe200000f0c05 */
[----:B------:R-:W-:Y:S01]  /*1840*/  IMAD.MOV.U32 R2, RZ, RZ, R14 ;  /* 0x000000ffff027224 */ /* 0x000fe200078e000e */
[----:B------:R-:W-:Y:S01]  /*1850*/  ISETP.LT.OR P6, PT, R0, 0x21, P5 ;  /* 0x000000210000780c */ /* 0x000fe20002fc1670 */
[----:B------:R-:W-:Y:S01]  /*1860*/  IMAD.SHL.U32 R14, R34, 0x40, RZ ;  /* 0x00000040220e7824 */ /* 0x000fe200078e00ff */
[----:B------:R-:W-:Y:S01]  /*1870*/  CS2R R86, SRZ ;  /* 0x0000000000567805 */ /* 0x000fe2000001ff00 */
[----:B------:R-:W-:Y:S01]  /*1880*/  IMAD.WIDE.U32 R236, R24, c[0x0][0x188], R2 ;  /* 0x0000620018ec7a25 */ /* 0x000fe200078e0002 */
[----:B------:R-:W-:Y:S01]  /*1890*/  CS2R R84, SRZ ;  /* 0x0000000000547805 */ /* 0x000fe2000001ff00 */
[----:B------:R-:W-:Y:S01]  /*18a0*/  @!P2 ISETP.GE.AND P0, PT, R0, 0x41, PT ;  /* 0x000000410000a80c */ /* 0x000fe20003f06270 */
[----:B------:R-:W-:Y:S01]  /*18b0*/  CS2R R82, SRZ ;  /* 0x0000000000527805 */ /* 0x000fe2000001ff00 */
[-C--:B-1----:R-:W-:Y:S01]  /*18c0*/  SHF.L.U64.HI R9, R34, R13.reuse, c[0x0][0x17c] ;  /* 0x00005f0022097619 */ /* 0x082fe2000001020d */
[----:B------:R-:W-:Y:S01]  /*18d0*/  IMAD R8, R22, c[0x0][0x188], RZ ;  /* 0x0000620016087a24 */ /* 0x000fe200078e02ff */
[----:B------:R-:W-:Y:S01]  /*18e0*/  @!P2 ISETP.GE.OR P3, PT, R12, c[0x0][0x1cc], !P0 ;  /* 0x000073000c00aa0c */ /* 0x000fe20004766670 */
[----:B------:R-:W-:Y:S01]  /*18f0*/  IMAD.MOV.U32 R3, RZ, RZ, c[0x0][0x1ac] ;  /* 0x00006b00ff037624 */ /* 0x000fe200078e00ff */
[----:B------:R-:W-:Y:S01]  /*1900*/  @!P2 ISETP.LT.OR P2, PT, R0, 0x41, P5 ;  /* 0x000000410000a80c */ /* 0x000fe20002f41670 */
[----:B------:R-:W-:Y:S01]  /*1910*/  IMAD R2, R9, R192, RZ ;  /* 0x000000c009027224 */ /* 0x000fe200078e02ff */
[----:B------:R-:W-:Y:S01]  /*1920*/  ISETP.GT.AND P5, PT, R251, 0x7f, PT ;  /* 0x0000007ffb00780c */ /* 0x000fe20003fa4270 */
[----:B------:R2:W-:Y:S01]  /*1930*/  LDGSTS.E.BYPASS.LTC128B.128 [R221+0xb080], [R6.64+0x80], !P6 ;  /* 0x0b08008006dd7fae */ /* 0x0005e2000f101d44 */
[----:B------:R-:W-:Y:S01]  /*1940*/  ISETP.GE.AND P6, PT, R12, c[0x0][0x19c], PT ;  /* 0x000067000c007a0c */ /* 0x000fe20003fc6270 */
[-C--:B------:R-:W-:Y:S01]  /*1950*/  IMAD R9, R20, R14.reuse, R2 ;  /* 0x0000000e14097224 */ /* 0x080fe200078e0202 */
[----:B------:R-:W-:Y:S01]  /*1960*/  SHF.L.U64.HI R13, R35, R13, c[0x0][0x20c] ;  /* 0x00008300230d7619 */ /* 0x000fe2000001020d */
[----:B------:R2:W-:Y:S01]  /*1970*/  LDGSTS.E.BYPASS.LTC128B.128 [R221+0xd880], [R6.64+0x100], !P4 ;  /* 0x0d88010006dd7fae */ /* 0x0005e2000e101d44 */
[----:B------:R-:W-:Y:S01]  /*1980*/  ISETP.LT.OR P4, PT, R0, 0x1, P6 ;  /* 0x000000010000780c */ /* 0x000fe20003781670 */
[----:B------:R-:W-:Y:S01]  /*1990*/  IMAD R8, R24, c[0x0][0x18c], R8 ;  /* 0x0000630018087a24 */ /* 0x000fe200078e0208 */
[----:B------:R-:W-:Y:S01]  /*19a0*/  CS2R R80, SRZ ;  /* 0x0000000000507805 */ /* 0x000fe2000001ff00 */
[----:B------:R-:W-:Y:S01]  /*19b0*/  IMAD.MOV.U32 R230, RZ, RZ, R236 ;  /* 0x000000ffffe67224 */ /* 0x000fe200078e00ec */
[----:B------:R-:W-:Y:S01]  /*19c0*/  CS2R R78, SRZ ;  /* 0x00000000004e7805 */ /* 0x000fe2000001ff00 */
[----:B------:R-:W-:Y:S01]  /*19d0*/  IMAD.IADD R231, R237, 0x1, R8 ;  /* 0x00000001ede77824 */ /* 0x000fe200078e0208 */
[----:B------:R-:W-:Y:S01]  /*19e0*/  CS2R R76, SRZ ;  /* 0x00000000004c7805 */ /* 0x000fe2000001ff00 */
[----:B------:R1:W-:Y:S01]  /*19f0*/  @!P5 LDGSTS.E.BYPASS.LTC128B.128 [R221+0x9880], [R16.64], !P3 ;  /* 0x0988000010dddfae */ /* 0x0003e2000d901d44 */
[----:B------:R-:W-:Y:S01]  /*1a00*/  ISETP.GT.AND P3, PT, R251, 0x7f, PT ;  /* 0x0000007ffb00780c */ /* 0x000fe20003f64270 */
[----:B------:R-:W-:Y:S01]  /*1a10*/  IMAD.WIDE.U32 R14, R192, R14, R230 ;  /* 0x0000000ec00e7225 */ /* 0x000fe200078e00e6 */
[----:B------:R-:W-:Y:S01]  /*1a20*/  @!P5 ISETP.GE.OR P1, PT, R30, c[0x0][0x1cc], !P0 ;  /* 0x000073001e00da0c */ /* 0x000fe20004726670 */
[----:B------:R-:W-:Y:S01]  /*1a30*/  CS2R R74, SRZ ;  /* 0x00000000004a7805 */ /* 0x000fe2000001ff00 */
[----:B------:R-:W-:Y:S01]  /*1a40*/  ISETP.GE.AND P5, PT, R29, c[0x0][0x19c], PT ;  /* 0x000067001d007a0c */ /* 0x000fe20003fa6270 */
[----:B------:R-:W-:Y:S01]  /*1a50*/  IMAD.IADD R9, R15, 0x1, R9 ;  /* 0x000000010f097824 */ /* 0x000fe200078e0209 */
[----:B------:R-:W-:Y:S01]  /*1a60*/  CS2R R72, SRZ ;  /* 0x0000000000487805 */ /* 0x000fe2000001ff00 */
[----:B------:R-:W-:Y:S01]  /*1a70*/  IMAD R13, R13, R192, RZ ;  /* 0x000000c00d0d7224 */ /* 0x000fe200078e02ff */
[----:B------:R-:W-:Y:S01]  /*1a80*/  CS2R R70, SRZ ;  /* 0x0000000000467805 */ /* 0x000fe2000001ff00 */
[----:B------:R-:W-:Y:S01]  /*1a90*/  CS2R R68, SRZ ;  /* 0x0000000000447805 */ /* 0x000fe2000001ff00 */
[----:B------:R-:W-:Y:S01]  /*1aa0*/  CS2R R66, SRZ ;  /* 0x0000000000427805 */ /* 0x000fe2000001ff00 */
[----:B------:R-:W-:Y:S01]  /*1ab0*/  IMAD R13, R20, R36, R13 ;  /* 0x00000024140d7224 */ /* 0x000fe200078e020d */
[----:B------:R-:W-:Y:S01]  /*1ac0*/  LEA.HI R20, R32, R251, RZ, 0x4 ;  /* 0x000000fb20147211 */ /* 0x000fe200078f20ff */
[----:B------:R1:W-:Y:S01]  /*1ad0*/  @!P3 LDGSTS.E.BYPASS.LTC128B.128 [R221+0xc080], [R16.64+0x80], !P2 ;  /* 0x0c08008010ddbfae */ /* 0x0003e2000d101d44 */
[----:B------:R-:W-:Y:S01]  /*1ae0*/  CS2R R64, SRZ ;  /* 0x0000000000407805 */ /* 0x000fe2000001ff00 */
[----:B------:R-:W-:Y:S01]  /*1af0*/  CS2R R62, SRZ ;  /* 0x00000000003e7805 */ /* 0x000fe2000001ff00 */
[----:B------:R-:W-:Y:S01]  /*1b00*/  CS2R R60, SRZ ;  /* 0x00000000003c7805 */ /* 0x000fe2000001ff00 */
[----:B------:R1:W-:Y:S01]  /*1b10*/  @!P3 LDGSTS.E.BYPASS.LTC128B.128 [R221+0xe880], [R16.64+0x100], !P1 ;  /* 0x0e88010010ddbfae */ /* 0x0003e2000c901d44 */
[----:B------:R-:W-:Y:S01]  /*1b20*/  ISETP.LT.OR P1, PT, R0, 0x1, P5 ;  /* 0x000000010000780c */ /* 0x000fe20002f21670 */
[----:B--2---:R-:W-:Y:S01]  /*1b30*/  IMAD.MOV.U32 R7, RZ, RZ, c[0x0][0x1a8] ;  /* 0x00006a00ff077624 */ /* 0x004fe200078e00ff */
[----:B------:R-:W-:Y:S01]  /*1b40*/  ISETP.GE.AND P3, PT, R30, c[0x0][0x19c], PT ;  /* 0x000067001e007a0c */ /* 0x000fe20003f66270 */
[----:B------:R2:W-:Y:S01]  /*1b50*/  LDGSTS.E.BYPASS.LTC128B.128 [R221+0x80], [R4.64], !P4 ;  /* 0x0008000004dd7fae */ /* 0x0005e2000e101d44 */
[----:B------:R-:W-:Y:S01]  /*1b60*/  ISETP.GT.AND P4, PT, R251, 0x7f, PT ;  /* 0x0000007ffb00780c */ /* 0x000fe20003f84270 */
[----:B------:R-:W-:Y:S01]  /*1b70*/  CS2R R58, SRZ ;  /* 0x00000000003a7805 */ /* 0x000fe2000001ff00 */
[C---:B------:R-:W-:Y:S01]  /*1b80*/  LEA R2, P0, R7.reuse, R4, 0x6 ;  /* 0x0000000407027211 */ /* 0x040fe200078030ff */
[----:B------:R-:W-:Y:S01]  /*1b90*/  CS2R R56, SRZ ;  /* 0x0000000000387805 */ /* 0x000fe2000001ff00 */
[C---:B------:R-:W-:Y:S01]  /*1ba0*/  SHF.L.U64.HI R6, R7.reuse, R33, c[0x0][0x1ac] ;  /* 0x00006b0007067619 */ /* 0x040fe20000010221 */
[----:B------:R-:W-:Y:S01]  /*1bb0*/  CS2R R54, SRZ ;  /* 0x0000000000367805 */ /* 0x000fe2000001ff00 */
[C---:B------:R-:W-:Y:S01]  /*1bc0*/  LEA.HI.X R3, R7.reuse, R5, R3, 0x6, P0 ;  /* 0x0000000507037211 */ /* 0x040fe200000f3403 */
[----:B------:R-:W-:Y:S01]  /*1bd0*/  IMAD.SHL.U32 R7, R7, 0x20, RZ ;  /* 0x0000002007077824 */ /* 0x000fe200078e00ff */
[C---:B------:R-:W-:Y:S01]  /*1be0*/  ISETP.LT.OR P2, PT, R0.reuse, 0x1, P3 ;  /* 0x000000010000780c */ /* 0x040fe20001f41670 */
[----:B------:R2:W-:Y:S01]  /*1bf0*/  LDGSTS.E.BYPASS.LTC128B.128 [R221+0x2880], [R4.64+0x80], !P1 ;  /* 0x0288008004dd7fae */ /* 0x0005e2000c901d44 */
[----:B------:R-:W-:Y:S01]  /*1c00*/  ISETP.LT.OR P1, PT, R0, 0x21, P6 ;  /* 0x000000210000780c */ /* 0x000fe20003721670 */
[----:B------:R-:W-:Y:S01]  /*1c10*/  CS2R R52, SRZ ;  /* 0x0000000000347805 */ /* 0x000fe2000001ff00 */
[----:B------:R-:W-:Y:S01]  /*1c20*/  CS2R R50, SRZ ;  /* 0x0000000000327805 */ /* 0x000fe2000001ff00 */
[C---:B------:R-:W-:Y:S01]  /*1c30*/  @!P4 LEA R10, P0, R7.reuse, R2, 0x1 ;  /* 0x00000002070ac211 */ /* 0x040fe200078008ff */
[----:B------:R-:W-:Y:S01]  /*1c40*/  CS2R R48, SRZ ;  /* 0x0000000000307805 */ /* 0x000fe2000001ff00 */
[----:B------:R-:W-:Y:S01]  /*1c50*/  CS2R R46, SRZ ;  /* 0x00000000002e7805 */ /* 0x000fe2000001ff00 */
[----:B------:R-:W-:Y:S01]  /*1c60*/  CS2R R44, SRZ ;  /* 0x00000000002c7805 */ /* 0x000fe2000001ff00 */
[----:B------:R-:W-:Y:S01]  /*1c70*/  @!P4 LEA.HI.X R11, R7, R3, R6, 0x1, P0 ;  /* 0x00000003070bc211 */ /* 0x000fe200000f0c06 */
[----:B------:R-:W-:Y:S01]  /*1c80*/  IMAD.IADD R7, R19, 0x1, R21 ;  /* 0x0000000113077824 */ /* 0x000fe200078e0215 */
[C---:B------:R-:W-:Y:S01]  /*1c90*/  LEA R8, P0, R14.reuse, c[0x0][0x160], 0x1 ;  /* 0x000058000e087a11 */ /* 0x040fe200078008ff */
[----:B------:R-:W-:Y:S01]  /*1ca0*/  IMAD.SHL.U32 R19, R251, 0x4, RZ ;  /* 0x00000004fb137824 */ /* 0x000fe200078e00ff */
[----:B------:R2:W-:Y:S01]  /*1cb0*/  LDGSTS.E.BYPASS.LTC128B.128 [R221+0x5080], [R4.64+0x100], !P2 ;  /* 0x0508010004dd7fae */ /* 0x0005e2000d101d44 */
[----:B------:R-:W-:Y:S01]  /*1cc0*/  IMAD.MOV.U32 R6, RZ, RZ, R18 ;  /* 0x000000ffff067224 */ /* 0x000fe200078e0012 */
[----:B------:R-:W-:Y:S01]  /*1cd0*/  LEA.HI.X R9, R14, c[0x0][0x164], R9, 0x1, P0 ;  /* 0x000059000e097a11 */ /* 0x000fe200000f0c09 */
[----:B-1----:R-:W-:Y:S01]  /*1ce0*/  IMAD R16, R26, c[0x0][0x210], RZ ;  /* 0x000084001a107a24 */ /* 0x002fe200078e02ff */
[----:B------:R-:W-:Y:S01]  /*1cf0*/  ISETP.GE.AND P0, PT, R12, c[0x0][0x16c], PT ;  /* 0x00005b000c007a0c */ /* 0x000fe20003f06270 */
[----:B------:R1:W-:Y:S01]  /*1d00*/  LDGSTS.E.BYPASS.LTC128B.128 [R221+0x1080], [R2.64], !P1 ;  /* 0x0108000002dd7fae */ /* 0x0003e2000c901d44 */
[----:B------:R-:W-:Y:S01]  /*1d10*/  ISETP.GE.AND P1, PT, R29, c[0x0][0x16c], PT ;  /* 0x00005b001d007a0c */ /* 0x000fe20003f26270 */
[----:B------:R-:W-:Y:S01]  /*1d20*/  IMAD R16, R248, c[0x0][0x214], R16 ;  /* 0x00008500f8107a24 */ /* 0x000fe200078e0210 */
[----:B------:R-:W-:-:S02]  /*1d30*/  SEL R15, RZ, 0x1, P0 ;  /* 0x00000001ff0f7807 */ /* 0x000fc40000000000 */
[----:B------:R-:W-:Y:S02]  /*1d40*/  ISETP.GE.AND P0, PT, R30, c[0x0][0x16c], PT ;  /* 0x00005b001e007a0c */ /* 0x000fe40003f06270 */
[----:B------:R-:W-:Y:S02]  /*1d50*/  SHF.R.S32.HI R14, RZ, 0x1f, R23 ;  /* 0x0000001fff0e7819 */ /* 0x000fe40000011417 */
[----:B------:R-:W-:Y:S02]  /*1d60*/  SEL R21, RZ, 0x4, P0 ;  /* 0x00000004ff157807 */ /* 0x000fe40000000000 */
[C---:B------:R-:W-:Y:S02]  /*1d70*/  ISETP.LT.OR P0, PT, R0.reuse, 0x21, P3 ;  /* 0x000000210000780c */ /* 0x040fe40001f01670 */
[----:B------:R-:W-:Y:S02]  /*1d80*/  IADD3 R18, P2, R19, R23, RZ ;  /* 0x0000001713127210 */ /* 0x000fe40007f5e0ff */
[----:B------:R-:W-:-:S02]  /*1d90*/  @!P4 ISETP.LT.OR P3, PT, R0, 0x41, P3 ;  /* 0x000000410000c80c */ /* 0x000fc40001f61670 */
[----:B------:R-:W-:Y:S01]  /*1da0*/  LEA.HI.X.SX32 R19, R19, R14, 0x1, P2 ;  /* 0x0000000e13137211 */ /* 0x000fe200010f0eff */
[----:B------:R-:W-:Y:S01]  /*1db0*/  IMAD.SHL.U32 R14, R35, 0x20, RZ ;  /* 0x00000020230e7824 */ /* 0x000fe200078e00ff */
[C---:B------:R-:W-:Y:S02]  /*1dc0*/  @!P4 ISETP.LT.OR P2, PT, R0.reuse, 0x41, P6 ;  /* 0x000000410000c80c */ /* 0x040fe40003741670 */
[----:B--2---:R-:W-:Y:S02]  /*1dd0*/  SEL R4, RZ, 0xffffffff, P1 ;  /* 0xffffffffff047807 */ /* 0x004fe40000800000 */
[C---:B------:R-:W-:Y:S02]  /*1de0*/  ISETP.LT.OR P1, PT, R0.reuse, 0x21, P5 ;  /* 0x000000210000780c */ /* 0x040fe40002f21670 */
[----:B------:R-:W-:Y:S01]  /*1df0*/  @!P4 ISETP.LT.OR P5, PT, R0, 0x41, P5 ;  /* 0x000000410000c80c */ /* 0x000fe20002fa1670 */
[----:B------:R-:W-:Y:S02]  /*1e00*/  IMAD.SHL.U32 R17, R4, 0x2, RZ ;  /* 0x0000000204117824 */ /* 0x000fe400078e00ff */
[----:B------:R-:W-:-:S03]  /*1e10*/  IMAD.WIDE.U32 R4, R248, c[0x0][0x210], R6 ;  /* 0x00008400f8047a25 */ /* 0x000fc600078e0006 */
[----:B------:R-:W-:Y:S01]  /*1e20*/  LOP3.LUT R6, R17, 0x2, R15, 0xe2, !PT ;  /* 0x0000000211067812 */ /* 0x000fe200078ee20f */
[----:B------:R-:W-:Y:S01]  /*1e30*/  IMAD.IADD R5, R5, 0x1, R16 ;  /* 0x0000000105057824 */ /* 0x000fe200078e0210 */
[----:B------:R-:W-:Y:S02]  /*1e40*/  SHF.R.S32.HI R15, RZ, 0x4, R20 ;  /* 0x00000004ff0f7819 */ /* 0x000fe40000011414 */
[----:B------:R-:W-:Y:S01]  /*1e50*/  LOP3.LUT R0, R6, R21, RZ, 0xfc, !PT ;  /* 0x0000001506007212 */ /* 0x000fe200078efcff */
[----:B------:R1:W-:Y:S01]  /*1e60*/  LDGSTS.E.BYPASS.LTC128B.128 [R221+0x3880], [R2.64+0x80], !P1 ;  /* 0x0388008002dd7fae */ /* 0x0003e2000c901d44 */
[----:B------:R-:W-:Y:S01]  /*1e70*/  ISETP.GT.AND P1, PT, R251, 0x7f, PT ;  /* 0x0000007ffb00780c */ /* 0x000fe20003f24270 */
[----:B------:R-:W-:Y:S01]  /*1e80*/  IMAD.SHL.U32 R21, R192, 0x40, RZ ;  /* 0x00000040c0157824 */ /* 0x000fe200078e00ff */
[----:B------:R-:W-:Y:S01]  /*1e90*/  P2R R7, PR, RZ, 0x20 ;  /* 0x00000020ff077803 */ /* 0x000fe20000000000 */
[----:B------:R1:W-:Y:S01]  /*1ea0*/  LDGSTS.E.BYPASS.LTC128B.128 [R221+0x6080], [R2.64+0x100], !P0 ;  /* 0x0608010002dd7fae */ /* 0x0003e2000c101d44 */
[----:B------:R-:W-:Y:S01]  /*1eb0*/  LOP3.LUT P4, RZ, R0, 0x1, RZ, 0xc0, !PT ;  /* 0x0000000100ff7812 */ /* 0x000fe2000788c0ff */
[----:B------:R-:W-:Y:S01]  /*1ec0*/  IMAD R6, R22, c[0x0][0x218], RZ ;  /* 0x0000860016067a24 */ /* 0x000fe200078e02ff */
[----:B------:R-:W-:Y:S01]  /*1ed0*/  ISETP.NE.AND P0, PT, R7, RZ, PT ;  /* 0x000000ff0700720c */ /* 0x000fe20003f05270 */
[----:B------:R-:W-:Y:S01]  /*1ee0*/  IMAD.WIDE.U32 R234, R24, c[0x0][0x218], R4 ;  /* 0x0000860018ea7a25 */ /* 0x000fe200078e0004 */
[----:B------:R-:W-:-:S02]  /*1ef0*/  LOP3.LUT P6, RZ, R0, 0x2, RZ, 0xc0, !PT ;  /* 0x0000000200ff7812 */ /* 0x000fc400078cc0ff */
[----:B------:R-:W-:Y:S01]  /*1f00*/  LOP3.LUT P5, RZ, R0, 0x4, RZ, 0xc0, !PT ;  /* 0x0000000400ff7812 */ /* 0x000fe200078ac0ff */
[----:B------:R-:W-:Y:S01]  /*1f10*/  IMAD.MOV.U32 R228, RZ, RZ, R234 ;  /* 0x000000ffffe47224 */ /* 0x000fe200078e00ea */
[----:B------:R-:W-:Y:S01]  /*1f20*/  IADD3 R0, -R238, R225, -R21 ;  /* 0x000000e1ee007210 */ /* 0x000fe20007ffe915 */
[----:B------:R2:W-:Y:S01]  /*1f30*/  @!P1 LDGSTS.E.BYPASS.LTC128B.128 [R221+0x2080], [R10.64], !P2 ;  /* 0x020800000add9fae */ /* 0x0005e2000d101d44 */
[----:B------:R-:W-:Y:S01]  /*1f40*/  IMAD.WIDE.U32 R4, R248, c[0x0][0x270], R18 ;  /* 0x00009c00f8047a25 */ /* 0x000fe200078e0012 */
[----:B------:R-:W-:Y:S02]  /*1f50*/  LEA.HI R16, R32, R251, RZ, 0x2 ;  /* 0x000000fb20107211 */ /* 0x000fe400078f10ff */
[C---:B------:R-:W-:Y:S02]  /*1f60*/  ISETP.LT.OR P2, PT, R0.reuse, 0x1, !P6 ;  /* 0x000000010000780c */ /* 0x040fe40007741670 */
[----:B------:R2:W-:Y:S01]  /*1f70*/  @!P1 LDGSTS.E.BYPASS.LTC128B.128 [R221+0x4880], [R10.64+0x80], !P0 ;  /* 0x048800800add9fae */ /* 0x0005e2000c101d44 */
[----:B------:R-:W-:-:S03]  /*1f80*/  ISETP.LT.OR P0, PT, R0, 0x1, !P4 ;  /* 0x000000010000780c */ /* 0x000fc60006701670 */
[----:B------:R2:W-:Y:S01]  /*1f90*/  @!P1 LDGSTS.E.BYPASS.LTC128B.128 [R221+0x7080], [R10.64+0x100], !P3 ;  /* 0x070801000add9fae */ /* 0x0005e2000d901d44 */
[C---:B------:R-:W-:Y:S02]  /*1fa0*/  ISETP.LT.OR P1, PT, R0.reuse, 0x1, !P5 ;  /* 0x000000010000780c */ /* 0x040fe40006f21670 */
[----:B------:R-:W-:Y:S01]  /*1fb0*/  ISETP.LT.OR P3, PT, R0, 0x21, !P4 ;  /* 0x000000210000780c */ /* 0x000fe20006761670 */
[----:B------:R-:W0:Y:S01]  /*1fc0*/  LDGDEPBAR ;  /* 0x00000000000079af */ /* 0x000e220000000000 */
[----:B-1----:R-:W-:Y:S02]  /*1fd0*/  IMAD.SHL.U32 R3, R34, 0x20, RZ ;  /* 0x0000002022037824 */ /* 0x002fe400078e00ff */
[----:B------:R-:W-:-:S03]  /*1fe0*/  IMAD R2, R24, c[0x0][0x21c], R6 ;  /* 0x0000870018027a24 */ /* 0x000fc600078e0206 */
[----:B------:R1:W-:Y:S01]  /*1ff0*/  LDGSTS.E.BYPASS.LTC128B.128 [R221+0xf080], [R8.64], !P0 ;  /* 0x0f08000008dd7fae */ /* 0x0003e2000c101d44 */
[----:B------:R-:W-:Y:S01]  /*2000*/  LEA R6, P0, R3, R8, 0x1 ;  /* 0x0000000803067211 */ /* 0x000fe200078008ff */
[----:B------:R-:W-:Y:S02]  /*2010*/  IMAD.IADD R229, R235, 0x1, R2 ;  /* 0x00000001ebe57824 */ /* 0x000fe400078e0202 */
[----:B------:R1:W-:Y:S01]  /*2020*/  LDGSTS.E.BYPASS.LTC128B.128 [R221+0x11080], [R8.64+0x80], !P2 ;  /* 0x1108008008dd7fae */ /* 0x0003e2000d101d44 */
[----:B------:R-:W-:Y:S01]  /*2030*/  ISETP.LT.OR P2, PT, R0, 0x21, !P6 ;  /* 0x000000210000780c */ /* 0x000fe20007741670 */
[----:B------:R-:W-:Y:S01]  /*2040*/  IMAD R2, R26, c[0x0][0x270], RZ ;  /* 0x00009c001a027a24 */ /* 0x000fe200078e02ff */
[----:B------:R-:W-:Y:S01]  /*2050*/  LEA.HI.X R7, R3, R9, R37, 0x1, P0 ;  /* 0x0000000903077211 */ /* 0x000fe200000f0c25 */
[----:B------:R1:W-:Y:S01]  /*2060*/  LDGSTS.E.BYPASS.LTC128B.128 [R221+0x13080], [R8.64+0x100], !P1 ;  /* 0x1308010008dd7fae */ /* 0x0003e2000c901d44 */
[----:B------:R-:W-:Y:S01]  /*2070*/  ISETP.LT.OR P1, PT, R0, 0x21, !P5 ;  /* 0x000000210000780c */ /* 0x000fe20006f21670 */
[----:B------:R-:W-:-:S02]  /*2080*/  IMAD R2, R248, c[0x0][0x274], R2 ;  /* 0x00009d00f8027a24 */ /* 0x000fc400078e0202 */
[----:B------:R3:W-:Y:S01]  /*2090*/  LDGSTS.E.BYPASS.LTC128B.128 [R221+0x10080], [R6.64], !P3 ;  /* 0x1008000006dd7fae */ /* 0x0007e2000d901d44 */
[----:B------:R-:W-:Y:S01]  /*20a0*/  ISETP.GT.AND P3, PT, R251, 0xf, PT ;  /* 0x0000000ffb00780c */ /* 0x000fe20003f64270 */
[----:B------:R-:W-:Y:S01]  /*20b0*/  IMAD.IADD R5, R5, 0x1, R2 ;  /* 0x0000000105057824 */ /* 0x000fe200078e0202 */
[----:B------:R-:W-:Y:S01]  /*20c0*/  ISETP.GE.AND P3, PT, R12, c[0x0][0x1fc], PT ;  /* 0x00007f000c007a0c */ /* 0x000fe20003f66270 */
[----:B--2---:R-:W-:Y:S02]  /*20d0*/  IMAD.WIDE.U32 R10, R36, R192, R228 ;  /* 0x000000c0240a7225 */ /* 0x004fe400078e00e4 */
[----:B------:R3:W-:Y:S01]  /*20e0*/  LDGSTS.E.BYPASS.LTC128B.128 [R221+0x12080], [R6.64+0x80], !P2 ;  /* 0x1208008006dd7fae */ /* 0x0007e2000d101d44 */
[----:B------:R-:W-:Y:S01]  /*20f0*/  ISETP.GT.AND P2, PT, R251, 0xf, PT ;  /* 0x0000000ffb00780c */ /* 0x000fe20003f44270 */
[----:B------:R-:W-:Y:S01]  /*2100*/  IMAD.IADD R0, R11, 0x1, R13 ;  /* 0x000000010b007824 */ /* 0x000fe200078e020d */
[----:B------:R-:W-:Y:S01]  /*2110*/  LEA R2, P0, R10, c[0x0][0x1f0], 0x1 ;  /* 0x00007c000a027a11 */ /* 0x000fe200078008ff */
[----:B------:R-:W-:Y:S01]  /*2120*/  IMAD.WIDE.U32 R242, R24, c[0x0][0x278], R4 ;  /* 0x00009e0018f27a25 */ /* 0x000fe200078e0004 */
[----:B------:R3:W-:Y:S01]  /*2130*/  LDGSTS.E.BYPASS.LTC128B.128 [R221+0x14080], [R6.64+0x100], !P1 ;  /* 0x1408010006dd7fae */ /* 0x0007e2000c901d44 */
[----:B------:R-:W-:-:S02]  /*2140*/  SHF.R.S32.HI R4, RZ, 0x1f, R251 ;  /* 0x0000001fff047819 */ /* 0x000fc400000114fb */
[----:B------:R-:W-:Y:S02]  /*2150*/  LEA.HI.X R3, R10, c[0x0][0x1f4], R0, 0x1, P0 ;  /* 0x00007d000a037a11 */ /* 0x000fe400000f0c00 */
[----:B------:R-:W-:Y:S02]  /*2160*/  LEA.HI R13, R20, R15, RZ, 0x1 ;  /* 0x0000000f140d7211 */ /* 0x000fe400078f08ff */
[----:B------:R-:W-:Y:S02]  /*2170*/  SHF.R.S32.HI R10, RZ, 0x1f, R16 ;  /* 0x0000001fff0a7819 */ /* 0x000fe40000011410 */
[----:B------:R-:W-:Y:S01]  /*2180*/  @!P2 IADD3 R5, P0, R21, R242, RZ ;  /* 0x000000f21505a210 */ /* 0x000fe20007f1e0ff */
[----:B-1----:R-:W-:Y:S02]  /*2190*/  IMAD R9, R22, c[0x0][0x278], RZ ;  /* 0x00009e0016097a24 */ /* 0x002fe400078e02ff */
[----:B------:R-:W-:Y:S01]  /*21a0*/  IMAD R8, R23, 0xc0, RZ ;  /* 0x000000c017087824 */ /* 0x000fe200078e02ff */
[----:B------:R-:W-:Y:S01]  /*21b0*/  SHF.R.S32.HI R23, RZ, 0x1f, R21 ;  /* 0x0000001fff177819 */ /* 0x000fe20000011415 */
[----:B------:R-:W-:-:S04]  /*21c0*/  IMAD R0, R24, c[0x0][0x27c], R9 ;  /* 0x00009f0018007a24 */ /* 0x000fc800078e0209 */
[----:B------:R-:W-:Y:S01]  /*21d0*/  IMAD.IADD R247, R243, 0x1, R0 ;  /* 0x00000001f3f77824 */ /* 0x000fe200078e0200 */
[----:B------:R-:W-:Y:S02]  /*21e0*/  IADD3 R0, -R21, R225, -R238 ;  /* 0x000000e115007210 */ /* 0x000fe40007ffe9ee */
[----:B---3--:R-:W-:-:S04]  /*21f0*/  IADD3 R6, P1, R8, R251, RZ ;  /* 0x000000fb08067210 */ /* 0x008fc80007f3e0ff */
[----:B------:R-:W-:Y:S01]  /*2200*/  LEA.HI.X.SX32 R7, R8, R4, 0x1, P1 ;  /* 0x0000000408077211 */ /* 0x000fe200008f0eff */
[----:B------:R-:W-:Y:S01]  /*2210*/  @!P2 IMAD.X R8, R23, 0x1, R247, P0 ;  /* 0x000000011708a824 */ /* 0x000fe200000e06f7 */
[C---:B------:R-:W-:Y:S02]  /*2220*/  @!P2 LEA R4, P0, R5.reuse, c[0x0][0x258], 0x2 ;  /* 0x000096000504aa11 */ /* 0x040fe400078010ff */
[----:B------:R-:W-:Y:S02]  /*2230*/  ISETP.LT.OR P1, PT, R0, 0x1, P3 ;  /* 0x000000010000780c */ /* 0x000fe40001f21670 */
[----:B------:R-:W-:Y:S01]  /*2240*/  @!P2 LEA.HI.X R5, R5, c[0x0][0x25c], R8, 0x2, P0 ;  /* 0x000097000505aa11 */ /* 0x000fe200000f1408 */
[----:B------:R-:W-:-:S05]  /*2250*/  @!P2 IMAD.SHL.U32 R8, R251, 0x10, RZ ;  /* 0x00000010fb08a824 */ /* 0x000fca00078e00ff */
[----:B------:R1:W-:Y:S01]  /*2260*/  @!P2 LDGSTS.E.BYPASS.LTC128B.128 [R8+0x21080], [R4.64] ;  /* 0x210800000408afae */ /* 0x0003e2000b901d44 */
[----:B------:R-:W-:-:S03]  /*2270*/  ISETP.GE.AND P2, PT, R29, c[0x0][0x1fc], PT ;  /* 0x00007f001d007a0c */ /* 0x000fc60003f46270 */
[----:B------:R-:W0:Y:S01]  /*2280*/  LDGDEPBAR ;  /* 0x00000000000079af */ /* 0x000e220000000000 */
[----:B------:R-:W-:-:S03]  /*2290*/  ISETP.LT.OR P0, PT, R0, 0x1, P2 ;  /* 0x000000010000780c */ /* 0x000fc60001701670 */
[----:B------:R2:W-:Y:S10]  /*22a0*/  LDGSTS.E.BYPASS.LTC128B.128 [R221+0x1b080], [R2.64], !P1 ;  /* 0x1b08000002dd7fae */ /* 0x0005f4000c901d44 */
[----:B------:R2:W-:Y:S01]  /*22b0*/  LDGSTS.E.BYPASS.LTC128B.128 [R221+0x1d080], [R2.64+0x80], !P0 ;  /* 0x1d08008002dd7fae */ /* 0x0005e2000c101d44 */
[----:B-1----:R-:W-:Y:S01]  /*22c0*/  LEA R8, P0, R14, R2, 0x1 ;  /* 0x000000020e087211 */ /* 0x002fe200078008ff */
[----:B------:R-:W-:Y:S01]  /*22d0*/  IMAD.WIDE.U32 R4, R248, c[0x0][0x288], R18 ;  /* 0x0000a200f8047a25 */ /* 0x000fe200078e0012 */
[----:B------:R-:W-:-:S02]  /*22e0*/  LEA.HI R18, R32, R251, RZ, 0x5 ;  /* 0x000000fb20127211 */ /* 0x000fc400078f28ff */
[----:B------:R-:W-:Y:S02]  /*22f0*/  LEA.HI.X R9, R14, R3, R252, 0x1, P0 ;  /* 0x000000030e097211 */ /* 0x000fe400000f0cfc */
[----:B------:R-:W-:Y:S02]  /*2300*/  ISETP.GE.AND P0, PT, R30, c[0x0][0x1fc], PT ;  /* 0x00007f001e007a0c */ /* 0x000fe40003f06270 */
[----:B------:R-:W-:Y:S02]  /*2310*/  SHF.R.S32.HI R14, RZ, 0x2, R16 ;  /* 0x00000002ff0e7819 */ /* 0x000fe40000011410 */
[----:B------:R-:W-:Y:S02]  /*2320*/  ISETP.LT.OR P1, PT, R0, 0x1, P0 ;  /* 0x000000010000780c */ /* 0x000fe40000721670 */
[----:B------:R-:W-:Y:S02]  /*2330*/  SHF.R.S32.HI R17, RZ, 0x5, R18 ;  /* 0x00000005ff117819 */ /* 0x000fe40000011412 */
[----:B------:R-:W-:-:S02]  /*2340*/  LEA.HI R10, R10, R14, RZ, 0x3 ;  /* 0x0000000e0a0a7211 */ /* 0x000fc400078f18ff */
[----:B------:R-:W-:-:S07]  /*2350*/  ISETP.LT.OR P0, PT, R0, 0x21, P0 ;  /* 0x000000210000780c */ /* 0x000fce0000701670 */
[----:B------:R2:W-:Y:S01]  /*2360*/  LDGSTS.E.BYPASS.LTC128B.128 [R221+0x1f080], [R2.64+0x100], !P1 ;  /* 0x1f08010002dd7fae */ /* 0x0005e2000c901d44 */
[----:B------:R-:W-:Y:S02]  /*2370*/  ISETP.LT.OR P1, PT, R0, 0x21, P3 ;  /* 0x000000210000780c */ /* 0x000fe40001f21670 */
[----:B------:R-:W-:-:S04]  /*2380*/  ISETP.GE.AND P3, PT, R12, c[0x0][0x1fc], PT ;  /* 0x00007f000c007a0c */ /* 0x000fc80003f66270 */
[----:B------:R-:W-:Y:S02]  /*2390*/  SEL R19, RZ, 0x1, P3 ;  /* 0x00000001ff137807 */ /* 0x000fe40001800000 */
[----:B------:R-:W-:-:S05]  /*23a0*/  ISETP.GE.AND P3, PT, R251, 0x10, PT ;  /* 0x00000010fb00780c */ /* 0x000fca0003f66270 */
[----:B------:R1:W-:Y:S01]  /*23b0*/  LDGSTS.E.BYPASS.LTC128B.128 [R221+0x1c080], [R8.64], !P1 ;  /* 0x1c08000008dd7fae */ /* 0x0003e2000c901d44 */
[----:B------:R-:W-:Y:S02]  /*23c0*/  ISETP.LT.OR P1, PT, R0, 0x21, P2 ;  /* 0x000000210000780c */ /* 0x000fe40001721670 */
[----:B------:R-:W-:Y:S02]  /*23d0*/  LOP3.LUT R0, R10, 0xfffffff8, RZ, 0xc0, !PT ;  /* 0xfffffff80a007812 */ /* 0x000fe400078ec0ff */
[----:B------:R-:W-:-:S03]  /*23e0*/  ISETP.GE.AND P2, PT, R30, c[0x0][0x1fc], PT ;  /* 0x00007f001e007a0c */ /* 0x000fc60003f46270 */
[----:B------:R-:W-:Y:S02]  /*23f0*/  IMAD.IADD R14, R14, 0x1, -R0 ;  /* 0x000000010e0e7824 */ /* 0x000fe400078e0a00 */
[----:B--2---:R-:W-:-:S04]  /*2400*/  IMAD R3, R26, c[0x0][0x288], RZ ;  /* 0x0000a2001a037a24 */ /* 0x004fc800078e02ff */
[----:B------:R1:W-:Y:S01]  /*2410*/  LDGSTS.E.BYPASS.LTC128B.128 [R221+0x1e080], [R8.64+0x80], !P1 ;  /* 0x1e08008008dd7fae */ /* 0x0003e2000c901d44 */
[----:B------:R-:W-:Y:S01]  /*2420*/  IMAD R2, R26, c[0x0][0x238], RZ ;  /* 0x00008e001a027a24 */ /* 0x000fe200078e02ff */
[----:B------:R-:W-:Y:S01]  /*2430*/  ISETP.GE.AND P1, PT, R29, c[0x0][0x1fc], PT ;  /* 0x00007f001d007a0c */ /* 0x000fe20003f26270 */
[C---:B------:R-:W-:Y:S01]  /*2440*/  IMAD R12, R248.reuse, c[0x0][0x28c], R3 ;  /* 0x0000a300f80c7a24 */ /* 0x040fe200078e0203 */
[----:B------:R1:W-:Y:S01]  /*2450*/  LDGSTS.E.BYPASS.LTC128B.128 [R221+0x20080], [R8.64+0x100], !P0 ;  /* 0x2008010008dd7fae */ /* 0x0003e2000c101d44 */
[C---:B------:R-:W-:Y:S02]  /*2460*/  IMAD R11, R248.reuse, c[0x0][0x23c], R2 ;  /* 0x00008f00f80b7a24 */ /* 0x040fe400078e0202 */
[----:B------:R-:W-:Y:S01]  /*2470*/  IMAD.WIDE.U32 R2, R248, c[0x0][0x238], R6 ;  /* 0x00008e00f8027a25 */ /* 0x000fe200078e0006 */
[----:B------:R-:W-:-:S03]  /*2480*/  LOP3.LUT R6, R13, 0xfffffffe, RZ, 0xc0, !PT ;  /* 0xfffffffe0d067812 */ /* 0x000fc600078ec0ff */
[----:B------:R-:W-:Y:S02]  /*2490*/  IMAD.IADD R13, R3, 0x1, R11 ;  /* 0x00000001030d7824 */ /* 0x000fe400078e020b */
[----:B------:R-:W-:Y:S01]  /*24a0*/  IMAD.IADD R3, R5, 0x1, R12 ;  /* 0x0000000105037824 */ /* 0x000fe200078e020c */
[----:B------:R-:W-:Y:S01]  /*24b0*/  SHF.R.S32.HI R5, RZ, 0x1f, R18 ;  /* 0x0000001fff057819 */ /* 0x000fe20000011412 */
[----:B------:R-:W-:Y:S02]  /*24c0*/  IMAD.MOV.U32 R12, RZ, RZ, R2 ;  /* 0x000000ffff0c7224 */ /* 0x000fe400078e0002 */
[----:B------:R-:W-:Y:S01]  /*24d0*/  IMAD.MOV.U32 R2, RZ, RZ, R4 ;  /* 0x000000ffff027224 */ /* 0x000fe200078e0004 */
[----:B------:R-:W-:Y:S01]  /*24e0*/  LEA.HI R4, R32, R251, RZ, 0x7 ;  /* 0x000000fb20047211 */ /* 0x000fe200078f38ff */
[----:B------:R-:W-:Y:S01]  /*24f0*/  IMAD.IADD R0, R15, 0x1, -R6 ;  /* 0x000000010f007824 */ /* 0x000fe200078e0a06 */
[----:B------:R-:W-:Y:S01]  /*2500*/  LEA.HI R5, R5, R17, RZ, 0x2 ;  /* 0x0000001105057211 */ /* 0x000fe200078f10ff */
[----:B------:R-:W-:Y:S01]  /*2510*/  IMAD.WIDE.U32 R240, R24, c[0x0][0x290], R2 ;  /* 0x0000a40018f07a25 */ /* 0x000fe200078e0002 */
[----:B------:R-:W-:-:S02]  /*2520*/  SHF.R.S32.HI R11, RZ, 0x7, R4 ;  /* 0x00000007ff0b7819 */ /* 0x000fc40000011404 */
[----:B------:R-:W-:Y:S01]  /*2530*/  LOP3.LUT R5, R5, 0xfffffffc, RZ, 0xc0, !PT ;  /* 0xfffffffc05057812 */ /* 0x000fe200078ec0ff */
[----:B------:R-:W-:Y:S01]  /*2540*/  IMAD R4, R22, c[0x0][0x290], RZ ;  /* 0x0000a40016047a24 */ /* 0x000fe200078e02ff */
[----:B------:R-:W-:Y:S01]  /*2550*/  IADD3 R2, P0, R21, R240, RZ ;  /* 0x000000f015027210 */ /* 0x000fe20007f1e0ff */
[----:B------:R-:W-:Y:S02]  /*2560*/  IMAD.SHL.U32 R6, R11, 0x8, RZ ;  /* 0x000000080b067824 */ /* 0x000fe400078e00ff */
[----:B------:R-:W-:Y:S02]  /*2570*/  IMAD.IADD R15, R17, 0x1, -R5 ;  /* 0x00000001110f7824 */ /* 0x000fe400078e0a05 */
[----:B------:R-:W-:Y:S01]  /*2580*/  IMAD R4, R24, c[0x0][0x294], R4 ;  /* 0x0000a50018047a24 */ /* 0x000fe200078e0204 */
[----:B------:R-:W-:Y:S01]  /*2590*/  LOP3.LUT R10, R6, 0x8, RZ, 0xc0, !PT ;  /* 0x00000008060a7812 */ /* 0x000fe200078ec0ff */
[----:B------:R-:W-:Y:S01]  /*25a0*/  IMAD.SHL.U32 R3, R14, 0x10, RZ ;  /* 0x000000100e037824 */ /* 0x000fe200078e00ff */
[----:B------:R-:W-:Y:S01]  /*25b0*/  LEA.HI R6, R15, R15, RZ, 0x1 ;  /* 0x0000000f0f067211 */ /* 0x000fe200078f08ff */
[----:B------:R-:W-:Y:S01]  /*25c0*/  IMAD.IADD R239, R241, 0x1, R4 ;  /* 0x00000001f1ef7824 */ /* 0x000fe200078e0204 */
[----:B-1----:R-:W-:Y:S01]  /*25d0*/  LOP3.LUT R9, R16, 0x3ffffffc, RZ, 0xc0, !PT ;  /* 0x3ffffffc10097812 */ /* 0x002fe200078ec0ff */
[----:B------:R-:W-:Y:S01]  /*25e0*/  IMAD.SHL.U32 R4, R15, 0x100, RZ ;  /* 0x000001000f047824 */ /* 0x000fe200078e00ff */
[----:B------:R-:W-:Y:S01]  /*25f0*/  LOP3.LUT R3, R10, 0x70, R3, 0xf8, !PT ;  /* 0x000000700a037812 */ /* 0x000fe200078ef803 */
[----:B------:R-:W-:-:S02]  /*2600*/  IMAD.SHL.U32 R6, R6, 0x100, RZ ;  /* 0x0000010006067824 */ /* 0x000fc400078e00ff */
[----:B------:R-:W-:Y:S01]  /*2610*/  IMAD.X R7, R23, 0x1, R239, P0 ;  /* 0x0000000117077824 */ /* 0x000fe200000e06ef */
[----:B------:R-:W-:Y:S01]  /*2620*/  LEA R8, P0, R2, c[0x0][0x280], 0x2 ;  /* 0x0000a00002087a11 */ /* 0x000fe200078010ff */
[----:B------:R-:W-:Y:S01]  /*2630*/  @!P3 IMAD.SHL.U32 R16, R251, 0x10, RZ ;  /* 0x00000010fb10b824 */ /* 0x000fe200078e00ff */
[----:B------:R-:W-:Y:S01]  /*2640*/  LOP3.LUT R5, R3, 0x100, R4, 0xf8, !PT ;  /* 0x0000010003057812 */ /* 0x000fe200078ef804 */
[C---:B------:R-:W-:Y:S01]  /*2650*/  IMAD.IADD R4, R251.reuse, 0x1, -R9 ;  /* 0x00000001fb047824 */ /* 0x040fe200078e0a09 */
[----:B------:R-:W-:Y:S01]  /*2660*/  LOP3.LUT R3, R6, 0x7ffffe00, RZ, 0xc0, !PT ;  /* 0x7ffffe0006037812 */ /* 0x000fe200078ec0ff */
[----:B------:R-:W-:Y:S01]  /*2670*/  IMAD.WIDE.U32 R244, R24, c[0x0][0x240], R12 ;  /* 0x0000900018f47a25 */ /* 0x000fe200078e000c */
[----:B------:R-:W-:Y:S02]  /*2680*/  LEA.HI.X R9, R2, c[0x0][0x284], R7, 0x2, P0 ;  /* 0x0000a10002097a11 */ /* 0x000fe400000f1407 */
[----:B------:R-:W-:Y:S01]  /*2690*/  LOP3.LUT R2, R20, 0xfffffff0, RZ, 0xc0, !PT ;  /* 0xfffffff014027812 */ /* 0x000fe200078ec0ff */
[----:B------:R-:W-:Y:S01]  /*26a0*/  IMAD R7, R4, 0x2, R3 ;  /* 0x0000000204077824 */ /* 0x000fe200078e0203 */
[----:B------:R-:W-:Y:S01]  /*26b0*/  LOP3.LUT R3, R18, 0xffffffe0, RZ, 0xc0, !PT ;  /* 0xffffffe012037812 */ /* 0x000fe200078ec0ff */
[----:B------:R1:W-:Y:S01]  /*26c0*/  @!P3 LDGSTS.E.BYPASS.LTC128B.128 [R16+0x21280], [R8.64] ;  /* 0x212800000810bfae */ /* 0x0003e2000b901d44 */
[----:B------:R-:W-:Y:S01]  /*26d0*/  SHF.R.U32.HI R4, RZ, 0x3, R5 ;  /* 0x00000003ff047819 */ /* 0x000fe20000011605 */
[C---:B------:R-:W-:Y:S01]  /*26e0*/  IMAD.IADD R2, R251.reuse, 0x1, -R2 ;  /* 0x00000001fb027824 */ /* 0x040fe200078e0a02 */
[----:B------:R-:W-:Y:S01]  /*26f0*/  LOP3.LUT P0, RZ, R14, 0x1, RZ, 0xc0, !PT ;  /* 0x000000010eff7812 */ /* 0x000fe2000780c0ff */
[----:B------:R-:W-:Y:S01]  /*2700*/  IMAD.IADD R3, R251, 0x1, -R3 ;  /* 0x00000001fb037824 */ /* 0x000fe200078e0a03 */
[----:B------:R-:W-:Y:S01]  /*2710*/  LOP3.LUT R6, R5, 0x28, R4, 0x78, !PT ;  /* 0x0000002805067812 */ /* 0x000fe200078e7804 */
[----:B------:R-:W-:Y:S01]  /*2720*/  IMAD.SHL.U32 R4, R2, 0x10, RZ ;  /* 0x0000001002047824 */ /* 0x000fe200078e00ff */
[----:B------:R-:W-:Y:S01]  /*2730*/  LEA.HI R12, R11, R11, RZ, 0x1 ;  /* 0x0000000b0b0c7211 */ /* 0x000fe200078f08ff */
[----:B------:R-:W-:Y:S01]  /*2740*/  IMAD.SHL.U32 R5, R17, 0x100, RZ ;  /* 0x0000010011057824 */ /* 0x000fe200078e00ff */
[----:B------:R-:W-:Y:S01]  /*2750*/  SEL R13, RZ, 0xffffffff, P1 ;  /* 0xffffffffff0d7807 */ /* 0x000fe20000800000 */
[----:B------:R-:W-:Y:S01]  /*2760*/  IMAD.IADD R6, R7, 0x1, R6 ;  /* 0x0000000107067824 */ /* 0x000fe200078e0206 */
[----:B------:R-:W-:Y:S01]  /*2770*/  LOP3.LUT R4, R4, 0xf0, RZ, 0xc0, !PT ;  /* 0x000000f004047812 */ /* 0x000fe200078ec0ff */
[----:B------:R-:W-:Y:S01]  /*2780*/  IMAD.SHL.U32 R204, R2, 0x2, RZ ;  /* 0x0000000202cc7824 */ /* 0x000fe200078e00ff */
[----:B------:R-:W-:Y:S01]  /*2790*/  LOP3.LUT P1, RZ, R25, 0x4, RZ, 0xc0, !PT ;  /* 0x0000000419ff7812 */ /* 0x000fe2000782c0ff */
[----:B------:R-:W-:Y:S01]  /*27a0*/  IMAD.SHL.U32 R219, R6, 0x2, RZ ;  /* 0x0000000206db7824 */ /* 0x000fe200078e00ff */
[C---:B------:R-:W-:Y:S01]  /*27b0*/  LOP3.LUT R14, R4.reuse, R10, RZ, 0xfc, !PT ;  /* 0x0000000a040e7212 */ /* 0x040fe200078efcff */
[----:B------:R-:W0:Y:S01]  /*27c0*/  LDGDEPBAR ;  /* 0x00000000000079af */ /* 0x000e220000000000 */
[----:B------:R-:W-:Y:S01]  /*27d0*/  LOP3.LUT R10, R4, 0x100, R5, 0xf8, !PT ;  /* 0x00000100040a7812 */ /* 0x000fe200078ef805 */
[----:B------:R-:W-:Y:S01]  /*27e0*/  IMAD R4, R22, c[0x0][0x240], RZ ;  /* 0x0000900016047a24 */ /* 0x000fe200078e02ff */
[C---:B------:R-:W-:Y:S01]  /*27f0*/  IADD3 R6, R219.reuse, 0x21480, RZ ;  /* 0x00021480db067810 */ /* 0x040fe20007ffe0ff */
[----:B------:R-:W0:Y:S01]  /*2800*/  LDGDEPBAR ;  /* 0x00000000000079af */ /* 0x000e220000000000 */
[----:B------:R-:W-:-:S02]  /*2810*/  IADD3 R220, R219, 0x215a0, RZ ;  /* 0x000215a0dbdc7810 */ /* 0x000fc40007ffe0ff */
[----:B------:R-:W-:Y:S01]  /*2820*/  LOP3.LUT R204, R14, 0x18, R204, 0x78, !PT ;  /* 0x000000180ecc7812 */ /* 0x000fe200078e78cc */
[----:B------:R-:W-:Y:S01]  /*2830*/  IMAD.MOV.U32 R14, RZ, RZ, 0x20 ;  /* 0x00000020ff0e7424 */ /* 0x000fe200078e00ff */
[----:B------:R-:W-:Y:S01]  /*2840*/  @P0 IADD3 R220, R6, 0xe0, RZ ;  /* 0x000000e006dc0810 */ /* 0x000fe20007ffe0ff */
[----:B------:R-:W-:Y:S01]  /*2850*/  IMAD.SHL.U32 R6, R0, 0x20, RZ ;  /* 0x0000002000067824 */ /* 0x000fe200078e00ff */
[----:B-1----:R-:W-:Y:S01]  /*2860*/  SHF.R.S32.HI R8, RZ, 0x1f, R3 ;  /* 0x0000001fff087819 */ /* 0x002fe20000011403 */
[----:B------:R-:W-:Y:S01]  /*2870*/  IMAD R16, R24, c[0x0][0x244], R4 ;  /* 0x0000910018107a24 */ /* 0x000fe200078e0204 */
[----:B------:R-:W-:Y:S01]  /*2880*/  LOP3.LUT P0, RZ, R25, 0x2, RZ, 0xc0, !PT ;  /* 0x0000000219ff7812 */ /* 0x000fe2000780c0ff */
[----:B------:R-:W-:Y:S01]  /*2890*/  IMAD.SHL.U32 R4, R15, 0x10, RZ ;  /* 0x000000100f047824 */ /* 0x000fe200078e00ff */
[----:B------:R-:W-:Y:S01]  /*28a0*/  LEA.HI R7, R8, R3, RZ, 0x2 ;  /* 0x0000000308077211 */ /* 0x000fe200078f10ff */
[----:B------:R-:W-:Y:S01]  /*28b0*/  IMAD.SHL.U32 R8, R28, 0x8, RZ ;  /* 0x000000081c087824 */ /* 0x000fe200078e00ff */
[----:B------:R-:W-:Y:S01]  /*28c0*/  LOP3.LUT P3, RZ, R2, 0x2, RZ, 0xc0, !PT ;  /* 0x0000000202ff7812 */ /* 0x000fe2000786c0ff */
[----:B------:R-:W-:Y:S01]  /*28d0*/  IMAD.SHL.U32 R204, R204, 0x2, RZ ;  /* 0x00000002cccc7824 */ /* 0x000fe200078e00ff */
[----:B------:R-:W-:Y:S01]  /*28e0*/  LOP3.LUT R5, R7, 0x7ffffffc, RZ, 0xc0, !PT ;  /* 0x7ffffffc07057812 */ /* 0x000fe200078ec0ff */
[----:B------:R-:W-:Y:S01]  /*28f0*/  IMAD.IADD R246, R245, 0x1, R16 ;  /* 0x00000001f5f67824 */ /* 0x000fe200078e0210 */
[----:B------:R-:W-:-:S02]  /*2900*/  SEL R201, R215, 0xfffffff0, !P0 ;  /* 0xfffffff0d7c97807 */ /* 0x000fc40004000000 */
[----:B------:R-:W-:Y:S01]  /*2910*/  SEL R202, R14, 0xffffffe0, !P1 ;  /* 0xffffffe00eca7807 */ /* 0x000fe20004800000 */
[----:B------:R-:W-:Y:S01]  /*2920*/  IMAD.IADD R9, R3, 0x1, -R5 ;  /* 0x0000000103097824 */ /* 0x000fe200078e0a05 */
[----:B------:R-:W-:Y:S02]  /*2930*/  SHF.R.S32.HI R3, RZ, 0x1f, R2 ;  /* 0x0000001fff037819 */ /* 0x000fe40000011402 */
[----:B------:R-:W-:Y:S02]  /*2940*/  LEA.HI.SX32 R223, R7, R4, 0x1e ;  /* 0x0000000407df7211 */ /* 0x000fe400078ff2ff */
[----:B------:R-:W-:Y:S01]  /*2950*/  LEA.HI R206, R3, R2, RZ, 0x3 ;  /* 0x0000000203ce7211 */ /* 0x000fe200078f18ff */
[----:B------:R-:W-:Y:S01]  /*2960*/  IMAD.SHL.U32 R3, R25, 0x40, RZ ;  /* 0x0000004019037824 */ /* 0x000fe200078e00ff */
[----:B------:R-:W-:Y:S02]  /*2970*/  LOP3.LUT R6, R6, 0x20, RZ, 0xc0, !PT ;  /* 0x0000002006067812 */ /* 0x000fe400078ec0ff */
[C---:B------:R-:W-:Y:S01]  /*2980*/  LOP3.LUT R5, R206.reuse, 0xfffffff8, RZ, 0xc0, !PT ;  /* 0xfffffff8ce057812 */ /* 0x040fe200078ec0ff */
[----:B------:R-:W-:Y:S01]  /*2990*/  IMAD.SHL.U32 R206, R206, 0x40, RZ ;  /* 0x00000040cece7824 */ /* 0x000fe200078e00ff */
[----:B------:R-:W-:-:S02]  /*29a0*/  LOP3.LUT R3, R3, 0x1c0, RZ, 0xc0, !PT ;  /* 0x000001c003037812 */ /* 0x000fc400078ec0ff */
[----:B------:R-:W-:Y:S01]  /*29b0*/  SHF.R.U32.HI R207, RZ, 0x3, R10 ;  /* 0x00000003ffcf7819 */ /* 0x000fe2000001160a */
[----:B------:R-:W-:Y:S01]  /*29c0*/  IMAD.IADD R5, R2, 0x1, -R5 ;  /* 0x0000000102057824 */ /* 0x000fe200078e0a05 */
[----:B------:R-:W-:Y:S02]  /*29d0*/  LOP3.LUT R2, R12, 0x1ffffffe, RZ, 0xc0, !PT ;  /* 0x1ffffffe0c027812 */ /* 0x000fe400078ec0ff */
[----:B------:R-:W-:Y:S02]  /*29e0*/  LOP3.LUT R200, R3, 0x8, R31, 0xf8, !PT ;  /* 0x0000000803c87812 */ /* 0x000fe400078ef81f */
[----:B------:R-:W-:Y:S01]  /*29f0*/  LOP3.LUT P1, RZ, R5, 0x4, RZ, 0xc0, !PT ;  /* 0x0000000405ff7812 */ /* 0x000fe2000782c0ff */
[----:B------:R-:W-:Y:S01]  /*2a00*/  IMAD.IADD R2, R11, 0x1, -R2 ;  /* 0x000000010b027824 */ /* 0x000fe200078e0a02 */
[C---:B------:R-:W-:Y:S01]  /*2a10*/  LOP3.LUT P0, RZ, R5.reuse, 0x2, RZ, 0xc0, !PT ;  /* 0x0000000205ff7812 */ /* 0x040fe2000780c0ff */
[----:B------:R-:W-:Y:S01]  /*2a20*/  IMAD.SHL.U32 R5, R5, 0x40, RZ ;  /* 0x0000004005057824 */ /* 0x000fe200078e00ff */
[----:B------:R-:W-:Y:S01]  /*2a30*/  LOP3.LUT R4, R3, 0x30, R4, 0xf8, !PT ;  /* 0x0000003003047812 */ /* 0x000fe200078ef804 */
[----:B------:R-:W-:Y:S01]  /*2a40*/  IMAD R232, R2, 0x4, R9 ;  /* 0x0000000402e87824 */ /* 0x000fe200078e0209 */
[----:B------:R-:W-:Y:S01]  /*2a50*/  SHF.R.U32.HI R7, RZ, 0x3, R3 ;  /* 0x00000003ff077819 */ /* 0x000fe20000011603 */
[----:B------:R-:W-:Y:S01]  /*2a60*/  IMAD.SHL.U32 R3, R0, 0x8, RZ ;  /* 0x0000000800037824 */ /* 0x000fe200078e00ff */
[----:B------:R-:W-:Y:S01]  /*2a70*/  LOP3.LUT R5, R5, 0x1c0, RZ, 0xc0, !PT ;  /* 0x000001c005057812 */ /* 0x000fe200078ec0ff */
[----:B------:R-:W-:Y:S01]  /*2a80*/  IMAD.SHL.U32 R2, R13, 0x2, RZ ;  /* 0x000000020d027824 */ /* 0x000fe200078e00ff */
[----:B------:R-:W-:Y:S01]  /*2a90*/  LOP3.LUT R12, R6, 0x18, R8, 0xf8, !PT ;  /* 0x00000018060c7812 */ /* 0x000fe200078ef808 */
[----:B------:R-:W-:Y:S01]  /*2aa0*/  IMAD.SHL.U32 R232, R232, 0x2, RZ ;  /* 0x00000002e8e87824 */ /* 0x000fe200078e00ff */
        /* <DEDUP_REMOVED lines=20> */
[----:B------:R-:W-:Y:S01]  /*2bf0*/  SEL R9, RZ, 0x4, P2 ;  /* 0x00000004ff097807 */ /* 0x000fe20001000000 */
[----:B------:R-:W-:Y:S01]  /*2c00*/  IMAD.SHL.U32 R216, R215, 0x2, RZ ;  /* 0x00000002d7d87824 */ /* 0x000fe200078e00ff */
[----:B------:R-:W-:Y:S01]  /*2c10*/  IADD3 R209, R209, 0x1b080, RZ ;  /* 0x0001b080d1d17810 */ /* 0x000fe20007ffe0ff */
[--C-:B------:R-:W-:Y:S01]  /*2c20*/  IMAD R201, R201, 0x2, R200.reuse ;  /* 0x00000002c9c97824 */ /* 0x100fe200078e02c8 */
[----:B------:R-:W-:Y:S01]  /*2c30*/  LOP3.LUT R206, R5, R206, RZ, 0xfc, !PT ;  /* 0x000000ce05ce7212 */ /* 0x000fe200078efcff */
[----:B------:R-:W-:Y:S01]  /*2c40*/  IMAD.SHL.U32 R210, R212, 0x2, RZ ;  /* 0x00000002d4d27824 */ /* 0x000fe200078e00ff */
        /* <DEDUP_REMOVED lines=9> */
[----:B------:R-:W-:Y:S02]  /*2ce0*/  IMAD.IADD R211, R210, 0x1, R216 ;  /* 0x00000001d2d37824 */ /* 0x000fe400078e02d8 */
.L_x_1227:
[----:B------:R-:W-:Y:S04]  /*2cf0*/  DEPBAR.LE SB0, 0x1 ;  /* 0x000080400000791a */ /* 0x000fe80000000000 */
[----:B------:R-:W-:Y:S01]  /*2d00*/  BAR.SYNC.DEFER_BLOCKING 0x0 ;  /* 0x0000000000007b1d */ /* 0x000fe20000010000 */
[C---:B------:R-:W-:Y:S01]  /*2d10*/  IMAD R0, R208.reuse, 0x3000, R212 ;  /* 0x00003000d0007824 */ /* 0x040fe200078e02d4 */
[C---:B------:R-:W-:Y:S01]  /*2d20*/  LEA R187, R208.reuse, R223, 0x6 ;  /* 0x000000dfd0bb7211 */ /* 0x040fe200078e30ff */
[----:B------:R-:W-:Y:S01]  /*2d30*/  IMAD R36, R208, 0x3000, R213 ;  /* 0x00003000d0247824 */ /* 0x000fe200078e02d5 */
[----:B------:R-:W-:Y:S02]  /*2d40*/  IADD3 R218, R192, 0x1, RZ ;  /* 0x00000001c0da7810 */ /* 0x000fe40007ffe0ff */
[----:B------:R-:W-:Y:S01]  /*2d50*/  SHF.L.U32 R108, R0, 0x1, RZ ;  /* 0x00000001006c7819 */ /* 0x000fe200000006ff */
[----:B------:R-:W-:Y:S01]  /*2d60*/  IMAD R0, R208, 0x3000, R215 ;  /* 0x00003000d0007824 */ /* 0x000fe200078e02d7 */
[----:B------:R-:W-:Y:S02]  /*2d70*/  SHF.L.U32 R110, R36, 0x1, RZ ;  /* 0x00000001246e7819 */ /* 0x000fe400000006ff */
[----:B------:R-:W-:Y:S02]  /*2d80*/  ISETP.GE.AND P3, PT, R218, R233, PT ;  /* 0x000000e9da00720c */ /* 0x000fe40003f66270 */
[----:B------:R-:W-:Y:S01]  /*2d90*/  IADD3 R4, R212, R0, RZ ;  /* 0x00000000d4047210 */ /* 0x000fe20007ffe0ff */
[----:B------:R-:W-:Y:S01]  /*2da0*/  IMAD.IADD R0, R213, 0x1, R0 ;  /* 0x00000001d5007824 */ /* 0x000fe200078e0200 */
[----:B------:R-:W-:Y:S03]  /*2db0*/  MOV R226, R192 ;  /* 0x000000c000e27202 */ /* 0x000fe60000000f00 */
[----:B------:R-:W-:Y:S01]  /*2dc0*/  IMAD.SHL.U32 R4, R4, 0x2, RZ ;  /* 0x0000000204047824 */ /* 0x000fe200078e00ff */
[----:B------:R-:W-:Y:S01]  /*2dd0*/  SHF.L.U32 R172, R0, 0x1, RZ ;  /* 0x0000000100ac7819 */ /* 0x000fe200000006ff */
[----:B------:R-:W-:Y:S04]  /*2de0*/  IMAD R0, R208, 0x3000, R217 ;  /* 0x00003000d0007824 */ /* 0x000fe800078e02d9 */
        /* <DEDUP_REMOVED lines=148> */
[----:B------:R3:W1:Y:S01]  /*3730*/  LDSM.16.M88.4 R172, [R211+0x1b080] ;  /* 0x01b08000d3ac783b */ /* 0x0006620000000200 */
[----:B------:R-:W-:-:S06]  /*3740*/  @P3 BRA `(.L_x_1225) ;  /* 0x0000034000003947 */ /* 0x000fcc0003800000 */
[----:B------:R-:W-:Y:S01]  /*3750*/  ISETP.GT.AND P1, PT, R251, 0xf, PT ;  /* 0x0000000ffb00780c */ /* 0x000fe20003f24270 */
[----:B------:R-:W-:Y:S01]  /*3760*/  IMAD.WIDE.U32 R26, R218, c[0x0][0x178], RZ ;  /* 0x00005e00da1a7a25 */ /* 0x000fe200078e00ff */
[----:B------:R-:W-:Y:S03]  /*3770*/  SHF.R.S32.HI R0, RZ, 0x1f, R218 ;  /* 0x0000001fff007819 */ /* 0x000fe600000114da */
[----:B------:R-:W-:Y:S02]  /*3780*/  IMAD.MOV.U32 R190, RZ, RZ, c[0x0][0x178] ;  /* 0x00005e00ffbe7624 */ /* 0x000fe400078e00ff */
[----:B------:R-:W-:Y:S02]  /*3790*/  IMAD R0, R0, c[0x0][0x178], RZ ;  /* 0x00005e0000007a24 */ /* 0x000fe400078e02ff */
[----:B------:R-:W-:Y:S02]  /*37a0*/  IMAD.SHL.U32 R3, R26, 0x40, RZ ;  /* 0x000000401a037824 */ /* 0x000fe400078e00ff */
[----:B------:R-:W-:Y:S02]  /*37b0*/  IMAD R28, R218, c[0x0][0x17c], R0 ;  /* 0x00005f00da1c7a24 */ /* 0x000fe400078e0200 */
[----:B------:R-:W-:Y:S01]  /*37c0*/  @!P1 LEA R2, R192, 0x40, 0x6 ;  /* 0x00000040c0029811 */ /* 0x000fe200078e30ff */
[----:B------:R-:W-:Y:S02]  /*37d0*/  IMAD.SHL.U32 R190, R190, 0x20, RZ ;  /* 0x00000020bebe7824 */ /* 0x000fe400078e00ff */
[----:B------:R-:W-:Y:S01]  /*37e0*/  IMAD.IADD R29, R27, 0x1, R28 ;  /* 0x000000011b1d7824 */ /* 0x000fe200078e021c */
[C---:B------:R-:W-:Y:S01]  /*37f0*/  @!P1 IADD3 R0, P0, R2.reuse, R242, RZ ;  /* 0x000000f202009210 */ /* 0x040fe20007f1e0ff */
[----:B------:R-:W-:Y:S02]  /*3800*/  IMAD.MOV.U32 R189, RZ, RZ, 0x5 ;  /* 0x00000005ffbd7424 */ /* 0x000fe400078e00ff */
[----:B------:R-:W-:Y:S01]  /*3810*/  IMAD.MOV.U32 R188, RZ, RZ, c[0x0][0x178] ;  /* 0x00005e00ffbc7624 */ /* 0x000fe200078e00ff */
[----:B------:R-:W-:Y:S02]  /*3820*/  @!P1 LEA.HI.X.SX32 R28, R2, R247, 0x1, P0 ;  /* 0x000000f7021c9211 */ /* 0x000fe400000f0eff */
[----:B------:R-:W-:Y:S02]  /*3830*/  IADD3 R27, P1, P0, R236, R3, R190 ;  /* 0x00000003ec1b7210 */ /* 0x000fe4000783e0be */
[----:B------:R-:W-:Y:S02]  /*3840*/  SHF.L.U64.HI R188, R188, R189, c[0x0][0x17c] ;  /* 0x00005f00bcbc7619 */ /* 0x000fe400000102bd */
[----:B------:R-:W-:Y:S01]  /*3850*/  SHF.L.U64.HI R2, R26, 0x6, R29 ;  /* 0x000000061a027819 */ /* 0x000fe2000001021d */
[----:B------:R-:W-:Y:S01]  /*3860*/  IMAD R26, R218, -0x40, R225 ;  /* 0xffffffc0da1a7824 */ /* 0x000fe200078e02e1 */
[----:B------:R-:W-:Y:S02]  /*3870*/  IADD3 R3, P2, R3, R236, RZ ;  /* 0x000000ec03037210 */ /* 0x000fe40007f5e0ff */
[----:B------:R-:W-:Y:S02]  /*3880*/  IADD3.X R32, R231, R2, R188, P1, P0 ;  /* 0x00000002e7207210 */ /* 0x000fe40000fe04bc */
[----:B------:R-:W-:Y:S11]  /*3890*/  ISETP.GT.AND P1, PT, R251, 0xf, PT ;  /* 0x0000000ffb00780c */ /* 0x000ff60003f24270 */
[----:B------:R-:W-:Y:S02]  /*38a0*/  @!UPT UIADD3 URZ, URZ, URZ, URZ ;  /* 0x0000003f3f3ff290 */ /* 0x000fe4000fffe03f */
[C---:B------:R-:W-:Y:S04]  /*38b0*/  @!P1 LEA R30, P0, R0.reuse, c[0x0][0x258], 0x2 ;  /* 0x00009600001e9a11 */ /* 0x040fe800078010ff */
[----:B------:R-:W-:Y:S01]  /*38c0*/  @!P1 LEA.HI.X R31, R0, c[0x0][0x25c], R28, 0x2, P0 ;  /* 0x00009700001f9a11 */ /* 0x000fe200000f141c */
[----:B------:R-:W-:Y:S01]  /*38d0*/  IMAD.X R0, R2, 0x1, R231, P2 ;  /* 0x0000000102007824 */ /* 0x000fe200010e06e7 */
[----:B------:R-:W-:Y:S01]  /*38e0*/  LEA R28, P1, R3, c[0x0][0x160], 0x1 ;  /* 0x00005800031c7a11 */ /* 0x000fe200078208ff */
[----:B------:R-:W-:Y:S01]  /*38f0*/  IMAD.IADD R2, R26, 0x1, -R238 ;  /* 0x000000011a027824 */ /* 0x000fe200078e0aee */
[----:B------:R-:W-:Y:S02]  /*3900*/  LEA R26, P0, R27, c[0x0][0x160], 0x1 ;  /* 0x000058001b1a7a11 */ /* 0x000fe400078008ff */
[----:B------:R-:W-:Y:S02]  /*3910*/  LEA.HI.X R29, R3, c[0x0][0x164], R0, 0x1, P1 ;  /* 0x00005900031d7a11 */ /* 0x000fe400008f0c00 */
[C---:B------:R-:W-:Y:S02]  /*3920*/  ISETP.LT.OR P1, PT, R2.reuse, 0x1, !P4 ;  /* 0x000000010200780c */ /* 0x040fe40006721670 */
[----:B------:R-:W-:Y:S02]  /*3930*/  IADD3 R0, R221, 0xf080, RZ ;  /* 0x0000f080dd007810 */ /* 0x000fe40007ffe0ff */
[----:B------:R-:W-:Y:S02]  /*3940*/  LEA.HI.X R27, R27, c[0x0][0x164], R32, 0x1, P0 ;  /* 0x000059001b1b7a11 */ /* 0x000fe400000f0c20 */
[----:B------:R-:W-:Y:S01]  /*3950*/  ISETP.LT.OR P0, PT, R2, 0x1, !P6 ;  /* 0x000000010200780c */ /* 0x000fe20007701670 */
[----:B------:R-:W-:Y:S01]  /*3960*/  IMAD R0, R222, 0x6000, R0 ;  /* 0x00006000de007824 */ /* 0x000fe200078e0200 */
[C---:B------:R-:W-:Y:S05]  /*3970*/  ISETP.GT.AND P2, PT, R251.reuse, 0xf, PT ;  /* 0x0000000ffb00780c */ /* 0x040fea0003f44270 */
        /* <DEDUP_REMOVED lines=15> */
[----:B------:R3:W-:Y:S05]  /*3a70*/  LDGSTS.E.BYPASS.LTC128B.128 [R0+0x5000], [R26.64+0x100], !P0 ;  /* 0x050001001a007fae */ /* 0x0007ea000c101d44 */
[----:B------:R3:W-:Y:S02]  /*3a80*/  @!P2 LDGSTS.E.BYPASS.LTC128B.128 [R2+0x21080], [R30.64] ;  /* 0x210800001e02afae */ /* 0x0007e4000b901d44 */
.L_x_1225:
[C---:B-123--:R-:W-:Y:S01]  /*3a90*/  HMMA.16816.F32 R24, R104.reuse, R24, RZ ;  /* 0x000000186818723c */ /* 0x04efe200000018ff */
[----:B------:R-:W-:Y:S03]  /*3aa0*/  LDSM.16.M88.2 R2, [R203+0x7880] ;  /* 0x00788000cb02783b */ /* 0x000fe60000000100 */
[----:B------:R-:W-:Y:S01]  /*3ab0*/  IMAD.IADD R0, R216, 0x1, R209 ;  /* 0x00000001d8007824 */ /* 0x000fe200078e02d1 */
        /* <DEDUP_REMOVED lines=9> */
[C---:B------:R-:W-:Y:S01]  /*3b50*/  HMMA.16816.F32 R24, R172.reuse, R176, R24 ;  /* 0x000000b0ac18723c */ /* 0x040fe20000001818 */
[----:B------:R-:W5:Y:S07]  /*3b60*/  LDSM.16.M88.2 R110, [R203+0x9880] ;  /* 0x00988000cb6e783b */ /* 0x000f6e0000000100 */
[C---:B------:R-:W-:Y:S01]  /*3b70*/  HMMA.16816.F32 R28, R172.reuse, R178, R28 ;  /* 0x000000b2ac1c723c */ /* 0x040fe2000000181c */
[----:B------:R-:W-:Y:S07]  /*3b80*/  LDSM.16.M88.4 R176, [R0] ;  /* 0x0000000000b0783b */ /* 0x000fee0000000200 */
[C---:B------:R-:W-:Y:S01]  /*3b90*/  HMMA.16816.F32 R32, R172.reuse, R180, R32 ;  /* 0x000000b4ac20723c */ /* 0x040fe20000001820 */
[----:B------:R-:W4:Y:S07]  /*3ba0*/  LDSM.16.M88.2 R180, [R202+0x7880] ;  /* 0x00788000cab4783b */ /* 0x000f2e0000000100 */
[C---:B------:R-:W-:Y:S08]  /*3bb0*/  HMMA.16816.F32 R36, R172.reuse, R182, R36 ;  /* 0x000000b6ac24723c */ /* 0x040ff00000001824 */
[----:B----4-:R-:W-:Y:S01]  /*3bc0*/  HMMA.16816.F32 R40, R172, R184, R40 ;  /* 0x000000b8ac28723c */ /* 0x010fe20000001828 */
[----:B------:R-:W-:Y:S07]  /*3bd0*/  LDSM.16.M88.4 R172, [R210+0x1d080] ;  /* 0x01d08000d2ac783b */ /* 0x000fee0000000200 */
[C---:B-1----:R-:W-:Y:S01]  /*3be0*/  HMMA.16816.F32 R24, R188.reuse, R2, R24 ;  /* 0x00000002bc18723c */ /* 0x042fe20000001818 */
[----:B------:R-:W1:Y:S07]  /*3bf0*/  LDSM.16.M88.2 R2, [R202+0x8080] ;  /* 0x00808000ca02783b */ /* 0x000e6e0000000100 */
        /* <DEDUP_REMOVED lines=8> */
[C---:B------:R-:W-:Y:S01]  /*3c80*/  HMMA.16816.F32 R24, R176.reuse, R180, R24 ;  /* 0x000000b4b018723c */ /* 0x040fe20000001818 */
        /* <DEDUP_REMOVED lines=13> */
[----:B------:R-:W-:Y:S07]  /*3d60*/  LDSM.16.M88.2 R180, [R202+0xb880] ;  /* 0x00b88000cab4783b */ /* 0x000fee0000000100 */
        /* <DEDUP_REMOVED lines=36> */
[----:B------:R-:W-:Y:S01]  /*3fb0*/  IMAD.IADD R181, R227, 0x1, -R232 ;  /* 0x00000001e3b57824 */ /* 0x000fe200078e0ae8 */
[----:B--2---:R-:W-:Y:S01]  /*3fc0*/  HMMA.16816.F32 R40, R176, R104, R40 ;  /* 0x00000068b028723c */ /* 0x004fe20000001828 */
[----:B------:R-:W2:Y:S06]  /*3fd0*/  LDSM.16.M88.2 R104, [R200+0xe880] ;  /* 0x00e88000c868783b */ /* 0x000eac0000000100 */
[----:B------:R-:W-:Y:S01]  /*3fe0*/  IMAD R176, R192, 0x40, R227 ;  /* 0x00000040c0b07824 */ /* 0x000fe200078e02e3 */
[C---:B---3--:R-:W-:Y:S01]  /*3ff0*/  HMMA.16816.F32 R24, R172.reuse, R106, R24 ;  /* 0x0000006aac18723c */ /* 0x048fe20000001818 */
[----:B------:R-:W-:Y:S04]  /*4000*/  LDSM.16.M88.2 R106, [R201+0xc880] ;  /* 0x00c88000c96a783b */ /* 0x000fe80000000100 */
[----:B------:R-:W-:Y:S03]  /*4010*/  IADD3 R176, -R225, 0x1, R176 ;  /* 0x00000001e1b07810 */ /* 0x000fe60007ffe1b0 */
[C---:B----4-:R-:W-:Y:S01]  /*4020*/  HMMA.16816.F32 R28, R172.reuse, R108, R28 ;  /* 0x0000006cac1c723c */ /* 0x050fe2000000181c */
[----:B------:R-:W-:Y:S03]  /*4030*/  LDSM.16.M88.2 R108, [R201+0xd080] ;  /* 0x00d08000c96c783b */ /* 0x000fe60000000100 */
[----:B------:R-:W-:Y:S02]  /*4040*/  IADD3 R182, -R232, R223, R176 ;  /* 0x000000dfe8b67210 */ /* 0x000fe40007ffe1b0 */
[----:B------:R-:W3:Y:S02]  /*4050*/  LDSM.16.M88.4 R176, [R211+0x1f080] ;  /* 0x01f08000d3b0783b */ /* 0x000ee40000000200 */
[C---:B-----5:R-:W-:Y:S02]  /*4060*/  HMMA.16816.F32 R32, R172.reuse, R110, R32 ;  /* 0x0000006eac20723c */ /* 0x060fe40000001820 */
[----:B------:R-:W-:Y:S02]  /*4070*/  LDSM.16.M88.2 R110, [R203+0xc880] ;  /* 0x00c88000cb6e783b */ /* 0x000fe40000000100 */
[----:B------:R-:W-:Y:S04]  /*4080*/  IMNMX R180, R181, R182, PT ;  /* 0x000000b6b5b47217 */ /* 0x000fe80003800200 */
[C---:B-1----:R-:W-:Y:S01]  /*4090*/  HMMA.16816.F32 R36, R172.reuse, R2, R36 ;  /* 0x00000002ac24723c */ /* 0x042fe20000001824 */
[----:B------:R-:W1:Y:S02]  /*40a0*/  LDSM.16.M88.2 R2, [R201+0xd880] ;  /* 0x00d88000c902783b */ /* 0x000e640000000100 */
[----:B------:R-:W-:Y:S04]  /*40b0*/  ISETP.GT.AND P0, PT, R180, RZ, PT ;  /* 0x000000ffb400720c */ /* 0x000fe80003f04270 */
[----:B------:R-:W-:Y:S01]  /*40c0*/  FSEL R4, R4, -INF , P0 ;  /* 0xff80000004047808 */ /* 0x000fe20000000000 */
[----:B--2---:R-:W-:Y:S04]  /*40d0*/  HMMA.16816.F32 R40, R172, R104, R40 ;  /* 0x00000068ac28723c */ /* 0x004fe80000001828 */
[--C-:B------:R-:W-:Y:S01]  /*40e0*/  FFMA.FTZ R4, R4, c[0x0][0x29c], -R186.reuse ;  /* 0x0000a70004047a23 */ /* 0x100fe200000108ba */
[C---:B------:R-:W-:Y:S03]  /*40f0*/  ISETP.GT.AND P0, PT, R180.reuse, 0x1, PT ;  /* 0x00000001b400780c */ /* 0x040fe60003f04270 */
[----:B------:R2:W-:Y:S01]  /*4100*/  MUFU.EX2 R190, R4 ;  /* 0x0000000400be7308 */ /* 0x0005e20000000800 */
[C---:B---3--:R-:W-:Y:S08]  /*4110*/  HMMA.16816.F32 R24, R176.reuse, R106, R24 ;  /* 0x0000006ab018723c */ /* 0x048ff00000001818 */
[C---:B------:R-:W-:Y:S04]  /*4120*/  HMMA.16816.F32 R28, R176.reuse, R108, R28 ;  /* 0x0000006cb01c723c */ /* 0x040fe8000000181c */
[----:B--2---:R-:W-:Y:S02]  /*4130*/  FSEL R4, R5, -INF , P0 ;  /* 0xff80000005047808 */ /* 0x004fe40000000000 */
[----:B------:R-:W-:Y:S02]  /*4140*/  ISETP.GT.AND P0, PT, R180, 0x10, PT ;  /* 0x00000010b400780c */ /* 0x000fe40003f04270 */
[C---:B-1----:R-:W-:Y:S04]  /*4150*/  HMMA.16816.F32 R32, R176.reuse, R2, R32 ;  /* 0x00000002b020723c */ /* 0x042fe80000001820 */
[--C-:B------:R-:W-:Y:S01]  /*4160*/  FFMA.FTZ R4, R4, c[0x0][0x29c], -R186.reuse ;  /* 0x0000a70004047a23 */ /* 0x100fe200000108ba */
[----:B------:R-:W-:Y:S02]  /*4170*/  FSEL R8, R8, -INF , P0 ;  /* 0xff80000008087808 */ /* 0x000fe40000000000 */
[----:B------:R-:W-:Y:S01]  /*4180*/  ISETP.GT.AND P0, PT, R180, 0x11, PT ;  /* 0x00000011b400780c */ /* 0x000fe20003f04270 */
[----:B------:R1:W-:Y:S04]  /*4190*/  MUFU.EX2 R189, R4 ;  /* 0x0000000400bd7308 */ /* 0x0003e80000000800 */
[--C-:B------:R-:W-:Y:S01]  /*41a0*/  FFMA.FTZ R8, R8, c[0x0][0x29c], -R186.reuse ;  /* 0x0000a70008087a23 */ /* 0x100fe200000108ba */
[----:B------:R-:W-:Y:S02]  /*41b0*/  FSEL R104, R9, -INF , P0 ;  /* 0xff80000009687808 */ /* 0x000fe40000000000 */
[----:B------:R-:W-:Y:S03]  /*41c0*/  ISETP.GT.AND P0, PT, R180, 0x20, PT ;  /* 0x00000020b400780c */ /* 0x000fe60003f04270 */
[----:B------:R2:W-:Y:S01]  /*41d0*/  MUFU.EX2 R188, R8 ;  /* 0x0000000800bc7308 */ /* 0x0005e20000000800 */
[--C-:B------:R-:W-:Y:S01]  /*41e0*/  FFMA.FTZ R104, R104, c[0x0][0x29c], -R186.reuse ;  /* 0x0000a70068687a23 */ /* 0x100fe200000108ba */
[----:B------:R-:W-:Y:S02]  /*41f0*/  FSEL R12, R12, -INF , P0 ;  /* 0xff8000000c0c7808 */ /* 0x000fe40000000000 */
[----:B------:R-:W-:Y:S03]  /*4200*/  ISETP.GT.AND P0, PT, R180, 0x21, PT ;  /* 0x00000021b400780c */ /* 0x000fe60003f04270 */
[--C-:B------:R-:W-:Y:S01]  /*4210*/  FFMA.FTZ R12, R12, c[0x0][0x29c], -R186.reuse ;  /* 0x0000a7000c0c7a23 */ /* 0x100fe200000108ba */
[----:B------:R-:W-:Y:S02]  /*4220*/  FSEL R108, R13, -INF , P0 ;  /* 0xff8000000d6c7808 */ /* 0x000fe40000000000 */
[----:B------:R3:W4:Y:S01]  /*4230*/  MUFU.EX2 R185, R104 ;  /* 0x0000006800b97308 */ /* 0x0007220000000800 */
[----:B------:R-:W-:Y:S02]  /*4240*/  ISETP.GT.AND P0, PT, R180, 0x30, PT ;  /* 0x00000030b400780c */ /* 0x000fe40003f04270 */
[--C-:B------:R-:W-:Y:S01]  /*4250*/  FFMA.FTZ R2, R108, c[0x0][0x29c], -R186.reuse ;  /* 0x0000a7006c027a23 */ /* 0x100fe200000108ba */
[----:B-1----:R-:W1:Y:S01]  /*4260*/  LDSM.16.M88.2 R4, [R201+0xe080] ;  /* 0x00e08000c904783b */ /* 0x002e620000000100 */
[----:B------:R-:W-:Y:S02]  /*4270*/  FSEL R16, R16, -INF , P0 ;  /* 0xff80000010107808 */ /* 0x000fe40000000000 */
[----:B------:R-:W-:Y:S03]  /*4280*/  ISETP.GT.AND P0, PT, R180, 0x31, PT ;  /* 0x00000031b400780c */ /* 0x000fe60003f04270 */
[----:B------:R5:W-:Y:S01]  /*4290*/  MUFU.EX2 R184, R12 ;  /* 0x0000000c00b87308 */ /* 0x000be20000000800 */
[----:B--2---:R-:W2:Y:S09]  /*42a0*/  LDSM.16.M88.2 R8, [R201+0xe880] ;  /* 0x00e88000c908783b */ /* 0x004eb20000000100 */
[----:B------:R1:W1:Y:S01]  /*42b0*/  MUFU.EX2 R183, R2 ;  /* 0x0000000200b77308 */ /* 0x0002620000000800 */
[----:B---3--:R-:W3:Y:S04]  /*42c0*/  LDSM.16.M88.4 R104, [R209+0x4000] ;  /* 0x00400000d168783b */ /* 0x008ee80000000200 */
[----:B-----5:R-:W5:Y:S01]  /*42d0*/  LDSM.16.M88.2 R12, [R203+0xd080] ;  /* 0x00d08000cb0c783b */ /* 0x020f620000000100 */
[C---:B-1----:R-:W-:Y:S03]  /*42e0*/  HMMA.16816.F32 R36, R176.reuse, R4, R36 ;  /* 0x00000004b024723c */ /* 0x042fe60000001824 */
[----:B------:R-:W1:Y:S04]  /*42f0*/  LDSM.16.M88.2 R2, [R203+0xd880] ;  /* 0x00d88000cb02783b */ /* 0x000e680000000100 */
[--C-:B------:R-:W-:Y:S01]  /*4300*/  FFMA.FTZ R4, R16, c[0x0][0x29c], -R186.reuse ;  /* 0x0000a70010047a23 */ /* 0x100fe200000108ba */
[----:B------:R-:W-:Y:S01]  /*4310*/  FSEL R16, R17, -INF , P0 ;  /* 0xff80000011107808 */ /* 0x000fe20000000000 */
[----:B--2---:R-:W-:Y:S02]  /*4320*/  HMMA.16816.F32 R40, R176, R8, R40 ;  /* 0x00000008b028723c */ /* 0x004fe40000001828 */
[----:B------:R2:W-:Y:S01]  /*4330*/  MUFU.EX2 R175, R4 ;  /* 0x0000000400af7308 */ /* 0x0005e20000000800 */
[----:B------:R-:W-:Y:S01]  /*4340*/  LDSM.16.M88.2 R8, [R203+0xe880] ;  /* 0x00e88000cb08783b */ /* 0x000fe20000000100 */
[--C-:B------:R-:W-:Y:S01]  /*4350*/  FFMA.FTZ R16, R16, c[0x0][0x29c], -R186.reuse ;  /* 0x0000a70010107a23 */ /* 0x100fe200000108ba */
[----:B------:R-:W-:Y:S04]  /*4360*/  ISETP.GT.AND P0, PT, R180, 0x40, PT ;  /* 0x00000040b400780c */ /* 0x000fe80003f04270 */
[----:B------:R-:W-:Y:S01]  /*4370*/  FSEL R20, R20, -INF , P0 ;  /* 0xff80000014147808 */ /* 0x000fe20000000000 */
[C---:B---3--:R-:W-:Y:S02]  /*4380*/  HMMA.16816.F32 R24, R104.reuse, R110, R24 ;  /* 0x0000006e6818723c */ /* 0x048fe40000001818 */
[----:B------:R3:W-:Y:S01]  /*4390*/  MUFU.EX2 R174, R16 ;  /* 0x0000001000ae7308 */ /* 0x0007e20000000800 */
[----:B------:R3:W-:Y:S02]  /*43a0*/  LDSM.16.M88.4 R108, [R0+0x4000] ;  /* 0x00400000006c783b */ /* 0x0007e40000000200 */
[----:B------:R-:W-:Y:S01]  /*43b0*/  ISETP.GT.AND P0, PT, R180, 0x41, PT ;  /* 0x00000041b400780c */ /* 0x000fe20003f04270 */
[--C-:B------:R-:W-:Y:S03]  /*43c0*/  FFMA.FTZ R20, R20, c[0x0][0x29c], -R186.reuse ;  /* 0x0000a70014147a23 */ /* 0x100fe600000108ba */
[----:B------:R-:W-:Y:S01]  /*43d0*/  FSEL R21, R21, -INF , P0 ;  /* 0xff80000015157808 */ /* 0x000fe20000000000 */
[C---:B-----5:R-:W-:Y:S01]  /*43e0*/  HMMA.16816.F32 R28, R104.reuse, R12, R28 ;  /* 0x0000000c681c723c */ /* 0x060fe2000000181c */
[----:B------:R-:W-:Y:S01]  /*43f0*/  LDSM.16.M88.2 R12, [R202+0xd080] ;  /* 0x00d08000ca0c783b */ /* 0x000fe20000000100 */
[----:B------:R-:W-:Y:S02]  /*4400*/  MUFU.EX2 R173, R20 ;  /* 0x0000001400ad7308 */ /* 0x000fe40000000800 */
[----:B------:R-:W-:Y:S01]  /*4410*/  FFMA.FTZ R186, R21, c[0x0][0x29c], -R186 ;  /* 0x0000a70015ba7a23 */ /* 0x000fe200000108ba */
[----:B--2---:R-:W2:Y:S03]  /*4420*/  LDSM.16.M88.2 R4, [R203+0xe080] ;  /* 0x00e08000cb04783b */ /* 0x004ea60000000100 */
[C---:B-1----:R-:W-:Y:S01]  /*4430*/  HMMA.16816.F32 R32, R104.reuse, R2, R32 ;  /* 0x000000026820723c */ /* 0x042fe20000001820 */
[----:B------:R-:W-:Y:S03]  /*4440*/  LDSM.16.M88.2 R2, [R202+0xd880] ;  /* 0x00d88000ca02783b */ /* 0x000fe60000000100 */
[----:B------:R-:W1:Y:S01]  /*4450*/  MUFU.EX2 R186, R186 ;  /* 0x000000ba00ba7308 */ /* 0x000e620000000800 */
[----:B---3--:R-:W-:Y:S01]  /*4460*/  IADD3 R0, R182, 0x8, RZ ;  /* 0x00000008b6007810 */ /* 0x008fe20007ffe0ff */
[----:B------:R-:W3:Y:S03]  /*4470*/  LDSM.16.M88.2 R16, [R202+0xc880] ;  /* 0x00c88000ca10783b */ /* 0x000ee60000000100 */
[----:B------:R-:W-:Y:S04]  /*4480*/  IMNMX R0, R181, R0, PT ;  /* 0x00000000b5007217 */ /* 0x000fe80003800200 */
[C---:B------:R-:W-:Y:S02]  /*4490*/  ISETP.GT.AND P0, PT, R0.reuse, RZ, PT ;  /* 0x000000ff0000720c */ /* 0x040fe40003f04270 */
[C---:B------:R-:W-:Y:S02]  /*44a0*/  ISETP.GT.AND P2, PT, R0.reuse, 0x31, PT ;  /* 0x000000310000780c */ /* 0x040fe40003f44270 */
[----:B------:R-:W-:Y:S02]  /*44b0*/  ISETP.GT.AND P1, PT, R0, 0x40, PT ;  /* 0x000000400000780c */ /* 0x000fe40003f24270 */
[----:B------:R-:W-:Y:S02]  /*44c0*/  FSEL R6, R6, -INF , P0 ;  /* 0xff80000006067808 */ /* 0x000fe40000000000 */
[----:B------:R-:W-:Y:S02]  /*44d0*/  ISETP.GT.AND P0, PT, R0, 0x1, PT ;  /* 0x000000010000780c */ /* 0x000fe40003f04270 */
[----:B------:R-:W-:Y:S01]  /*44e0*/  FSEL R22, R22, -INF , P1 ;  /* 0xff80000016167808 */ /* 0x000fe20000800000 */
[--C-:B------:R-:W-:Y:S01]  /*44f0*/  FFMA.FTZ R172, R6, c[0x0][0x29c], -R187.reuse ;  /* 0x0000a70006ac7a23 */ /* 0x100fe200000108bb */
[----:B------:R-:W-:Y:S02]  /*4500*/  FSEL R6, R7, -INF , P0 ;  /* 0xff80000007067808 */ /* 0x000fe40000000000 */
[----:B------:R-:W-:Y:S03]  /*4510*/  ISETP.GT.AND P0, PT, R0, 0x10, PT ;  /* 0x000000100000780c */ /* 0x000fe60003f04270 */
[--C-:B------:R-:W-:Y:S01]  /*4520*/  FFMA.FTZ R6, R6, c[0x0][0x29c], -R187.reuse ;  /* 0x0000a70006067a23 */ /* 0x100fe200000108bb */
[----:B------:R-:W-:Y:S01]  /*4530*/  MUFU.EX2 R172, R172 ;  /* 0x000000ac00ac7308 */ /* 0x000fe20000000800 */
[----:B------:R-:W-:Y:S02]  /*4540*/  FSEL R10, R10, -INF , P0 ;  /* 0xff8000000a0a7808 */ /* 0x000fe40000000000 */
[----:B------:R-:W-:Y:S01]  /*4550*/  ISETP.GT.AND P0, PT, R0, 0x11, PT ;  /* 0x000000110000780c */ /* 0x000fe20003f04270 */
[C---:B--2---:R-:W-:Y:S01]  /*4560*/  HMMA.16816.F32 R36, R104.reuse, R4, R36 ;  /* 0x000000046824723c */ /* 0x044fe20000001824 */
[----:B------:R-:W2:Y:S02]  /*4570*/  LDSM.16.M88.2 R4, [R202+0xe080] ;  /* 0x00e08000ca04783b */ /* 0x000ea40000000100 */
[----:B------:R-:W-:Y:S01]  /*4580*/  FSEL R11, R11, -INF , P0 ;  /* 0xff8000000b0b7808 */ /* 0x000fe20000000000 */
[--C-:B------:R-:W-:Y:S01]  /*4590*/  FFMA.FTZ R10, R10, c[0x0][0x29c], -R187.reuse ;  /* 0x0000a7000a0a7a23 */ /* 0x100fe200000108bb */
[----:B------:R-:W-:Y:S03]  /*45a0*/  ISETP.GT.AND P0, PT, R0, 0x20, PT ;  /* 0x000000200000780c */ /* 0x000fe60003f04270 */
[----:B------:R-:W-:Y:S01]  /*45b0*/  HMMA.16816.F32 R40, R104, R8, R40 ;  /* 0x000000086828723c */ /* 0x000fe20000001828 */
[----:B------:R-:W5:Y:S01]  /*45c0*/  LDS R8, [R223.X4+0x21280] ;  /* 0x02128000df087984 */ /* 0x000f620000004800 */
[----:B------:R1:W-:Y:S02]  /*45d0*/  MUFU.EX2 R105, R6 ;  /* 0x0000000600697308 */ /* 0x0003e40000000800 */
[----:B------:R-:W-:Y:S01]  /*45e0*/  FSEL R14, R14, -INF , P0 ;  /* 0xff8000000e0e7808 */ /* 0x000fe20000000000 */
[--C-:B------:R-:W-:Y:S01]  /*45f0*/  FFMA.FTZ R21, R11, c[0x0][0x29c], -R187.reuse ;  /* 0x0000a7000b157a23 */ /* 0x100fe200000108bb */
[----:B------:R-:W-:Y:S02]  /*4600*/  ISETP.GT.AND P0, PT, R0, 0x21, PT ;  /* 0x000000210000780c */ /* 0x000fe40003f04270 */
[C---:B---3--:R-:W-:Y:S04]  /*4610*/  HMMA.16816.F32 R24, R108.reuse, R16, R24 ;  /* 0x000000106c18723c */ /* 0x048fe80000001818 */
[----:B------:R-:W-:Y:S01]  /*4620*/  MUFU.EX2 R104, R10 ;  /* 0x0000000a00687308 */ /* 0x000fe20000000800 */
[----:B----4-:R-:W-:Y:S01]  /*4630*/  F2FP.PACK_AB R11, R185, R188 ;  /* 0x000000bcb90b723e */ /* 0x010fe200000000ff */
[--C-:B------:R-:W-:Y:S01]  /*4640*/  FFMA.FTZ R14, R14, c[0x0][0x29c], -R187.reuse ;  /* 0x0000a7000e0e7a23 */ /* 0x100fe200000108bb */
[----:B------:R-:W-:Y:S01]  /*4650*/  FSEL R16, R19, -INF , P2 ;  /* 0xff80000013107808 */ /* 0x000fe20001000000 */
[C---:B------:R-:W-:Y:S04]  /*4660*/  HMMA.16816.F32 R28, R108.reuse, R12, R28 ;  /* 0x0000000c6c1c723c */ /* 0x040fe8000000181c */
[----:B------:R-:W-:Y:S01]  /*4670*/  F2FP.PACK_AB R9, R183, R184 ;  /* 0x000000b8b709723e */ /* 0x000fe200000000ff */
[--C-:B------:R-:W-:Y:S01]  /*4680*/  FFMA.FTZ R16, R16, c[0x0][0x29c], -R187.reuse ;  /* 0x0000a70010107a23 */ /* 0x100fe200000108bb */
[----:B------:R-:W3:Y:S01]  /*4690*/  MUFU.EX2 R21, R21 ;  /* 0x0000001500157308 */ /* 0x000ee20000000800 */
[----:B------:R-:W-:Y:S01]  /*46a0*/  FSEL R15, R15, -INF , P0 ;  /* 0xff8000000f0f7808 */ /* 0x000fe20000000000 */
[C---:B------:R-:W-:Y:S01]  /*46b0*/  HMMA.16816.F32 R32, R108.reuse, R2, R32 ;  /* 0x000000026c20723c */ /* 0x040fe20000001820 */
[----:B-1----:R-:W1:Y:S02]  /*46c0*/  LDSM.16.M88.2 R6, [R202+0xe880] ;  /* 0x00e88000ca06783b */ /* 0x002e640000000100 */
[----:B------:R-:W-:Y:S01]  /*46d0*/  ISETP.GT.AND P0, PT, R0, 0x30, PT ;  /* 0x000000300000780c */ /* 0x000fe20003f04270 */
[--C-:B------:R-:W-:Y:S03]  /*46e0*/  FFMA.FTZ R15, R15, c[0x0][0x29c], -R187.reuse ;  /* 0x0000a7000f0f7a23 */ /* 0x100fe600000108bb */
[----:B------:R-:W-:Y:S01]  /*46f0*/  FSEL R2, R18, -INF , P0 ;  /* 0xff80000012027808 */ /* 0x000fe20000000000 */
[----:B------:R4:W-:Y:S01]  /*4700*/  MUFU.EX2 R20, R14 ;  /* 0x0000000e00147308 */ /* 0x0009e20000000800 */
[C---:B--2---:R-:W-:Y:S03]  /*4710*/  HMMA.16816.F32 R36, R108.reuse, R4, R36 ;  /* 0x000000046c24723c */ /* 0x044fe60000001824 */
[--C-:B------:R-:W-:Y:S01]  /*4720*/  FFMA.FTZ R2, R2, c[0x0][0x29c], -R187.reuse ;  /* 0x0000a70002027a23 */ /* 0x100fe200000108bb */
[----:B------:R-:W-:Y:S02]  /*4730*/  ISETP.GT.AND P0, PT, R0, 0x41, PT ;  /* 0x000000410000780c */ /* 0x000fe40003f04270 */
[----:B------:R-:W-:Y:S01]  /*4740*/  F2FP.PACK_AB R3, R189, R190 ;  /* 0x000000bebd03723e */ /* 0x000fe200000000ff */
[----:B------:R-:W2:Y:S01]  /*4750*/  LDS R0, [R223.X4+0x212a0] ;  /* 0x0212a000df007984 */ /* 0x000ea20000004800 */
[----:B------:R-:W-:Y:S01]  /*4760*/  FSEL R23, R23, -INF , P0 ;  /* 0xff80000017177808 */ /* 0x000fe20000000000 */
[----:B------:R1:W-:Y:S02]  /*4770*/  MUFU.EX2 R17, R2 ;  /* 0x0000000200117308 */ /* 0x0003e40000000800 */
[----:B------:R2:W-:Y:S01]  /*4780*/  STS [R219+0x21480], R3 ;  /* 0x02148003db007388 */ /* 0x0005e20000000800 */
[----:B------:R-:W-:Y:S01]  /*4790*/  F2FP.PACK_AB R5, R186, R173 ;  /* 0x000000adba05723e */ /* 0x000fe200000000ff */
[--C-:B-----5:R-:W-:Y:S01]  /*47a0*/  FADD.FTZ R25, R25, -R8.reuse ;  /* 0x8000000819197221 */ /* 0x120fe20000010000 */
[----:B---3--:R-:W-:Y:S01]  /*47b0*/  F2FP.PACK_AB R4, R21, R104 ;  /* 0x000000681504723e */ /* 0x008fe200000000ff */
[--C-:B------:R-:W-:Y:S02]  /*47c0*/  FADD.FTZ R29, R29, -R8.reuse ;  /* 0x800000081d1d7221 */ /* 0x100fe40000010000 */
[----:B------:R-:W-:Y:S02]  /*47d0*/  FMUL.FTZ R13, R189, R25 ;  /* 0x00000019bd0d7220 */ /* 0x000fe40000410000 */
[----:B------:R-:W2:Y:S01]  /*47e0*/  MUFU.EX2 R18, R15 ;  /* 0x0000000f00127308 */ /* 0x000ea20000000800 */
[--C-:B------:R-:W-:Y:S02]  /*47f0*/  FADD.FTZ R33, R33, -R8.reuse ;  /* 0x8000000821217221 */ /* 0x100fe40000010000 */
[--C-:B------:R-:W-:Y:S02]  /*4800*/  FADD.FTZ R24, R24, -R8.reuse ;  /* 0x8000000818187221 */ /* 0x100fe40000010000 */
[--C-:B----4-:R-:W-:Y:S02]  /*4810*/  FFMA.FTZ R14, R22, c[0x0][0x29c], -R187.reuse ;  /* 0x0000a700160e7a23 */ /* 0x110fe400000108bb */
[----:B------:R-:W-:Y:S02]  /*4820*/  FFMA.FTZ R187, R23, c[0x0][0x29c], -R187 ;  /* 0x0000a70017bb7a23 */ /* 0x000fe400000108bb */
[----:B------:R-:W-:Y:S01]  /*4830*/  FMUL.FTZ R24, R190, R24 ;  /* 0x00000018be187220 */ /* 0x000fe20000410000 */
[----:B------:R-:W3:Y:S01]  /*4840*/  MUFU.EX2 R16, R16 ;  /* 0x0000001000107308 */ /* 0x000ee20000000800 */
[----:B------:R-:W-:Y:S02]  /*4850*/  FMUL.FTZ R10, R183, R33 ;  /* 0x00000021b70a7220 */ /* 0x000fe40000410000 */
[--C-:B------:R-:W-:Y:S01]  /*4860*/  FADD.FTZ R37, R37, -R8.reuse ;  /* 0x8000000825257221 */ /* 0x100fe20000010000 */
[----:B-1----:R-:W-:Y:S03]  /*4870*/  HMMA.16816.F32 R40, R108, R6, R40 ;  /* 0x000000066c28723c */ /* 0x002fe60000001828 */
[----:B------:R-:W-:Y:S01]  /*4880*/  F2FP.PACK_AB R2, R105, R172 ;  /* 0x000000ac6902723e */ /* 0x000fe200000000ff */
[----:B------:R-:W-:Y:S01]  /*4890*/  FADD.FTZ R28, R28, -R8 ;  /* 0x800000081c1c7221 */ /* 0x000fe20000010000 */
[----:B------:R-:W-:Y:S01]  /*48a0*/  F2FP.PACK_AB R13, R13, R24 ;  /* 0x000000180d0d723e */ /* 0x000fe200000000ff */
[----:B------:R-:W-:Y:S01]  /*48b0*/  MUFU.EX2 R7, R187 ;  /* 0x000000bb00077308 */ /* 0x000fe20000000800 */
[----:B------:R-:W-:Y:S01]  /*48c0*/  F2FP.PACK_AB R6, R174, R175 ;  /* 0x000000afae06723e */ /* 0x000fe200000000ff */
[----:B------:R3:W-:Y:S01]  /*48d0*/  STS [R220], R2 ;  /* 0x00000002dc007388 */ /* 0x0007e20000000800 */
[----:B------:R-:W-:Y:S03]  /*48e0*/  FMUL.FTZ R28, R188, R28 ;  /* 0x0000001cbc1c7220 */ /* 0x000fe60000410000 */
[----:B------:R-:W-:Y:S01]  /*48f0*/  STS [R219+0x21c80], R11 ;  /* 0x021c800bdb007388 */ /* 0x000fe20000000800 */
[----:B--2---:R-:W-:Y:S01]  /*4900*/  F2FP.PACK_AB R3, R18, R20 ;  /* 0x000000141203723e */ /* 0x004fe200000000ff */
[--C-:B------:R-:W-:Y:S02]  /*4910*/  FADD.FTZ R26, R26, -R0.reuse ;  /* 0x800000001a1a7221 */ /* 0x100fe40000010000 */
[----:B------:R1:W-:Y:S01]  /*4920*/  STS [R220+0x800], R4 ;  /* 0x00080004dc007388 */ /* 0x0003e20000000800 */
[----:B------:R-:W2:Y:S01]  /*4930*/  MUFU.EX2 R14, R14 ;  /* 0x0000000e000e7308 */ /* 0x000ea20000000800 */
[--C-:B------:R-:W-:Y:S02]  /*4940*/  FADD.FTZ R27, R27, -R0.reuse ;  /* 0x800000001b1b7221 */ /* 0x100fe40000010000 */
[----:B------:R-:W-:Y:S01]  /*4950*/  STS [R219+0x22480], R9 ;  /* 0x02248009db007388 */ /* 0x000fe20000000800 */
[----:B------:R-:W-:Y:S02]  /*4960*/  FMUL.FTZ R26, R172, R26 ;  /* 0x0000001aac1a7220 */ /* 0x000fe40000410000 */
[----:B------:R-:W-:Y:S01]  /*4970*/  FMUL.FTZ R27, R105, R27 ;  /* 0x0000001b691b7220 */ /* 0x000fe20000410000 */
[----:B------:R4:W-:Y:S01]  /*4980*/  STS [R220+0x1000], R3 ;  /* 0x00100003dc007388 */ /* 0x0009e20000000800 */
[----:B------:R-:W-:Y:S02]  /*4990*/  FMUL.FTZ R15, R185, R29 ;  /* 0x0000001db90f7220 */ /* 0x000fe40000410000 */
[----:B------:R-:W-:Y:S01]  /*49a0*/  FADD.FTZ R30, R30, -R0 ;  /* 0x800000001e1e7221 */ /* 0x000fe20000010000 */
[----:B------:R-:W-:Y:S01]  /*49b0*/  STS [R219+0x22c80], R6 ;  /* 0x022c8006db007388 */ /* 0x000fe20000000800 */
[----:B------:R-:W-:Y:S01]  /*49c0*/  FADD.FTZ R32, R32, -R8 ;  /* 0x8000000820207221 */ /* 0x000fe20000010000 */
[----:B------:R-:W-:Y:S01]  /*49d0*/  F2FP.PACK_AB R15, R15, R28 ;  /* 0x0000001c0f0f723e */ /* 0x000fe200000000ff */
[----:B------:R-:W-:Y:S01]  /*49e0*/  FMUL.FTZ R30, R104, R30 ;  /* 0x0000001e681e7220 */ /* 0x000fe20000410000 */
[----:B---3--:R-:W-:Y:S01]  /*49f0*/  F2FP.PACK_AB R2, R16, R17 ;  /* 0x000000111002723e */ /* 0x008fe200000000ff */
[----:B------:R-:W-:Y:S02]  /*4a00*/  FMUL.FTZ R32, R184, R32 ;  /* 0x00000020b8207220 */ /* 0x000fe40000410000 */
[--C-:B------:R-:W-:Y:S02]  /*4a10*/  FADD.FTZ R34, R34, -R0.reuse ;  /* 0x8000000022227221 */ /* 0x100fe40000010000 */
[----:B------:R2:W-:Y:S01]  /*4a20*/  STS [R220+0x1800], R2 ;  /* 0x00180002dc007388 */ /* 0x0005e20000000800 */
[--C-:B------:R-:W-:Y:S01]  /*4a30*/  FADD.FTZ R35, R35, -R0.reuse ;  /* 0x8000000023237221 */ /* 0x100fe20000010000 */
[----:B------:R-:W-:Y:S01]  /*4a40*/  F2FP.PACK_AB R10, R10, R32 ;  /* 0x000000200a0a723e */ /* 0x000fe200000000ff */
[----:B-1----:R-:W-:Y:S01]  /*4a50*/  FADD.FTZ R4, R31, -R0 ;  /* 0x800000001f047221 */ /* 0x002fe20000010000 */
[----:B------:R-:W-:Y:S01]  /*4a60*/  STS [R219+0x23480], R5 ;  /* 0x02348005db007388 */ /* 0x000fe20000000800 */
[----:B------:R-:W-:Y:S02]  /*4a70*/  FMUL.FTZ R34, R20, R34 ;  /* 0x0000002214227220 */ /* 0x000fe40000410000 */
[----:B------:R-:W-:Y:S02]  /*4a80*/  FMUL.FTZ R4, R21, R4 ;  /* 0x0000000415047220 */ /* 0x000fe40000410000 */
[----:B------:R-:W-:Y:S02]  /*4a90*/  FMUL.FTZ R35, R18, R35 ;  /* 0x0000002312237220 */ /* 0x000fe40000410000 */
[--C-:B------:R-:W-:Y:S01]  /*4aa0*/  FADD.FTZ R36, R36, -R8.reuse ;  /* 0x8000000824247221 */ /* 0x100fe20000010000 */
[----:B------:R-:W-:Y:S01]  /*4ab0*/  F2FP.PACK_AB R4, R4, R30 ;  /* 0x0000001e0404723e */ /* 0x000fe200000000ff */
[----:B------:R-:W-:Y:S02]  /*4ac0*/  FADD.FTZ R41, R41, -R8 ;  /* 0x8000000829297221 */ /* 0x000fe40000010000 */
[----:B------:R-:W-:Y:S02]  /*4ad0*/  FMUL.FTZ R36, R175, R36 ;  /* 0x00000024af247220 */ /* 0x000fe40000410000 */
[--C-:B------:R-:W-:Y:S02]  /*4ae0*/  FADD.FTZ R38, R38, -R0.reuse ;  /* 0x8000000026267221 */ /* 0x100fe40000010000 */
[----:B----4-:R-:W-:Y:S02]  /*4af0*/  FADD.FTZ R3, R39, -R0 ;  /* 0x8000000027037221 */ /* 0x010fe40000010000 */
[----:B------:R-:W-:Y:S02]  /*4b00*/  FADD.FTZ R40, R40, -R8 ;  /* 0x8000000828287221 */ /* 0x000fe40000010000 */
[----:B------:R-:W-:Y:S01]  /*4b10*/  FMUL.FTZ R8, R174, R37 ;  /* 0x00000025ae087220 */ /* 0x000fe20000410000 */
[----:B--2---:R-:W-:Y:S01]  /*4b20*/  F2FP.PACK_AB R2, R7, R14 ;  /* 0x0000000e0702723e */ /* 0x004fe200000000ff */
[--C-:B------:R-:W-:Y:S02]  /*4b30*/  FADD.FTZ R43, R43, -R0.reuse ;  /* 0x800000002b2b7221 */ /* 0x100fe40000010000 */
[----:B------:R-:W-:Y:S01]  /*4b40*/  FADD.FTZ R42, R42, -R0 ;  /* 0x800000002a2a7221 */ /* 0x000fe20000010000 */
[----:B------:R-:W-:Y:S01]  /*4b50*/  F2FP.PACK_AB R0, R35, R34 ;  /* 0x000000222300723e */ /* 0x000fe200000000ff */
[----:B------:R1:W-:Y:S01]  /*4b60*/  STS [R220+0x2000], R2 ;  /* 0x00200002dc007388 */ /* 0x0003e20000000800 */
[----:B------:R-:W-:Y:S01]  /*4b70*/  FMUL.FTZ R17, R17, R38 ;  /* 0x0000002611117220 */ /* 0x000fe20000410000 */
[----:B------:R-:W-:Y:S01]  /*4b80*/  F2FP.PACK_AB R8, R8, R36 ;  /* 0x000000240808723e */ /* 0x000fe200000000ff */
[----:B------:R-:W-:Y:S01]  /*4b90*/  FMUL.FTZ R3, R16, R3 ;  /* 0x0000000310037220 */ /* 0x000fe20000410000 */
[----:B------:R-:W-:Y:S01]  /*4ba0*/  BAR.SYNC.DEFER_BLOCKING 0x0 ;  /* 0x0000000000007b1d */ /* 0x000fe20000010000 */
[----:B------:R-:W-:Y:S02]  /*4bb0*/  FMUL.FTZ R40, R173, R40 ;  /* 0x00000028ad287220 */ /* 0x000fe40000410000 */
        /* <DEDUP_REMOVED lines=124> */
[----:B------:R-:W-:Y:S03]  /*5380*/  LOP3.LUT P3, RZ, R224, 0x1, RZ, 0xc0, !PT ;  /* 0x00000001e0ff7812 */ /* 0x000fe6000786c0ff */
[----:B------:R-:W-:Y:S02]  /*5390*/  IMAD R0, R0, c[0x0][0x208], RZ ;  /* 0x0000820000007a24 */ /* 0x000fe400078e02ff */
[----:B------:R-:W-:Y:S02]  /*53a0*/  IMAD.MOV.U32 R107, RZ, RZ, c[0x0][0x208] ;  /* 0x00008200ff6b7624 */ /* 0x000fe400078e00ff */
[----:B------:R-:W-:Y:S02]  /*53b0*/  IMAD R4, R218, c[0x0][0x20c], R0 ;  /* 0x00008300da047a24 */ /* 0x000fe400078e0200 */
[----:B------:R-:W-:Y:S02]  /*53c0*/  IMAD.SHL.U32 R107, R107, 0x20, RZ ;  /* 0x000000206b6b7824 */ /* 0x000fe400078e00ff */
[----:B------:R-:W-:Y:S02]  /*53d0*/  IMAD.SHL.U32 R5, R2, 0x40, RZ ;  /* 0x0000004002057824 */ /* 0x000fe400078e00ff */
[----:B------:R-:W-:Y:S02]  /*53e0*/  IMAD.IADD R4, R3, 0x1, R4 ;  /* 0x0000000103047824 */ /* 0x000fe400078e0204 */
[----:B------:R-:W-:Y:S01]  /*53f0*/  IMAD.SHL.U32 R0, R218, 0x40, RZ ;  /* 0x00000040da007824 */ /* 0x000fe200078e00ff */
[----:B------:R-:W-:Y:S02]  /*5400*/  IADD3 R8, P2, P1, R234, R5, R107 ;  /* 0x00000005ea087210 */ /* 0x000fe4000795e06b */
[----:B------:R-:W-:Y:S02]  /*5410*/  SHF.L.U64.HI R2, R2, 0x6, R4 ;  /* 0x0000000602027819 */ /* 0x000fe40000010204 */
[C---:B------:R-:W-:Y:S02]  /*5420*/  IADD3 R3, P0, R0.reuse, R240, RZ ;  /* 0x000000f000037210 */ /* 0x040fe40007f1e0ff */
[----:B------:R-:W-:Y:S02]  /*5430*/  IADD3.X R9, R229, R2, R252, P2, P1 ;  /* 0x00000002e5097210 */ /* 0x000fe400017e24fc */
[----:B------:R-:W-:Y:S02]  /*5440*/  IADD3 R5, P1, R5, R234, RZ ;  /* 0x000000ea05057210 */ /* 0x000fe40007f3e0ff */
[----:B------:R-:W-:Y:S02]  /*5450*/  LEA.HI.X.SX32 R4, R0, R239, 0x1, P0 ;  /* 0x000000ef00047211 */ /* 0x000fe400000f0eff */
[C---:B------:R-:W-:Y:S01]  /*5460*/  LEA R6, P0, R3.reuse, c[0x0][0x280], 0x2 ;  /* 0x0000a00003067a11 */ /* 0x040fe200078010ff */
[----:B------:R-:W-:Y:S01]  /*5470*/  IMAD.X R2, R2, 0x1, R229, P1 ;  /* 0x0000000102027824 */ /* 0x000fe200008e06e5 */
[----:B------:R-:W-:Y:S02]  /*5480*/  IADD3 R0, -R238, R225, -R0 ;  /* 0x000000e1ee007210 */ /* 0x000fe40007ffe900 */
[----:B------:R-:W-:Y:S02]  /*5490*/  LEA.HI.X R7, R3, c[0x0][0x284], R4, 0x2, P0 ;  /* 0x0000a10003077a11 */ /* 0x000fe400000f1404 */
[C---:B------:R-:W-:Y:S02]  /*54a0*/  LEA R4, P0, R5.reuse, c[0x0][0x1f0], 0x1 ;  /* 0x00007c0005047a11 */ /* 0x040fe400078008ff */
[----:B------:R-:W-:Y:S02]  /*54b0*/  ISETP.LT.OR P2, PT, R0, 0x1, !P3 ;  /* 0x000000010000780c */ /* 0x000fe40005f41670 */
[----:B------:R-:W-:Y:S02]  /*54c0*/  LEA.HI.X R5, R5, c[0x0][0x1f4], R2, 0x1, P0 ;  /* 0x00007d0005057a11 */ /* 0x000fe400000f0c02 */
[----:B------:R-:W-:Y:S02]  /*54d0*/  LEA R2, P0, R8, c[0x0][0x1f0], 0x1 ;  /* 0x00007c0008027a11 */ /* 0x000fe400078008ff */
[----:B------:R-:W-:Y:S02]  /*54e0*/  LOP3.LUT P1, RZ, R224, 0x2, RZ, 0xc0, !PT ;  /* 0x00000002e0ff7812 */ /* 0x000fe4000782c0ff */
[----:B------:R-:W-:Y:S02]  /*54f0*/  LEA.HI.X R3, R8, c[0x0][0x1f4], R9, 0x1, P0 ;  /* 0x00007d0008037a11 */ /* 0x000fe400000f0c09 */
        /* <DEDUP_REMOVED lines=11> */
[----:B------:R-:W-:Y:S02]  /*55b0*/  ISETP.LT.OR P2, PT, R0, 0x21, !P3 ;  /* 0x000000210000780c */ /* 0x000fe40005f41670 */
[C---:B------:R-:W-:Y:S11]  /*55c0*/  ISETP.GT.AND P3, PT, R251.reuse, 0xf, PT ;  /* 0x0000000ffb00780c */ /* 0x040ff60003f64270 */
[----:B------:R1:W-:Y:S02]  /*55d0*/  LDGSTS.E.BYPASS.LTC128B.128 [R221+0x1c080], [R2.64], !P2 ;  /* 0x1c08000002dd7fae */ /* 0x0003e4000d101d44 */
[----:B------:R-:W-:Y:S02]  /*55e0*/  @!P3 IMAD.SHL.U32 R0, R251, 0x10, RZ ;  /* 0x00000010fb00b824 */ /* 0x000fe400078e00ff */
[----:B------:R1:W-:Y:S04]  /*55f0*/  LDGSTS.E.BYPASS.LTC128B.128 [R221+0x1e080], [R2.64+0x80], !P1 ;  /* 0x1e08008002dd7fae */ /* 0x0003e8000c901d44 */
[----:B------:R1:W-:Y:S04]  /*5600*/  LDGSTS.E.BYPASS.LTC128B.128 [R221+0x20080], [R2.64+0x100], !P0 ;  /* 0x2008010002dd7fae */ /* 0x0003e8000c101d44 */
[----:B------:R1:W-:Y:S02]  /*5610*/  @!P3 LDGSTS.E.BYPASS.LTC128B.128 [R0+0x21280], [R6.64] ;  /* 0x212800000600bfae */ /* 0x0003e4000b901d44 */
.L_x_1226:
[-C--:B-1234-:R-:W-:Y:S01]  /*5620*/  HMMA.16816.F32 R4, R108, R16.reuse, RZ ;  /* 0x000000106c04723c */ /* 0x09efe200000018ff */
[----:B------:R-:W0:Y:S02]  /*5630*/  LDGDEPBAR ;  /* 0x00000000000079af */ /* 0x000e240000000000 */
[----:B------:R-:W-:Y:S01]  /*5640*/  ISETP.GE.AND P2, PT, R208, 0x1, PT ;  /* 0x00000001d000780c */ /* 0x000fe20003f46270 */
[----:B------:R-:W-:Y:S01]  /*5650*/  IMAD R0, R226, 0x3000, RZ ;  /* 0x00003000e2007824 */ /* 0x000fe200078e02ff */
[----:B------:R-:W-:Y:S03]  /*5660*/  ISETP.GE.AND P1, PT, R222, 0x1, PT ;  /* 0x00000001de00780c */ /* 0x000fe60003f26270 */
[C---:B------:R-:W-:Y:S04]  /*5670*/  HMMA.16816.F32 R8, R172.reuse, R16, RZ ;  /* 0x00000010ac08723c */ /* 0x040fe800000018ff */
[C---:B------:R-:W-:Y:S04]  /*5680*/  IADD3 R2, P0, R0.reuse, R244, RZ ;  /* 0x000000f400027210 */ /* 0x040fe80007f1e0ff */
[-C--:B------:R-:W-:Y:S01]  /*5690*/  HMMA.16816.F32 R12, R172, R18.reuse, RZ ;  /* 0x00000012ac0c723c */ /* 0x080fe200000018ff */
[----:B------:R-:W-:Y:S07]  /*56a0*/  LEA.HI.X.SX32 R0, R0, R246, 0x1, P0 ;  /* 0x000000f600007211 */ /* 0x000fee00000f0eff */
        /* <DEDUP_REMOVED lines=27> */
[----:B------:R-:W-:Y:S03]  /*5860*/  LDSM.16.MT88.4 R196, [R206+0x4000] ;  /* 0x00400000cec4783b */ /* 0x000fe60000004200 */
        /* <DEDUP_REMOVED lines=9> */
[----:B------:R-:W2:Y:S07]  /*5900*/  LDSM.16.M88.4 R192, [R207+0x1c00] ;  /* 0x001c0000cfc0783b */ /* 0x000eae0000000200 */
[-C--:B----4-:R-:W-:Y:S08]  /*5910*/  HMMA.16816.F32 R36, R172, R188.reuse, R36 ;  /* 0x000000bcac24723c */ /* 0x090ff00000001824 */
        /* <DEDUP_REMOVED lines=21> */
[C---:B------:R-:W-:Y:S01]  /*5a70*/  LEA R176, P0, R2.reuse, c[0x0][0x220], 0x2 ;  /* 0x0000880002b07a11 */ /* 0x040fe200078010ff */
[-C--:B-1----:R-:W-:Y:S05]  /*5a80*/  HMMA.16816.F32 R4, R172, R180.reuse, R4 ;  /* 0x000000b4ac04723c */ /* 0x082fea0000001804 */
[----:B------:R-:W-:Y:S01]  /*5a90*/  LEA.HI.X R177, R2, c[0x0][0x224], R0, 0x2, P0 ;  /* 0x0000890002b17a11 */ /* 0x000fe200000f1400 */
[----:B------:R-:W-:Y:S01]  /*5aa0*/  IMAD R0, R208, 0x3000, R214 ;  /* 0x00003000d0007824 */ /* 0x000fe200078e02d6 */
[----:B------:R-:W-:Y:S01]  /*5ab0*/  LDSM.16.MT88.2 R2, [R204+0x23c80] ;  /* 0x023c8000cc02783b */ /* 0x000fe20000004100 */
[C---:B------:R-:W-:Y:S04]  /*5ac0*/  HMMA.16816.F32 R8, R188.reuse, R180, R8 ;  /* 0x000000b4bc08723c */ /* 0x040fe80000001808 */
[----:B------:R-:W-:Y:S01]  /*5ad0*/  IMAD.SHL.U32 R0, R0, 0x2, RZ ;  /* 0x0000000200007824 */ /* 0x000fe200078e00ff */
[----:B------:R-:W-:Y:S02]  /*5ae0*/  ISETP.GE.AND P0, PT, R218, R233, PT ;  /* 0x000000e9da00720c */ /* 0x000fe40003f06270 */
[----:B------:R-:W-:Y:S01]  /*5af0*/  IADD3 R208, R208, 0x1, RZ ;  /* 0x00000001d0d07810 */ /* 0x000fe20007ffe0ff */
[-C--:B------:R-:W-:Y:S04]  /*5b00*/  HMMA.16816.F32 R12, R188, R182.reuse, R12 ;  /* 0x000000b6bc0c723c */ /* 0x080fe8000000180c */
[----:B------:R-:W-:Y:S03]  /*5b10*/  SEL R208, R208, RZ, !P2 ;  /* 0x000000ffd0d07207 */ /* 0x000fe60005000000 */
        /* <DEDUP_REMOVED lines=23> */
[----:B------:R-:W-:Y:S01]  /*5c90*/  RED.E.ADD.F32.FTZ.RN.STRONG.GPU [R176.64+0x3400], R13 ;  /* 0x0034000db000798e */ /* 0x000fe2000c10e784 */
[----:B------:R-:W-:Y:S03]  /*5ca0*/  IMAD.MOV.U32 R192, RZ, RZ, R218 ;  /* 0x000000ffffc07224 */ /* 0x000fe600078e00da */
        /* <DEDUP_REMOVED lines=92> */
[----:B------:R5:W2:Y:S03]  /*6270*/  LDSM.16.MT88.4 R36, [R0+0x14880] ;  /* 0x014880000024783b */ /* 0x000aa60000004200 */
[-C--:B-1----:R-:W-:Y:S08]  /*6280*/  HMMA.16816.F32 R112, R8, R2.reuse, R112 ;  /* 0x000000020870723c */ /* 0x082ff00000001870 */
[-C--:B------:R-:W-:Y:S08]  /*6290*/  HMMA.16816.F32 R116, R12, R2.reuse, R116 ;  /* 0x000000020c74723c */ /* 0x080ff00000001874 */
[C---:B------:R-:W-:Y:S01]  /*62a0*/  HMMA.16816.F32 R120, R20.reuse, R2, R120 ;  /* 0x000000021478723c */ /* 0x040fe20000001878 */
[----:B------:R-:W1:Y:S03]  /*62b0*/  LDSM.16.MT88.2 R2, [R205+0x26080] ;  /* 0x02608000cd02783b */ /* 0x000e660000004100 */
[----:B-----5:R-:W-:Y:S04]  /*62c0*/  IADD3 R0, R222, 0x1, RZ ;  /* 0x00000001de007810 */ /* 0x020fe80007ffe0ff */
[-C--:B------:R-:W-:Y:S04]  /*62d0*/  HMMA.16816.F32 R124, R20, R6.reuse, R124 ;  /* 0x00000006147c723c */ /* 0x080fe8000000187c */
[----:B------:R-:W-:Y:S04]  /*62e0*/  SEL R222, R0, RZ, !P1 ;  /* 0x000000ff00de7207 */ /* 0x000fe80004800000 */
        /* <DEDUP_REMOVED lines=88> */
.L_x_1224:
[----:B------:R-:W-:Y:S05]  /*6870*/  @P0 BRA `(.L_x_1228) ;  /* 0x000037a000000947 */ /* 0x000fea0003800000 */
[----:B------:R-:W-:Y:S01]  /*6880*/  SHF.R.S32.HI R184, RZ, 0x1f, R251 ;  /* 0x0000001fffb87819 */ /* 0x000fe200000114fb */
[----:B------:R-:W-:Y:S01]  /*6890*/  IMAD.SHL.U32 R6, R251, 0x80, RZ ;  /* 0x00000080fb067824 */ /* 0x000fe200078e00ff */
[----:B------:R-:W-:Y:S01]  /*68a0*/  F2FP.PACK_AB R88, R89, R88 ;  /* 0x000000585958723e */ /* 0x000fe200000000ff */
[----:B------:R-:W-:Y:S01]  /*68b0*/  BAR.SYNC.DEFER_BLOCKING 0x1, 0x100 ;  /* 0x0044000000007b1d */ /* 0x000fe20000010000 */
[----:B------:R-:W-:-:S02]  /*68c0*/  LEA.HI R2, R184, R251, RZ, 0x2 ;  /* 0x000000fbb8027211 */ /* 0x000fc400078f10ff */
[CC--:B------:R-:W-:Y:S02]  /*68d0*/  LEA.HI R4, R184.reuse, R251.reuse, RZ, 0x7 ;  /* 0x000000fbb8047211 */ /* 0x0c0fe400078f38ff */
[----:B------:R-:W-:Y:S02]  /*68e0*/  LEA.HI R5, R184, R251, RZ, 0x5 ;  /* 0x000000fbb8057211 */ /* 0x000fe400078f28ff */
[--C-:B------:R-:W-:Y:S01]  /*68f0*/  SHF.R.S32.HI R0, RZ, 0x2, R2.reuse ;  /* 0x00000002ff007819 */ /* 0x100fe20000011402 */
[----:B------:R-:W-:Y:S01]  /*6900*/  IMAD.SHL.U32 R4, R4, 0x4, RZ ;  /* 0x0000000404047824 */ /* 0x000fe200078e00ff */
[----:B------:R-:W-:Y:S02]  /*6910*/  SHF.R.S32.HI R2, RZ, 0x1f, R2 ;  /* 0x0000001fff027819 */ /* 0x000fe40000011402 */
[----:B------:R-:W-:Y:S02]  /*6920*/  LOP3.LUT R6, R6, 0x180, RZ, 0xc0, !PT ;  /* 0x0000018006067812 */ /* 0x000fe400078ec0ff */
[----:B------:R-:W-:-:S02]  /*6930*/  SHF.R.U32.HI R5, RZ, 0x1, R5 ;  /* 0x00000001ff057819 */ /* 0x000fc40000011605 */
[----:B------:R-:W-:Y:S02]  /*6940*/  LEA.HI R3, R2, R0, RZ, 0x3 ;  /* 0x0000000002037211 */ /* 0x000fe400078f18ff */
[----:B------:R-:W-:Y:S02]  /*6950*/  LOP3.LUT R2, R6, 0x30, R5, 0xf8, !PT ;  /* 0x0000003006027812 */ /* 0x000fe400078ef805 */
[----:B------:R-:W-:Y:S02]  /*6960*/  LOP3.LUT R4, R4, 0xfffffe00, RZ, 0xc0, !PT ;  /* 0xfffffe0004047812 */ /* 0x000fe400078ec0ff */
[----:B------:R-:W-:Y:S02]  /*6970*/  LOP3.LUT R3, R3, 0xfffffff8, RZ, 0xc0, !PT ;  /* 0xfffffff803037812 */ /* 0x000fe400078ec0ff */
[----:B------:R-:W-:Y:S02]  /*6980*/  SHF.R.U32.HI R5, RZ, 0x3, R6 ;  /* 0x00000003ff057819 */ /* 0x000fe40000011606 */
[----:B------:R-:W-:-:S02]  /*6990*/  LOP3.LUT R10, R2, 0x8, RZ, 0xfc, !PT ;  /* 0x00000008020a7812 */ /* 0x000fc400078efcff */
[----:B------:R-:W-:Y:S02]  /*69a0*/  IADD3 R0, R4, R0, -R3 ;  /* 0x0000000004007210 */ /* 0x000fe40007ffe803 */
[C---:B------:R-:W-:Y:S02]  /*69b0*/  LOP3.LUT R26, R2.reuse, 0x2c00, RZ, 0xfc, !PT ;  /* 0x00002c00021a7812 */ /* 0x040fe400078efcff */
[----:B------:R-:W-:Y:S02]  /*69c0*/  F2FP.PACK_AB R105, R47, R46 ;  /* 0x0000002e2f69723e */ /* 0x000fe400000000ff */
[----:B------:R-:W-:Y:S02]  /*69d0*/  F2FP.PACK_AB R89, R85, R84 ;  /* 0x000000545559723e */ /* 0x000fe400000000ff */
[C---:B------:R-:W-:Y:S02]  /*69e0*/  LOP3.LUT R9, R2.reuse, 0x48, RZ, 0xfc, !PT ;  /* 0x0000004802097812 */ /* 0x040fe400078efcff */
[----:B------:R-:W-:-:S02]  /*69f0*/  LOP3.LUT R6, R2, 0x1408, RZ, 0xfc, !PT ;  /* 0x0000140802067812 */ /* 0x000fc400078efcff */
[C---:B------:R-:W-:Y:S02]  /*6a00*/  LOP3.LUT R4, R2.reuse, 0x2800, RZ, 0xfc, !PT ;  /* 0x0000280002047812 */ /* 0x040fe400078efcff */
[C---:B------:R-:W-:Y:S02]  /*6a10*/  LOP3.LUT R41, R2.reuse, 0x1c40, RZ, 0xfc, !PT ;  /* 0x00001c4002297812 */ /* 0x040fe400078efcff */
[----:B------:R-:W-:Y:S02]  /*6a20*/  F2FP.PACK_AB R104, R45, R44 ;  /* 0x0000002c2d68723e */ /* 0x000fe400000000ff */
[----:B------:R-:W-:Y:S02]  /*6a30*/  F2FP.PACK_AB R106, R51, R50 ;  /* 0x00000032336a723e */ /* 0x000fe400000000ff */
[----:B------:R-:W-:Y:S02]  /*6a40*/  LOP3.LUT R84, R5, R2, RZ, 0x3c, !PT ;  /* 0x0000000205547212 */ /* 0x000fe400078e3cff */
[----:B------:R-:W-:-:S02]  /*6a50*/  LOP3.LUT R11, R2, 0x40, RZ, 0xfc, !PT ;  /* 0x00000040020b7812 */ /* 0x000fc400078efcff */
[C---:B------:R-:W-:Y:S02]  /*6a60*/  LOP3.LUT R8, R2.reuse, 0x1400, RZ, 0xfc, !PT ;  /* 0x0000140002087812 */ /* 0x040fe400078efcff */
[C---:B------:R-:W-:Y:S02]  /*6a70*/  LOP3.LUT R7, R2.reuse, 0x1440, RZ, 0xfc, !PT ;  /* 0x0000144002077812 */ /* 0x040fe400078efcff */
[C---:B------:R-:W-:Y:S02]  /*6a80*/  LOP3.LUT R29, R2.reuse, 0x2c40, RZ, 0xfc, !PT ;  /* 0x00002c40021d7812 */ /* 0x040fe400078efcff */
[C---:B------:R-:W-:Y:S02]  /*6a90*/  LOP3.LUT R36, R2.reuse, 0x800, RZ, 0xfc, !PT ;  /* 0x0000080002247812 */ /* 0x040fe400078efcff */
[C---:B------:R-:W-:Y:S02]  /*6aa0*/  LOP3.LUT R38, R2.reuse, 0x808, RZ, 0xfc, !PT ;  /* 0x0000080802267812 */ /* 0x040fe400078efcff */
[----:B------:R-:W-:-:S02]  /*6ab0*/  LOP3.LUT R47, R2, 0x3048, RZ, 0xfc, !PT ;  /* 0x00003048022f7812 */ /* 0x000fc400078efcff */
[----:B------:R-:W-:Y:S02]  /*6ac0*/  F2FP.PACK_AB R107, R49, R48 ;  /* 0x00000030316b723e */ /* 0x000fe400000000ff */
[----:B------:R-:W-:Y:S02]  /*6ad0*/  F2FP.PACK_AB R181, R79, R78 ;  /* 0x0000004e4fb5723e */ /* 0x000fe400000000ff */
[C---:B------:R-:W-:Y:S02]  /*6ae0*/  LOP3.LUT R5, R2.reuse, 0x1448, RZ, 0xfc, !PT ;  /* 0x0000144802057812 */ /* 0x040fe400078efcff */
[C---:B------:R-:W-:Y:S02]  /*6af0*/  LOP3.LUT R23, R2.reuse, 0x1848, RZ, 0xfc, !PT ;  /* 0x0000184802177812 */ /* 0x040fe400078efcff */
[C---:B------:R-:W-:Y:S02]  /*6b00*/  LOP3.LUT R42, R2.reuse, 0x1c08, RZ, 0xfc, !PT ;  /* 0x00001c08022a7812 */ /* 0x040fe400078efcff */
[----:B------:R-:W-:-:S02]  /*6b10*/  LOP3.LUT R44, R2, 0x3000, RZ, 0xfc, !PT ;  /* 0x00003000022c7812 */ /* 0x000fc400078efcff */
[C---:B------:R-:W-:Y:S02]  /*6b20*/  LOP3.LUT R45, R2.reuse, 0x3040, RZ, 0xfc, !PT ;  /* 0x00003040022d7812 */ /* 0x040fe400078efcff */
[----:B------:R-:W-:Y:S02]  /*6b30*/  LOP3.LUT R51, R2, 0xc48, RZ, 0xfc, !PT ;  /* 0x00000c4802337812 */ /* 0x000fe400078efcff */
[----:B------:R-:W-:Y:S02]  /*6b40*/  LOP3.LUT R31, R10, 0x180, RZ, 0xc0, !PT ;  /* 0x000001800a1f7812 */ /* 0x000fe400078ec0ff */
        /* <DEDUP_REMOVED lines=96> */
[----:B------:R-:W-:Y:S02]  /*7150*/  LOP3.LUT R23, R40, 0x180, RZ, 0xc0, !PT ;  /* 0x0000018028177812 */ /* 0x000fe400078ec0ff */
[----:B------:R-:W-:Y:S02]  /*7160*/  LOP3.LUT R35, R43, 0x1c0, RZ, 0xc0, !PT ;  /* 0x000001c02b237812 */ /* 0x000fe400078ec0ff */
[----:B------:R-:W-:-:S02]  /*7170*/  LOP3.LUT R39, R46, 0x180, RZ, 0xc0, !PT ;  /* 0x000001802e277812 */ /* 0x000fc400078ec0ff */
[----:B------:R-:W-:Y:S02]  /*7180*/  LOP3.LUT R49, R53, 0x1c0, RZ, 0xc0, !PT ;  /* 0x000001c035317812 */ /* 0x000fe400078ec0ff */
[----:B------:R-:W-:Y:S02]  /*7190*/  LOP3.LUT R52, R55, 0x1c0, RZ, 0xc0, !PT ;  /* 0x000001c037347812 */ /* 0x000fe400078ec0ff */
[----:B------:R-:W-:Y:S02]  /*71a0*/  LOP3.LUT R54, R56, 0x180, RZ, 0xc0, !PT ;  /* 0x0000018038367812 */ /* 0x000fe400078ec0ff */
[----:B------:R-:W-:Y:S02]  /*71b0*/  LOP3.LUT R74, R74, 0x180, RZ, 0xc0, !PT ;  /* 0x000001804a4a7812 */ /* 0x000fe400078ec0ff */
[----:B------:R-:W-:Y:S02]  /*71c0*/  SHF.R.U32.HI R75, RZ, 0x3, R28 ;  /* 0x00000003ff4b7819 */ /* 0x000fe4000001161c */
[----:B------:R-:W-:-:S02]  /*71d0*/  SHF.R.U32.HI R73, RZ, 0x3, R27 ;  /* 0x00000003ff497819 */ /* 0x000fc4000001161b */
        /* <DEDUP_REMOVED lines=39> */
[----:B------:R-:W-:Y:S02]  /*7450*/  LOP3.LUT R78, R77, 0x48, R2, 0x1e, !PT ;  /* 0x000000484d4e7812 */ /* 0x000fe400078e1e02 */
        /* <DEDUP_REMOVED lines=16> */
[--C-:B------:R-:W-:Y:S02]  /*7560*/  LOP3.LUT R77, R75, 0x1400, R2.reuse, 0x1e, !PT ;  /* 0x000014004b4d7812 */ /* 0x100fe400078e1e02 */
        /* <DEDUP_REMOVED lines=22> */
[--C-:B------:R-:W-:Y:S02]  /*76d0*/  LOP3.LUT R63, R43, 0x1808, R2.reuse, 0x1e, !PT ;  /* 0x000018082b3f7812 */ /* 0x100fe400078e1e02 */
[--C-:B------:R-:W-:Y:S02]  /*76e0*/  LOP3.LUT R62, R40, 0x1848, R2.reuse, 0x1e, !PT ;  /* 0x00001848283e7812 */ /* 0x100fe400078e1e02 */
[--C-:B------:R-:W-:Y:S02]  /*76f0*/  LOP3.LUT R61, R37, 0x2c00, R2.reuse, 0x1e, !PT ;  /* 0x00002c00253d7812 */ /* 0x100fe400078e1e02 */
[--C-:B------:R-:W-:Y:S02]  /*7700*/  LOP3.LUT R60, R34, 0x2c40, R2.reuse, 0x1e, !PT ;  /* 0x00002c40223c7812 */ /* 0x100fe400078e1e02 */
[--C-:B------:R-:W-:Y:S01]  /*7710*/  LOP3.LUT R59, R33, 0x2c08, R2.reuse, 0x1e, !PT ;  /* 0x00002c08213b7812 */ /* 0x100fe200078e1e02 */
[C---:B------:R-:W-:Y:S01]  /*7720*/  IMAD.IADD R61, R0.reuse, 0x1, R61 ;  /* 0x00000001003d7824 */ /* 0x040fe200078e023d */
[----:B------:R-:W-:Y:S01]  /*7730*/  LOP3.LUT R58, R31, 0x2c48, R2, 0x1e, !PT ;  /* 0x00002c481f3a7812 */ /* 0x000fe200078e1e02 */
[----:B------:R-:W-:Y:S01]  /*7740*/  IMAD.IADD R60, R0, 0x1, R60 ;  /* 0x00000001003c7824 */ /* 0x000fe200078e023c */
[--C-:B------:R-:W-:Y:S01]  /*7750*/  LOP3.LUT R55, R24, 0x808, R2.reuse, 0x1e, !PT ;  /* 0x0000080818377812 */ /* 0x100fe200078e1e02 */
[C---:B------:R-:W-:Y:S01]  /*7760*/  IMAD.IADD R59, R0.reuse, 0x1, R59 ;  /* 0x00000001003b7824 */ /* 0x040fe200078e023b */
[----:B------:R-:W-:Y:S01]  /*7770*/  LOP3.LUT R68, R57, 0x440, R2, 0x1e, !PT ;  /* 0x0000044039447812 */ /* 0x000fe200078e1e02 */
[C---:B------:R-:W-:Y:S01]  /*7780*/  IMAD.IADD R58, R0.reuse, 0x1, R58 ;  /* 0x00000001003a7824 */ /* 0x040fe200078e023a */
[--C-:B------:R-:W-:Y:S01]  /*7790*/  LOP3.LUT R66, R53, 0x448, R2.reuse, 0x1e, !PT ;  /* 0x0000044835427812 */ /* 0x100fe200078e1e02 */
[----:B------:R-:W-:Y:S01]  /*77a0*/  IMAD.IADD R55, R0, 0x1, R55 ;  /* 0x0000000100377824 */ /* 0x000fe200078e0237 */
[----:B------:R-:W-:-:S02]  /*77b0*/  LOP3.LUT R65, R51, 0x1800, R2, 0x1e, !PT ;  /* 0x0000180033417812 */ /* 0x000fc400078e1e02 */
[--C-:B------:R-:W-:Y:S02]  /*77c0*/  LOP3.LUT R50, R17, 0x1c48, R2.reuse, 0x1e, !PT ;  /* 0x00001c4811327812 */ /* 0x100fe400078e1e02 */
[--C-:B------:R-:W-:Y:S02]  /*77d0*/  LOP3.LUT R46, R16, 0x3000, R2.reuse, 0x1e, !PT ;  /* 0x00003000102e7812 */ /* 0x100fe400078e1e02 */
[----:B------:R-:W-:Y:S01]  /*77e0*/  LOP3.LUT R45, R15, 0x3040, R2, 0x1e, !PT ;  /* 0x000030400f2d7812 */ /* 0x000fe200078e1e02 */
[----:B------:R-:W-:Y:S01]  /*77f0*/  IMAD.IADD R50, R0, 0x1, R50 ;  /* 0x0000000100327824 */ /* 0x000fe200078e0232 */
        /* <DEDUP_REMOVED lines=16> */
[----:B------:R-:W-:Y:S01]  /*7900*/  LOP3.LUT R57, R28, 0x800, R2, 0x1e, !PT ;  /* 0x000008001c397812 */ /* 0x000fe200078e1e02 */
        /* <DEDUP_REMOVED lines=14> */
[----:B------:R-:W-:Y:S01]  /*79f0*/  IMAD.IADD R22, R0, 0x1, R78 ;  /* 0x0000000100167824 */ /* 0x000fe200078e024e */
[--C-:B------:R-:W-:Y:S01]  /*7a00*/  LOP3.LUT R15, R23, 0x3448, R2.reuse, 0x1e, !PT ;  /* 0x00003448170f7812 */ /* 0x100fe200078e1e02 */
[----:B------:R-:W-:Y:S01]  /*7a10*/  IMAD.SHL.U32 R21, R21, 0x2, RZ ;  /* 0x0000000215157824 */ /* 0x000fe200078e00ff */
[--C-:B------:R-:W-:Y:S01]  /*7a20*/  LOP3.LUT R14, R25, 0x1000, R2.reuse, 0x1e, !PT ;  /* 0x00001000190e7812 */ /* 0x100fe200078e1e02 */
[----:B------:R-:W-:Y:S01]  /*7a30*/  IMAD.SHL.U32 R22, R22, 0x2, RZ ;  /* 0x0000000216167824 */ /* 0x000fe200078e00ff */
[--C-:B------:R-:W-:Y:S01]  /*7a40*/  LOP3.LUT R13, R29, 0x1040, R2.reuse, 0x1e, !PT ;  /* 0x000010401d0d7812 */ /* 0x100fe200078e1e02 */
        /* <DEDUP_REMOVED lines=19> */
[----:B------:R-:W-:Y:S01]  /*7b80*/  F2FP.PACK_AB R90, R91, R90 ;  /* 0x0000005a5b5a723e */ /* 0x000fe200000000ff */
[----:B------:R-:W-:Y:S01]  /*7b90*/  IMAD.IADD R81, R0, 0x1, R6 ;  /* 0x0000000100517824 */ /* 0x000fe200078e0206 */
[----:B------:R-:W-:Y:S01]  /*7ba0*/  F2FP.PACK_AB R91, R87, R86 ;  /* 0x00000056575b723e */ /* 0x000fe200000000ff */
[----:B------:R-:W-:Y:S01]  /*7bb0*/  IMAD.SHL.U32 R80, R2, 0x2, RZ ;  /* 0x0000000202507824 */ /* 0x000fe200078e00ff */
[----:B------:R-:W-:Y:S01]  /*7bc0*/  PRMT R87, R104, 0x7610, R87 ;  /* 0x0000761068577816 */ /* 0x000fe20000000057 */
[----:B------:R-:W-:Y:S01]  /*7bd0*/  IMAD.IADD R2, R0, 0x1, R79 ;  /* 0x0000000100027824 */ /* 0x000fe200078e024f */
[----:B------:R-:W-:Y:S01]  /*7be0*/  PRMT R86, R104, 0x7632, R86 ;  /* 0x0000763268567816 */ /* 0x000fe20000000056 */
[C---:B------:R-:W-:Y:S01]  /*7bf0*/  IMAD.IADD R79, R0.reuse, 0x1, R8 ;  /* 0x00000001004f7824 */ /* 0x040fe200078e0208 */
[----:B------:R-:W-:Y:S01]  /*7c00*/  PRMT R85, R105, 0x7610, R85 ;  /* 0x0000761069557816 */ /* 0x000fe20000000055 */
[----:B------:R-:W-:Y:S01]  /*7c10*/  IMAD.SHL.U32 R6, R3, 0x2, RZ ;  /* 0x0000000203067824 */ /* 0x000fe200078e00ff */
[----:B------:R-:W-:Y:S01]  /*7c20*/  STS.U16 [R80+0x7880], R87 ;  /* 0x0078805750007388 */ /* 0x000fe20000000400 */
[--C-:B------:R-:W-:Y:S01]  /*7c30*/  IMAD.IADD R82, R0, 0x1, R5.reuse ;  /* 0x0000000100527824 */ /* 0x100fe200078e0205 */
[----:B------:R-:W-:Y:S01]  /*7c40*/  PRMT R5, R105, 0x7632, R5 ;  /* 0x0000763269057816 */ /* 0x000fe20000000005 */
[----:B------:R-:W-:Y:S01]  /*7c50*/  IMAD.SHL.U32 R8, R2, 0x2, RZ ;  /* 0x0000000202087824 */ /* 0x000fe200078e00ff */
[C---:B------:R-:W-:Y:S01]  /*7c60*/  PRMT R3, R107.reuse, 0x7632, R3 ;  /* 0x000076326b037816 */ /* 0x040fe20000000003 */
[C-C-:B------:R-:W-:Y:S01]  /*7c70*/  IMAD.IADD R84, R0.reuse, 0x1, R4.reuse ;  /* 0x0000000100547824 */ /* 0x140fe200078e0204 */
[----:B------:R-:W-:Y:S01]  /*7c80*/  PRMT R4, R107, 0x7610, R4 ;  /* 0x000076106b047816 */ /* 0x000fe20000000004 */
[C---:B------:R-:W-:Y:S01]  /*7c90*/  IMAD.IADD R49, R0.reuse, 0x1, R45 ;  /* 0x0000000100317824 */ /* 0x040fe200078e022d */
[----:B------:R-:W-:Y:S01]  /*7ca0*/  STS.U16 [R6+0x7880], R86 ;  /* 0x0078805606007388 */ /* 0x000fe20000000400 */
[----:B------:R-:W-:Y:S01]  /*7cb0*/  IMAD.IADD R44, R0, 0x1, R62 ;  /* 0x00000001002c7824 */ /* 0x000fe200078e023e */
[----:B------:R-:W-:Y:S01]  /*7cc0*/  PRMT R2, R106, 0x7610, R2 ;  /* 0x000076106a027816 */ /* 0x000fe20000000002 */
[C---:B------:R-:W-:Y:S01]  /*7cd0*/  IMAD.IADD R48, R0.reuse, 0x1, R43 ;  /* 0x0000000100307824 */ /* 0x040fe200078e022b */
[----:B------:R-:W-:Y:S01]  /*7ce0*/  STS.U16 [R8+0x7880], R85 ;  /* 0x0078805508007388 */ /* 0x000fe20000000400 */
[----:B------:R-:W-:Y:S01]  /*7cf0*/  IMAD.IADD R45, R0, 0x1, R42 ;  /* 0x00000001002d7824 */ /* 0x000fe200078e022a */
[----:B------:R-:W-:Y:S01]  /*7d00*/  F2FP.PACK_AB R92, R93, R92 ;  /* 0x0000005c5d5c723e */ /* 0x000fe200000000ff */
[----:B------:R-:W-:Y:S01]  /*7d10*/  IMAD.SHL.U32 R20, R20, 0x2, RZ ;  /* 0x0000000214147824 */ /* 0x000fe200078e00ff */
        /* <DEDUP_REMOVED lines=15> */
[C---:B------:R-:W-:Y:S01]  /*7e10*/  IMAD.IADD R42, R0.reuse, 0x1, R39 ;  /* 0x00000001002a7824 */ /* 0x040fe200078e0227 */
[----:B------:R-:W-:Y:S01]  /*7e20*/  ISETP.NE.U32.AND P0, PT, RZ, c[0x0][0x358], PT ;  /* 0x0000d600ff007a0c */ /* 0x000fe20003f05070 */
[C---:B------:R-:W-:Y:S01]  /*7e30*/  IMAD.IADD R66, R0.reuse, 0x1, R37 ;  /* 0x0000000100427824 */ /* 0x040fe200078e0225 */
[----:B------:R-:W-:Y:S01]  /*7e40*/  ISETP.NE.U32.AND P1, PT, RZ, c[0x0][0x360], PT ;  /* 0x0000d800ff007a0c */ /* 0x000fe20003f25070 */
[C---:B------:R-:W-:Y:S01]  /*7e50*/  IMAD.IADD R65, R0.reuse, 0x1, R36 ;  /* 0x0000000100417824 */ /* 0x040fe200078e0224 */
[----:B------:R-:W-:Y:S01]  /*7e60*/  ISETP.NE.AND.EX P3, PT, RZ, c[0x0][0x35c], PT, P0 ;  /* 0x0000d700ff007a0c */ /* 0x000fe20003f65300 */
[C---:B------:R-:W-:Y:S01]  /*7e70*/  IMAD.IADD R64, R0.reuse, 0x1, R34 ;  /* 0x0000000100407824 */ /* 0x040fe200078e0222 */
[----:B------:R-:W-:Y:S01]  /*7e80*/  ISETP.NE.AND.EX P0, PT, RZ, c[0x0][0x364], PT, P1 ;  /* 0x0000d900ff007a0c */ /* 0x000fe20003f05310 */
[----:B------:R-:W-:-:S02]  /*7e90*/  IMAD.IADD R63, R0, 0x1, R33 ;  /* 0x00000001003f7824 */ /* 0x000fc400078e0221 */
[C---:B------:R-:W-:Y:S01]  /*7ea0*/  IMAD.IADD R62, R0.reuse, 0x1, R31 ;  /* 0x00000001003e7824 */ /* 0x040fe200078e021f */
[C---:B-1----:R-:W-:Y:S01]  /*7eb0*/  PRMT R5, R109.reuse, 0x7610, R5 ;  /* 0x000076106d057816 */ /* 0x042fe20000000005 */
[C---:B------:R-:W-:Y:S02]  /*7ec0*/  IMAD.IADD R71, R0.reuse, 0x1, R26 ;  /* 0x0000000100477824 */ /* 0x040fe400078e021a */
[C---:B------:R-:W-:Y:S01]  /*7ed0*/  IMAD.IADD R70, R0.reuse, 0x1, R24 ;  /* 0x0000000100467824 */ /* 0x040fe200078e0218 */
[----:B--2---:R-:W-:Y:S01]  /*7ee0*/  PRMT R4, R109, 0x7632, R4 ;  /* 0x000076326d047816 */ /* 0x004fe20000000004 */
[C---:B------:R-:W-:Y:S02]  /*7ef0*/  IMAD.IADD R69, R0.reuse, 0x1, R17 ;  /* 0x0000000100457824 */ /* 0x040fe400078e0211 */
[----:B------:R-:W-:Y:S01]  /*7f00*/  IMAD.IADD R68, R0, 0x1, R16 ;  /* 0x0000000100447824 */ /* 0x000fe200078e0210 */
[----:B---3--:R-:W-:Y:S01]  /*7f10*/  PRMT R3, R108, 0x7610, R3 ;  /* 0x000076106c037816 */ /* 0x008fe20000000003 */
[----:B------:R-:W-:-:S02]  /*7f20*/  IMAD.IADD R67, R0, 0x1, R15 ;  /* 0x0000000100437824 */ /* 0x000fc400078e020f */
[C---:B------:R-:W-:Y:S02]  /*7f30*/  IMAD.IADD R76, R0.reuse, 0x1, R14 ;  /* 0x00000001004c7824 */ /* 0x040fe400078e020e */
[C---:B------:R-:W-:Y:S02]  /*7f40*/  IMAD.IADD R75, R0.reuse, 0x1, R13 ;  /* 0x00000001004b7824 */ /* 0x040fe400078e020d */
[C---:B------:R-:W-:Y:S02]  /*7f50*/  IMAD.IADD R74, R0.reuse, 0x1, R12 ;  /* 0x00000001004a7824 */ /* 0x040fe400078e020c */
[C---:B------:R-:W-:Y:S02]  /*7f60*/  IMAD.IADD R73, R0.reuse, 0x1, R11 ;  /* 0x0000000100497824 */ /* 0x040fe400078e020b */
[C---:B------:R-:W-:Y:S02]  /*7f70*/  IMAD.IADD R72, R0.reuse, 0x1, R10 ;  /* 0x0000000100487824 */ /* 0x040fe400078e020a */
[----:B------:R-:W-:-:S02]  /*7f80*/  IMAD.IADD R77, R0, 0x1, R9 ;  /* 0x00000001004d7824 */ /* 0x000fc400078e0209 */
[----:B------:R-:W-:Y:S01]  /*7f90*/  IMAD.IADD R78, R0, 0x1, R7 ;  /* 0x00000001004e7824 */ /* 0x000fe200078e0207 */
[----:B------:R-:W-:Y:S01]  /*7fa0*/  PRMT R0, R106, 0x7632, R0 ;  /* 0x000076326a007816 */ /* 0x000fe20000000000 */
[----:B------:R-:W-:Y:S02]  /*7fb0*/  IMAD.SHL.U32 R19, R19, 0x2, RZ ;  /* 0x0000000213137824 */ /* 0x000fe400078e00ff */
        /* <DEDUP_REMOVED lines=31> */
[----:B------:R-:W-:Y:S02]  /*81b0*/  PRMT R3, R166, 0x7632, R3 ;  /* 0x00007632a6037816 */ /* 0x000fe40000000003 */
        /* <DEDUP_REMOVED lines=64> */
[----:B------:R-:W-:-:S03]  /*85c0*/  IMAD.SHL.U32 R61, R83, 0x2, RZ ;  /* 0x00000002533d7824 */ /* 0x000fc600078e00ff */
        /* <DEDUP_REMOVED lines=8> */
[----:B------:R-:W-:-:S03]  /*8650*/  PRMT R3, R181, 0x7632, R3 ;  /* 0x00007632b5037816 */ /* 0x000fc60000000003 */
        /* <DEDUP_REMOVED lines=28> */
[----:B------:R-:W-:Y:S01]  /*8820*/  STS.U16 [R49+0x7880], R5 ;  /* 0x0078800531007388 */ /* 0x000fe20000000400 */
[----:B------:R-:W-:-:S03]  /*8830*/  PRMT R3, R94, 0x7610, R3 ;  /* 0x000076105e037816 */ /* 0x000fc60000000003 */
[----:B------:R3:W-:Y:S04]  /*8840*/  STS.U16 [R53+0x7880], R4 ;  /* 0x0078800435007388 */ /* 0x0007e80000000400 */
[----:B------:R4:W-:Y:S01]  /*8850*/  STS.U16 [R58+0x7880], R3 ;  /* 0x007880033a007388 */ /* 0x0009e20000000400 */
[----:B-1----:R-:W-:Y:S02]  /*8860*/  PRMT R2, R94, 0x7632, R2 ;  /* 0x000076325e027816 */ /* 0x002fe40000000002 */
[----:B--2---:R-:W-:-:S03]  /*8870*/  PRMT R0, R96, 0x7610, R0 ;  /* 0x0000761060007816 */ /* 0x004fc60000000000 */
[----:B------:R1:W-:Y:S04]  /*8880*/  STS.U16 [R59+0x7880], R2 ;  /* 0x007880023b007388 */ /* 0x0003e80000000400 */
[----:B------:R2:W-:Y:S01]  /*8890*/  STS.U16 [R60+0x7880], R0 ;  /* 0x007880003c007388 */ /* 0x0005e20000000400 */
[----:B---3--:R-:W-:Y:S02]  /*88a0*/  PRMT R4, R102, 0x7632, R4 ;  /* 0x0000763266047816 */ /* 0x008fe40000000004 */
[C---:B----4-:R-:W-:Y:S02]  /*88b0*/  PRMT R3, R98.reuse, 0x7610, R3 ;  /* 0x0000761062037816 */ /* 0x050fe40000000003 */
[----:B-1----:R-:W-:Y:S02]  /*88c0*/  PRMT R2, R98, 0x7632, R2 ;  /* 0x0000763262027816 */ /* 0x002fe40000000002 */
[----:B--2---:R-:W-:-:S05]  /*88d0*/  PRMT R0, R96, 0x7632, R0 ;  /* 0x0000763260007816 */ /* 0x004fca0000000000 */
[----:B------:R1:W-:Y:S04]  /*88e0*/  STS.U16 [R54+0x7880], R0 ;  /* 0x0078800036007388 */ /* 0x0003e80000000400 */
[----:B------:R2:W-:Y:S04]  /*88f0*/  STS.U16 [R57+0x7880], R3 ;  /* 0x0078800339007388 */ /* 0x0005e80000000400 */
[----:B------:R3:W-:Y:S01]  /*8900*/  STS.U16 [R56+0x7880], R2 ;  /* 0x0078800238007388 */ /* 0x0007e20000000400 */
[C---:B-1----:R-:W-:Y:S02]  /*8910*/  PRMT R0, R100.reuse, 0x7610, R0 ;  /* 0x0000761064007816 */ /* 0x042fe40000000000 */
[----:B--2---:R-:W-:-:S03]  /*8920*/  PRMT R3, R100, 0x7632, R3 ;  /* 0x0000763264037816 */ /* 0x004fc60000000003 */
[----:B------:R1:W-:Y:S01]  /*8930*/  STS.U16 [R64+0x7880], R0 ;  /* 0x0078800040007388 */ /* 0x0003e20000000400 */
[----:B---3--:R-:W-:-:S03]  /*8940*/  F2FP.PACK_AB R2, R113, R112 ;  /* 0x000000707102723e */ /* 0x008fc600000000ff */
[----:B------:R2:W-:Y:S01]  /*8950*/  STS.U16 [R63+0x7880], R3 ;  /* 0x007880033f007388 */ /* 0x0005e20000000400 */
[----:B-1----:R-:W-:Y:S02]  /*8960*/  PRMT R0, R102, 0x7610, R0 ;  /* 0x0000761066007816 */ /* 0x002fe40000000000 */
[----:B--2---:R-:W-:-:S03]  /*8970*/  PRMT R3, R2, 0x7610, R3 ;  /* 0x0000761002037816 */ /* 0x004fc60000000003 */
[----:B------:R1:W-:Y:S01]  /*8980*/  STS.U16 [R62+0x7880], R0 ;  /* 0x007880003e007388 */ /* 0x0003e20000000400 */
[----:B------:R-:W-:-:S03]  /*8990*/  PRMT R2, R2, 0x7632, R2 ;  /* 0x0000763202027816 */ /* 0x000fc60000000002 */
[----:B------:R2:W-:Y:S04]  /*89a0*/  STS.U16 [R61+0x7880], R4 ;  /* 0x007880043d007388 */ /* 0x0005e80000000400 */
[----:B------:R3:W-:Y:S04]  /*89b0*/  STS.U16 [R80+0x80], R3 ;  /* 0x0000800350007388 */ /* 0x0007e80000000400 */
[----:B------:R4:W-:Y:S01]  /*89c0*/  STS.U16 [R6+0x80], R2 ;  /* 0x0000800206007388 */ /* 0x0009e20000000400 */
[----:B-1----:R-:W-:-:S04]  /*89d0*/  F2FP.PACK_AB R0, R115, R114 ;  /* 0x000000727300723e */ /* 0x002fc800000000ff */
[C---:B--2---:R-:W-:Y:S02]  /*89e0*/  PRMT R4, R0.reuse, 0x7610, R4 ;  /* 0x0000761000047816 */ /* 0x044fe40000000004 */
[----:B------:R-:W-:Y:S02]  /*89f0*/  PRMT R0, R0, 0x7632, R0 ;  /* 0x0000763200007816 */ /* 0x000fe40000000000 */
[----:B---3--:R-:W-:Y:S01]  /*8a00*/  F2FP.PACK_AB R3, R117, R116 ;  /* 0x000000747503723e */ /* 0x008fe200000000ff */
[----:B------:R1:W-:Y:S01]  /*8a10*/  STS.U16 [R8+0x80], R4 ;  /* 0x0000800408007388 */ /* 0x0003e20000000400 */
[----:B----4-:R-:W-:-:S03]  /*8a20*/  F2FP.PACK_AB R2, R119, R118 ;  /* 0x000000767702723e */ /* 0x010fc600000000ff */
[----:B------:R2:W-:Y:S04]  /*8a30*/  STS.U16 [R22+0x80], R0 ;  /* 0x0000800016007388 */ /* 0x0005e80000000400 */
[----:B------:R3:W-:Y:S01]  /*8a40*/  STS.U16 [R21+0x80], R3 ;  /* 0x0000800315007388 */ /* 0x0007e20000000400 */
[----:B-1----:R-:W-:Y:S02]  /*8a50*/  PRMT R4, R3, 0x7632, R4 ;  /* 0x0000763203047816 */ /* 0x002fe40000000004 */
[----:B--2---:R-:W-:-:S03]  /*8a60*/  F2FP.PACK_AB R0, R121, R120 ;  /* 0x000000787900723e */ /* 0x004fc600000000ff */
[----:B------:R1:W-:Y:S01]  /*8a70*/  STS.U16 [R20+0x80], R4 ;  /* 0x0000800414007388 */ /* 0x0003e20000000400 */
[----:B------:R-:W-:-:S03]  /*8a80*/  PRMT R5, R0, 0x7610, R5 ;  /* 0x0000761000057816 */ /* 0x000fc60000000005 */
[----:B------:R2:W-:Y:S01]  /*8a90*/  STS.U16 [R19+0x80], R2 ;  /* 0x0000800213007388 */ /* 0x0005e20000000400 */
[----:B---3--:R-:W-:Y:S02]  /*8aa0*/  F2FP.PACK_AB R3, R123, R122 ;  /* 0x0000007a7b03723e */ /* 0x008fe400000000ff */
[----:B------:R-:W-:Y:S02]  /*8ab0*/  PRMT R0, R0, 0x7632, R0 ;  /* 0x0000763200007816 */ /* 0x000fe40000000000 */
[----:B-1----:R-:W-:Y:S02]  /*8ac0*/  PRMT R4, R2, 0x7632, R4 ;  /* 0x0000763202047816 */ /* 0x002fe40000000004 */
[----:B--2---:R-:W-:-:S03]  /*8ad0*/  F2FP.PACK_AB R2, R133, R132 ;  /* 0x000000848502723e */ /* 0x004fc600000000ff */
[----:B------:R1:W-:Y:S04]  /*8ae0*/  STS.U16 [R18+0x80], R4 ;  /* 0x0000800412007388 */ /* 0x0003e80000000400 */
[----:B------:R2:W-:Y:S04]  /*8af0*/  STS.U16 [R29+0x80], R5 ;  /* 0x000080051d007388 */ /* 0x0005e80000000400 */
[----:B------:R3:W-:Y:S04]  /*8b00*/  STS.U16 [R28+0x80], R0 ;  /* 0x000080001c007388 */ /* 0x0007e80000000400 */
[----:B------:R4:W-:Y:S01]  /*8b10*/  STS.U16 [R27+0x80], R3 ;  /* 0x000080031b007388 */ /* 0x0009e20000000400 */
[----:B-1----:R-:W-:-:S02]  /*8b20*/  PRMT R4, R2, 0x7610, R4 ;  /* 0x0000761002047816 */ /* 0x002fc40000000004 */
[----:B------:R-:W-:Y:S02]  /*8b30*/  PRMT R2, R2, 0x7632, R2 ;  /* 0x0000763202027816 */ /* 0x000fe40000000002 */
[----:B--2---:R-:W-:Y:S02]  /*8b40*/  PRMT R5, R3, 0x7632, R5 ;  /* 0x0000763203057816 */ /* 0x004fe40000000005 */
[----:B---3--:R-:W-:-:S03]  /*8b50*/  F2FP.PACK_AB R0, R135, R134 ;  /* 0x000000868700723e */ /* 0x008fc600000000ff */
[----:B------:R-:W-:Y:S01]  /*8b60*/  STS.U16 [R25+0x80], R5 ;  /* 0x0000800519007388 */ /* 0x000fe20000000400 */
[----:B----4-:R-:W-:-:S03]  /*8b70*/  F2FP.PACK_AB R3, R129, R128 ;  /* 0x000000808103723e */ /* 0x010fc600000000ff */
[----:B------:R1:W-:Y:S04]  /*8b80*/  STS.U16 [R23+0x80], R4 ;  /* 0x0000800417007388 */ /* 0x0003e80000000400 */
[----:B------:R2:W-:Y:S01]  /*8b90*/  STS.U16 [R7+0x80], R2 ;  /* 0x0000800207007388 */ /* 0x0005e20000000400 */
[C---:B-1----:R-:W-:Y:S02]  /*8ba0*/  PRMT R4, R0.reuse, 0x7610, R4 ;  /* 0x0000761000047816 */ /* 0x042fe40000000004 */
[----:B------:R-:W-:Y:S02]  /*8bb0*/  PRMT R0, R0, 0x7632, R0 ;  /* 0x0000763200007816 */ /* 0x000fe40000000000 */
[----:B--2---:R-:W-:Y:S01]  /*8bc0*/  F2FP.PACK_AB R2, R131, R130 ;  /* 0x000000828302723e */ /* 0x004fe200000000ff */
[----:B------:R1:W-:Y:S01]  /*8bd0*/  STS.U16 [R10+0x80], R4 ;  /* 0x000080040a007388 */ /* 0x0003e20000000400 */
[----:B------:R-:W-:-:S03]  /*8be0*/  IMAD.MOV.U32 R7, RZ, RZ, 0x4 ;  /* 0x00000004ff077424 */ /* 0x000fc600078e00ff */
        /* <DEDUP_REMOVED lines=26> */
[----:B------:R1:W-:Y:S04]  /*8d90*/  STS.U16 [R34+0x80], R4 ;  /* 0x0000800422007388 */ /* 0x0003e80000000400 */
[----:B------:R2:W-:Y:S04]  /*8da0*/  STS.U16 [R35+0x80], R0 ;  /* 0x0000800023007388 */ /* 0x0005e80000000400 */
[----:B------:R3:W-:Y:S01]  /*8db0*/  STS.U16 [R31+0x80], R3 ;  /* 0x000080031f007388 */ /* 0x0007e20000000400 */
[----:B-1----:R-:W-:-:S02]  /*8dc0*/  PRMT R4, R3, 0x7632, R4 ;  /* 0x0000763203047816 */ /* 0x002fc40000000004 */
        /* <DEDUP_REMOVED lines=36> */
[----:B------:R-:W-:Y:S04]  /*9010*/  STS.U16 [R51+0x80], R5 ;  /* 0x0000800533007388 */ /* 0x000fe80000000400 */
[----:B------:R2:W-:Y:S04]  /*9020*/  STS.U16 [R50+0x80], R0 ;  /* 0x0000800032007388 */ /* 0x0005e80000000400 */
[----:B------:R3:W-:Y:S01]  /*9030*/  STS.U16 [R52+0x80], R3 ;  /* 0x0000800334007388 */ /* 0x0007e20000000400 */
[----:B-1----:R-:W-:-:S05]  /*9040*/  PRMT R4, R3, 0x7632, R4 ;  /* 0x0000763203047816 */ /* 0x002fca0000000004 */
[----:B------:R1:W-:Y:S01]  /*9050*/  STS.U16 [R55+0x80], R4 ;  /* 0x0000800437007388 */ /* 0x0003e20000000400 */
[----:B--2---:R-:W-:-:S03]  /*9060*/  F2FP.PACK_AB R0, R163, R162 ;  /* 0x000000a2a300723e */ /* 0x004fc600000000ff */
[----:B------:R2:W-:Y:S01]  /*9070*/  STS.U16 [R49+0x80], R2 ;  /* 0x0000800231007388 */ /* 0x0005e20000000400 */
[----:B---3--:R-:W-:Y:S02]  /*9080*/  PRMT R3, R2, 0x7632, R3 ;  /* 0x0000763202037816 */ /* 0x008fe40000000003 */
[----:B------:R-:W-:-:S03]  /*9090*/  PRMT R5, R0, 0x7610, R5 ;  /* 0x0000761000057816 */ /* 0x000fc60000000005 */
[----:B------:R3:W-:Y:S04]  /*90a0*/  STS.U16 [R53+0x80], R3 ;  /* 0x0000800335007388 */ /* 0x0007e80000000400 */
[----:B------:R-:W-:Y:S01]  /*90b0*/  STS.U16 [R58+0x80], R5 ;  /* 0x000080053a007388 */ /* 0x000fe20000000400 */
[----:B-1----:R-:W-:Y:S02]  /*90c0*/  PRMT R4, R0, 0x7632, R4 ;  /* 0x0000763200047816 */ /* 0x002fe40000000004 */
[----:B------:R-:W-:Y:S02]  /*90d0*/  F2FP.PACK_AB R0, R167, R172 ;  /* 0x000000aca700723e */ /* 0x000fe400000000ff */
[----:B--2---:R-:W-:Y:S01]  /*90e0*/  F2FP.PACK_AB R2, R165, R164 ;  /* 0x000000a4a502723e */ /* 0x004fe200000000ff */
[----:B------:R1:W-:Y:S03]  /*90f0*/  STS.U16 [R59+0x80], R4 ;  /* 0x000080043b007388 */ /* 0x0003e60000000400 */
[----:B---3--:R-:W-:-:S02]  /*9100*/  PRMT R3, R2, 0x7610, R3 ;  /* 0x0000761002037816 */ /* 0x008fc40000000003 */
[----:B------:R-:W-:-:S03]  /*9110*/  PRMT R2, R2, 0x7632, R2 ;  /* 0x0000763202027816 */ /* 0x000fc60000000002 */
[----:B------:R-:W-:Y:S04]  /*9120*/  STS.U16 [R60+0x80], R3 ;  /* 0x000080033c007388 */ /* 0x000fe80000000400 */
[----:B------:R2:W-:Y:S01]  /*9130*/  STS.U16 [R54+0x80], R2 ;  /* 0x0000800236007388 */ /* 0x0005e20000000400 */
[C---:B-1----:R-:W-:Y:S02]  /*9140*/  PRMT R4, R0.reuse, 0x7610, R4 ;  /* 0x0000761000047816 */ /* 0x042fe40000000004 */
[----:B------:R-:W-:-:S03]  /*9150*/  PRMT R0, R0, 0x7632, R0 ;  /* 0x0000763200007816 */ /* 0x000fc60000000000 */
[----:B------:R-:W-:Y:S04]  /*9160*/  STS.U16 [R57+0x80], R4 ;  /* 0x0000800439007388 */ /* 0x000fe80000000400 */
[----:B------:R1:W-:Y:S01]  /*9170*/  STS.U16 [R56+0x80], R0 ;  /* 0x0000800038007388 */ /* 0x0003e20000000400 */
[----:B--2---:R-:W-:-:S04]  /*9180*/  F2FP.PACK_AB R2, R169, R168 ;  /* 0x000000a8a902723e */ /* 0x004fc800000000ff */
[----:B------:R-:W-:Y:S01]  /*9190*/  PRMT R5, R2, 0x7632, R5 ;  /* 0x0000763202057816 */ /* 0x000fe20000000005 */
[----:B------:R2:W-:Y:S04]  /*91a0*/  STS.U16 [R64+0x80], R2 ;  /* 0x0000800240007388 */ /* 0x0005e80000000400 */
[----:B------:R-:W-:Y:S01]  /*91b0*/  STS.U16 [R63+0x80], R5 ;  /* 0x000080053f007388 */ /* 0x000fe20000000400 */
[----:B-1----:R-:W-:-:S04]  /*91c0*/  F2FP.PACK_AB R0, R171, R170 ;  /* 0x000000aaab00723e */ /* 0x002fc800000000ff */
[C---:B------:R-:W-:Y:S02]  /*91d0*/  PRMT R4, R0.reuse, 0x7610, R4 ;  /* 0x0000761000047816 */ /* 0x040fe40000000004 */
[----:B------:R-:W-:-:S03]  /*91e0*/  PRMT R0, R0, 0x7632, R0 ;  /* 0x0000763200007816 */ /* 0x000fc60000000000 */
[----:B------:R-:W-:Y:S01]  /*91f0*/  STS.U16 [R62+0x80], R4 ;  /* 0x000080043e007388 */ /* 0x000fe20000000400 */
[----:B--2---:R-:W-:-:S03]  /*9200*/  IMAD.WIDE R2, R250, R7, c[0x0][0x358] ;  /* 0x0000d600fa027625 */ /* 0x004fc600078e0207 */
[----:B------:R1:W-:Y:S04]  /*9210*/  STS.U16 [R61+0x80], R0 ;  /* 0x000080003d007388 */ /* 0x0003e80000000400 */
[----:B------:R-:W-:Y:S06]  /*9220*/  BAR.SYNC.DEFER_BLOCKING 0x1, 0x100 ;  /* 0x0044000000007b1d */ /* 0x000fec0000010000 */
[----:B-1----:R-:W2:Y:S01]  /*9230*/  @P3 LDG.E R0, [R2.64] ;  /* 0x0000000402003981 */ /* 0x002ea2000c1e1900 */
[----:B------:R-:W-:-:S02]  /*9240*/  IMAD.MOV.U32 R6, RZ, RZ, c[0x0][0x2f0] ;  /* 0x0000bc00ff067624 */ /* 0x000fc400078e00ff */
        /* <DEDUP_REMOVED lines=10> */
.L_x_1229:
[-C--:B------:R-:W-:Y:S01]  /*92f0*/  LEA.HI R2, R184, R251.reuse, RZ, 0x3 ;  /* 0x000000fbb8027211 */ /* 0x080fe200078f18ff */
[----:B------:R-:W-:Y:S01]  /*9300*/  CS2R R18, SRZ ;  /* 0x0000000000127805 */ /* 0x000fe2000001ff00 */
[C---:B------:R-:W-:Y:S01]  /*9310*/  ISETP.GT.AND P2, PT, R251.reuse, 0x27f, PT ;  /* 0x0000027ffb00780c */ /* 0x040fe20003f44270 */
[----:B------:R-:W-:Y:S01]  /*9320*/  CS2R R16, SRZ ;  /* 0x0000000000107805 */ /* 0x000fe2000001ff00 */
[----:B------:R-:W-:Y:S01]  /*9330*/  LOP3.LUT R0, R2, 0x1ffffff8, RZ, 0xc0, !PT ;  /* 0x1ffffff802007812 */ /* 0x000fe200078ec0ff */
[----:B------:R-:W-:Y:S01]  /*9340*/  CS2R R22, SRZ ;  /* 0x0000000000167805 */ /* 0x000fe2000001ff00 */
[----:B------:R-:W-:Y:S01]  /*9350*/  SHF.R.S32.HI R14, RZ, 0x3, R2 ;  /* 0x00000003ff0e7819 */ /* 0x000fe20000011402 */
[----:B------:R-:W-:Y:S01]  /*9360*/  CS2R R20, SRZ ;  /* 0x0000000000147805 */ /* 0x000fe2000001ff00 */
        /* <DEDUP_REMOVED lines=10> */
[----:B------:R-:W-:Y:S01]  /*9410*/  LEA.HI R2, R184, R251, RZ, 0x6 ;  /* 0x000000fbb8027211 */ /* 0x000fe200078f30ff */
[----:B------:R-:W-:Y:S01]  /*9420*/  CS2R R34, SRZ ;  /* 0x0000000000227805 */ /* 0x000fe2000001ff00 */
[----:B------:R-:W-:Y:S01]  /*9430*/  LOP3.LUT R3, R0, 0x38, R12, 0xf8, !PT ;  /* 0x0000003800037812 */ /* 0x000fe200078ef80c */
[----:B------:R-:W-:Y:S01]  /*9440*/  CS2R R32, SRZ ;  /* 0x0000000000207805 */ /* 0x000fe2000001ff00 */
[----:B------:R-:W-:Y:S01]  /*9450*/  SHF.R.U32.HI R0, RZ, 0x3, R0 ;  /* 0x00000003ff007819 */ /* 0x000fe20000011600 */
[----:B------:R-:W-:Y:S01]  /*9460*/  IMAD.SHL.U32 R2, R2, 0x8, RZ ;  /* 0x0000000802027824 */ /* 0x000fe200078e00ff */
        /* <DEDUP_REMOVED lines=28> */
[----:B-----5:R-:W-:Y:S01]  /*9630*/  IMAD R6, R249, -0x50, R6 ;  /* 0xffffffb0f9067824 */ /* 0x020fe200078e0206 */
[----:B------:R-:W-:Y:S01]  /*9640*/  SHF.R.S32.HI R55, RZ, 0x1f, R248 ;  /* 0x0000001fff377819 */ /* 0x000fe200000114f8 */
[----:B------:R-:W-:Y:S01]  /*9650*/  IMAD.SHL.U32 R0, R0, 0x2, RZ ;  /* 0x0000000200007824 */ /* 0x000fe200078e00ff */
[----:B------:R-:W-:Y:S01]  /*9660*/  SHF.R.S32.HI R13, RZ, 0x1f, R12 ;  /* 0x0000001fff0d7819 */ /* 0x000fe2000001140c */
[----:B------:R-:W-:Y:S01]  /*9670*/  BSSY B0, `(.L_x_1230) ;  /* 0x0000033000007945 */ /* 0x000fe20003800000 */
[----:B------:R-:W-:-:S02]  /*9680*/  IMNMX R54, R6, 0x50, PT ;  /* 0x0000005006367817 */ /* 0x000fc40003800200 */
[----:B------:R-:W1:Y:S01]  /*9690*/  @!P2 LDS.128 R16, [R0+0x7880] ;  /* 0x007880000010a984 */ /* 0x000e620000000c00 */
[----:B------:R-:W-:Y:S01]  /*96a0*/  SHF.R.S32.HI R92, RZ, 0x1f, R250 ;  /* 0x0000001fff5c7819 */ /* 0x000fe200000114fa */
[----:B------:R-:W-:Y:S01]  /*96b0*/  IMAD.WIDE.U32 R2, R248, c[0x0][0x338], R12 ;  /* 0x0000ce00f8027a25 */ /* 0x000fe200078e000c */
[----:B------:R-:W-:Y:S01]  /*96c0*/  ISETP.GE.AND P6, PT, R14, R54, PT ;  /* 0x000000360e00720c */ /* 0x000fe20003fc6270 */
[----:B------:R-:W2:Y:S01]  /*96d0*/  @!P2 LDS.128 R20, [R0+0xa080] ;  /* 0x00a080000014a984 */ /* 0x000ea20000000c00 */
[----:B------:R-:W-:Y:S02]  /*96e0*/  SEL R92, R92, RZ, !P3 ;  /* 0x000000ff5c5c7207 */ /* 0x000fe40005800000 */
[----:B------:R-:W-:Y:S01]  /*96f0*/  SEL R53, R250, RZ, !P3 ;  /* 0x000000fffa357207 */ /* 0x000fe20005800000 */
[----:B------:R-:W3:Y:S01]  /*9700*/  @!P2 LDS.128 R24, [R0+0xc880] ;  /* 0x00c880000018a984 */ /* 0x000ee20000000c00 */
[C---:B------:R-:W-:Y:S02]  /*9710*/  IADD3 R15, R12.reuse, 0x40, RZ ;  /* 0x000000400c0f7810 */ /* 0x040fe40007ffe0ff */
[----:B------:R-:W-:Y:S01]  /*9720*/  IADD3 R52, R12, 0x80, RZ ;  /* 0x000000800c347810 */ /* 0x000fe20007ffe0ff */
        /* <DEDUP_REMOVED lines=14> */
[----:B------:R2:W1:Y:S01]  /*9810*/  @!P0 LDS.128 R88, [R0+0x7080] ;  /* 0x0070800000588984 */ /* 0x0004620000000c00 */
[----:B------:R-:W-:-:S04]  /*9820*/  IADD3 R4, P0, R14, R4, RZ ;  /* 0x000000040e047210 */ /* 0x000fc80007f1e0ff */
[----:B------:R-:W-:Y:S01]  /*9830*/  LEA.HI.X.SX32 R5, R14, R5, 0x1, P0 ;  /* 0x000000050e057211 */ /* 0x000fe200000f0eff */
[----:B--2---:R-:W-:-:S04]  /*9840*/  IMAD R0, R55, c[0x0][0x338], RZ ;  /* 0x0000ce0037007a24 */ /* 0x004fc800078e02ff */
        /* <DEDUP_REMOVED lines=8> */
[----:B-1-34-:R-:W-:Y:S01]  /*98d0*/  IMAD R0, R3, c[0x0][0x330], RZ ;  /* 0x0000cc0003007a24 */ /* 0x01afe200078e02ff */
        /* <DEDUP_REMOVED lines=12> */
.L_x_1231:
[----:B-1-34-:R-:W-:Y:S05]  /*99a0*/  BSYNC B0 ;  /* 0x0000000000007941 */ /* 0x01afea0003800000 */
.L_x_1230:
        /* <DEDUP_REMOVED lines=20> */
.L_x_1233:
[----:B------:R-:W-:Y:S05]  /*9af0*/  BSYNC B0 ;  /* 0x0000000000007941 */ /* 0x000fea0003800000 */
.L_x_1232:
        /* <DEDUP_REMOVED lines=19> */
.L_x_1235:
[----:B------:R-:W-:Y:S05]  /*9c30*/  BSYNC B0 ;  /* 0x0000000000007941 */ /* 0x000fea0003800000 */
.L_x_1234:
        /* <DEDUP_REMOVED lines=23> */
.L_x_1237:
[----:B------:R-:W-:Y:S05]  /*9db0*/  BSYNC B0 ;  /* 0x0000000000007941 */ /* 0x000fea0003800000 */
.L_x_1236:
[----:B------:R-:W-:Y:S01]  /*9dc0*/  BSSY B0, `(.L_x_1238) ;  /* 0x0000012000007945 */ /* 0x000fe20003800000 */
[----:B------:R-:W-:Y:S05]  /*9dd0*/  @P5 BRA `(.L_x_1239) ;  /* 0x0000010000005947 */ /* 0x000fea0003800000 */
[----:B------:R-:W-:Y:S02]  /*9de0*/  IADD3 R0, P0, R2, 0x20, RZ ;  /* 0x0000002002007810 */ /* 0x000fe40007f1e0ff */
[----:B-1----:R-:W-:-:S02]  /*9df0*/  MOV R5, R7 ;  /* 0x0000000700057202 */ /* 0x002fc40000000f00 */
        /* <DEDUP_REMOVED lines=14> */
.L_x_1239:
[----:B------:R-:W-:Y:S05]  /*9ee0*/  BSYNC B0 ;  /* 0x0000000000007941 */ /* 0x000fea0003800000 */
.L_x_1238:
        /* <DEDUP_REMOVED lines=19> */
.L_x_1228:
[----:B------:R-:W-:Y:S01]  /*a020*/  ISETP.NE.U32.AND P0, PT, RZ, c[0x0][0x358], PT ;  /* 0x0000d600ff007a0c */ /* 0x000fe20003f05070 */
[----:B------:R-:W-:-:S03]  /*a030*/  IMAD.MOV.U32 R2, RZ, RZ, 0x4 ;  /* 0x00000004ff027424 */ /* 0x000fc600078e00ff */
        /* <DEDUP_REMOVED lines=15> */
[----:B--2--5:R-:W-:-:S04]  /*a130*/  IADD3 R7, -R0, R4, RZ ;  /* 0x0000000400077210 */ /* 0x024fc80007ffe1ff */
.L_x_1240:
[----:B------:R-:W-:Y:S01]  /*a140*/  SHF.R.S32.HI R14, RZ, 0x1f, R251 ;  /* 0x0000001fff0e7819 */ /* 0x000fe200000114fb */
[----:B-----5:R-:W-:Y:S01]  /*a150*/  IMAD R15, R249, -0x50, R7 ;  /* 0xffffffb0f90f7824 */ /* 0x020fe200078e0207 */
[----:B------:R-:W-:Y:S01]  /*a160*/  SHF.R.S32.HI R19, RZ, 0x1f, R248 ;  /* 0x0000001fff137819 */ /* 0x000fe200000114f8 */
[----:B------:R-:W-:Y:S01]  /*a170*/  BSSY B0, `(.L_x_1241) ;  /* 0x0000026000007945 */ /* 0x000fe20003800000 */
[----:B------:R-:W-:-:S02]  /*a180*/  LEA.HI R14, R14, R251, RZ, 0x3 ;  /* 0x000000fb0e0e7211 */ /* 0x000fc400078f18ff */
[----:B------:R-:W-:Y:S02]  /*a190*/  SHF.R.S32.HI R6, RZ, 0x1f, R250 ;  /* 0x0000001fff067819 */ /* 0x000fe400000114fa */
[----:B------:R-:W-:Y:S02]  /*a1a0*/  LOP3.LUT R0, R14, 0x1ffffff8, RZ, 0xc0, !PT ;  /* 0x1ffffff80e007812 */ /* 0x000fe400078ec0ff */
[----:B------:R-:W-:Y:S02]  /*a1b0*/  SHF.R.S32.HI R14, RZ, 0x3, R14 ;  /* 0x00000003ff0e7819 */ /* 0x000fe4000001140e */
[----:B------:R-:W-:Y:S01]  /*a1c0*/  SEL R20, R6, RZ, !P1 ;  /* 0x000000ff06147207 */ /* 0x000fe20004800000 */
[----:B------:R-:W-:Y:S01]  /*a1d0*/  IMAD.IADD R0, R251, 0x1, -R0 ;  /* 0x00000001fb007824 */ /* 0x000fe200078e0a00 */
[C---:B------:R-:W-:Y:S02]  /*a1e0*/  ISETP.GE.AND P6, PT, R14.reuse, R15, PT ;  /* 0x0000000f0e00720c */ /* 0x040fe40003fc6270 */
[----:B------:R-:W-:Y:S01]  /*a1f0*/  IADD3 R2, P0, R14, R2, RZ ;  /* 0x000000020e027210 */ /* 0x000fe20007f1e0ff */
[----:B------:R-:W-:Y:S01]  /*a200*/  IMAD.SHL.U32 R12, R0, 0x8, RZ ;  /* 0x00000008000c7824 */ /* 0x000fe200078e00ff */
[----:B------:R-:W-:Y:S01]  /*a210*/  SEL R18, R250, RZ, !P1 ;  /* 0x000000fffa127207 */ /* 0x000fe20004800000 */
[----:B------:R-:W-:Y:S01]  /*a220*/  IMAD R0, R19, c[0x0][0x308], RZ ;  /* 0x0000c20013007a24 */ /* 0x000fe200078e02ff */
[----:B------:R-:W-:Y:S01]  /*a230*/  LEA.HI.X.SX32 R3, R14, R3, 0x1, P0 ;  /* 0x000000030e037211 */ /* 0x000fe200000f0eff */
[----:B------:R-:W-:Y:S01]  /*a240*/  IMAD R6, R20, c[0x0][0x310], RZ ;  /* 0x0000c40014067a24 */ /* 0x000fe200078e02ff */
[----:B------:R-:W-:Y:S01]  /*a250*/  SHF.R.S32.HI R13, RZ, 0x1f, R12 ;  /* 0x0000001fff0d7819 */ /* 0x000fe2000001140c */
[----:B------:R-:W-:Y:S01]  /*a260*/  IMAD R0, R248, c[0x0][0x30c], R0 ;  /* 0x0000c300f8007a24 */ /* 0x000fe200078e0200 */
[----:B------:R-:W-:Y:S01]  /*a270*/  IADD3 R16, R12, 0x40, RZ ;  /* 0x000000400c107810 */ /* 0x000fe20007ffe0ff */
[----:B------:R-:W-:Y:S01]  /*a280*/  IMAD R6, R18, c[0x0][0x314], R6 ;  /* 0x0000c50012067a24 */ /* 0x000fe200078e0206 */
[----:B------:R-:W-:Y:S01]  /*a290*/  IADD3 R17, R12, 0x80, RZ ;  /* 0x000000800c117810 */ /* 0x000fe20007ffe0ff */
[----:B------:R-:W-:-:S04]  /*a2a0*/  IMAD.WIDE.U32 R4, R248, c[0x0][0x308], R12 ;  /* 0x0000c200f8047a25 */ /* 0x000fc800078e000c */
[----:B------:R-:W-:Y:S02]  /*a2b0*/  IMAD.IADD R5, R5, 0x1, R0 ;  /* 0x0000000105057824 */ /* 0x000fe400078e0200 */
[----:B------:R-:W-:-:S04]  /*a2c0*/  IMAD.WIDE R2, R249, 0x50, R2 ;  /* 0x00000050f9027825 */ /* 0x000fc800078e0202 */
[----:B------:R-:W-:-:S04]  /*a2d0*/  IMAD.WIDE.U32 R10, R18, c[0x0][0x310], R4 ;  /* 0x0000c400120a7a25 */ /* 0x000fc800078e0004 */
        /* <DEDUP_REMOVED lines=15> */
.L_x_1242:
[----:B------:R-:W-:Y:S05]  /*a3d0*/  BSYNC B0 ;  /* 0x0000000000007941 */ /* 0x000fea0003800000 */
.L_x_1241:
        /* <DEDUP_REMOVED lines=20> */
.L_x_1244:
[----:B------:R-:W-:Y:S05]  /*a520*/  BSYNC B0 ;  /* 0x0000000000007941 */ /* 0x000fea0003800000 */
.L_x_1243:
        /* <DEDUP_REMOVED lines=19> */
.L_x_1246:
[----:B------:R-:W-:Y:S05]  /*a660*/  BSYNC B0 ;  /* 0x0000000000007941 */ /* 0x000fea0003800000 */
.L_x_1245:
        /* <DEDUP_REMOVED lines=23> */
.L_x_1248:
[----:B------:R-:W-:Y:S05]  /*a7e0*/  BSYNC B0 ;  /* 0x0000000000007941 */ /* 0x000fea0003800000 */
.L_x_1247:
        /* <DEDUP_REMOVED lines=18> */
.L_x_1250:
[----:B------:R-:W-:Y:S05]  /*a910*/  BSYNC B0 ;  /* 0x0000000000007941 */ /* 0x000fea0003800000 */
.L_x_1249:
        /* <DEDUP_REMOVED lines=19> */
.L_x_1251:
        /* <DEDUP_REMOVED lines=11> */
.L_x_1427:


//--------------------- .text._ZN7cutlass13device_kernelIN5flash19enable_sm80_to_sm89INS1_16FlashAttnBwdSm80INS1_25CollectiveMainloopBwdSm80ILi2ELi1EN4cute5tupleIJNS5_1CILi64EEENS7_ILi80EEENS7_ILi192EEEEEENS_6half_tEfNS_4arch4Sm80ELb1ELb0ELb0ELb1ELb1ELb0ELb1ELb0ELi2ELi4ELi2ELi2ELb0EEENS1_21CollectiveEpilogueBwdISB_SC_SE_Li256ELb1ELb1ELi4EEENS1_25SingleTileBwdLPTSchedulerILb1ELi80ELb1EEEEEEEEEvNT_6ParamsE --------------------------
	.section	.text._ZN7cutlass13device_kernelIN5flash19enable_sm80_to_sm89INS1_16FlashAttnBwdSm80INS1_25CollectiveMainloopBwdSm80ILi2ELi1EN4cute5tupleIJNS5_1CILi64EEENS7_ILi80EEENS7_ILi192EEEEEENS_6half_tEfNS_4arch4Sm80ELb1ELb0ELb0ELb1ELb1ELb0ELb1ELb0ELi2ELi4ELi2ELi2ELb0EEENS1_21CollectiveEpilogueBwdISB_SC_SE_Li256ELb1ELb1ELi4EEENS1_25SingleTileBwdLPTSchedulerILb1ELi80ELb1EEEEEEEEEvNT_6ParamsE,"ax",@progbits
	.sectioninfo	@"SHI_REGISTERS=255"
	.align	128
.text._ZN7cutlass13device_kernelIN5flash19enable_sm80_to_sm89INS1_16FlashAttnBwdSm80INS1_25CollectiveMainloopBwdSm80ILi2ELi1EN4cute5tupleIJNS5_1CILi64EEENS7_ILi80EEENS7_ILi192EEEEEENS_6half_tEfNS_4arch4Sm80ELb1ELb0ELb0ELb1ELb1ELb0ELb1ELb0ELi2ELi4ELi2ELi2ELb0EEENS1_21CollectiveEpilogueBwdISB_SC_SE_Li256ELb1ELb1ELi4EEENS1_25SingleTileBwdLPTSchedulerILb1ELi80ELb1EEEEEEEEEvNT_6ParamsE:
        .type           _ZN7cutlass13device_kernelIN5flash19enable_sm80_to_sm89INS1_16FlashAttnBwdSm80INS1_25CollectiveMainloopBwdSm80ILi2ELi1EN4cute5tupleIJNS5_1CILi64EEENS7_ILi80EEENS7_ILi192EEEEEENS_6half_tEfNS_4arch4Sm80ELb1ELb0ELb0ELb1ELb1ELb0ELb1ELb0ELi2ELi4ELi2ELi2ELb0EEENS1_21CollectiveEpilogueBwdISB_SC_SE_Li256ELb1ELb1ELi4EEENS1_25SingleTileBwdLPTSchedulerILb1ELi80ELb1EEEEEEEEEvNT_6ParamsE,@function
        .size           _ZN7cutlass13device_kernelIN5flash19enable_sm80_to_sm89INS1_16FlashAttnBwdSm80INS1_25CollectiveMainloopBwdSm80ILi2ELi1EN4cute5tupleIJNS5_1CILi64EEENS7_ILi80EEENS7_ILi192EEEEEENS_6half_tEfNS_4arch4Sm80ELb1ELb0ELb0ELb1ELb1ELb0ELb1ELb0ELi2ELi4ELi2ELi2ELb0EEENS1_21CollectiveEpilogueBwdISB_SC_SE_Li256ELb1ELb1ELi4EEENS1_25SingleTileBwdLPTSchedulerILb1ELi80ELb1EEEEEEEEEvNT_6ParamsE,(.L_x_1428 - _ZN7cutlass13device_kernelIN5flash19enable_sm80_to_sm89INS1_16FlashAttnBwdSm80INS1_25CollectiveMainloopBwdSm80ILi2ELi1EN4cute5tupleIJNS5_1CILi64EEENS7_ILi80EEENS7_ILi192EEEEEENS_6half_tEfNS_4arch4Sm80ELb1ELb0ELb0ELb1ELb1ELb0ELb1ELb0ELi2ELi4ELi2ELi2ELb0EEENS1_21CollectiveEpilogueBwdISB_SC_SE_Li256ELb1ELb1ELi4EEENS1_25SingleTileBwdLPTSchedulerILb1ELi80ELb1EEEEEEEEEvNT_6ParamsE)
        .other          _ZN7cutlass13device_kernelIN5flash19enable_sm80_to_sm89INS1_16FlashAttnBwdSm80INS1_25CollectiveMainloopBwdSm80ILi2ELi1EN4cute5tupleIJNS5_1CILi64EEENS7_ILi80EEENS7_ILi192EEEEEENS_6half_tEfNS_4arch4Sm80ELb1ELb0ELb0ELb1ELb1ELb0ELb1ELb0ELi2ELi4ELi2ELi2ELb0EEENS1_21CollectiveEpilogueBwdISB_SC_SE_Li256ELb1ELb1ELi4EEENS1_25SingleTileBwdLPTSchedulerILb1ELi80ELb1EEEEEEEEEvNT_6ParamsE,@"STO_CUDA_ENTRY STV_DEFAULT"
_ZN7cutlass13device_kernelIN5flash19enable_sm80_to_sm89INS1_16FlashAttnBwdSm80INS1_25CollectiveMainloopBwdSm80ILi2ELi1EN4cute5tupleIJNS5_1CILi64EEENS7_ILi80EEENS7_ILi192EEEEEENS_6half_tEfNS_4arch4Sm80ELb1ELb0ELb0ELb1ELb1ELb0ELb1ELb0ELi2ELi4ELi2ELi2ELb0EEENS1_21CollectiveEpilogueBwdISB_SC_SE_Li256ELb1ELb1ELi4EEENS1_25SingleTileBwdLPTSchedulerILb1ELi80ELb1EEEEEEEEEvNT_6ParamsE:
        /* <DEDUP_REMOVED lines=24> */
.L_x_1253:
[----:B------:R-:W-:-:S04]  /*0180*/  MOV R2, c[0x0][0x3ac] ;  /* 0x0000eb0000027a02 */ /* 0x000fc80000000f00 */
[----:B------:R-:W-:Y:S02]  /*0190*/  ISETP.NE.AND P0, PT, R2, 0x1, PT ;  /* 0x000000010200780c */ /* 0x000fe40003f05270 */
[----:B------:R-:W-:-:S11]  /*01a0*/  MOV R2, R0 ;  /* 0x0000000000027202 */ /* 0x000fd60000000f00 */
[----:B------:R-:W-:-:S05]  /*01b0*/  @P0 IMAD.HI.U32 R3, R0, c[0x0][0x3b0], RZ ;  /* 0x0000ec0000030a27 */ /* 0x000fca00078e00ff */
[----:B------:R-:W-:-:S05]  /*01c0*/  @P0 SHF.R.U32.HI R2, RZ, c[0x0][0x3b4], R3 ;  /* 0x0000ed00ff020a19 */ /* 0x000fca0000011603 */
[----:B------:R-:W-:Y:S02]  /*01d0*/  IMAD R5, R2, c[0x0][0x3ac], RZ ;  /* 0x0000eb0002057a24 */ /* 0x000fe400078e02ff */
.L_x_1254:
        /* <DEDUP_REMOVED lines=16> */
.L_x_1255:
        /* <DEDUP_REMOVED lines=9> */
.L_x_1257:
[----:B------:R-:W-:-:S04]  /*0370*/  MOV R3, c[0x0][0x3d4] ;  /* 0x0000f50000037a02 */ /* 0x000fc80000000f00 */
.L_x_1256:
[----:B-----5:R-:W-:-:S05]  /*0380*/  IADD3 R3, R3, 0x4f, RZ ;  /* 0x0000004f03037810 */ /* 0x020fca0007ffe0ff */
[----:B------:R-:W-:-:S05]  /*0390*/  IMAD.HI R3, R3, 0x66666667, RZ ;  /* 0x6666666703037827 */ /* 0x000fca00078e02ff */
[----:B------:R-:W-:-:S04]  /*03a0*/  SHF.R.U32.HI R0, RZ, 0x1f, R3 ;  /* 0x0000001fff007819 */ /* 0x000fc80000011603 */
[----:B------:R-:W-:-:S04]  /*03b0*/  LEA.HI.SX32 R3, R3, R0, 0x1b ;  /* 0x0000000003037211 */ /* 0x000fc800078fdaff */
[-C--:B------:R-:W-:Y:S02]  /*03c0*/  ISETP.GT.AND P0, PT, R3, R2.reuse, PT ;  /* 0x000000020300720c */ /* 0x080fe40003f04270 */
[----:B------:R-:W-:Y:S02]  /*03d0*/  LOP3.LUT R2, RZ, R2, RZ, 0x33, !PT ;  /* 0x00000002ff027212 */ /* 0x000fe400078e33ff */
[----:B------:R-:W-:-:S03]  /*03e0*/  SEL R231, R231, 0xffffffff, P0 ;  /* 0xffffffffe7e77807 */ /* 0x000fc60000000000 */
[----:B------:R-:W-:Y:S01]  /*03f0*/  IMAD.IADD R232, R3, 0x1, R2 ;  /* 0x0000000103e87824 */ /* 0x000fe200078e0202 */
[----:B------:R-:W-:Y:S05]  /*0400*/  BRA `(.L_x_1258) ;  /* 0x0000038000007947 */ /* 0x000fea0003800000 */
.L_x_1252:
        /* <DEDUP_REMOVED lines=16> */
.L_x_1259:
[----:B------:R-:W-:Y:S02]  /*0510*/  MOV R0, c[0x0][0x3ac] ;  /* 0x0000eb0000007a02 */ /* 0x000fe40000000f00 */
[----:B------:R-:W-:Y:S02]  /*0520*/  MOV R2, R3 ;  /* 0x0000000300027202 */ /* 0x000fe40000000f00 */
[----:B------:R-:W-:-:S13]  /*0530*/  ISETP.NE.AND P0, PT, R0, 0x1, PT ;  /* 0x000000010000780c */ /* 0x000fda0003f05270 */
[----:B------:R-:W-:-:S05]  /*0540*/  @P0 IMAD.HI.U32 R0, R3, c[0x0][0x3b0], RZ ;  /* 0x0000ec0003000a27 */ /* 0x000fca00078e00ff */
[----:B------:R-:W-:-:S05]  /*0550*/  @P0 SHF.R.U32.HI R2, RZ, c[0x0][0x3b4], R0 ;  /* 0x0000ed00ff020a19 */ /* 0x000fca0000011600 */
[----:B------:R-:W-:Y:S02]  /*0560*/  IMAD R4, R2, c[0x0][0x3ac], RZ ;  /* 0x0000eb0002047a24 */ /* 0x000fe400078e02ff */
.L_x_1260:
        /* <DEDUP_REMOVED lines=16> */
.L_x_1261:
        /* <DEDUP_REMOVED lines=9> */
.L_x_1263:
[----:B------:R-:W-:-:S04]  /*0700*/  MOV R3, c[0x0][0x3d4] ;  /* 0x0000f50000037a02 */ /* 0x000fc80000000f00 */
.L_x_1262:
[----:B-----5:R-:W-:-:S05]  /*0710*/  IADD3 R3, R3, 0x4f, RZ ;  /* 0x0000004f03037810 */ /* 0x020fca0007ffe0ff */
[----:B------:R-:W-:-:S05]  /*0720*/  IMAD.HI R3, R3, 0x66666667, RZ ;  /* 0x6666666703037827 */ /* 0x000fca00078e02ff */
[----:B------:R-:W-:-:S04]  /*0730*/  SHF.R.U32.HI R0, RZ, 0x1f, R3 ;  /* 0x0000001fff007819 */ /* 0x000fc80000011603 */
[----:B------:R-:W-:-:S04]  /*0740*/  LEA.HI.SX32 R3, R3, R0, 0x1b ;  /* 0x0000000003037211 */ /* 0x000fc800078fdaff */
[-C--:B------:R-:W-:Y:S02]  /*0750*/  ISETP.GT.AND P0, PT, R3, R2.reuse, PT ;  /* 0x000000020300720c */ /* 0x080fe40003f04270 */
[----:B------:R-:W-:Y:S02]  /*0760*/  LOP3.LUT R2, RZ, R2, RZ, 0x33, !PT ;  /* 0x00000002ff027212 */ /* 0x000fe400078e33ff */
[----:B------:R-:W-:-:S03]  /*0770*/  SEL R231, R231, 0xffffffff, P0 ;  /* 0xffffffffe7e77807 */ /* 0x000fc60000000000 */
[----:B------:R-:W-:Y:S02]  /*0780*/  IMAD.IADD R232, R3, 0x1, R2 ;  /* 0x0000000103e87824 */ /* 0x000fe400078e0202 */
.L_x_1258:
[----:B------:R-:W-:-:S13]  /*0790*/  ISETP.GE.AND P0, PT, R231, RZ, PT ;  /* 0x000000ffe700720c */ /* 0x000fda0003f06270 */
[----:B------:R-:W-:Y:S05]  /*07a0*/  @!P0 EXIT ;  /* 0x000000000000894d */ /* 0x000fea0003800000 */
[----:B------:R-:W-:Y:S01]  /*07b0*/  ISETP.NE.U32.AND P0, PT, RZ, c[0x0][0x2c8], PT ;  /* 0x0000b200ff007a0c */ /* 0x000fe20003f05070 */
[----:B------:R-:W-:-:S03]  /*07c0*/  IMAD.MOV.U32 R6, RZ, RZ, 0x4 ;  /* 0x00000004ff067424 */ /* 0x000fc600078e00ff */
[----:B------:R-:W-:Y:S01]  /*07d0*/  ISETP.NE.AND.EX P6, PT, RZ, c[0x0][0x2cc], PT, P0 ;  /* 0x0000b300ff007a0c */ /* 0x000fe20003fc5300 */
[----:B------:R-:W-:Y:S01]  /*07e0*/  IMAD.WIDE R10, R231, R6, c[0x0][0x2c8] ;  /* 0x0000b200e70a7625 */ /* 0x000fe200078e0206 */
[----:B------:R-:W-:Y:S02]  /*07f0*/  ISETP.NE.U32.AND P0, PT, RZ, c[0x0][0x2d8], PT ;  /* 0x0000b600ff007a0c */ /* 0x000fe40003f05070 */
[----:B------:R-:W-:Y:S02]  /*0800*/  ISETP.NE.U32.AND P2, PT, RZ, c[0x0][0x2d0], PT ;  /* 0x0000b400ff007a0c */ /* 0x000fe40003f45070 */
[----:B------:R-:W-:Y:S02]  /*0810*/  ISETP.NE.AND.EX P0, PT, RZ, c[0x0][0x2dc], PT, P0 ;  /* 0x0000b700ff007a0c */ /* 0x000fe40003f05300 */
[----:B------:R-:W-:-:S05]  /*0820*/  ISETP.NE.AND.EX P2, PT, RZ, c[0x0][0x2d4], PT, P2 ;  /* 0x0000b500ff007a0c */ /* 0x000fca0003f45320 */
[----:B------:R-:W2:Y:S01]  /*0830*/  @P6 LDG.E R0, [R10.64] ;  /* 0x0000000a0a006981 */ /* 0x000ea2000c1e1900 */
[----:B------:R-:W-:Y:S01]  /*0840*/  IMAD.MOV.U32 R230, RZ, RZ, c[0x0][0x168] ;  /* 0x00005a00ffe67624 */ /* 0x000fe200078e00ff */
[----:B-1----:R-:W-:Y:S01]  /*0850*/  MOV R4, RZ ;  /* 0x000000ff00047202 */ /* 0x002fe20000000f00 */
[----:B------:R-:W-:Y:S02]  /*0860*/  IMAD.MOV.U32 R2, RZ, RZ, RZ ;  /* 0x000000ffff027224 */ /* 0x000fe400078e00ff */
[----:B------:R-:W-:-:S04]  /*0870*/  IMAD.WIDE R8, R231, R6, c[0x0][0x2d0] ;  /* 0x0000b400e7087625 */ /* 0x000fc800078e0206 */
[C---:B------:R-:W-:Y:S01]  /*0880*/  @P0 IMAD.WIDE R12, R231.reuse, R6, c[0x0][0x2d8] ;  /* 0x0000b600e70c0625 */ /* 0x040fe200078e0206 */
[----:B------:R1:W5:Y:S04]  /*0890*/  @P6 LDG.E R2, [R10.64] ;  /* 0x0000000a0a026981 */ /* 0x000368000c1e1900 */
[----:B------:R1:W5:Y:S04]  /*08a0*/  @P0 LDG.E R230, [R12.64] ;  /* 0x0000000a0ce60981 */ /* 0x000368000c1e1900 */
[----:B------:R1:W5:Y:S01]  /*08b0*/  @P2 LDG.E R4, [R8.64] ;  /* 0x0000000a08042981 */ /* 0x000362000c1e1900 */
[----:B------:R-:W-:Y:S01]  /*08c0*/  MOV R7, c[0x0][0x198] ;  /* 0x0000660000077a02 */ /* 0x000fe20000000f00 */
[----:B--2---:R-:W-:-:S05]  /*08d0*/  @P6 IMAD R0, R231, 0x40, R0 ;  /* 0x00000040e7006824 */ /* 0x004fca00078e0200 */
[----:B------:R-:W-:-:S04]  /*08e0*/  @P6 SHF.R.S32.HI R3, RZ, 0x1f, R0 ;  /* 0x0000001fff036819 */ /* 0x000fc80000011400 */
[----:B------:R-:W-:Y:S01]  /*08f0*/  @P6 LEA.HI R3, R3, R0, RZ, 0x6 ;  /* 0x0000000003036211 */ /* 0x000fe200078f30ff */
[----:B------:R-:W-:-:S03]  /*0900*/  IMAD.MOV.U32 R0, RZ, RZ, RZ ;  /* 0x000000ffff007224 */ /* 0x000fc600078e00ff */
[----:B------:R-:W-:Y:S01]  /*0910*/  @P6 LOP3.LUT R0, R3, 0xffffffc0, RZ, 0xc0, !PT ;  /* 0xffffffc003006812 */ /* 0x000fe200078ec0ff */
[----:B------:R-:W-:Y:S05]  /*0920*/  @P0 BRA `(.L_x_1264) ;  /* 0x0000004000000947 */ /* 0x000fea0003800000 */
[----:B-1----:R-:W-:Y:S05]  /*0930*/  @!P6 BRA `(.L_x_1264) ;  /* 0x000000300000e947 */ /* 0x002fea0003800000 */
[----:B-----5:R-:W2:Y:S04]  /*0940*/  LDG.E R230, [R10.64] ;  /* 0x0000000a0ae67981 */ /* 0x020ea8000c1e1900 */
[----:B------:R-:W2:Y:S02]  /*0950*/  LDG.E R3, [R10.64+0x4] ;  /* 0x0000040a0a037981 */ /* 0x000ea4000c1e1900 */
[----:B--2---:R-:W-:Y:S02]  /*0960*/  IADD3 R230, -R230, R3, RZ ;  /* 0x00000003e6e67210 */ /* 0x004fe40007ffe1ff */
.L_x_1264:
[----:B-1----:R-:W-:-:S04]  /*0970*/  ISETP.NE.U32.AND P0, PT, RZ, c[0x0][0x2e0], PT ;  /* 0x0000b800ff007a0c */ /* 0x002fc80003f05070 */
[----:B------:R-:W-:-:S13]  /*0980*/  ISETP.NE.AND.EX P0, PT, RZ, c[0x0][0x2e4], PT, P0 ;  /* 0x0000b900ff007a0c */ /* 0x000fda0003f05300 */
[----:B------:R-:W-:Y:S05]  /*0990*/  @!P0 BRA `(.L_x_1265) ;  /* 0x0000003000008947 */ /* 0x000fea0003800000 */
[----:B------:R-:W-:-:S06]  /*09a0*/  IMAD.WIDE R6, R231, R6, c[0x0][0x2e0] ;  /* 0x0000b800e7067625 */ /* 0x000fcc00078e0206 */
[----:B------:R1:W5:Y:S01]  /*09b0*/  LDG.E R7, [R6.64] ;  /* 0x0000000a06077981 */ /* 0x000362000c1e1900 */
[----:B------:R-:W-:Y:S05]  /*09c0*/  BRA `(.L_x_1266) ;  /* 0x0000004000007947 */ /* 0x000fea0003800000 */
.L_x_1265:
[----:B------:R-:W-:Y:S05]  /*09d0*/  @!P2 BRA `(.L_x_1266) ;  /* 0x000000300000a947 */ /* 0x000fea0003800000 */
[----:B------:R-:W2:Y:S04]  /*09e0*/  LDG.E R7, [R8.64] ;  /* 0x0000000a08077981 */ /* 0x000ea8000c1e1900 */
[----:B------:R-:W2:Y:S02]  /*09f0*/  LDG.E R6, [R8.64+0x4] ;  /* 0x0000040a08067981 */ /* 0x000ea4000c1e1900 */
[----:B--2---:R-:W-:-:S05]  /*0a00*/  IADD3 R7, -R7, R6, RZ ;  /* 0x0000000607077210 */ /* 0x004fca0007ffe1ff */
.L_x_1266:
[C---:B-----5:R-:W-:Y:S01]  /*0a10*/  IMAD.IADD R3, R230.reuse, 0x1, -R7 ;  /* 0x00000001e6037824 */ /* 0x060fe200078e0a07 */
[----:B------:R-:W-:Y:S01]  /*0a20*/  IADD3 R5, R230, 0x3f, RZ ;  /* 0x0000003fe6057810 */ /* 0x000fe20007ffe0ff */
[----:B------:R-:W-:Y:S01]  /*0a30*/  CS2R R170, SRZ ;  /* 0x0000000000aa7805 */ /* 0x000fe2000001ff00 */
[----:B------:R-:W-:Y:S01]  /*0a40*/  PLOP3.LUT P0, PT, PT, PT, PT, 0x80, 0x0 ;  /* 0x000000000000781c */ /* 0x000fe20003f0f070 */
[----:B------:R-:W-:Y:S01]  /*0a50*/  IMAD R3, R232, 0x50, R3 ;  /* 0x00000050e8037824 */ /* 0x000fe200078e0203 */
[----:B------:R-:W-:Y:S01]  /*0a60*/  SHF.R.S32.HI R222, RZ, 0x1f, R5 ;  /* 0x0000001fffde7819 */ /* 0x000fe20000011405 */
[----:B------:R-:W-:Y:S01]  /*0a70*/  CS2R R168, SRZ ;  /* 0x0000000000a87805 */ /* 0x000fe2000001ff00 */
[----:B------:R-:W-:Y:S01]  /*0a80*/  CS2R R166, SRZ ;  /* 0x0000000000a67805 */ /* 0x000fe2000001ff00 */
        /* <DEDUP_REMOVED lines=67> */
[----:B-1----:R-:W-:Y:S01]  /*0ec0*/  SHF.R.S32.HI R6, RZ, 0x1f, R223 ;  /* 0x0000001fff067819 */ /* 0x002fe200000114df */
[----:B------:R-:W-:Y:S01]  /*0ed0*/  IMAD.MOV.U32 R13, RZ, RZ, R233 ;  /* 0x000000ffff0d7224 */ /* 0x000fe200078e00e9 */
[----:B------:R-:W-:Y:S01]  /*0ee0*/  SHF.R.S32.HI R9, RZ, 0x1f, R231 ;  /* 0x0000001fff097819 */ /* 0x000fe200000114e7 */
[----:B------:R-:W-:Y:S01]  /*0ef0*/  UMOV UR7, 0x5 ;  /* 0x0000000500077882 */ /* 0x000fe20000000000 */
[----:B------:R-:W-:Y:S01]  /*0f00*/  ISETP.NE.AND P0, PT, R3, 0x1, PT ;  /* 0x000000010300780c */ /* 0x000fe20003f05270 */
[----:B------:R-:W-:Y:S01]  /*0f10*/  ULDC.64 UR4, c[0x0][0x1d8] ;  /* 0x0000760000047ab9 */ /* 0x000fe20000000a00 */
[-C--:B------:R-:W-:Y:S01]  /*0f20*/  LEA.HI R218, R6, R223.reuse, RZ, 0x3 ;  /* 0x000000df06da7211 */ /* 0x080fe200078f18ff */
[----:B------:R-:W-:Y:S01]  /*0f30*/  USHF.L.U64.HI UR5, UR4, UR7, UR5 ;  /* 0x0000000704057299 */ /* 0x000fe20008010205 */
[----:B------:R-:W-:Y:S01]  /*0f40*/  SEL R5, R9, RZ, !P2 ;  /* 0x000000ff09057207 */ /* 0x000fe20005000000 */
[----:B------:R-:W-:Y:S01]  /*0f50*/  USHF.L.U32 UR4, UR4, 0x5, URZ ;  /* 0x0000000504047899 */ /* 0x000fe2000800063f */
[----:B------:R-:W-:Y:S01]  /*0f60*/  LOP3.LUT R8, R218, 0xfffffff8, RZ, 0xc0, !PT ;  /* 0xfffffff8da087812 */ /* 0x000fe200078ec0ff */
[----:B------:R-:W-:Y:S01]  /*0f70*/  IMAD.MOV.U32 R217, RZ, RZ, 0x10 ;  /* 0x00000010ffd97424 */ /* 0x000fe200078e00ff */
[----:B------:R-:W-:Y:S01]  /*0f80*/  SHF.R.S32.HI R229, RZ, 0x3, R218 ;  /* 0x00000003ffe57819 */ /* 0x000fe200000114da */
[----:B------:R-:W-:Y:S01]  /*0f90*/  IMAD R15, R5, c[0x0][0x1e8], RZ ;  /* 0x00007a00050f7a24 */ /* 0x000fe200078e02ff */
[----:B------:R-:W-:Y:S01]  /*0fa0*/  SEL R20, R231, RZ, !P2 ;  /* 0x000000ffe7147207 */ /* 0x000fe20005000000 */
[----:B------:R-:W-:Y:S01]  /*0fb0*/  IMAD R5, R5, c[0x0][0x1b8], RZ ;  /* 0x00006e0005057a24 */ /* 0x000fe200078e02ff */
[----:B------:R-:W-:Y:S01]  /*0fc0*/  ISETP.GT.AND P5, PT, R223, 0x7f, PT ;  /* 0x0000007fdf00780c */ /* 0x000fe20003fa4270 */
[----:B------:R-:W-:Y:S01]  /*0fd0*/  @P0 IMAD.HI.U32 R3, R233, c[0x0][0x24c], RZ ;  /* 0x00009300e9030a27 */ /* 0x000fe200078e00ff */
[----:B------:R-:W-:Y:S01]  /*0fe0*/  SEL R9, R9, RZ, !P6 ;  /* 0x000000ff09097207 */ /* 0x000fe20007000000 */
[----:B------:R-:W-:Y:S01]  /*0ff0*/  CS2R R170, SRZ ;  /* 0x0000000000aa7805 */ /* 0x000fe2000001ff00 */
[----:B------:R-:W-:Y:S01]  /*1000*/  SEL R234, R231, RZ, !P6 ;  /* 0x000000ffe7ea7207 */ /* 0x000fe20007000000 */
[C---:B------:R-:W-:Y:S01]  /*1010*/  IMAD R18, R20.reuse, c[0x0][0x1ec], R15 ;  /* 0x00007b0014127a24 */ /* 0x040fe200078e020f */
[----:B------:R-:W-:Y:S01]  /*1020*/  @P0 SHF.R.U32.HI R13, RZ, c[0x0][0x250], R3 ;  /* 0x00009400ff0d0a19 */ /* 0x000fe20000011603 */
[----:B------:R-:W-:Y:S01]  /*1030*/  IMAD.IADD R3, R223, 0x1, -R8 ;  /* 0x00000001df037824 */ /* 0x000fe200078e0a08 */
[----:B------:R-:W-:Y:S01]  /*1040*/  IADD3 R28, P0, R229, R4, RZ ;  /* 0x00000004e51c7210 */ /* 0x000fe20007f1e0ff */
[----:B------:R-:W-:Y:S01]  /*1050*/  IMAD R14, R20, c[0x0][0x1bc], R5 ;  /* 0x00006f00140e7a24 */ /* 0x000fe200078e0205 */
[----:B------:R-:W-:Y:S01]  /*1060*/  SHF.R.S32.HI R12, RZ, 0x1f, R13 ;  /* 0x0000001fff0c7819 */ /* 0x000fe2000001140d */
[----:B------:R-:W-:Y:S01]  /*1070*/  IMAD.SHL.U32 R16, R3, 0x8, RZ ;  /* 0x0000000803107824 */ /* 0x000fe200078e00ff */
[----:B------:R-:W-:Y:S01]  /*1080*/  ISETP.GT.AND P6, PT, R223, 0x7f, PT ;  /* 0x0000007fdf00780c */ /* 0x000fe20003fc4270 */
[----:B------:R-:W-:Y:S01]  /*1090*/  IMAD.SHL.U32 R225, R229, 0x40, RZ ;  /* 0x00000040e5e17824 */ /* 0x000fe200078e00ff */
[----:B------:R-:W-:Y:S01]  /*10a0*/  LEA.HI R216, R6, R223, RZ, 0x7 ;  /* 0x000000df06d87211 */ /* 0x000fe200078f38ff */
[C---:B------:R-:W-:Y:S01]  /*10b0*/  IMAD R22, R12.reuse, c[0x0][0x1e0], RZ ;  /* 0x000078000c167a24 */ /* 0x040fe200078e02ff */
[----:B------:R-:W-:Y:S01]  /*10c0*/  SHF.R.S32.HI R17, RZ, 0x1f, R16 ;  /* 0x0000001fff117819 */ /* 0x000fe20000011410 */
[----:B------:R-:W-:Y:S01]  /*10d0*/  IMAD R12, R12, c[0x0][0x1b0], RZ ;  /* 0x00006c000c0c7a24 */ /* 0x000fe200078e02ff */
[----:B------:R-:W-:Y:S01]  /*10e0*/  LOP3.LUT R225, R225, 0x1c0, RZ, 0xc0, !PT ;  /* 0x000001c0e1e17812 */ /* 0x000fe200078ec0ff */
[C---:B------:R-:W-:Y:S01]  /*10f0*/  IMAD R22, R13.reuse, c[0x0][0x1e4], R22 ;  /* 0x000079000d167a24 */ /* 0x040fe200078e0216 */
[----:B------:R-:W-:Y:S01]  /*1100*/  SHF.R.S32.HI R216, RZ, 0x7, R216 ;  /* 0x00000007ffd87819 */ /* 0x000fe200000114d8 */
[----:B------:R-:W-:Y:S01]  /*1110*/  IMAD.WIDE.U32 R10, R13, c[0x0][0x1e0], R16 ;  /* 0x000078000d0a7a25 */ /* 0x000fe200078e0010 */
[----:B------:R-:W-:Y:S01]  /*1120*/  LOP3.LUT R8, R225, 0x38, R16, 0xf8, !PT ;  /* 0x00000038e1087812 */ /* 0x000fe200078ef810 */
[----:B------:R-:W-:Y:S01]  /*1130*/  CS2R R168, SRZ ;  /* 0x0000000000a87805 */ /* 0x000fe2000001ff00 */
[----:B------:R-:W-:Y:S01]  /*1140*/  SHF.R.U32.HI R225, RZ, 0x3, R225 ;  /* 0x00000003ffe17819 */ /* 0x000fe200000116e1 */
[----:B------:R-:W-:Y:S01]  /*1150*/  IMAD.IADD R23, R11, 0x1, R22 ;  /* 0x000000010b177824 */ /* 0x000fe200078e0216 */
[----:B------:R-:W-:Y:S01]  /*1160*/  SHF.R.S32.HI R11, RZ, 0x1f, R229 ;  /* 0x0000001fff0b7819 */ /* 0x000fe200000114e5 */
[----:B------:R-:W-:Y:S01]  /*1170*/  IMAD.MOV.U32 R22, RZ, RZ, R10 ;  /* 0x000000ffff167224 */ /* 0x000fe200078e000a */
[----:B------:R-:W-:Y:S01]  /*1180*/  LOP3.LUT R225, R8, R225, RZ, 0x3c, !PT ;  /* 0x000000e108e17212 */ /* 0x000fe200078e3cff */
[----:B------:R-:W-:Y:S01]  /*1190*/  IMAD R12, R13, c[0x0][0x1b4], R12 ;  /* 0x00006d000d0c7a24 */ /* 0x000fe200078e020c */
[-C--:B------:R-:W-:Y:S01]  /*11a0*/  LEA.HI.X.SX32 R29, R4, R11.reuse, 0x1, P0 ;  /* 0x0000000b041d7211 */ /* 0x080fe200000f0eff */
[----:B------:R-:W-:Y:S01]  /*11b0*/  IMAD.WIDE.U32 R22, R20, c[0x0][0x1e8], R22 ;  /* 0x00007a0014167a25 */ /* 0x000fe200078e0016 */
[----:B------:R-:W-:Y:S01]  /*11c0*/  IADD3 R8, R16, 0x80, RZ ;  /* 0x0000008010087810 */ /* 0x000fe20007ffe0ff */
[----:B------:R-:W-:Y:S01]  /*11d0*/  CS2R R166, SRZ ;  /* 0x0000000000a67805 */ /* 0x000fe2000001ff00 */
[----:B------:R-:W-:Y:S01]  /*11e0*/  LEA.HI R249, R216, R216, RZ, 0x1 ;  /* 0x000000d8d8f97211 */ /* 0x000fe200078f08ff */
[----:B------:R-:W-:Y:S01]  /*11f0*/  IMAD.WIDE R28, R232, 0x50, R28 ;  /* 0x00000050e81c7825 */ /* 0x000fe200078e021c */
[----:B------:R-:W-:Y:S01]  /*1200*/  ISETP.GE.AND P4, PT, R8, c[0x0][0x1cc], PT ;  /* 0x0000730008007a0c */ /* 0x000fe20003f86270 */
[----:B------:R-:W-:Y:S01]  /*1210*/  CS2R R164, SRZ ;  /* 0x0000000000a47805 */ /* 0x000fe2000001ff00 */
[----:B------:R-:W-:Y:S01]  /*1220*/  LOP3.LUT R249, R249, 0x1ffffffe, RZ, 0xc0, !PT ;  /* 0x1ffffffef9f97812 */ /* 0x000fe200078ec0ff */
[----:B------:R-:W-:Y:S01]  /*1230*/  IMAD.WIDE.U32 R24, R13, c[0x0][0x1b0], R16 ;  /* 0x00006c000d187a25 */ /* 0x000fe200078e0010 */
[----:B------:R-:W-:Y:S01]  /*1240*/  CS2R R162, SRZ ;  /* 0x0000000000a27805 */ /* 0x000fe2000001ff00 */
        /* <DEDUP_REMOVED lines=8> */
[----:B------:R-:W-:Y:S01]  /*12d0*/  IMAD.IADD R13, R25, 0x1, R12 ;  /* 0x00000001190d7824 */ /* 0x000fe200078e020c */
[----:B------:R-:W-:Y:S01]  /*12e0*/  CS2R R150, SRZ ;  /* 0x0000000000967805 */ /* 0x000fe2000001ff00 */
[----:B------:R-:W-:Y:S01]  /*12f0*/  IMAD.MOV.U32 R12, RZ, RZ, R24 ;  /* 0x000000ffff0c7224 */ /* 0x000fe200078e0018 */
[----:B------:R-:W-:Y:S01]  /*1300*/  CS2R R148, SRZ ;  /* 0x0000000000947805 */ /* 0x000fe2000001ff00 */
[C---:B------:R-:W-:Y:S01]  /*1310*/  IMAD R4, R28.reuse, c[0x0][0x1dc], R5 ;  /* 0x000077001c047a24 */ /* 0x040fe200078e0205 */
[----:B------:R-:W-:Y:S01]  /*1320*/  IADD3 R5, P1, R229, R2, RZ ;  /* 0x00000002e5057210 */ /* 0x000fe20007f3e0ff */
[----:B------:R-:W-:Y:S01]  /*1330*/  IMAD.WIDE.U32 R18, R28, c[0x0][0x1d8], R18 ;  /* 0x000076001c127a25 */ /* 0x000fe200078e0012 */
[----:B------:R-:W-:Y:S01]  /*1340*/  CS2R R146, SRZ ;  /* 0x0000000000927805 */ /* 0x000fe2000001ff00 */
[----:B------:R-:W-:Y:S01]  /*1350*/  CS2R R144, SRZ ;  /* 0x0000000000907805 */ /* 0x000fe2000001ff00 */
[----:B------:R-:W-:Y:S01]  /*1360*/  CS2R R142, SRZ ;  /* 0x00000000008e7805 */ /* 0x000fe2000001ff00 */
[----:B------:R-:W-:Y:S01]  /*1370*/  IMAD.WIDE.U32 R20, R20, c[0x0][0x1b8], R12 ;  /* 0x00006e0014147a25 */ /* 0x000fe200078e000c */
[----:B------:R-:W-:Y:S01]  /*1380*/  LEA R26, P0, R18, c[0x0][0x1c0], 0x1 ;  /* 0x00007000121a7a11 */ /* 0x000fe200078008ff */
[----:B------:R-:W-:Y:S01]  /*1390*/  CS2R R140, SRZ ;  /* 0x00000000008c7805 */ /* 0x000fe2000001ff00 */
[----:B------:R-:W-:Y:S01]  /*13a0*/  LEA.HI.X.SX32 R12, R2, R11, 0x1, P1 ;  /* 0x0000000b020c7211 */ /* 0x000fe200008f0eff */
[----:B------:R-:W-:Y:S01]  /*13b0*/  IMAD.IADD R4, R19, 0x1, R4 ;  /* 0x0000000113047824 */ /* 0x000fe200078e0204 */
[----:B------:R-:W-:Y:S01]  /*13c0*/  ISETP.GE.AND P1, PT, R16, c[0x0][0x1cc], PT ;  /* 0x0000730010007a0c */ /* 0x000fe20003f26270 */
[----:B------:R-:W-:Y:S01]  /*13d0*/  IMAD.MOV.U32 R13, RZ, RZ, c[0x0][0x1d8] ;  /* 0x00007600ff0d7624 */ /* 0x000fe200078e00ff */
[----:B------:R-:W-:Y:S01]  /*13e0*/  CS2R R138, SRZ ;  /* 0x00000000008a7805 */ /* 0x000fe2000001ff00 */
[----:B------:R-:W-:Y:S01]  /*13f0*/  IMAD R11, R29, c[0x0][0x1a8], RZ ;  /* 0x00006a001d0b7a24 */ /* 0x000fe200078e02ff */
[----:B------:R-:W-:Y:S01]  /*1400*/  LEA.HI.X R27, R18, c[0x0][0x1c4], R4, 0x1, P0 ;  /* 0x00007100121b7a11 */ /* 0x000fe200000f0c04 */
[----:B------:R-:W-:Y:S01]  /*1410*/  IMAD.IADD R15, R21, 0x1, R14 ;  /* 0x00000001150f7824 */ /* 0x000fe200078e020e */
[----:B------:R-:W-:Y:S01]  /*1420*/  IADD3 R4, R16, 0x40, RZ ;  /* 0x0000004010047810 */ /* 0x000fe20007ffe0ff */
[----:B------:R-:W-:Y:S01]  /*1430*/  IMAD.MOV.U32 R14, RZ, RZ, R20 ;  /* 0x000000ffff0e7224 */ /* 0x000fe200078e0014 */
[----:B------:R-:W-:Y:S01]  /*1440*/  LEA R20, P0, R13, R26, 0x6 ;  /* 0x0000001a0d147211 */ /* 0x000fe200078030ff */
[----:B------:R-:W-:Y:S01]  /*1450*/  IMAD.MOV.U32 R2, RZ, RZ, c[0x0][0x1dc] ;  /* 0x00007700ff027624 */ /* 0x000fe200078e00ff */
[----:B------:R-:W-:Y:S01]  /*1460*/  ISETP.GE.AND P3, PT, R4, c[0x0][0x1cc], PT ;  /* 0x0000730004007a0c */ /* 0x000fe20003f66270 */
[C---:B------:R-:W-:Y:S01]  /*1470*/  IMAD R10, R28.reuse, c[0x0][0x1ac], R11 ;  /* 0x00006b001c0a7a24 */ /* 0x040fe200078e020b */
[----:B------:R-:W-:Y:S01]  /*1480*/  CS2R R136, SRZ ;  /* 0x0000000000887805 */ /* 0x000fe2000001ff00 */
[----:B------:R-:W-:Y:S01]  /*1490*/  IMAD.IADD R11, R7, 0x1, -R229 ;  /* 0x00000001070b7824 */ /* 0x000fe200078e0ae5 */
[----:B------:R-:W-:Y:S01]  /*14a0*/  LEA.HI.X R21, R13, R27, R2, 0x6, P0 ;  /* 0x0000001b0d157211 */ /* 0x000fe200000f3402 */
[----:B------:R-:W-:Y:S01]  /*14b0*/  IMAD.WIDE.U32 R28, R28, c[0x0][0x1a8], R14 ;  /* 0x00006a001c1c7a25 */ /* 0x000fe200078e000e */
[----:B------:R-:W-:Y:S01]  /*14c0*/  LEA.HI R2, R6, R223, RZ, 0x6 ;  /* 0x000000df06027211 */ /* 0x000fe200078f30ff */
[----:B------:R-:W-:Y:S01]  /*14d0*/  CS2R R134, SRZ ;  /* 0x0000000000867805 */ /* 0x000fe2000001ff00 */
[----:B------:R-:W-:Y:S01]  /*14e0*/  SHF.R.S32.HI R14, RZ, 0x1f, R233 ;  /* 0x0000001fff0e7819 */ /* 0x000fe200000114e9 */
[----:B------:R-:W-:Y:S01]  /*14f0*/  IMAD R11, R232, -0x50, R11 ;  /* 0xffffffb0e80b7824 */ /* 0x000fe200078e020b */
[----:B------:R-:W-:Y:S01]  /*1500*/  SHF.R.S32.HI R2, RZ, 0x6, R2 ;  /* 0x00000006ff027819 */ /* 0x000fe20000011402 */
[----:B------:R-:W-:Y:S01]  /*1510*/  IMAD.U32 R15, RZ, RZ, UR4 ;  /* 0x00000004ff0f7e24 */ /* 0x000fe2000f8e00ff */
[----:B------:R-:W-:Y:S01]  /*1520*/  CS2R R132, SRZ ;  /* 0x0000000000847805 */ /* 0x000fe2000001ff00 */
[----:B------:R-:W-:Y:S01]  /*1530*/  IMAD.U32 R13, RZ, RZ, UR5 ;  /* 0x00000005ff0d7e24 */ /* 0x000fe2000f8e00ff */
[C---:B------:R-:W-:Y:S01]  /*1540*/  ISETP.LT.OR P0, PT, R11.reuse, 0x1, P1 ;  /* 0x000000010b00780c */ /* 0x040fe20000f01670 */
[----:B------:R-:W-:Y:S01]  /*1550*/  IMAD R225, R2, 0x200, R225 ;  /* 0x0000020002e17824 */ /* 0x000fe200078e02e1 */
[----:B------:R-:W-:Y:S01]  /*1560*/  ISETP.LT.OR P2, PT, R11, 0x1, P3 ;  /* 0x000000010b00780c */ /* 0x000fe20001f41670 */
[----:B------:R-:W-:Y:S01]  /*1570*/  IMAD.IADD R10, R29, 0x1, R10 ;  /* 0x000000011d0a7824 */ /* 0x000fe200078e020a */
[----:B------:R-:W-:Y:S01]  /*1580*/  ULDC.64 UR4, c[0x0][0x1a8] ;  /* 0x00006a0000047ab9 */ /* 0x000fe20000000a00 */
[----:B------:R-:W-:Y:S01]  /*1590*/  IMAD.SHL.U32 R225, R225, 0x2, RZ ;  /* 0x00000002e1e17824 */ /* 0x000fe200078e00ff */
[----:B------:R-:W-:Y:S01]  /*15a0*/  USHF.L.U32 UR6, UR4, 0x5, URZ ;  /* 0x0000000504067899 */ /* 0x000fe2000800063f */
[----:B------:R-:W-:Y:S01]  /*15b0*/  IMAD R22, R12, c[0x0][0x178], RZ ;  /* 0x00005e000c167a24 */ /* 0x000fe200078e02ff */
[----:B------:R-:W-:Y:S01]  /*15c0*/  USHF.L.U64.HI UR5, UR4, UR7, UR5 ;  /* 0x0000000704057299 */ /* 0x000fe20008010205 */
[----:B------:R-:W-:Y:S01]  /*15d0*/  IMAD.WIDE.U32 R30, R5, c[0x0][0x178], R16 ;  /* 0x00005e00051e7a25 */ /* 0x000fe200078e0010 */
[----:B------:R-:W-:Y:S01]  /*15e0*/  CS2R R130, SRZ ;  /* 0x0000000000827805 */ /* 0x000fe2000001ff00 */
[----:B------:R-:W-:Y:S01]  /*15f0*/  CS2R R128, SRZ ;  /* 0x0000000000807805 */ /* 0x000fe2000001ff00 */
[----:B------:R-:W-:Y:S01]  /*1600*/  CS2R R126, SRZ ;  /* 0x00000000007e7805 */ /* 0x000fe2000001ff00 */
[----:B------:R-:W-:Y:S01]  /*1610*/  @!PT LDS RZ, [RZ] ;  /* 0x00000000fffff984 */ /* 0x000fe20000000800 */
[----:B------:R-:W-:Y:S01]  /*1620*/  @!PT LDS RZ, [RZ] ;  /* 0x00000000fffff984 */ /* 0x000fe20000000800 */
[----:B------:R-:W-:Y:S01]  /*1630*/  @!PT LDS RZ, [RZ] ;  /* 0x00000000fffff984 */ /* 0x000fe20000000800 */
[----:B------:R1:W-:Y:S01]  /*1640*/  LDGSTS.E.BYPASS.LTC128B.128 [R225+0x7880], [R26.64], !P0 ;  /* 0x078800001ae17fae */ /* 0x0003e2000c101d4a */
[----:B------:R-:W-:Y:S01]  /*1650*/  @!P5 LEA R18, P0, R15, R20, 0x1 ;  /* 0x000000140f12d211 */ /* 0x000fe200078008ff */
[----:B------:R-:W-:Y:S01]  /*1660*/  IMAD R22, R5, c[0x0][0x17c], R22 ;  /* 0x00005f0005167a24 */ /* 0x000fe200078e0216 */
[----:B------:R-:W-:Y:S01]  /*1670*/  CS2R R124, SRZ ;  /* 0x00000000007c7805 */ /* 0x000fe2000001ff00 */
[----:B------:R1:W-:Y:S01]  /*1680*/  LDGSTS.E.BYPASS.LTC128B.128 [R225+0xa080], [R26.64+0x80], !P2 ;  /* 0x0a0800801ae17fae */ /* 0x0003e2000d101d4a */
[----:B------:R-:W-:Y:S01]  /*1690*/  @!P5 LEA.HI.X R19, R15, R21, R13, 0x1, P0 ;  /* 0x000000150f13d211 */ /* 0x000fe200000f0c0d */
[----:B------:R-:W-:Y:S01]  /*16a0*/  IMAD.MOV.U32 R13, RZ, RZ, c[0x0][0x1a8] ;  /* 0x00006a00ff0d7624 */ /* 0x000fe200078e00ff */
[C---:B------:R-:W-:Y:S01]  /*16b0*/  LEA R24, P0, R28.reuse, c[0x0][0x190], 0x1 ;  /* 0x000064001c187a11 */ /* 0x040fe200078008ff */
[----:B------:R-:W-:Y:S01]  /*16c0*/  IMAD.IADD R23, R31, 0x1, R22 ;  /* 0x000000011f177824 */ /* 0x000fe200078e0216 */
[C---:B------:R-:W-:Y:S01]  /*16d0*/  ISETP.LT.OR P2, PT, R11.reuse, 0x1, P4 ;  /* 0x000000010b00780c */ /* 0x040fe20002741670 */
[----:B------:R-:W-:Y:S01]  /*16e0*/  IMAD.MOV.U32 R22, RZ, RZ, R30 ;  /* 0x000000ffff167224 */ /* 0x000fe200078e001e */
[----:B------:R-:W-:Y:S01]  /*16f0*/  LEA.HI.X R25, R28, c[0x0][0x194], R10, 0x1, P0 ;  /* 0x000065001c197a11 */ /* 0x000fe200000f0c0a */
[----:B------:R-:W-:Y:S01]  /*1700*/  IMAD.MOV.U32 R10, RZ, RZ, c[0x0][0x1ac] ;  /* 0x00006b00ff0a7624 */ /* 0x000fe200078e00ff */
[C---:B------:R-:W-:Y:S01]  /*1710*/  ISETP.LT.OR P0, PT, R11.reuse, 0x21, P1 ;  /* 0x000000210b00780c */ /* 0x040fe20000f01670 */
[----:B------:R-:W-:Y:S01]  /*1720*/  IMAD R238, R14, c[0x0][0x180], RZ ;  /* 0x000060000eee7a24 */ /* 0x000fe200078e02ff */
[C---:B------:R-:W-:Y:S01]  /*1730*/  ISETP.LT.OR P1, PT, R11.reuse, 0x21, P3 ;  /* 0x000000210b00780c */ /* 0x040fe20001f21670 */
[----:B------:R-:W-:Y:S01]  /*1740*/  IMAD.U32 R15, RZ, RZ, UR6 ;  /* 0x00000006ff0f7e24 */ /* 0x000fe2000f8e00ff */
[----:B------:R-:W-:Y:S01]  /*1750*/  ISETP.LT.OR P5, PT, R11, 0x21, P4 ;  /* 0x000000210b00780c */ /* 0x000fe200027a1670 */
[C---:B------:R-:W-:Y:S01]  /*1760*/  IMAD R238, R233.reuse, c[0x0][0x184], R238 ;  /* 0x00006100e9ee7a24 */ /* 0x040fe200078e02ee */
[----:B------:R-:W-:Y:S01]  /*1770*/  UMOV UR6, 0x6 ;  /* 0x0000000600067882 */ /* 0x000fe20000000000 */
[----:B------:R-:W-:Y:S01]  /*1780*/  IMAD.WIDE.U32 R22, R233, c[0x0][0x180], R22 ;  /* 0x00006000e9167a25 */ /* 0x000fe200078e0016 */
[----:B------:R-:W-:Y:S01]  /*1790*/  CS2R R122, SRZ ;  /* 0x00000000007a7805 */ /* 0x000fe2000001ff00 */
[----:B------:R1:W-:Y:S01]  /*17a0*/  LDGSTS.E.BYPASS.LTC128B.128 [R225+0xc880], [R26.64+0x100], !P2 ;  /* 0x0c8801001ae17fae */ /* 0x0003e2000d101d4a */
[----:B------:R-:W-:Y:S01]  /*17b0*/  ISETP.GT.AND P2, PT, R223, 0x7f, PT ;  /* 0x0000007fdf00780c */ /* 0x000fe20003f44270 */
[----:B------:R-:W-:Y:S01]  /*17c0*/  IMAD.IADD R239, R23, 0x1, R238 ;  /* 0x0000000117ef7824 */ /* 0x000fe200078e02ee */
[----:B------:R-:W-:Y:S01]  /*17d0*/  CS2R R120, SRZ ;  /* 0x0000000000787805 */ /* 0x000fe2000001ff00 */
[----:B------:R2:W-:Y:S01]  /*17e0*/  LDGSTS.E.BYPASS.LTC128B.128 [R225+0x8880], [R20.64], !P0 ;  /* 0x0888000014e17fae */ /* 0x0005e2000c101d4a */
[----:B------:R-:W-:Y:S01]  /*17f0*/  IMAD.MOV.U32 R238, RZ, RZ, R22 ;  /* 0x000000ffffee7224 */ /* 0x000fe200078e0016 */
[----:B------:R-:W-:Y:S01]  /*1800*/  CS2R R118, SRZ ;  /* 0x0000000000767805 */ /* 0x000fe2000001ff00 */
[----:B------:R-:W-:Y:S01]  /*1810*/  IMAD R251, R9, c[0x0][0x188], RZ ;  /* 0x0000620009fb7a24 */ /* 0x000fe200078e02ff */
[----:B------:R2:W-:Y:S01]  /*1820*/  LDGSTS.E.BYPASS.LTC128B.128 [R225+0xb080], [R20.64+0x80], !P1 ;  /* 0x0b08008014e17fae */ /* 0x0005e2000c901d4a */
[C---:B------:R-:W-:Y:S01]  /*1830*/  LEA R30, P1, R13.reuse, R24, 0x6 ;  /* 0x000000180d1e7211 */ /* 0x040fe200078230ff */
[C---:B------:R-:W-:Y:S01]  /*1840*/  IMAD.WIDE.U32 R238, R234.reuse, c[0x0][0x188], R238 ;  /* 0x00006200eaee7a25 */ /* 0x040fe200078e00ee */
[----:B------:R-:W-:Y:S01]  /*1850*/  CS2R R116, SRZ ;  /* 0x0000000000747805 */ /* 0x000fe2000001ff00 */
[----:B------:R2:W-:Y:S01]  /*1860*/  LDGSTS.E.BYPASS.LTC128B.128 [R225+0xd880], [R20.64+0x100], !P5 ;  /* 0x0d88010014e17fae */ /* 0x0005e2000e901d4a */
[----:B------:R-:W-:Y:S01]  /*1870*/  LEA.HI.X R31, R13, R25, R10, 0x6, P1 ;  /* 0x000000190d1f7211 */ /* 0x000fe200008f340a */
[----:B------:R-:W-:Y:S01]  /*1880*/  IMAD.U32 R13, RZ, RZ, UR5 ;  /* 0x00000005ff0d7e24 */ /* 0x000fe2000f8e00ff */
[----:B------:R-:W-:Y:S01]  /*1890*/  ISETP.GT.AND P1, PT, R223, 0x7f, PT ;  /* 0x0000007fdf00780c */ /* 0x000fe20003f24270 */
[----:B------:R-:W-:Y:S01]  /*18a0*/  ULDC.64 UR4, c[0x0][0x178] ;  /* 0x00005e0000047ab9 */ /* 0x000fe20000000a00 */
[C---:B------:R-:W-:Y:S01]  /*18b0*/  @!P2 ISETP.GE.AND P0, PT, R11.reuse, 0x41, PT ;  /* 0x000000410b00a80c */ /* 0x040fe20003f06270 */
[----:B------:R-:W-:Y:S01]  /*18c0*/  USHF.L.U64.HI UR8, UR4, UR6, UR5 ;  /* 0x0000000604087299 */ /* 0x000fe20008010205 */
[----:B------:R-:W-:Y:S01]  /*18d0*/  @!P2 ISETP.LT.OR P3, PT, R11, 0x41, P3 ;  /* 0x000000410b00a80c */ /* 0x000fe20001f61670 */
[----:B------:R-:W-:Y:S01]  /*18e0*/  IMAD R251, R234, c[0x0][0x18c], R251 ;  /* 0x00006300eafb7a24 */ /* 0x000fe200078e02fb */
[----:B------:R-:W-:Y:S01]  /*18f0*/  @!P2 ISETP.GE.OR P4, PT, R16, c[0x0][0x1cc], !P0 ;  /* 0x000073001000aa0c */ /* 0x000fe20004786670 */
[----:B------:R-:W-:Y:S01]  /*1900*/  USHF.L.U32 UR12, UR4, 0x6, URZ ;  /* 0x00000006040c7899 */ /* 0x000fe2000800063f */
[----:B------:R-:W-:Y:S01]  /*1910*/  @!P2 ISETP.GE.OR P2, PT, R8, c[0x0][0x1cc], !P0 ;  /* 0x000073000800aa0c */ /* 0x000fe20004746670 */
[----:B------:R-:W-:Y:S01]  /*1920*/  IMAD.IADD R251, R239, 0x1, R251 ;  /* 0x00000001effb7824 */ /* 0x000fe200078e02fb */
[----:B------:R-:W-:Y:S01]  /*1930*/  ISETP.GE.AND P5, PT, R16, c[0x0][0x19c], PT ;  /* 0x0000670010007a0c */ /* 0x000fe20003fa6270 */
[----:B------:R-:W-:Y:S01]  /*1940*/  IMAD.MOV.U32 R250, RZ, RZ, R238 ;  /* 0x000000fffffa7224 */ /* 0x000fe200078e00ee */
[----:B------:R-:W-:Y:S01]  /*1950*/  SHF.R.S32.HI R10, RZ, 0x1f, R252 ;  /* 0x0000001fff0a7819 */ /* 0x000fe200000114fc */
[----:B------:R-:W-:Y:S01]  /*1960*/  USHF.L.U32 UR9, UR4, 0x5, URZ ;  /* 0x0000000504097899 */ /* 0x000fe2000800063f */
[----:B------:R-:W-:Y:S01]  /*1970*/  @!P1 LEA R28, P0, R15, R30, 0x1 ;  /* 0x0000001e0f1c9211 */ /* 0x000fe200078008ff */
[----:B------:R-:W-:Y:S01]  /*1980*/  IMAD R12, R12, c[0x0][0x208], RZ ;  /* 0x000082000c0c7a24 */ /* 0x000fe200078e02ff */
[----:B------:R-:W-:Y:S01]  /*1990*/  CS2R R114, SRZ ;  /* 0x0000000000727805 */ /* 0x000fe2000001ff00 */
[----:B------:R-:W-:Y:S01]  /*19a0*/  IMAD.WIDE.U32 R32, R5, c[0x0][0x208], R16 ;  /* 0x0000820005207a25 */ /* 0x000fe200078e0010 */
[----:B------:R-:W-:Y:S01]  /*19b0*/  @!P1 LEA.HI.X R29, R15, R31, R13, 0x1, P0 ;  /* 0x0000001f0f1d9211 */ /* 0x000fe200000f0c0d */
[----:B------:R3:W-:Y:S01]  /*19c0*/  @!P1 LDGSTS.E.BYPASS.LTC128B.128 [R225+0x9880], [R18.64], !P4 ;  /* 0x0988000012e19fae */ /* 0x0007e2000e101d4a */
[C---:B------:R-:W-:Y:S01]  /*19d0*/  ISETP.LT.OR P0, PT, R11.reuse, 0x1, P5 ;  /* 0x000000010b00780c */ /* 0x040fe20002f01670 */
[----:B------:R-:W-:Y:S01]  /*19e0*/  IMAD R13, R252, UR8, RZ ;  /* 0x00000008fc0d7c24 */ /* 0x000fe2000f8e02ff */
[----:B------:R-:W-:Y:S01]  /*19f0*/  USHF.L.U64.HI UR8, UR4, UR7, UR5 ;  /* 0x0000000704087299 */ /* 0x000fe20008010205 */
[----:B------:R3:W-:Y:S01]  /*1a00*/  @!P1 LDGSTS.E.BYPASS.LTC128B.128 [R225+0xc080], [R18.64+0x80], !P3 ;  /* 0x0c08008012e19fae */ /* 0x0007e2000d901d4a */
[----:B------:R-:W-:Y:S01]  /*1a10*/  ISETP.GE.AND P3, PT, R4, c[0x0][0x19c], PT ;  /* 0x0000670004007a0c */ /* 0x000fe20003f66270 */
[----:B------:R-:W-:Y:S01]  /*1a20*/  IMAD R13, R10, UR12, R13 ;  /* 0x0000000c0a0d7c24 */ /* 0x000fe2000f8e020d */
[----:B------:R-:W-:Y:S01]  /*1a30*/  ISETP.GE.AND P4, PT, R8, c[0x0][0x19c], PT ;  /* 0x0000670008007a0c */ /* 0x000fe20003f86270 */
[----:B------:R3:W-:Y:S01]  /*1a40*/  @!P1 LDGSTS.E.BYPASS.LTC128B.128 [R225+0xe880], [R18.64+0x100], !P2 ;  /* 0x0e88010012e19fae */ /* 0x0007e2000d101d4a */
[C---:B------:R-:W-:Y:S01]  /*1a50*/  ISETP.LT.OR P2, PT, R11.reuse, 0x1, P3 ;  /* 0x000000010b00780c */ /* 0x040fe20001f41670 */
[----:B------:R-:W-:Y:S01]  /*1a60*/  IMAD.U32 R15, RZ, RZ, UR9 ;  /* 0x00000009ff0f7e24 */ /* 0x000fe2000f8e00ff */
[----:B------:R-:W-:Y:S01]  /*1a70*/  ISETP.LT.OR P1, PT, R11, 0x1, P4 ;  /* 0x000000010b00780c */ /* 0x000fe20002721670 */
[----:B--2---:R-:W-:Y:S01]  /*1a80*/  IMAD.SHL.U32 R21, R223, 0x4, RZ ;  /* 0x00000004df157824 */ /* 0x004fe200078e00ff */
[----:B------:R-:W-:Y:S01]  /*1a90*/  ULDC.64 UR4, c[0x0][0x208] ;  /* 0x0000820000047ab9 */ /* 0x000fe20000000a00 */
[----:B------:R2:W-:Y:S01]  /*1aa0*/  LDGSTS.E.BYPASS.LTC128B.128 [R225+0x80], [R24.64], !P0 ;  /* 0x0008000018e17fae */ /* 0x0005e2000c101d4a */
[----:B------:R-:W-:Y:S01]  /*1ab0*/  IMAD R20, R0, 0xc0, RZ ;  /* 0x000000c000147824 */ /* 0x000fe200078e02ff */
[----:B------:R-:W-:Y:S01]  /*1ac0*/  USHF.L.U64.HI UR6, UR4, UR6, UR5 ;  /* 0x0000000604067299 */ /* 0x000fe20008010205 */
[----:B------:R-:W-:Y:S01]  /*1ad0*/  IMAD R12, R5, c[0x0][0x20c], R12 ;  /* 0x00008300050c7a24 */ /* 0x000fe200078e020c */
[----:B------:R-:W-:Y:S01]  /*1ae0*/  USHF.L.U64.HI UR5, UR4, UR7, UR5 ;  /* 0x0000000704057299 */ /* 0x000fe20008010205 */
[----:B------:R-:W-:Y:S01]  /*1af0*/  IMAD R221, R9, c[0x0][0x278], RZ ;  /* 0x00009e0009dd7a24 */ /* 0x000fe200078e02ff */
[----:B------:R-:W-:Y:S01]  /*1b00*/  CS2R R112, SRZ ;  /* 0x0000000000707805 */ /* 0x000fe2000001ff00 */
[----:B------:R-:W-:Y:S01]  /*1b10*/  IMAD.IADD R33, R33, 0x1, R12 ;  /* 0x0000000121217824 */ /* 0x000fe200078e020c */
[----:B------:R2:W-:Y:S01]  /*1b20*/  LDGSTS.E.BYPASS.LTC128B.128 [R225+0x2880], [R24.64+0x80], !P2 ;  /* 0x0288008018e17fae */ /* 0x0005e2000d101d4a */
[----:B------:R-:W-:Y:S01]  /*1b30*/  ISETP.LT.OR P2, PT, R11, 0x21, P5 ;  /* 0x000000210b00780c */ /* 0x000fe20002f41670 */
[----:B------:R-:W-:Y:S01]  /*1b40*/  IMAD R5, R252, UR6, RZ ;  /* 0x00000006fc057c24 */ /* 0x000fe2000f8e02ff */
[----:B------:R-:W-:Y:S01]  /*1b50*/  USHF.L.U32 UR6, UR4, 0x5, URZ ;  /* 0x0000000504067899 */ /* 0x000fe2000800063f */
[----:B------:R2:W-:Y:S01]  /*1b60*/  LDGSTS.E.BYPASS.LTC128B.128 [R225+0x5080], [R24.64+0x100], !P1 ;  /* 0x0508010018e17fae */ /* 0x0005e2000c901d4a */
[----:B------:R-:W-:Y:S01]  /*1b70*/  ISETP.GE.AND P1, PT, R4, c[0x0][0x16c], PT ;  /* 0x00005b0004007a0c */ /* 0x000fe20003f26270 */
[----:B------:R-:W-:Y:S01]  /*1b80*/  IMAD R221, R234, c[0x0][0x27c], R221 ;  /* 0x00009f00eadd7a24 */ /* 0x000fe200078e02dd */
[----:B------:R-:W-:Y:S01]  /*1b90*/  CS2R R102, SRZ ;  /* 0x0000000000667805 */ /* 0x000fe2000001ff00 */
[----:B------:R-:W-:Y:S01]  /*1ba0*/  IMAD R247, R9, c[0x0][0x218], RZ ;  /* 0x0000860009f77a24 */ /* 0x000fe200078e02ff */
[----:B------:R-:W-:Y:S01]  /*1bb0*/  CS2R R100, SRZ ;  /* 0x0000000000647805 */ /* 0x000fe2000001ff00 */
[----:B------:R-:W-:Y:S01]  /*1bc0*/  IMAD R242, R14, c[0x0][0x288], RZ ;  /* 0x0000a2000ef27a24 */ /* 0x000fe200078e02ff */
[----:B------:R-:W-:Y:S01]  /*1bd0*/  CS2R R98, SRZ ;  /* 0x0000000000627805 */ /* 0x000fe2000001ff00 */
[----:B------:R-:W-:Y:S01]  /*1be0*/  IMAD R247, R234, c[0x0][0x21c], R247 ;  /* 0x00008700eaf77a24 */ /* 0x000fe200078e02f7 */
[----:B------:R-:W-:Y:S01]  /*1bf0*/  CS2R R96, SRZ ;  /* 0x0000000000607805 */ /* 0x000fe2000001ff00 */
[----:B---3--:R-:W-:Y:S01]  /*1c00*/  IMAD.WIDE.U32 R18, R252, UR12, R250 ;  /* 0x0000000cfc127c25 */ /* 0x008fe2000f8e00fa */
[----:B------:R3:W-:Y:S01]  /*1c10*/  LDGSTS.E.BYPASS.LTC128B.128 [R225+0x1080], [R30.64], !P2 ;  /* 0x010800001ee17fae */ /* 0x0007e2000d101d4a */
[----:B------:R-:W-:Y:S01]  /*1c20*/  ISETP.LT.OR P2, PT, R11, 0x21, P3 ;  /* 0x000000210b00780c */ /* 0x000fe20001f41670 */
[----:B------:R-:W-:Y:S01]  /*1c30*/  USHF.L.U32 UR12, UR4, 0x6, URZ ;  /* 0x00000006040c7899 */ /* 0x000fe2000800063f */
[----:B------:R-:W-:Y:S01]  /*1c40*/  IMAD.IADD R13, R19, 0x1, R13 ;  /* 0x00000001130d7824 */ /* 0x000fe200078e020d */
[C---:B------:R-:W-:Y:S01]  /*1c50*/  LEA R22, P0, R18.reuse, c[0x0][0x160], 0x1 ;  /* 0x0000580012167a11 */ /* 0x040fe200078008ff */
[----:B------:R-:W-:Y:S01]  /*1c60*/  IMAD.U32 R19, RZ, RZ, UR9 ;  /* 0x00000009ff137e24 */ /* 0x000fe2000f8e00ff */
[----:B------:R-:W-:Y:S01]  /*1c70*/  CS2R R94, SRZ ;  /* 0x00000000005e7805 */ /* 0x000fe2000001ff00 */
[----:B------:R-:W-:Y:S01]  /*1c80*/  IMAD R242, R233, c[0x0][0x28c], R242 ;  /* 0x0000a300e9f27a24 */ /* 0x000fe200078e02f2 */
[----:B------:R-:W-:Y:S01]  /*1c90*/  LEA.HI.X R23, R18, c[0x0][0x164], R13, 0x1, P0 ;  /* 0x0000590012177a11 */ /* 0x000fe200000f0c0d */
[----:B------:R-:W-:Y:S01]  /*1ca0*/  IMAD.U32 R13, RZ, RZ, UR8 ;  /* 0x00000008ff0d7e24 */ /* 0x000fe2000f8e00ff */
[----:B------:R-:W-:Y:S01]  /*1cb0*/  LEA R18, P0, R19, R22, 0x1 ;  /* 0x0000001613127211 */ /* 0x000fe200078008ff */
[----:B------:R-:W-:Y:S01]  /*1cc0*/  IMAD R5, R10, UR12, R5 ;  /* 0x0000000c0a057c24 */ /* 0x000fe2000f8e0205 */
[----:B------:R-:W-:Y:S01]  /*1cd0*/  CS2R R92, SRZ ;  /* 0x00000000005c7805 */ /* 0x000fe2000001ff00 */
[----:B------:R-:W-:Y:S01]  /*1ce0*/  IMAD.SHL.U32 R213, R216, 0x8, RZ ;  /* 0x00000008d8d57824 */ /* 0x000fe200078e00ff */
[----:B------:R-:W-:Y:S01]  /*1cf0*/  LEA.HI.X R19, R15, R23, R13, 0x1, P0 ;  /* 0x000000170f137211 */ /* 0x000fe200000f0c0d */
[----:B------:R3:W-:Y:S01]  /*1d00*/  LDGSTS.E.BYPASS.LTC128B.128 [R225+0x3880], [R30.64+0x80], !P2 ;  /* 0x038800801ee17fae */ /* 0x0007e2000d101d4a */
[----:B------:R-:W-:Y:S01]  /*1d10*/  ISETP.GE.AND P0, PT, R16, c[0x0][0x16c], PT ;  /* 0x00005b0010007a0c */ /* 0x000fe20003f06270 */
[C---:B------:R-:W-:Y:S01]  /*1d20*/  IMAD R219, R9.reuse, c[0x0][0x290], RZ ;  /* 0x0000a40009db7a24 */ /* 0x040fe200078e02ff */
[----:B------:R-:W-:Y:S01]  /*1d30*/  SHF.R.S32.HI R15, RZ, 0x1f, R0 ;  /* 0x0000001fff0f7819 */ /* 0x000fe20000011400 */
[----:B------:R-:W-:Y:S01]  /*1d40*/  IMAD R241, R9, c[0x0][0x240], RZ ;  /* 0x0000900009f17a24 */ /* 0x000fe200078e02ff */
[----:B------:R-:W-:Y:S01]  /*1d50*/  SEL R13, RZ, 0x1, P0 ;  /* 0x00000001ff0d7807 */ /* 0x000fe20000000000 */
[C---:B------:R-:W-:Y:S01]  /*1d60*/  IMAD R219, R234.reuse, c[0x0][0x294], R219 ;  /* 0x0000a500eadb7a24 */ /* 0x040fe200078e02db */
[C---:B-1----:R-:W-:Y:S01]  /*1d70*/  IADD3 R26, P0, R21.reuse, R0, RZ ;  /* 0x00000000151a7210 */ /* 0x042fe20007f1e0ff */
[----:B------:R-:W-:Y:S01]  /*1d80*/  IMAD R241, R234, c[0x0][0x244], R241 ;  /* 0x00009100eaf17a24 */ /* 0x000fe200078e02f1 */
[----:B------:R-:W-:Y:S01]  /*1d90*/  SEL R0, RZ, 0xffffffff, P1 ;  /* 0xffffffffff007807 */ /* 0x000fe20000800000 */
[----:B------:R-:W-:Y:S01]  /*1da0*/  IMAD.MOV.U32 R215, RZ, RZ, 0x20 ;  /* 0x00000020ffd77424 */ /* 0x000fe200078e00ff */
[----:B------:R-:W-:Y:S01]  /*1db0*/  LEA.HI.X.SX32 R27, R21, R15, 0x1, P0 ;  /* 0x0000000f151b7211 */ /* 0x000fe200000f0eff */
[----:B------:R-:W-:Y:S01]  /*1dc0*/  IMAD.IADD R249, R216, 0x1, -R249 ;  /* 0x00000001d8f97824 */ /* 0x000fe200078e0af9 */
[----:B------:R-:W-:Y:S01]  /*1dd0*/  SHF.R.S32.HI R15, RZ, 0x1f, R223 ;  /* 0x0000001fff0f7819 */ /* 0x000fe200000114df */
[----:B------:R-:W-:Y:S01]  /*1de0*/  IMAD.SHL.U32 R0, R0, 0x2, RZ ;  /* 0x0000000200007824 */ /* 0x000fe200078e00ff */
[----:B--2---:R-:W-:Y:S01]  /*1df0*/  IADD3 R24, P0, R20, R223, RZ ;  /* 0x000000df14187210 */ /* 0x004fe20007f1e0ff */
[----:B------:R-:W-:Y:S01]  /*1e00*/  IMAD.WIDE.U32 R244, R233, c[0x0][0x270], R26 ;  /* 0x00009c00e9f47a25 */ /* 0x000fe200078e001a */
[----:B------:R-:W-:Y:S01]  /*1e10*/  ISETP.GE.AND P1, PT, R8, c[0x0][0x16c], PT ;  /* 0x00005b0008007a0c */ /* 0x000fe20003f26270 */
[----:B------:R-:W-:Y:S01]  /*1e20*/  CS2R R90, SRZ ;  /* 0x00000000005a7805 */ /* 0x000fe2000001ff00 */
[----:B------:R-:W-:Y:S01]  /*1e30*/  LEA.HI.X.SX32 R25, R20, R15, 0x1, P0 ;  /* 0x0000000f14197211 */ /* 0x000fe200000f0eff */
[----:B------:R-:W-:Y:S01]  /*1e40*/  IMAD.MOV.U32 R206, RZ, RZ, 0x120 ;  /* 0x00000120ffce7424 */ /* 0x000fe200078e00ff */
[C---:B------:R-:W-:Y:S01]  /*1e50*/  @!P6 ISETP.LT.OR P0, PT, R11.reuse, 0x41, P5 ;  /* 0x000000410b00e80c */ /* 0x040fe20002f01670 */
[----:B------:R-:W-:Y:S01]  /*1e60*/  IMAD R240, R232, -0x50, R7 ;  /* 0xffffffb0e8f07824 */ /* 0x000fe200078e0207 */
[----:B------:R-:W-:Y:S01]  /*1e70*/  @!P6 ISETP.LT.OR P5, PT, R11, 0x41, P3 ;  /* 0x000000410b00e80c */ /* 0x000fe20001fa1670 */
[----:B------:R-:W-:Y:S01]  /*1e80*/  IMAD.WIDE.U32 R24, R233, c[0x0][0x238], R24 ;  /* 0x00008e00e9187a25 */ /* 0x000fe200078e0018 */
[----:B------:R-:W-:Y:S01]  /*1e90*/  SEL R21, RZ, 0x4, P1 ;  /* 0x00000004ff157807 */ /* 0x000fe20000800000 */
[----:B------:R-:W-:Y:S01]  /*1ea0*/  CS2R R88, SRZ ;  /* 0x0000000000587805 */ /* 0x000fe2000001ff00 */
[C---:B------:R-:W-:Y:S01]  /*1eb0*/  ISETP.LT.OR P1, PT, R11.reuse, 0x21, P4 ;  /* 0x000000210b00780c */ /* 0x040fe20002721670 */
[----:B------:R-:W-:Y:S01]  /*1ec0*/  CS2R R86, SRZ ;  /* 0x0000000000567805 */ /* 0x000fe2000001ff00 */
[----:B------:R-:W-:Y:S01]  /*1ed0*/  @!P6 ISETP.LT.OR P3, PT, R11, 0x41, P4 ;  /* 0x000000410b00e80c */ /* 0x000fe20002761670 */
[----:B------:R-:W-:Y:S01]  /*1ee0*/  CS2R R84, SRZ ;  /* 0x0000000000547805 */ /* 0x000fe2000001ff00 */
[----:B------:R-:W-:Y:S01]  /*1ef0*/  ISETP.GT.AND P2, PT, R223, 0x7f, PT ;  /* 0x0000007fdf00780c */ /* 0x000fe20003f44270 */
[----:B------:R-:W-:Y:S01]  /*1f00*/  CS2R R82, SRZ ;  /* 0x0000000000527805 */ /* 0x000fe2000001ff00 */
[----:B------:R-:W-:Y:S01]  /*1f10*/  LOP3.LUT R0, R0, 0x2, R13, 0xe2, !PT ;  /* 0x0000000200007812 */ /* 0x000fe200078ee20d */
[----:B------:R-:W-:Y:S01]  /*1f20*/  CS2R R80, SRZ ;  /* 0x0000000000507805 */ /* 0x000fe2000001ff00 */
[----:B------:R-:W-:Y:S01]  /*1f30*/  LOP3.LUT R213, R213, 0x8, RZ, 0xc0, !PT ;  /* 0x00000008d5d57812 */ /* 0x000fe200078ec0ff */
[----:B------:R-:W-:Y:S01]  /*1f40*/  CS2R R78, SRZ ;  /* 0x00000000004e7805 */ /* 0x000fe2000001ff00 */
[----:B------:R-:W-:Y:S01]  /*1f50*/  P2R R11, PR, RZ, 0x20 ;  /* 0x00000020ff0b7803 */ /* 0x000fe20000000000 */
[----:B------:R-:W-:Y:S01]  /*1f60*/  CS2R R76, SRZ ;  /* 0x00000000004c7805 */ /* 0x000fe2000001ff00 */
[----:B------:R-:W-:Y:S01]  /*1f70*/  LOP3.LUT R0, R0, R21, RZ, 0xfc, !PT ;  /* 0x0000001500007212 */ /* 0x000fe200078efcff */
[----:B------:R3:W-:Y:S01]  /*1f80*/  LDGSTS.E.BYPASS.LTC128B.128 [R225+0x6080], [R30.64+0x100], !P1 ;  /* 0x060801001ee17fae */ /* 0x0007e2000c901d4a */
[----:B------:R-:W-:Y:S01]  /*1f90*/  ISETP.NE.AND P1, PT, R11, RZ, PT ;  /* 0x000000ff0b00720c */ /* 0x000fe20003f25270 */
[----:B------:R-:W-:Y:S01]  /*1fa0*/  IMAD.SHL.U32 R11, R252, 0x40, RZ ;  /* 0x00000040fc0b7824 */ /* 0x000fe200078e00ff */
[C---:B------:R-:W-:Y:S01]  /*1fb0*/  LOP3.LUT P4, RZ, R0.reuse, 0x1, RZ, 0xc0, !PT ;  /* 0x0000000100ff7812 */ /* 0x040fe2000788c0ff */
[----:B------:R1:W-:Y:S01]  /*1fc0*/  @!P2 LDGSTS.E.BYPASS.LTC128B.128 [R225+0x2080], [R28.64], !P0 ;  /* 0x020800001ce1afae */ /* 0x0003e2000c101d4a */
[C---:B------:R-:W-:Y:S01]  /*1fd0*/  LOP3.LUT P6, RZ, R0.reuse, 0x2, RZ, 0xc0, !PT ;  /* 0x0000000200ff7812 */ /* 0x040fe200078cc0ff */
[----:B------:R-:W-:Y:S01]  /*1fe0*/  IMAD.WIDE.U32 R20, R233, c[0x0][0x210], R32 ;  /* 0x00008400e9147a25 */ /* 0x000fe200078e0020 */
[-CC-:B------:R-:W-:Y:S01]  /*1ff0*/  IADD3 R13, -R229, R230.reuse, -R11.reuse ;  /* 0x000000e6e50d7210 */ /* 0x180fe20007ffe90b */
[----:B------:R-:W-:Y:S01]  /*2000*/  CS2R R74, SRZ ;  /* 0x00000000004a7805 */ /* 0x000fe2000001ff00 */
[----:B------:R-:W-:Y:S01]  /*2010*/  LOP3.LUT P5, RZ, R0, 0x4, RZ, 0xc0, !PT ;  /* 0x0000000400ff7812 */ /* 0x000fe200078ac0ff */
[C---:B------:R-:W-:Y:S01]  /*2020*/  IMAD R0, R14.reuse, c[0x0][0x270], RZ ;  /* 0x00009c000e007a24 */ /* 0x040fe200078e02ff */
[----:B------:R-:W-:Y:S01]  /*2030*/  SHF.R.S32.HI R12, RZ, 0x1f, R11 ;  /* 0x0000001fff0c7819 */ /* 0x000fe2000001140b */
[----:B------:R-:W-:Y:S01]  /*2040*/  CS2R R72, SRZ ;  /* 0x0000000000487805 */ /* 0x000fe2000001ff00 */
[C---:B------:R-:W-:Y:S01]  /*2050*/  ISETP.LT.OR P0, PT, R13.reuse, 0x1, !P5 ;  /* 0x000000010d00780c */ /* 0x040fe20006f01670 */
[----:B------:R1:W-:Y:S01]  /*2060*/  @!P2 LDGSTS.E.BYPASS.LTC128B.128 [R225+0x4880], [R28.64+0x80], !P1 ;  /* 0x048800801ce1afae */ /* 0x0003e2000c901d4a */
[----:B------:R-:W-:Y:S01]  /*2070*/  ISETP.LT.OR P1, PT, R13, 0x1, !P6 ;  /* 0x000000010d00780c */ /* 0x000fe20007721670 */
[----:B------:R-:W-:Y:S01]  /*2080*/  IMAD R15, R233, c[0x0][0x274], R0 ;  /* 0x00009d00e90f7a24 */ /* 0x000fe200078e0200 */
[----:B------:R-:W-:Y:S01]  /*2090*/  CS2R R70, SRZ ;  /* 0x0000000000467805 */ /* 0x000fe2000001ff00 */
[----:B------:R1:W-:Y:S01]  /*20a0*/  @!P2 LDGSTS.E.BYPASS.LTC128B.128 [R225+0x7080], [R28.64+0x100], !P3 ;  /* 0x070801001ce1afae */ /* 0x0003e2000d901d4a */
[----:B------:R-:W-:Y:S01]  /*20b0*/  ISETP.LT.OR P2, PT, R13, 0x1, !P4 ;  /* 0x000000010d00780c */ /* 0x000fe20006741670 */
[----:B------:R-:W-:Y:S01]  /*20c0*/  IMAD R0, R14, c[0x0][0x210], RZ ;  /* 0x000084000e007a24 */ /* 0x000fe200078e02ff */
[----:B------:R-:W-:Y:S01]  /*20d0*/  ISETP.GE.AND P3, PT, R16, c[0x0][0x1fc], PT ;  /* 0x00007f0010007a0c */ /* 0x000fe20003f66270 */
[----:B------:R-:W0:Y:S01]  /*20e0*/  LDGDEPBAR ;  /* 0x00000000000079af */ /* 0x000e220000000000 */
[----:B------:R-:W-:Y:S01]  /*20f0*/  IMAD.IADD R245, R245, 0x1, R15 ;  /* 0x00000001f5f57824 */ /* 0x000fe200078e020f */
[----:B------:R-:W-:Y:S01]  /*2100*/  CS2R R68, SRZ ;  /* 0x0000000000447805 */ /* 0x000fe2000001ff00 */
[----:B------:R-:W-:Y:S01]  /*2110*/  IMAD R0, R233, c[0x0][0x214], R0 ;  /* 0x00008500e9007a24 */ /* 0x000fe200078e0200 */
[----:B------:R-:W-:Y:S01]  /*2120*/  CS2R R66, SRZ ;  /* 0x0000000000427805 */ /* 0x000fe2000001ff00 */
[C---:B------:R-:W-:Y:S01]  /*2130*/  IMAD.WIDE.U32 R244, R234.reuse, c[0x0][0x278], R244 ;  /* 0x00009e00eaf47a25 */ /* 0x040fe200078e00f4 */
[----:B------:R-:W-:Y:S01]  /*2140*/  CS2R R64, SRZ ;  /* 0x0000000000407805 */ /* 0x000fe2000001ff00 */
[----:B------:R-:W-:Y:S01]  /*2150*/  CS2R R62, SRZ ;  /* 0x00000000003e7805 */ /* 0x000fe2000001ff00 */
[----:B------:R-:W-:Y:S01]  /*2160*/  CS2R R60, SRZ ;  /* 0x00000000003c7805 */ /* 0x000fe2000001ff00 */
[----:B------:R-:W-:Y:S01]  /*2170*/  IMAD.IADD R21, R21, 0x1, R0 ;  /* 0x0000000115157824 */ /* 0x000fe200078e0200 */
[----:B------:R2:W-:Y:S01]  /*2180*/  LDGSTS.E.BYPASS.LTC128B.128 [R225+0xf080], [R22.64], !P2 ;  /* 0x0f08000016e17fae */ /* 0x0005e2000d101d4a */
[----:B------:R-:W-:Y:S01]  /*2190*/  ISETP.LT.OR P2, PT, R13, 0x21, !P4 ;  /* 0x000000210d00780c */ /* 0x000fe20006741670 */
[----:B------:R-:W-:Y:S01]  /*21a0*/  IMAD.IADD R221, R245, 0x1, R221 ;  /* 0x00000001f5dd7824 */ /* 0x000fe200078e02dd */
[----:B------:R-:W-:Y:S01]  /*21b0*/  IADD3 R0, -R11, R230, -R229 ;  /* 0x000000e60b007210 */ /* 0x000fe20007ffe9e5 */
[----:B------:R2:W-:Y:S01]  /*21c0*/  LDGSTS.E.BYPASS.LTC128B.128 [R225+0x11080], [R22.64+0x80], !P1 ;  /* 0x1108008016e17fae */ /* 0x0005e2000c901d4a */
[----:B------:R-:W-:Y:S01]  /*21d0*/  ISETP.GT.AND P1, PT, R223, 0xf, PT ;  /* 0x0000000fdf00780c */ /* 0x000fe20003f24270 */
[----:B------:R-:W-:Y:S01]  /*21e0*/  IMAD.WIDE.U32 R236, R234, c[0x0][0x218], R20 ;  /* 0x00008600eaec7a25 */ /* 0x000fe200078e0014 */
[----:B------:R-:W-:Y:S01]  /*21f0*/  CS2R R58, SRZ ;  /* 0x00000000003a7805 */ /* 0x000fe2000001ff00 */
[----:B------:R2:W-:Y:S01]  /*2200*/  LDGSTS.E.BYPASS.LTC128B.128 [R225+0x13080], [R22.64+0x100], !P0 ;  /* 0x1308010016e17fae */ /* 0x0005e2000c101d4a */
[----:B------:R-:W-:Y:S01]  /*2210*/  ISETP.LT.OR P0, PT, R13, 0x21, !P6 ;  /* 0x000000210d00780c */ /* 0x000fe20007701670 */
[----:B------:R-:W-:Y:S01]  /*2220*/  IMAD.IADD R247, R237, 0x1, R247 ;  /* 0x00000001edf77824 */ /* 0x000fe200078e02f7 */
[----:B------:R-:W-:Y:S01]  /*2230*/  P2R R10, PR, RZ, 0x2 ;  /* 0x00000002ff0a7803 */ /* 0x000fe20000000000 */
[----:B------:R-:W-:Y:S01]  /*2240*/  IMAD.MOV.U32 R246, RZ, RZ, R236 ;  /* 0x000000fffff67224 */ /* 0x000fe200078e00ec */
[----:B------:R-:W-:Y:S01]  /*2250*/  ISETP.LT.OR P1, PT, R13, 0x21, !P5 ;  /* 0x000000210d00780c */ /* 0x000fe20006f21670 */
[----:B------:R4:W-:Y:S01]  /*2260*/  LDGSTS.E.BYPASS.LTC128B.128 [R225+0x10080], [R18.64], !P2 ;  /* 0x1008000012e17fae */ /* 0x0009e2000d101d4a */
[----:B------:R-:W-:Y:S01]  /*2270*/  ISETP.GT.AND P2, PT, R223, 0xf, PT ;  /* 0x0000000fdf00780c */ /* 0x000fe20003f44270 */
[----:B------:R-:W-:Y:S01]  /*2280*/  IMAD.WIDE.U32 R20, R252, UR12, R246 ;  /* 0x0000000cfc147c25 */ /* 0x000fe2000f8e00f6 */
[----:B------:R-:W-:Y:S01]  /*2290*/  CS2R R56, SRZ ;  /* 0x0000000000387805 */ /* 0x000fe2000001ff00 */
[----:B------:R-:W-:Y:S01]  /*22a0*/  CS2R R54, SRZ ;  /* 0x0000000000367805 */ /* 0x000fe2000001ff00 */
[----:B------:R-:W-:Y:S01]  /*22b0*/  CS2R R52, SRZ ;  /* 0x0000000000347805 */ /* 0x000fe2000001ff00 */
[----:B------:R-:W-:Y:S01]  /*22c0*/  IMAD.IADD R5, R21, 0x1, R5 ;  /* 0x0000000115057824 */ /* 0x000fe200078e0205 */
[----:B------:R-:W-:Y:S01]  /*22d0*/  CS2R R50, SRZ ;  /* 0x0000000000327805 */ /* 0x000fe2000001ff00 */
[----:B------:R4:W-:Y:S01]  /*22e0*/  LDGSTS.E.BYPASS.LTC128B.128 [R225+0x12080], [R18.64+0x80], !P0 ;  /* 0x1208008012e17fae */ /* 0x0009e2000c101d4a */
[----:B------:R-:W-:Y:S01]  /*22f0*/  IMAD R14, R14, c[0x0][0x238], RZ ;  /* 0x00008e000e0e7a24 */ /* 0x000fe200078e02ff */
[----:B------:R-:W-:Y:S01]  /*2300*/  CS2R R48, SRZ ;  /* 0x0000000000307805 */ /* 0x000fe2000001ff00 */
[----:B------:R-:W-:Y:S01]  /*2310*/  CS2R R46, SRZ ;  /* 0x00000000002e7805 */ /* 0x000fe2000001ff00 */
[----:B------:R4:W-:Y:S01]  /*2320*/  LDGSTS.E.BYPASS.LTC128B.128 [R225+0x14080], [R18.64+0x100], !P1 ;  /* 0x1408010012e17fae */ /* 0x0009e2000c901d4a */
[----:B------:R-:W-:Y:S01]  /*2330*/  ISETP.LT.OR P1, PT, R0, 0x1, P3 ;  /* 0x000000010000780c */ /* 0x000fe20001f21670 */
[----:B------:R-:W-:Y:S01]  /*2340*/  IMAD R14, R233, c[0x0][0x23c], R14 ;  /* 0x00008f00e90e7a24 */ /* 0x000fe200078e020e */
[----:B------:R-:W-:Y:S01]  /*2350*/  @!P2 IADD3 R13, P0, R11, R244, RZ ;  /* 0x000000f40b0da210 */ /* 0x000fe20007f1e0ff */
[----:B------:R-:W-:Y:S01]  /*2360*/  CS2R R44, SRZ ;  /* 0x00000000002c7805 */ /* 0x000fe2000001ff00 */
[----:B------:R-:W-:-:S02]  /*2370*/  UMOV UR4, URZ ;  /* 0x0000003f00047c82 */ /* 0x000fc40008000000 */
[----:B------:R-:W-:Y:S01]  /*2380*/  UMOV UR13, 0x1 ;  /* 0x00000001000d7882 */ /* 0x000fe20000000000 */
[----:B------:R-:W-:Y:S01]  /*2390*/  @!P2 IMAD.X R10, R12, 0x1, R221, P0 ;  /* 0x000000010c0aa824 */ /* 0x000fe200000e06dd */
[----:B-1----:R-:W-:Y:S01]  /*23a0*/  @!P2 LEA R28, P0, R13, c[0x0][0x258], 0x2 ;  /* 0x000096000d1caa11 */ /* 0x002fe200078010ff */
[----:B--2---:R-:W-:-:S03]  /*23b0*/  IMAD.U32 R22, RZ, RZ, UR6 ;  /* 0x00000006ff167e24 */ /* 0x004fc6000f8e00ff */
[----:B------:R-:W-:Y:S01]  /*23c0*/  @!P2 LEA.HI.X R29, R13, c[0x0][0x25c], R10, 0x2, P0 ;  /* 0x000097000d1daa11 */ /* 0x000fe200000f140a */
[----:B------:R-:W-:Y:S01]  /*23d0*/  @!P2 IMAD.SHL.U32 R13, R223, 0x10, RZ ;  /* 0x00000010df0da824 */ /* 0x000fe200078e00ff */
[----:B---3--:R-:W-:Y:S01]  /*23e0*/  LEA R30, P0, R20, c[0x0][0x1f0], 0x1 ;  /* 0x00007c00141e7a11 */ /* 0x008fe200078008ff */
[----:B------:R-:W-:-:S03]  /*23f0*/  IMAD.U32 R10, RZ, RZ, UR6 ;  /* 0x00000006ff0a7e24 */ /* 0x000fc6000f8e00ff */
[----:B------:R1:W-:Y:S01]  /*2400*/  @!P2 LDGSTS.E.BYPASS.LTC128B.128 [R13+0x21080], [R28.64] ;  /* 0x210800001c0dafae */ /* 0x0003e2000b901d4a */
[----:B------:R-:W-:Y:S02]  /*2410*/  ISETP.GE.AND P2, PT, R4, c[0x0][0x1fc], PT ;  /* 0x00007f0004007a0c */ /* 0x000fe40003f46270 */
[----:B------:R-:W-:Y:S01]  /*2420*/  LEA.HI.X R31, R20, c[0x0][0x1f4], R5, 0x1, P0 ;  /* 0x00007d00141f7a11 */ /* 0x000fe200000f0c05 */
[----:B------:R-:W0:Y:S01]  /*2430*/  LDGDEPBAR ;  /* 0x00000000000079af */ /* 0x000e220000000000 */
[----:B------:R-:W-:Y:S01]  /*2440*/  ISETP.LT.OR P0, PT, R0, 0x1, P2 ;  /* 0x000000010000780c */ /* 0x000fe20001701670 */
[----:B------:R-:W-:Y:S01]  /*2450*/  IMAD.U32 R5, RZ, RZ, UR5 ;  /* 0x00000005ff057e24 */ /* 0x000fe2000f8e00ff */
[----:B------:R-:W-:Y:S01]  /*2460*/  LEA.HI R20, R6, R223, RZ, 0x4 ;  /* 0x000000df06147211 */ /* 0x000fe200078f20ff */
[----:B------:R2:W-:Y:S10]  /*2470*/  LDGSTS.E.BYPASS.LTC128B.128 [R225+0x1b080], [R30.64], !P1 ;  /* 0x1b0800001ee17fae */ /* 0x0005f4000c901d4a */
[----:B------:R2:W-:Y:S01]  /*2480*/  LDGSTS.E.BYPASS.LTC128B.128 [R225+0x1d080], [R30.64+0x80], !P0 ;  /* 0x1d0800801ee17fae */ /* 0x0005e2000c101d4a */
[----:B------:R-:W-:-:S04]  /*2490*/  LEA R22, P0, R22, R30, 0x1 ;  /* 0x0000001e16167211 */ /* 0x000fc800078008ff */
[----:B------:R-:W-:Y:S02]  /*24a0*/  LEA.HI.X R23, R10, R31, R5, 0x1, P0 ;  /* 0x0000001f0a177211 */ /* 0x000fe400000f0c05 */
[----:B------:R-:W-:Y:S02]  /*24b0*/  ISETP.GE.AND P0, PT, R8, c[0x0][0x1fc], PT ;  /* 0x00007f0008007a0c */ /* 0x000fe40003f06270 */
[----:B------:R-:W-:Y:S02]  /*24c0*/  SHF.R.S32.HI R10, RZ, 0x4, R20 ;  /* 0x00000004ff0a7819 */ /* 0x000fe40000011414 */
[----:B------:R-:W-:Y:S02]  /*24d0*/  ISETP.LT.OR P1, PT, R0, 0x1, P0 ;  /* 0x000000010000780c */ /* 0x000fe40000721670 */
[----:B------:R-:W-:Y:S02]  /*24e0*/  LEA.HI R5, R20, R10, RZ, 0x1 ;  /* 0x0000000a14057211 */ /* 0x000fe400078f08ff */
[----:B------:R-:W-:-:S02]  /*24f0*/  ISETP.LT.OR P0, PT, R0, 0x21, P0 ;  /* 0x000000210000780c */ /* 0x000fc40000701670 */
[----:B------:R-:W-:-:S05]  /*2500*/  LOP3.LUT R5, R5, 0xfffffffe, RZ, 0xc0, !PT ;  /* 0xfffffffe05057812 */ /* 0x000fca00078ec0ff */
[----:B------:R-:W-:Y:S02]  /*2510*/  IMAD.IADD R5, R10, 0x1, -R5 ;  /* 0x000000010a057824 */ /* 0x000fe400078e0a05 */
[----:B------:R2:W-:Y:S01]  /*2520*/  LDGSTS.E.BYPASS.LTC128B.128 [R225+0x1f080], [R30.64+0x100], !P1 ;  /* 0x1f0801001ee17fae */ /* 0x0005e2000c901d4a */
[----:B------:R-:W-:Y:S01]  /*2530*/  ISETP.LT.OR P1, PT, R0, 0x21, P3 ;  /* 0x000000210000780c */ /* 0x000fe20001f21670 */
[----:B------:R-:W-:Y:S01]  /*2540*/  IMAD.SHL.U32 R220, R5, 0x8, RZ ;  /* 0x0000000805dc7824 */ /* 0x000fe200078e00ff */
[----:B------:R-:W-:Y:S02]  /*2550*/  ISETP.GE.AND P3, PT, R16, c[0x0][0x1fc], PT ;  /* 0x00007f0010007a0c */ /* 0x000fe40003f66270 */
[----:B------:R-:W-:Y:S02]  /*2560*/  LEA.HI R16, R6, R223, RZ, 0x2 ;  /* 0x000000df06107211 */ /* 0x000fe400078f10ff */
[----:B------:R-:W-:Y:S02]  /*2570*/  LOP3.LUT R220, R220, 0x8, RZ, 0xc0, !PT ;  /* 0x00000008dcdc7812 */ /* 0x000fe400078ec0ff */
[----:B-1----:R-:W-:-:S02]  /*2580*/  SHF.R.S32.HI R13, RZ, 0x2, R16 ;  /* 0x00000002ff0d7819 */ /* 0x002fc40000011410 */
[----:B----4-:R-:W-:Y:S02]  /*2590*/  SHF.R.S32.HI R18, RZ, 0x1f, R16 ;  /* 0x0000001fff127819 */ /* 0x010fe40000011410 */
[----:B------:R-:W-:Y:S01]  /*25a0*/  LOP3.LUT R16, R16, 0x3ffffffc, RZ, 0xc0, !PT ;  /* 0x3ffffffc10107812 */ /* 0x000fe200078ec0ff */
[----:B------:R1:W-:Y:S01]  /*25b0*/  LDGSTS.E.BYPASS.LTC128B.128 [R225+0x1c080], [R22.64], !P1 ;  /* 0x1c08000016e17fae */ /* 0x0003e2000c901d4a */
[----:B------:R-:W-:Y:S01]  /*25c0*/  LEA.HI R15, R18, R13, RZ, 0x3 ;  /* 0x0000000d120f7211 */ /* 0x000fe200078f18ff */
[----:B------:R-:W-:Y:S01]  /*25d0*/  IMAD.WIDE.U32 R18, R233, c[0x0][0x288], R26 ;  /* 0x0000a200e9127a25 */ /* 0x000fe200078e001a */
[----:B------:R-:W-:Y:S02]  /*25e0*/  ISETP.LT.OR P1, PT, R0, 0x21, P2 ;  /* 0x000000210000780c */ /* 0x000fe40001721670 */
[----:B------:R-:W-:Y:S01]  /*25f0*/  LOP3.LUT R0, R15, 0xfffffff8, RZ, 0xc0, !PT ;  /* 0xfffffff80f007812 */ /* 0x000fe200078ec0ff */
[----:B------:R-:W-:Y:S01]  /*2600*/  IMAD.IADD R243, R19, 0x1, R242 ;  /* 0x0000000113f37824 */ /* 0x000fe200078e02f2 */
[----:B------:R-:W-:Y:S01]  /*2610*/  LEA.HI R19, R6, R223, RZ, 0x5 ;  /* 0x000000df06137211 */ /* 0x000fe200078f28ff */
[----:B------:R-:W-:Y:S01]  /*2620*/  IMAD.MOV.U32 R242, RZ, RZ, R18 ;  /* 0x000000fffff27224 */ /* 0x000fe200078e0012 */
[----:B------:R-:W-:Y:S01]  /*2630*/  ISETP.GE.AND P2, PT, R8, c[0x0][0x1fc], PT ;  /* 0x00007f0008007a0c */ /* 0x000fe20003f46270 */
[----:B------:R-:W-:Y:S01]  /*2640*/  IMAD.IADD R0, R13, 0x1, -R0 ;  /* 0x000000010d007824 */ /* 0x000fe200078e0a00 */
[----:B------:R-:W-:Y:S01]  /*2650*/  SHF.R.S32.HI R13, RZ, 0x1f, R19 ;  /* 0x0000001fff0d7819 */ /* 0x000fe20000011413 */
[----:B------:R-:W-:Y:S01]  /*2660*/  IMAD.WIDE.U32 R242, R234, c[0x0][0x290], R242 ;  /* 0x0000a400eaf27a25 */ /* 0x000fe200078e00f2 */
[----:B------:R-:W-:-:S02]  /*2670*/  SHF.R.S32.HI R10, RZ, 0x5, R19 ;  /* 0x00000005ff0a7819 */ /* 0x000fc40000011413 */
[----:B------:R-:W-:Y:S01]  /*2680*/  SEL R6, RZ, 0x1, P3 ;  /* 0x00000001ff067807 */ /* 0x000fe20001800000 */
[----:B------:R1:W-:Y:S01]  /*2690*/  LDGSTS.E.BYPASS.LTC128B.128 [R225+0x1e080], [R22.64+0x80], !P1 ;  /* 0x1e08008016e17fae */ /* 0x0003e2000c901d4a */
[----:B------:R-:W-:Y:S01]  /*26a0*/  LEA.HI R13, R13, R10, RZ, 0x2 ;  /* 0x0000000a0d0d7211 */ /* 0x000fe200078f10ff */
[----:B------:R-:W-:Y:S01]  /*26b0*/  IMAD.IADD R16, R223, 0x1, -R16 ;  /* 0x00000001df107824 */ /* 0x000fe200078e0a10 */
[----:B------:R-:W-:Y:S01]  /*26c0*/  ISETP.GE.AND P1, PT, R4, c[0x0][0x1fc], PT ;  /* 0x00007f0004007a0c */ /* 0x000fe20003f26270 */
[----:B------:R1:W-:Y:S01]  /*26d0*/  LDGSTS.E.BYPASS.LTC128B.128 [R225+0x20080], [R22.64+0x100], !P0 ;  /* 0x2008010016e17fae */ /* 0x0003e2000c101d4a */
[----:B------:R-:W-:Y:S01]  /*26e0*/  LOP3.LUT R13, R13, 0xfffffffc, RZ, 0xc0, !PT ;  /* 0xfffffffc0d0d7812 */ /* 0x000fe200078ec0ff */
[----:B------:R-:W-:Y:S01]  /*26f0*/  IMAD.IADD R219, R243, 0x1, R219 ;  /* 0x00000001f3db7824 */ /* 0x000fe200078e02db */
[----:B------:R-:W-:Y:S01]  /*2700*/  IADD3 R11, P0, R11, R242, RZ ;  /* 0x000000f20b0b7210 */ /* 0x000fe20007f1e0ff */
[----:B------:R-:W-:Y:S01]  /*2710*/  IMAD.IADD R15, R25, 0x1, R14 ;  /* 0x00000001190f7824 */ /* 0x000fe200078e020e */
[----:B------:R-:W-:Y:S01]  /*2720*/  ISETP.GE.AND P3, PT, R223, 0x10, PT ;  /* 0x00000010df00780c */ /* 0x000fe20003f66270 */
[----:B------:R-:W-:Y:S01]  /*2730*/  IMAD.IADD R4, R10, 0x1, -R13 ;  /* 0x000000010a047824 */ /* 0x000fe200078e0a0d */
[----:B------:R-:W-:Y:S01]  /*2740*/  SEL R226, RZ, 0x4, P2 ;  /* 0x00000004ffe27807 */ /* 0x000fe20001000000 */
[----:B------:R-:W-:-:S02]  /*2750*/  IMAD.X R12, R12, 0x1, R219, P0 ;  /* 0x000000010c0c7824 */ /* 0x000fc400000e06db */
[C---:B------:R-:W-:Y:S01]  /*2760*/  IMAD.SHL.U32 R18, R4.reuse, 0x100, RZ ;  /* 0x0000010004127824 */ /* 0x040fe200078e00ff */
[----:B------:R-:W-:Y:S01]  /*2770*/  LEA.HI R13, R4, R4, RZ, 0x1 ;  /* 0x00000004040d7211 */ /* 0x000fe200078f08ff */
[----:B------:R-:W-:-:S04]  /*2780*/  IMAD.MOV.U32 R14, RZ, RZ, R24 ;  /* 0x000000ffff0e7224 */ /* 0x000fc800078e0018 */
[----:B------:R-:W-:Y:S02]  /*2790*/  IMAD.SHL.U32 R13, R13, 0x100, RZ ;  /* 0x000001000d0d7824 */ /* 0x000fe400078e00ff */
[----:B------:R-:W-:-:S03]  /*27a0*/  IMAD.WIDE.U32 R234, R234, c[0x0][0x240], R14 ;  /* 0x00009000eaea7a25 */ /* 0x000fc600078e000e */
[----:B------:R-:W-:Y:S01]  /*27b0*/  LOP3.LUT R13, R13, 0x7ffffe00, RZ, 0xc0, !PT ;  /* 0x7ffffe000d0d7812 */ /* 0x000fe200078ec0ff */
[----:B------:R-:W-:Y:S02]  /*27c0*/  IMAD.SHL.U32 R14, R4, 0x10, RZ ;  /* 0x00000010040e7824 */ /* 0x000fe400078e00ff */
[----:B------:R-:W-:Y:S02]  /*27d0*/  IMAD.IADD R241, R235, 0x1, R241 ;  /* 0x00000001ebf17824 */ /* 0x000fe400078e02f1 */
[----:B------:R-:W-:Y:S01]  /*27e0*/  IMAD R13, R16, 0x2, R13 ;  /* 0x00000002100d7824 */ /* 0x000fe200078e020d */
[----:B------:R-:W-:Y:S01]  /*27f0*/  LOP3.LUT R16, R19, 0xffffffe0, RZ, 0xc0, !PT ;  /* 0xffffffe013107812 */ /* 0x000fe200078ec0ff */
[----:B-1----:R-:W-:Y:S02]  /*2800*/  IMAD.SHL.U32 R22, R0, 0x10, RZ ;  /* 0x0000001000167824 */ /* 0x002fe400078e00ff */
[----:B------:R-:W-:-:S03]  /*2810*/  IMAD.SHL.U32 R19, R10, 0x100, RZ ;  /* 0x000001000a137824 */ /* 0x000fc600078e00ff */
[----:B------:R-:W-:Y:S02]  /*2820*/  LOP3.LUT R17, R213, 0x70, R22, 0xf8, !PT ;  /* 0x00000070d5117812 */ /* 0x000fe400078ef816 */
[----:B------:R-:W-:Y:S02]  /*2830*/  LEA R22, P0, R11, c[0x0][0x280], 0x2 ;  /* 0x0000a0000b167a11 */ /* 0x000fe400078010ff */
[----:B------:R-:W-:Y:S02]  /*2840*/  LOP3.LUT R17, R17, 0x100, R18, 0xf8, !PT ;  /* 0x0000010011117812 */ /* 0x000fe400078ef812 */
[----:B------:R-:W-:Y:S01]  /*2850*/  LEA.HI.X R23, R11, c[0x0][0x284], R12, 0x2, P0 ;  /* 0x0000a1000b177a11 */ /* 0x000fe200000f140c */
[----:B------:R-:W-:Y:S01]  /*2860*/  @!P3 IMAD.SHL.U32 R11, R223, 0x10, RZ ;  /* 0x00000010df0bb824 */ /* 0x000fe200078e00ff */
[----:B------:R-:W-:Y:S02]  /*2870*/  SHF.R.U32.HI R8, RZ, 0x3, R17 ;  /* 0x00000003ff087819 */ /* 0x000fe40000011611 */
[----:B------:R-:W-:-:S02]  /*2880*/  LOP3.LUT R12, R20, 0xfffffff0, RZ, 0xc0, !PT ;  /* 0xfffffff0140c7812 */ /* 0x000fc400078ec0ff */
[----:B------:R-:W-:Y:S01]  /*2890*/  LOP3.LUT R18, R17, 0x28, R8, 0x78, !PT ;  /* 0x0000002811127812 */ /* 0x000fe200078e7808 */
[C---:B------:R-:W-:Y:S01]  /*28a0*/  IMAD.IADD R8, R223.reuse, 0x1, -R16 ;  /* 0x00000001df087824 */ /* 0x040fe200078e0a10 */
[----:B------:R-:W-:Y:S01]  /*28b0*/  LOP3.LUT P0, RZ, R0, 0x1, RZ, 0xc0, !PT ;  /* 0x0000000100ff7812 */ /* 0x000fe2000780c0ff */
[----:B------:R-:W-:Y:S01]  /*28c0*/  IMAD.IADD R12, R223, 0x1, -R12 ;  /* 0x00000001df0c7824 */ /* 0x000fe200078e0a0c */
[----:B------:R1:W-:Y:S01]  /*28d0*/  @!P3 LDGSTS.E.BYPASS.LTC128B.128 [R11+0x21280], [R22.64] ;  /* 0x21280000160bbfae */ /* 0x0003e2000b901d4a */
[----:B------:R-:W-:Y:S01]  /*28e0*/  IMAD.IADD R18, R13, 0x1, R18 ;  /* 0x000000010d127824 */ /* 0x000fe200078e0212 */
[----:B------:R-:W-:Y:S01]  /*28f0*/  SHF.R.S32.HI R17, RZ, 0x1f, R8 ;  /* 0x0000001fff117819 */ /* 0x000fe20000011408 */
[----:B------:R-:W-:Y:S01]  /*2900*/  IMAD.SHL.U32 R16, R12, 0x10, RZ ;  /* 0x000000100c107824 */ /* 0x000fe200078e00ff */
[----:B------:R-:W-:Y:S01]  /*2910*/  SHF.R.S32.HI R211, RZ, 0x1f, R12 ;  /* 0x0000001fffd37819 */ /* 0x000fe2000001140c */
[----:B------:R-:W-:Y:S01]  /*2920*/  IMAD.SHL.U32 R227, R18, 0x2, RZ ;  /* 0x0000000212e37824 */ /* 0x000fe200078e00ff */
[----:B------:R-:W-:Y:S01]  /*2930*/  LEA.HI R13, R17, R8, RZ, 0x2 ;  /* 0x00000008110d7211 */ /* 0x000fe200078f10ff */
[----:B------:R-:W0:Y:S01]  /*2940*/  LDGDEPBAR ;  /* 0x00000000000079af */ /* 0x000e220000000000 */
[----:B------:R-:W-:-:S02]  /*2950*/  LEA.HI R211, R211, R12, RZ, 0x3 ;  /* 0x0000000cd3d37211 */ /* 0x000fc400078f18ff */
[----:B------:R-:W-:Y:S01]  /*2960*/  LOP3.LUT R9, R13, 0x7ffffffc, RZ, 0xc0, !PT ;  /* 0x7ffffffc0d097812 */ /* 0x000fe200078ec0ff */
[----:B------:R-:W0:Y:S01]  /*2970*/  LDGDEPBAR ;  /* 0x00000000000079af */ /* 0x000e220000000000 */
[C---:B------:R-:W-:Y:S02]  /*2980*/  IADD3 R0, R227.reuse, 0x21480, RZ ;  /* 0x00021480e3007810 */ /* 0x040fe40007ffe0ff */
[----:B------:R-:W-:Y:S01]  /*2990*/  IADD3 R224, R227, 0x215a0, RZ ;  /* 0x000215a0e3e07810 */ /* 0x000fe20007ffe0ff */
[----:B------:R-:W-:Y:S01]  /*29a0*/  IMAD.IADD R8, R8, 0x1, -R9 ;  /* 0x0000000108087824 */ /* 0x000fe200078e0a09 */
[----:B------:R-:W-:Y:S01]  /*29b0*/  @P0 IADD3 R224, R0, 0xe0, RZ ;  /* 0x000000e000e00810 */ /* 0x000fe20007ffe0ff */
[----:B------:R-:W-:Y:S01]  /*29c0*/  IMAD.SHL.U32 R0, R2, 0x8, RZ ;  /* 0x0000000802007824 */ /* 0x000fe200078e00ff */
[----:B------:R-:W-:Y:S01]  /*29d0*/  SEL R9, RZ, 0xffffffff, P1 ;  /* 0xffffffffff097807 */ /* 0x000fe20000800000 */
[----:B------:R-:W-:Y:S01]  /*29e0*/  IMAD R249, R249, 0x4, R8 ;  /* 0x00000004f9f97824 */ /* 0x000fe200078e0208 */
[----:B------:R-:W-:-:S02]  /*29f0*/  LOP3.LUT P0, RZ, R3, 0x2, RZ, 0xc0, !PT ;  /* 0x0000000203ff7812 */ /* 0x000fc4000780c0ff */
[C---:B------:R-:W-:Y:S01]  /*2a00*/  LOP3.LUT P1, RZ, R3.reuse, 0x4, RZ, 0xc0, !PT ;  /* 0x0000000403ff7812 */ /* 0x040fe2000782c0ff */
[----:B------:R-:W-:Y:S01]  /*2a10*/  IMAD.SHL.U32 R3, R3, 0x40, RZ ;  /* 0x0000004003037824 */ /* 0x000fe200078e00ff */
[C---:B------:R-:W-:Y:S01]  /*2a20*/  LOP3.LUT R15, R211.reuse, 0xfffffff8, RZ, 0xc0, !PT ;  /* 0xfffffff8d30f7812 */ /* 0x040fe200078ec0ff */
[----:B------:R-:W-:Y:S01]  /*2a30*/  IMAD.SHL.U32 R211, R211, 0x40, RZ ;  /* 0x00000040d3d37824 */ /* 0x000fe200078e00ff */
[----:B------:R-:W-:Y:S01]  /*2a40*/  LOP3.LUT R16, R16, 0xf0, RZ, 0xc0, !PT ;  /* 0x000000f010107812 */ /* 0x000fe200078ec0ff */
[----:B-1----:R-:W-:Y:S01]  /*2a50*/  IMAD.SHL.U32 R11, R5, 0x20, RZ ;  /* 0x00000020050b7824 */ /* 0x002fe200078e00ff */
[----:B------:R-:W-:Y:S01]  /*2a60*/  LOP3.LUT R3, R3, 0x1c0, RZ, 0xc0, !PT ;  /* 0x000001c003037812 */ /* 0x000fe200078ec0ff */
[----:B------:R-:W-:Y:S01]  /*2a70*/  IMAD.IADD R2, R12, 0x1, -R15 ;  /* 0x000000010c027824 */ /* 0x000fe200078e0a0f */
[----:B------:R-:W-:Y:S01]  /*2a80*/  LEA.HI.SX32 R228, R13, R14, 0x1e ;  /* 0x0000000e0de47211 */ /* 0x000fe200078ff2ff */
[----:B------:R-:W-:Y:S01]  /*2a90*/  IMAD.SHL.U32 R9, R9, 0x2, RZ ;  /* 0x0000000209097824 */ /* 0x000fe200078e00ff */
[----:B------:R-:W-:Y:S01]  /*2aa0*/  SEL R209, R217, 0xfffffff0, !P0 ;  /* 0xfffffff0d9d17807 */ /* 0x000fe20004000000 */
[----:B------:R-:W-:Y:S01]  /*2ab0*/  IMAD.SHL.U32 R249, R249, 0x2, RZ ;  /* 0x00000002f9f97824 */ /* 0x000fe200078e00ff */
[----:B------:R-:W-:-:S02]  /*2ac0*/  LOP3.LUT R10, R3, 0x8, R218, 0xf8, !PT ;  /* 0x00000008030a7812 */ /* 0x000fc400078ef8da */
[----:B------:R-:W-:Y:S02]  /*2ad0*/  LOP3.LUT R11, R11, 0x20, RZ, 0xc0, !PT ;  /* 0x000000200b0b7812 */ /* 0x000fe400078ec0ff */
[----:B------:R-:W-:Y:S02]  /*2ae0*/  LOP3.LUT R13, R3, 0x30, R14, 0xf8, !PT ;  /* 0x00000030030d7812 */ /* 0x000fe400078ef80e */
[----:B------:R-:W-:Y:S02]  /*2af0*/  SEL R207, R215, 0xffffffe0, !P1 ;  /* 0xffffffe0d7cf7807 */ /* 0x000fe40004800000 */
[----:B------:R-:W-:Y:S02]  /*2b00*/  SHF.R.U32.HI R3, RZ, 0x3, R3 ;  /* 0x00000003ff037819 */ /* 0x000fe40000011603 */
[C---:B------:R-:W-:Y:S02]  /*2b10*/  LOP3.LUT P1, RZ, R2.reuse, 0x4, RZ, 0xc0, !PT ;  /* 0x0000000402ff7812 */ /* 0x040fe4000782c0ff */
[C---:B------:R-:W-:Y:S01]  /*2b20*/  LOP3.LUT P0, RZ, R2.reuse, 0x2, RZ, 0xc0, !PT ;  /* 0x0000000202ff7812 */ /* 0x040fe2000780c0ff */
[----:B------:R-:W-:Y:S01]  /*2b30*/  IMAD.SHL.U32 R2, R2, 0x40, RZ ;  /* 0x0000004002027824 */ /* 0x000fe200078e00ff */
[----:B------:R-:W-:-:S02]  /*2b40*/  LOP3.LUT R212, R16, 0x100, R19, 0xf8, !PT ;  /* 0x0000010010d47812 */ /* 0x000fc400078ef813 */
[----:B------:R-:W-:Y:S02]  /*2b50*/  LOP3.LUT R0, R11, 0x18, R0, 0xf8, !PT ;  /* 0x000000180b007812 */ /* 0x000fe400078ef800 */
[----:B------:R-:W-:Y:S02]  /*2b60*/  LOP3.LUT R11, R10, R3, RZ, 0x3c, !PT ;  /* 0x000000030a0b7212 */ /* 0x000fe400078e3cff */
[----:B------:R-:W-:Y:S02]  /*2b70*/  LOP3.LUT R218, R13, 0x8, R218, 0xf8, !PT ;  /* 0x000000080dda7812 */ /* 0x000fe400078ef8da */
[----:B------:R-:W-:Y:S01]  /*2b80*/  SHF.R.U32.HI R13, RZ, 0x3, R212 ;  /* 0x00000003ff0d7819 */ /* 0x000fe200000116d4 */
[----:B------:R-:W-:Y:S01]  /*2b90*/  IMAD R216, R216, 0x200, R11 ;  /* 0x00000200d8d87824 */ /* 0x000fe200078e020b */
[----:B------:R-:W-:Y:S02]  /*2ba0*/  LOP3.LUT R2, R2, 0x1c0, RZ, 0xc0, !PT ;  /* 0x000001c002027812 */ /* 0x000fe400078ec0ff */
[----:B------:R-:W-:Y:S01]  /*2bb0*/  LOP3.LUT R13, R13, 0x38, RZ, 0xc0, !PT ;  /* 0x000000380d0d7812 */ /* 0x000fe200078ec0ff */
[----:B------:R-:W-:Y:S01]  /*2bc0*/  IMAD.SHL.U32 R216, R216, 0x2, RZ ;  /* 0x00000002d8d87824 */ /* 0x000fe200078e00ff */
[----:B------:R-:W-:-:S02]  /*2bd0*/  LOP3.LUT R211, R211, 0xfffffe00, RZ, 0xc0, !PT ;  /* 0xfffffe00d3d37812 */ /* 0x000fc400078ec0ff */
[----:B------:R-:W-:Y:S01]  /*2be0*/  SHF.R.U32.HI R11, RZ, 0x3, R2 ;  /* 0x00000003ff0b7819 */ /* 0x000fe20000011602 */
[----:B------:R-:W-:Y:S01]  /*2bf0*/  IMAD R209, R209, 0x2, R216 ;  /* 0x00000002d1d17824 */ /* 0x000fe200078e02d8 */
        /* <DEDUP_REMOVED lines=8> */
[----:B------:R-:W-:Y:S01]  /*2c80*/  LOP3.LUT R213, R16, R213, RZ, 0xfc, !PT ;  /* 0x000000d510d57212 */ /* 0x000fe200078efcff */
[----:B------:R-:W-:Y:S01]  /*2c90*/  IMAD.IADD R220, R3, 0x1, R220 ;  /* 0x0000000103dc7824 */ /* 0x000fe200078e02dc */
[----:B------:R-:W-:Y:S01]  /*2ca0*/  SEL R217, R217, 0xfffffff0, !P0 ;  /* 0xfffffff0d9d97807 */ /* 0x000fe20004000000 */
[----:B------:R-:W-:Y:S01]  /*2cb0*/  IMAD R218, R5, 0x200, R218 ;  /* 0x0000020005da7824 */ /* 0x000fe200078e02da */
[----:B------:R-:W-:Y:S01]  /*2cc0*/  LOP3.LUT R213, R213, 0x18, R12, 0x78, !PT ;  /* 0x00000018d5d57812 */ /* 0x000fe200078e780c */
        /* <DEDUP_REMOVED lines=8> */
[----:B------:R-:W-:Y:S01]  /*2d50*/  IMAD.IADD R210, R220, 0x1, R217 ;  /* 0x00000001dcd27824 */ /* 0x000fe200078e02d9 */
[----:B------:R-:W-:Y:S01]  /*2d60*/  LOP3.LUT R9, R9, 0x2, R6, 0xe2, !PT ;  /* 0x0000000209097812 */ /* 0x000fe200078ee206 */
[----:B------:R-:W-:Y:S01]  /*2d70*/  IMAD R214, R215, 0x2, R214 ;  /* 0x00000002d7d67824 */ /* 0x000fe200078e02d6 */
[----:B------:R-:W-:Y:S01]  /*2d80*/  LOP3.LUT R211, R0, R211, RZ, 0xfc, !PT ;  /* 0x000000d300d37212 */ /* 0x000fe200078efcff */
[----:B------:R-:W-:Y:S01]  /*2d90*/  IMAD R206, R206, 0x2, R213 ;  /* 0x00000002cece7824 */ /* 0x000fe200078e02d5 */
[----:B------:R-:W-:Y:S01]  /*2da0*/  LOP3.LUT R226, R9, R226, RZ, 0xfc, !PT ;  /* 0x000000e209e27212 */ /* 0x000fe200078efcff */
[----:B------:R-:W-:Y:S01]  /*2db0*/  IMAD.IADD R215, R220, 0x1, R215 ;  /* 0x00000001dcd77824 */ /* 0x000fe200078e02d7 */
[----:B------:R-:W-:Y:S01]  /*2dc0*/  LEA R212, R212, 0x23c80, 0x1 ;  /* 0x00023c80d4d47811 */ /* 0x000fe200078e08ff */
[----:B------:R-:W-:Y:S01]  /*2dd0*/  IMAD.IADD R0, R204, 0x1, R205 ;  /* 0x00000001cc007824 */ /* 0x000fe200078e02cd */
[----:B--2---:R-:W-:-:S02]  /*2de0*/  LEA R211, R211, 0x80, 0x1 ;  /* 0x00000080d3d37811 */ /* 0x004fc400078e08ff */
.L_x_1270:
[----:B------:R-:W-:Y:S04]  /*2df0*/  DEPBAR.LE SB0, 0x1 ;  /* 0x000080400000791a */ /* 0x000fe80000000000 */
[----:B------:R-:W-:Y:S01]  /*2e00*/  BAR.SYNC.DEFER_BLOCKING 0x0 ;  /* 0x0000000000007b1d */ /* 0x000fe20000010000 */
[----:B------:R-:W-:Y:S01]  /*2e10*/  MOV R3, UR4 ;  /* 0x0000000400037c02 */ /* 0x000fe20008000f00 */
[----:B------:R-:W-:Y:S01]  /*2e20*/  IMAD.U32 R104, RZ, RZ, UR4 ;  /* 0x00000004ff687e24 */ /* 0x000fe2000f8e00ff */
[----:B------:R-:W-:Y:S02]  /*2e30*/  MOV R42, UR4 ;  /* 0x00000004002a7c02 */ /* 0x000fe40008000f00 */
[----:B------:R-:W-:Y:S01]  /*2e40*/  IADD3 R248, R252, 0x1, RZ ;  /* 0x00000001fcf87810 */ /* 0x000fe20007ffe0ff */
[----:B------:R-:W-:Y:S02]  /*2e50*/  IMAD R3, R3, 0x3000, R220 ;  /* 0x0000300003037824 */ /* 0x000fe400078e02dc */
[----:B------:R-:W-:Y:S01]  /*2e60*/  IMAD R42, R42, 0x3000, R217 ;  /* 0x000030002a2a7824 */ /* 0x000fe200078e02d9 */
[----:B------:R-:W-:Y:S01]  /*2e70*/  ISETP.GE.AND P3, PT, R248, R222, PT ;  /* 0x000000def800720c */ /* 0x000fe20003f66270 */
[----:B------:R-:W-:Y:S02]  /*2e80*/  IMAD.SHL.U32 R174, R3, 0x2, RZ ;  /* 0x0000000203ae7824 */ /* 0x000fe400078e00ff */
[--C-:B------:R-:W-:Y:S02]  /*2e90*/  IMAD.IADD R37, R220, 0x1, R42.reuse ;  /* 0x00000001dc257824 */ /* 0x100fe400078e022a */
[----:B------:R-:W-:Y:S02]  /*2ea0*/  IMAD R43, R104, 0x3000, R215 ;  /* 0x00003000682b7824 */ /* 0x000fe400078e02d7 */
        /* <DEDUP_REMOVED lines=158> */
[----:B--2-4-:R-:W-:Y:S01]  /*3890*/  ISETP.GT.AND P1, PT, R223, 0xf, PT ;  /* 0x0000000fdf00780c */ /* 0x014fe20003f24270 */
[----:B------:R-:W-:Y:S01]  /*38a0*/  IMAD.WIDE.U32 R26, R248, c[0x0][0x178], RZ ;  /* 0x00005e00f81a7a25 */ /* 0x000fe200078e00ff */
[----:B------:R-:W-:Y:S03]  /*38b0*/  SHF.R.S32.HI R25, RZ, 0x1f, R248 ;  /* 0x0000001fff197819 */ /* 0x000fe600000114f8 */
[----:B------:R-:W-:Y:S02]  /*38c0*/  IMAD.SHL.U32 R31, R26, 0x40, RZ ;  /* 0x000000401a1f7824 */ /* 0x000fe400078e00ff */
[----:B------:R-:W-:Y:S02]  /*38d0*/  IMAD R25, R25, c[0x0][0x178], RZ ;  /* 0x00005e0019197a24 */ /* 0x000fe400078e02ff */
[C---:B------:R-:W-:Y:S01]  /*38e0*/  IMAD R30, R248.reuse, -0x40, R230 ;  /* 0xffffffc0f81e7824 */ /* 0x040fe200078e02e6 */
[----:B------:R-:W-:Y:S01]  /*38f0*/  IADD3 R24, P2, R31, R238, RZ ;  /* 0x000000ee1f187210 */ /* 0x000fe20007f5e0ff */
[----:B------:R-:W-:Y:S02]  /*3900*/  IMAD R25, R248, c[0x0][0x17c], R25 ;  /* 0x00005f00f8197a24 */ /* 0x000fe400078e0219 */
[----:B------:R-:W-:Y:S01]  /*3910*/  @!P1 LEA R28, R252, 0x40, 0x6 ;  /* 0x00000040fc1c9811 */ /* 0x000fe200078e30ff */
[----:B------:R-:W-:Y:S02]  /*3920*/  IMAD.IADD R30, R30, 0x1, -R229 ;  /* 0x000000011e1e7824 */ /* 0x000fe400078e0ae5 */
[----:B------:R-:W-:Y:S01]  /*3930*/  IMAD.IADD R25, R27, 0x1, R25 ;  /* 0x000000011b197824 */ /* 0x000fe200078e0219 */
[C---:B------:R-:W-:Y:S04]  /*3940*/  @!P1 IADD3 R29, P0, R28.reuse, R244, RZ ;  /* 0x000000f41c1d9210 */ /* 0x040fe80007f1e0ff */
[----:B------:R-:W-:Y:S02]  /*3950*/  @!P1 LEA.HI.X.SX32 R28, R28, R221, 0x1, P0 ;  /* 0x000000dd1c1c9211 */ /* 0x000fe400000f0eff */
[----:B------:R-:W-:Y:S02]  /*3960*/  IADD3 R27, P1, P0, R238, UR9, R31 ;  /* 0x00000009ee1b7c10 */ /* 0x000fe4000f83e01f */
[----:B------:R-:W-:Y:S04]  /*3970*/  SHF.L.U64.HI R25, R26, 0x6, R25 ;  /* 0x000000061a197819 */ /* 0x000fe80000010219 */
[----:B------:R-:W-:Y:S01]  /*3980*/  IADD3.X R26, R251, UR8, R25, P1, P0 ;  /* 0x00000008fb1a7c10 */ /* 0x000fe20008fe0419 */
[----:B------:R-:W-:Y:S01]  /*3990*/  IMAD.X R25, R25, 0x1, R251, P2 ;  /* 0x0000000119197824 */ /* 0x000fe200010e06fb */
[----:B------:R-:W-:Y:S02]  /*39a0*/  ISETP.GT.AND P1, PT, R223, 0xf, PT ;  /* 0x0000000fdf00780c */ /* 0x000fe40003f24270 */
[----:B------:R-:W-:Y:S11]  /*39b0*/  ISETP.LT.OR P2, PT, R30, 0x21, !P4 ;  /* 0x000000211e00780c */ /* 0x000ff60006741670 */
[C---:B------:R-:W-:Y:S04]  /*39c0*/  @!P1 LEA R34, P0, R29.reuse, c[0x0][0x258], 0x2 ;  /* 0x000096001d229a11 */ /* 0x040fe800078010ff */
[----:B------:R-:W-:Y:S02]  /*39d0*/  @!P1 LEA.HI.X R35, R29, c[0x0][0x25c], R28, 0x2, P0 ;  /* 0x000097001d239a11 */ /* 0x000fe400000f141c */
[C---:B------:R-:W-:Y:S02]  /*39e0*/  LEA R28, P0, R27.reuse, c[0x0][0x160], 0x1 ;  /* 0x000058001b1c7a11 */ /* 0x040fe400078008ff */
[----:B------:R-:W-:Y:S02]  /*39f0*/  LEA R36, P1, R24, c[0x0][0x160], 0x1 ;  /* 0x0000580018247a11 */ /* 0x000fe400078208ff */
[----:B------:R-:W-:Y:S01]  /*3a00*/  LEA.HI.X R29, R27, c[0x0][0x164], R26, 0x1, P0 ;  /* 0x000059001b1d7a11 */ /* 0x000fe200000f0c1a */
[----:B------:R-:W-:Y:S01]  /*3a10*/  IMAD.SHL.U32 R27, R223, 0x4, RZ ;  /* 0x00000004df1b7824 */ /* 0x000fe200078e00ff */
[----:B------:R-:W-:Y:S02]  /*3a20*/  ISETP.LT.OR P0, PT, R30, 0x1, !P4 ;  /* 0x000000011e00780c */ /* 0x000fe40006701670 */
[----:B------:R-:W-:Y:S01]  /*3a30*/  LEA.HI.X R37, R24, c[0x0][0x164], R25, 0x1, P1 ;  /* 0x0000590018257a11 */ /* 0x000fe200008f0c19 */
[----:B------:R-:W-:Y:S01]  /*3a40*/  IMAD.U32 R24, RZ, RZ, UR13 ;  /* 0x0000000dff187e24 */ /* 0x000fe2000f8e00ff */
[----:B------:R-:W-:Y:S02]  /*3a50*/  IADD3 R25, R225, 0xf080, RZ ;  /* 0x0000f080e1197810 */ /* 0x000fe40007ffe0ff */
[----:B------:R-:W-:Y:S03]  /*3a60*/  ISETP.LT.OR P1, PT, R30, 0x1, !P6 ;  /* 0x000000011e00780c */ /* 0x000fe60007721670 */
        /* <DEDUP_REMOVED lines=9> */
[----:B------:R-:W-:Y:S03]  /*3b00*/  ISETP.LT.OR P0, PT, R30, 0x21, !P5 ;  /* 0x000000211e00780c */ /* 0x000fe60006f01670 */
[----:B------:R2:W-:Y:S01]  /*3b10*/  LDGSTS.E.BYPASS.LTC128B.128 [R25+0x1000], [R28.64], !P2 ;  /* 0x010000001c197fae */ /* 0x0005e2000d101d4a */
[----:B------:R-:W-:Y:S03]  /*3b20*/  ISETP.GT.AND P2, PT, R223, 0xf, PT ;  /* 0x0000000fdf00780c */ /* 0x000fe60003f44270 */
[----:B------:R2:W-:Y:S06]  /*3b30*/  LDGSTS.E.BYPASS.LTC128B.128 [R25+0x3000], [R28.64+0x80], !P1 ;  /* 0x030000801c197fae */ /* 0x0005ec000c901d4a */
[----:B------:R2:W-:Y:S04]  /*3b40*/  LDGSTS.E.BYPASS.LTC128B.128 [R25+0x5000], [R28.64+0x100], !P0 ;  /* 0x050001001c197fae */ /* 0x0005e8000c101d4a */
[----:B------:R-:W-:Y:S04]  /*3b50*/  @!P2 IMAD R24, R24, 0x40, R27 ;  /* 0x000000401818a824 */ /* 0x000fe800078e021b */
[----:B------:R-:W-:Y:S05]  /*3b60*/  @!P2 IMAD.SHL.U32 R31, R24, 0x4, RZ ;  /* 0x00000004181fa824 */ /* 0x000fea00078e00ff */
[----:B------:R2:W-:Y:S02]  /*3b70*/  @!P2 LDGSTS.E.BYPASS.LTC128B.128 [R31+0x21080], [R34.64] ;  /* 0x21080000221fafae */ /* 0x0005e4000b901d4a */
.L_x_1268:
[C---:B-12-4-:R-:W-:Y:S01]  /*3b80*/  HMMA.16816.F32 R24, R104.reuse, R2, RZ ;  /* 0x000000026818723c */ /* 0x056fe200000018ff */
[----:B------:R-:W-:Y:S03]  /*3b90*/  LDSM.16.M88.2 R2, [R208+0x7880] ;  /* 0x00788000d002783b */ /* 0x000fe60000000100 */
[----:B------:R-:W-:Y:S01]  /*3ba0*/  IMAD.IADD R188, R205, 0x1, R214 ;  /* 0x00000001cdbc7824 */ /* 0x000fe200078e02d6 */
[----:B------:R-:W0:Y:S03]  /*3bb0*/  LDGDEPBAR ;  /* 0x00000000000079af */ /* 0x000e260000000000 */
[C---:B------:R-:W-:Y:S08]  /*3bc0*/  HMMA.16816.F32 R28, R104.reuse, R108, RZ ;  /* 0x0000006c681c723c */ /* 0x040ff000000018ff */
[C---:B------:R-:W-:Y:S08]  /*3bd0*/  HMMA.16816.F32 R32, R104.reuse, R32, RZ ;  /* 0x000000206820723c */ /* 0x040ff000000018ff */
        /* <DEDUP_REMOVED lines=8> */
[C---:B------:R-:W-:Y:S08]  /*3c60*/  HMMA.16816.F32 R28, R176.reuse, R180, R28 ;  /* 0x000000b4b01c723c */ /* 0x040ff0000000181c */
[C---:B------:R-:W-:Y:S01]  /*3c70*/  HMMA.16816.F32 R32, R176.reuse, R182, R32 ;  /* 0x000000b6b020723c */ /* 0x040fe20000001820 */
[----:B------:R-:W-:Y:S07]  /*3c80*/  LDSM.16.M88.4 R180, [R188] ;  /* 0x00000000bcb4783b */ /* 0x000fee0000000200 */
[C---:B------:R-:W-:Y:S01]  /*3c90*/  HMMA.16816.F32 R36, R176.reuse, R184, R36 ;  /* 0x000000b8b024723c */ /* 0x040fe20000001824 */
[----:B------:R-:W3:Y:S07]  /*3ca0*/  LDSM.16.M88.2 R184, [R207+0x7880] ;  /* 0x00788000cfb8783b */ /* 0x000eee0000000100 */
[----:B------:R-:W-:Y:S01]  /*3cb0*/  HMMA.16816.F32 R40, R176, R186, R40 ;  /* 0x000000bab028723c */ /* 0x000fe20000001828 */
[----:B------:R-:W-:Y:S07]  /*3cc0*/  LDSM.16.M88.2 R176, [R216+0xa880] ;  /* 0x00a88000d8b0783b */ /* 0x000fee0000000100 */
[C---:B-1----:R-:W-:Y:S01]  /*3cd0*/  HMMA.16816.F32 R24, R108.reuse, R2, R24 ;  /* 0x000000026c18723c */ /* 0x042fe20000001818 */
[----:B------:R-:W1:Y:S07]  /*3ce0*/  LDSM.16.M88.2 R2, [R207+0x8080] ;  /* 0x00808000cf02783b */ /* 0x000e6e0000000100 */
[C---:B--2---:R-:W-:Y:S01]  /*3cf0*/  HMMA.16816.F32 R28, R108.reuse, R104, R28 ;  /* 0x000000686c1c723c */ /* 0x044fe2000000181c */
[----:B------:R-:W2:Y:S07]  /*3d00*/  LDSM.16.M88.2 R104, [R207+0x8880] ;  /* 0x00888000cf68783b */ /* 0x000eae0000000100 */
[C---:B----4-:R-:W-:Y:S01]  /*3d10*/  HMMA.16816.F32 R32, R108.reuse, R106, R32 ;  /* 0x0000006a6c20723c */ /* 0x050fe20000001820 */
[----:B------:R-:W4:Y:S07]  /*3d20*/  LDSM.16.M88.2 R106, [R207+0x9080] ;  /* 0x00908000cf6a783b */ /* 0x000f2e0000000100 */
[C---:B-----5:R-:W-:Y:S08]  /*3d30*/  HMMA.16816.F32 R36, R108.reuse, R172, R36 ;  /* 0x000000ac6c24723c */ /* 0x060ff00000001824 */
[----:B---3--:R-:W-:Y:S01]  /*3d40*/  HMMA.16816.F32 R40, R108, R174, R40 ;  /* 0x000000ae6c28723c */ /* 0x008fe20000001828 */
[----:B------:R-:W3:Y:S04]  /*3d50*/  LDSM.16.M88.2 R108, [R207+0x9880] ;  /* 0x00988000cf6c783b */ /* 0x000ee80000000100 */
[----:B------:R-:W-:Y:S03]  /*3d60*/  LDSM.16.M88.2 R110, [R216+0xa080] ;  /* 0x00a08000d86e783b */ /* 0x000fe60000000100 */
[C---:B------:R-:W-:Y:S01]  /*3d70*/  HMMA.16816.F32 R24, R180.reuse, R184, R24 ;  /* 0x000000b8b418723c */ /* 0x040fe20000001818 */
[----:B------:R-:W5:Y:S07]  /*3d80*/  LDSM.16.M88.4 R172, [R204+0x1d080] ;  /* 0x01d08000ccac783b */ /* 0x000f6e0000000200 */
[C---:B-1----:R-:W-:Y:S01]  /*3d90*/  HMMA.16816.F32 R28, R180.reuse, R2, R28 ;  /* 0x00000002b41c723c */ /* 0x042fe2000000181c */
[----:B------:R-:W1:Y:S07]  /*3da0*/  LDSM.16.M88.2 R2, [R216+0xb080] ;  /* 0x00b08000d802783b */ /* 0x000e6e0000000100 */
[C---:B--2---:R-:W-:Y:S01]  /*3db0*/  HMMA.16816.F32 R32, R180.reuse, R104, R32 ;  /* 0x00000068b420723c */ /* 0x044fe20000001820 */
[----:B------:R-:W2:Y:S07]  /*3dc0*/  LDSM.16.M88.2 R104, [R216+0xb880] ;  /* 0x00b88000d868783b */ /* 0x000eae0000000100 */
[C---:B----4-:R-:W-:Y:S01]  /*3dd0*/  HMMA.16816.F32 R36, R180.reuse, R106, R36 ;  /* 0x0000006ab424723c */ /* 0x050fe20000001824 */
[----:B------:R-:W4:Y:S07]  /*3de0*/  LDSM.16.M88.2 R106, [R216+0xc080] ;  /* 0x00c08000d86a783b */ /* 0x000f2e0000000100 */
[----:B---3--:R-:W-:Y:S01]  /*3df0*/  HMMA.16816.F32 R40, R180, R108, R40 ;  /* 0x0000006cb428723c */ /* 0x008fe20000001828 */
[----:B------:R-:W-:Y:S04]  /*3e00*/  LDSM.16.M88.2 R108, [R209+0xa080] ;  /* 0x00a08000d16c783b */ /* 0x000fe80000000100 */
[----:B------:R-:W3:Y:S03]  /*3e10*/  LDSM.16.M88.4 R180, [R0+0x1d080] ;  /* 0x01d0800000b4783b */ /* 0x000ee60000000200 */
        /* <DEDUP_REMOVED lines=8> */
[----:B----4-:R-:W-:Y:S01]  /*3ea0*/  HMMA.16816.F32 R40, R172, R106, R40 ;  /* 0x0000006aac28723c */ /* 0x010fe20000001828 */
[----:B------:R-:W4:Y:S04]  /*3eb0*/  LDSM.16.M88.2 R106, [R209+0xc080] ;  /* 0x00c08000d16a783b */ /* 0x000f280000000100 */
[----:B------:R-:W-:Y:S03]  /*3ec0*/  LDSM.16.M88.4 R172, [R214+0x2000] ;  /* 0x00200000d6ac783b */ /* 0x000fe60000000200 */
[C---:B---3--:R-:W-:Y:S01]  /*3ed0*/  HMMA.16816.F32 R24, R180.reuse, R108, R24 ;  /* 0x0000006cb418723c */ /* 0x048fe20000001818 */
[----:B------:R-:W3:Y:S07]  /*3ee0*/  LDSM.16.M88.2 R108, [R208+0xa080] ;  /* 0x00a08000d06c783b */ /* 0x000eee0000000100 */
[C---:B-----5:R-:W-:Y:S01]  /*3ef0*/  HMMA.16816.F32 R28, R180.reuse, R110, R28 ;  /* 0x0000006eb41c723c */ /* 0x060fe2000000181c */
[----:B------:R-:W5:Y:S07]  /*3f00*/  LDSM.16.M88.2 R110, [R208+0xa880] ;  /* 0x00a88000d06e783b */ /* 0x000f6e0000000100 */
[C---:B-1----:R-:W-:Y:S01]  /*3f10*/  HMMA.16816.F32 R32, R180.reuse, R2, R32 ;  /* 0x00000002b420723c */ /* 0x042fe20000001820 */
[----:B------:R-:W1:Y:S07]  /*3f20*/  LDSM.16.M88.2 R2, [R208+0xb080] ;  /* 0x00b08000d002783b */ /* 0x000e6e0000000100 */
[C---:B--2---:R-:W-:Y:S01]  /*3f30*/  HMMA.16816.F32 R36, R180.reuse, R104, R36 ;  /* 0x00000068b424723c */ /* 0x044fe20000001824 */
[----:B------:R-:W2:Y:S07]  /*3f40*/  LDSM.16.M88.2 R104, [R208+0xb880] ;  /* 0x00b88000d068783b */ /* 0x000eae0000000100 */
[----:B----4-:R-:W-:Y:S01]  /*3f50*/  HMMA.16816.F32 R40, R180, R106, R40 ;  /* 0x0000006ab428723c */ /* 0x010fe20000001828 */
[----:B------:R-:W4:Y:S04]  /*3f60*/  LDSM.16.M88.2 R106, [R208+0xc080] ;  /* 0x00c08000d06a783b */ /* 0x000f280000000100 */
[----:B------:R-:W-:Y:S02]  /*3f70*/  LDSM.16.M88.2 R180, [R207+0xb880] ;  /* 0x00b88000cfb4783b */ /* 0x000fe40000000100 */
[----:B------:R-:W-:Y:S01]  /*3f80*/  IMAD.IADD R182, R240, 0x1, -R249 ;  /* 0x00000001f0b67824 */ /* 0x000fe200078e0af9 */
[C---:B---3--:R-:W-:Y:S01]  /*3f90*/  HMMA.16816.F32 R24, R172.reuse, R108, R24 ;  /* 0x0000006cac18723c */ /* 0x048fe20000001818 */
[----:B------:R-:W3:Y:S04]  /*3fa0*/  LDSM.16.M88.2 R108, [R207+0xa080] ;  /* 0x00a08000cf6c783b */ /* 0x000ee80000000100 */
[----:B------:R-:W-:Y:S03]  /*3fb0*/  IMAD R183, R252, 0x40, R240 ;  /* 0x00000040fcb77824 */ /* 0x000fe600078e02f0 */
[C---:B-----5:R-:W-:Y:S01]  /*3fc0*/  HMMA.16816.F32 R28, R172.reuse, R110, R28 ;  /* 0x0000006eac1c723c */ /* 0x060fe2000000181c */
[----:B------:R-:W5:Y:S03]  /*3fd0*/  LDSM.16.M88.2 R110, [R207+0xa880] ;  /* 0x00a88000cf6e783b */ /* 0x000f660000000100 */
[----:B------:R-:W-:Y:S04]  /*3fe0*/  IADD3 R183, -R230, 0x1, R183 ;  /* 0x00000001e6b77810 */ /* 0x000fe80007ffe1b7 */
[----:B------:R-:W-:Y:S01]  /*3ff0*/  IADD3 R183, -R249, R228, R183 ;  /* 0x000000e4f9b77210 */ /* 0x000fe20007ffe1b7 */
[C---:B-1----:R-:W-:Y:S01]  /*4000*/  HMMA.16816.F32 R32, R172.reuse, R2, R32 ;  /* 0x00000002ac20723c */ /* 0x042fe20000001820 */
[----:B------:R-:W1:Y:S02]  /*4010*/  LDSM.16.M88.2 R2, [R207+0xb080] ;  /* 0x00b08000cf02783b */ /* 0x000e640000000100 */
[----:B------:R-:W-:Y:S02]  /*4020*/  IMNMX R184, R182, R183, PT ;  /* 0x000000b7b6b87217 */ /* 0x000fe40003800200 */
[----:B------:R-:W-:Y:S02]  /*4030*/  IADD3 R183, R183, 0x8, RZ ;  /* 0x00000008b7b77810 */ /* 0x000fe40007ffe0ff */
[----:B------:R-:W-:Y:S01]  /*4040*/  ISETP.GT.AND P0, PT, R184, RZ, PT ;  /* 0x000000ffb800720c */ /* 0x000fe20003f04270 */
[C---:B--2---:R-:W-:Y:S01]  /*4050*/  HMMA.16816.F32 R36, R172.reuse, R104, R36 ;  /* 0x00000068ac24723c */ /* 0x044fe20000001824 */
[----:B------:R-:W2:Y:S03]  /*4060*/  LDSM.16.M88.2 R104, [R207+0xc080] ;  /* 0x00c08000cf68783b */ /* 0x000ea60000000100 */
[----:B------:R-:W-:Y:S04]  /*4070*/  IMNMX R182, R182, R183, PT ;  /* 0x000000b7b6b67217 */ /* 0x000fe80003800200 */
[----:B----4-:R-:W-:Y:S01]  /*4080*/  HMMA.16816.F32 R40, R172, R106, R40 ;  /* 0x0000006aac28723c */ /* 0x010fe20000001828 */
[----:B------:R-:W-:Y:S02]  /*4090*/  LDSM.16.M88.2 R106, [R216+0xc880] ;  /* 0x00c88000d86a783b */ /* 0x000fe40000000100 */
[C---:B------:R-:W-:Y:S02]  /*40a0*/  ISETP.GT.AND P2, PT, R182.reuse, 0x31, PT ;  /* 0x00000031b600780c */ /* 0x040fe40003f44270 */
[----:B------:R-:W4:Y:S01]  /*40b0*/  LDSM.16.M88.4 R172, [R204+0x1f080] ;  /* 0x01f08000ccac783b */ /* 0x000f220000000200 */
[----:B------:R-:W-:Y:S02]  /*40c0*/  ISETP.GT.AND P1, PT, R182, 0x40, PT ;  /* 0x00000040b600780c */ /* 0x000fe40003f24270 */
[C---:B---3--:R-:W-:Y:S01]  /*40d0*/  HMMA.16816.F32 R24, R176.reuse, R108, R24 ;  /* 0x0000006cb018723c */ /* 0x048fe20000001818 */
[----:B------:R-:W3:Y:S04]  /*40e0*/  LDSM.16.M88.2 R108, [R216+0xd080] ;  /* 0x00d08000d86c783b */ /* 0x000ee80000000100 */
[----:B------:R-:W-:Y:S03]  /*40f0*/  FSEL R22, R22, -INF , P1 ;  /* 0xff80000016167808 */ /* 0x000fe60000800000 */
[C---:B-----5:R-:W-:Y:S01]  /*4100*/  HMMA.16816.F32 R28, R176.reuse, R110, R28 ;  /* 0x0000006eb01c723c */ /* 0x060fe2000000181c */
[----:B------:R-:W5:Y:S03]  /*4110*/  LDSM.16.M88.2 R110, [R216+0xd880] ;  /* 0x00d88000d86e783b */ /* 0x000f660000000100 */
[--C-:B------:R-:W-:Y:S04]  /*4120*/  FFMA.FTZ R22, R22, c[0x0][0x29c], -R189.reuse ;  /* 0x0000a70016167a23 */ /* 0x100fe800000108bd */
[C---:B-1----:R-:W-:Y:S01]  /*4130*/  HMMA.16816.F32 R32, R176.reuse, R2, R32 ;  /* 0x00000002b020723c */ /* 0x042fe20000001820 */
[----:B------:R-:W1:Y:S01]  /*4140*/  LDSM.16.M88.2 R2, [R216+0xe080] ;  /* 0x00e08000d802783b */ /* 0x000e620000000100 */
[----:B------:R-:W-:Y:S06]  /*4150*/  MUFU.EX2 R22, R22 ;  /* 0x0000001600167308 */ /* 0x000fec0000000800 */
[C---:B------:R-:W-:Y:S07]  /*4160*/  HMMA.16816.F32 R36, R176.reuse, R180, R36 ;  /* 0x000000b4b024723c */ /* 0x040fee0000001824 */
[----:B------:R-:W-:Y:S01]  /*4170*/  FSEL R181, R4, -INF , P0 ;  /* 0xff80000004b57808 */ /* 0x000fe20000000000 */
[----:B--2---:R-:W-:Y:S01]  /*4180*/  HMMA.16816.F32 R40, R176, R104, R40 ;  /* 0x00000068b028723c */ /* 0x004fe20000001828 */
[----:B------:R-:W2:Y:S02]  /*4190*/  LDSM.16.M88.2 R104, [R216+0xe880] ;  /* 0x00e88000d868783b */ /* 0x000ea40000000100 */
[C---:B------:R-:W-:Y:S01]  /*41a0*/  ISETP.GT.AND P0, PT, R184.reuse, 0x1, PT ;  /* 0x00000001b800780c */ /* 0x040fe20003f04270 */
[--C-:B------:R-:W-:Y:S01]  /*41b0*/  FFMA.FTZ R180, R181, c[0x0][0x29c], -R190.reuse ;  /* 0x0000a700b5b47a23 */ /* 0x100fe200000108be */
[----:B------:R-:W-:Y:S02]  /*41c0*/  LDSM.16.M88.4 R176, [R0+0x1f080] ;  /* 0x01f0800000b0783b */ /* 0x000fe40000000200 */
[----:B------:R-:W-:Y:S01]  /*41d0*/  FSEL R5, R5, -INF , P0 ;  /* 0xff80000005057808 */ /* 0x000fe20000000000 */
[C---:B----4-:R-:W-:Y:S01]  /*41e0*/  HMMA.16816.F32 R24, R172.reuse, R106, R24 ;  /* 0x0000006aac18723c */ /* 0x050fe20000001818 */
[----:B------:R-:W4:Y:S01]  /*41f0*/  LDSM.16.M88.2 R106, [R209+0xc880] ;  /* 0x00c88000d16a783b */ /* 0x000f220000000100 */
[----:B------:R-:W-:Y:S03]  /*4200*/  MUFU.EX2 R180, R180 ;  /* 0x000000b400b47308 */ /* 0x000fe60000000800 */
[--C-:B------:R-:W-:Y:S01]  /*4210*/  FFMA.FTZ R181, R5, c[0x0][0x29c], -R190.reuse ;  /* 0x0000a70005b57a23 */ /* 0x100fe200000108be */
[----:B------:R-:W-:Y:S01]  /*4220*/  ISETP.GT.AND P0, PT, R184, 0x10, PT ;  /* 0x00000010b800780c */ /* 0x000fe20003f04270 */
[----:B------:R-:W-:Y:S01]  /*4230*/  LDSM.16.M88.2 R4, [R209+0xe080] ;  /* 0x00e08000d104783b */ /* 0x000fe20000000100 */
[C---:B---3--:R-:W-:Y:S03]  /*4240*/  HMMA.16816.F32 R28, R172.reuse, R108, R28 ;  /* 0x0000006cac1c723c */ /* 0x048fe6000000181c */
[----:B------:R-:W3:Y:S01]  /*4250*/  LDSM.16.M88.2 R108, [R209+0xd080] ;  /* 0x00d08000d16c783b */ /* 0x000ee20000000100 */
[----:B------:R-:W-:Y:S04]  /*4260*/  MUFU.EX2 R181, R181 ;  /* 0x000000b500b57308 */ /* 0x000fe80000000800 */
[C---:B-----5:R-:W-:Y:S07]  /*4270*/  HMMA.16816.F32 R32, R172.reuse, R110, R32 ;  /* 0x0000006eac20723c */ /* 0x060fee0000001820 */
[----:B------:R-:W-:Y:S01]  /*4280*/  FSEL R111, R8, -INF , P0 ;  /* 0xff800000086f7808 */ /* 0x000fe20000000000 */
[C---:B-1----:R-:W-:Y:S01]  /*4290*/  HMMA.16816.F32 R36, R172.reuse, R2, R36 ;  /* 0x00000002ac24723c */ /* 0x042fe20000001824 */
[----:B------:R-:W1:Y:S02]  /*42a0*/  LDSM.16.M88.2 R2, [R209+0xd880] ;  /* 0x00d88000d102783b */ /* 0x000e640000000100 */
[C---:B------:R-:W-:Y:S05]  /*42b0*/  ISETP.GT.AND P0, PT, R184.reuse, 0x11, PT ;  /* 0x00000011b800780c */ /* 0x040fea0003f04270 */
[----:B--2---:R-:W-:Y:S07]  /*42c0*/  HMMA.16816.F32 R40, R172, R104, R40 ;  /* 0x00000068ac28723c */ /* 0x004fee0000001828 */
[--C-:B------:R-:W-:Y:S01]  /*42d0*/  FFMA.FTZ R172, R111, c[0x0][0x29c], -R190.reuse ;  /* 0x0000a7006fac7a23 */ /* 0x100fe200000108be */
[C---:B----4-:R-:W-:Y:S01]  /*42e0*/  HMMA.16816.F32 R24, R176.reuse, R106, R24 ;  /* 0x0000006ab018723c */ /* 0x050fe20000001818 */
[----:B------:R-:W-:Y:S04]  /*42f0*/  LDSM.16.M88.4 R104, [R214+0x4000] ;  /* 0x00400000d668783b */ /* 0x000fe80000000200 */
[----:B------:R-:W-:Y:S01]  /*4300*/  FSEL R111, R9, -INF , P0 ;  /* 0xff800000096f7808 */ /* 0x000fe20000000000 */
[----:B------:R-:W-:Y:S01]  /*4310*/  MUFU.EX2 R172, R172 ;  /* 0x000000ac00ac7308 */ /* 0x000fe20000000800 */
[----:B------:R-:W2:Y:S01]  /*4320*/  LDSM.16.M88.2 R8, [R209+0xe880] ;  /* 0x00e88000d108783b */ /* 0x000ea20000000100 */
[----:B------:R-:W-:Y:S01]  /*4330*/  ISETP.GT.AND P0, PT, R184, 0x20, PT ;  /* 0x00000020b800780c */ /* 0x000fe20003f04270 */
[C---:B---3--:R-:W-:Y:S03]  /*4340*/  HMMA.16816.F32 R28, R176.reuse, R108, R28 ;  /* 0x0000006cb01c723c */ /* 0x048fe6000000181c */
[--C-:B------:R-:W-:Y:S01]  /*4350*/  FFMA.FTZ R173, R111, c[0x0][0x29c], -R190.reuse ;  /* 0x0000a7006fad7a23 */ /* 0x100fe200000108be */
[----:B------:R-:W-:Y:S01]  /*4360*/  FSEL R175, R12, -INF , P0 ;  /* 0xff8000000caf7808 */ /* 0x000fe20000000000 */
[----:B------:R-:W3:Y:S01]  /*4370*/  LDSM.16.M88.2 R110, [R208+0xc880] ;  /* 0x00c88000d06e783b */ /* 0x000ee20000000100 */
[C---:B------:R-:W-:Y:S03]  /*4380*/  ISETP.GT.AND P0, PT, R184.reuse, 0x21, PT ;  /* 0x00000021b800780c */ /* 0x040fe60003f04270 */
[----:B------:R-:W4:Y:S03]  /*4390*/  MUFU.EX2 R173, R173 ;  /* 0x000000ad00ad7308 */ /* 0x000f260000000800 */
[----:B------:R-:W-:Y:S01]  /*43a0*/  FSEL R109, R13, -INF , P0 ;  /* 0xff8000000d6d7808 */ /* 0x000fe20000000000 */
[--C-:B------:R-:W-:Y:S01]  /*43b0*/  FFMA.FTZ R174, R175, c[0x0][0x29c], -R190.reuse ;  /* 0x0000a700afae7a23 */ /* 0x100fe200000108be */
[C---:B-1----:R-:W-:Y:S01]  /*43c0*/  HMMA.16816.F32 R32, R176.reuse, R2, R32 ;  /* 0x00000002b020723c */ /* 0x042fe20000001820 */
[----:B------:R-:W1:Y:S02]  /*43d0*/  LDSM.16.M88.2 R12, [R208+0xd080] ;  /* 0x00d08000d00c783b */ /* 0x000e640000000100 */
[----:B------:R-:W-:Y:S01]  /*43e0*/  ISETP.GT.AND P0, PT, R184, 0x30, PT ;  /* 0x00000030b800780c */ /* 0x000fe20003f04270 */
[--C-:B------:R-:W-:Y:S01]  /*43f0*/  FFMA.FTZ R175, R109, c[0x0][0x29c], -R190.reuse ;  /* 0x0000a7006daf7a23 */ /* 0x100fe200000108be */
[----:B------:R-:W5:Y:S01]  /*4400*/  LDSM.16.M88.2 R2, [R208+0xd880] ;  /* 0x00d88000d002783b */ /* 0x000f620000000100 */
[----:B------:R-:W-:Y:S01]  /*4410*/  MUFU.EX2 R174, R174 ;  /* 0x000000ae00ae7308 */ /* 0x000fe20000000800 */
[----:B------:R-:W-:Y:S01]  /*4420*/  FSEL R109, R16, -INF , P0 ;  /* 0xff800000106d7808 */ /* 0x000fe20000000000 */
[C---:B------:R-:W-:Y:S01]  /*4430*/  HMMA.16816.F32 R36, R176.reuse, R4, R36 ;  /* 0x00000004b024723c */ /* 0x040fe20000001824 */
[----:B------:R-:W4:Y:S02]  /*4440*/  LDSM.16.M88.2 R4, [R208+0xe080] ;  /* 0x00e08000d004783b */ /* 0x000f240000000100 */
[C---:B------:R-:W-:Y:S01]  /*4450*/  ISETP.GT.AND P0, PT, R184.reuse, 0x31, PT ;  /* 0x00000031b800780c */ /* 0x040fe20003f04270 */
[--C-:B------:R-:W-:Y:S03]  /*4460*/  FFMA.FTZ R185, R109, c[0x0][0x29c], -R190.reuse ;  /* 0x0000a7006db97a23 */ /* 0x100fe600000108be */
[----:B------:R-:W-:Y:S01]  /*4470*/  FSEL R17, R17, -INF , P0 ;  /* 0xff80000011117808 */ /* 0x000fe20000000000 */
[----:B------:R-:W1:Y:S01]  /*4480*/  MUFU.EX2 R175, R175 ;  /* 0x000000af00af7308 */ /* 0x000e620000000800 */
[----:B------:R-:W-:Y:S01]  /*4490*/  ISETP.GT.AND P0, PT, R184, 0x40, PT ;  /* 0x00000040b800780c */ /* 0x000fe20003f04270 */
[----:B--2---:R-:W-:Y:S01]  /*44a0*/  HMMA.16816.F32 R40, R176, R8, R40 ;  /* 0x00000008b028723c */ /* 0x004fe20000001828 */
[----:B------:R-:W2:Y:S07]  /*44b0*/  LDSM.16.M88.2 R8, [R208+0xe880] ;  /* 0x00e88000d008783b */ /* 0x000eae0000000100 */
[----:B------:R-:W-:Y:S01]  /*44c0*/  MUFU.EX2 R185, R185 ;  /* 0x000000b900b97308 */ /* 0x000fe20000000800 */
[--C-:B------:R-:W-:Y:S01]  /*44d0*/  FFMA.FTZ R176, R17, c[0x0][0x29c], -R190.reuse ;  /* 0x0000a70011b07a23 */ /* 0x100fe200000108be */
[C---:B---3--:R-:W-:Y:S01]  /*44e0*/  HMMA.16816.F32 R24, R104.reuse, R110, R24 ;  /* 0x0000006e6818723c */ /* 0x048fe20000001818 */
[----:B------:R-:W-:Y:S04]  /*44f0*/  LDSM.16.M88.2 R16, [R207+0xc880] ;  /* 0x00c88000cf10783b */ /* 0x000fe80000000100 */
[----:B------:R-:W3:Y:S01]  /*4500*/  LDSM.16.M88.4 R108, [R188+0x4000] ;  /* 0x00400000bc6c783b */ /* 0x000ee20000000200 */
[----:B------:R-:W-:Y:S02]  /*4510*/  FSEL R177, R20, -INF , P0 ;  /* 0xff80000014b17808 */ /* 0x000fe40000000000 */
[----:B------:R-:W2:Y:S01]  /*4520*/  MUFU.EX2 R176, R176 ;  /* 0x000000b000b07308 */ /* 0x000ea20000000800 */
[----:B------:R-:W-:Y:S01]  /*4530*/  ISETP.GT.AND P0, PT, R184, 0x41, PT ;  /* 0x00000041b800780c */ /* 0x000fe20003f04270 */
[C---:B-1----:R-:W-:Y:S01]  /*4540*/  HMMA.16816.F32 R28, R104.reuse, R12, R28 ;  /* 0x0000000c681c723c */ /* 0x042fe2000000181c */
[----:B------:R-:W1:Y:S02]  /*4550*/  LDSM.16.M88.2 R12, [R207+0xd080] ;  /* 0x00d08000cf0c783b */ /* 0x000e640000000100 */
[----:B------:R-:W-:Y:S01]  /*4560*/  FSEL R21, R21, -INF , P0 ;  /* 0xff80000015157808 */ /* 0x000fe20000000000 */
[--C-:B------:R-:W-:Y:S01]  /*4570*/  FFMA.FTZ R20, R177, c[0x0][0x29c], -R190.reuse ;  /* 0x0000a700b1147a23 */ /* 0x100fe200000108be */
[----:B------:R-:W-:Y:S03]  /*4580*/  ISETP.GT.AND P0, PT, R182, RZ, PT ;  /* 0x000000ffb600720c */ /* 0x000fe60003f04270 */
[C---:B-----5:R-:W-:Y:S01]  /*4590*/  HMMA.16816.F32 R32, R104.reuse, R2, R32 ;  /* 0x000000026820723c */ /* 0x060fe20000001820 */
[----:B------:R-:W5:Y:S01]  /*45a0*/  LDSM.16.M88.2 R2, [R207+0xd880] ;  /* 0x00d88000cf02783b */ /* 0x000f620000000100 */
[----:B------:R-:W-:Y:S02]  /*45b0*/  MUFU.EX2 R20, R20 ;  /* 0x0000001400147308 */ /* 0x000fe40000000800 */
[----:B------:R-:W-:Y:S01]  /*45c0*/  FSEL R6, R6, -INF , P0 ;  /* 0xff80000006067808 */ /* 0x000fe20000000000 */
[----:B------:R-:W-:Y:S01]  /*45d0*/  FFMA.FTZ R190, R21, c[0x0][0x29c], -R190 ;  /* 0x0000a70015be7a23 */ /* 0x000fe200000108be */
[----:B------:R-:W-:Y:S02]  /*45e0*/  ISETP.GT.AND P0, PT, R182, 0x1, PT ;  /* 0x00000001b600780c */ /* 0x000fe40003f04270 */
[C---:B----4-:R-:W-:Y:S01]  /*45f0*/  HMMA.16816.F32 R36, R104.reuse, R4, R36 ;  /* 0x000000046824723c */ /* 0x050fe20000001824 */
[----:B------:R-:W4:Y:S03]  /*4600*/  LDSM.16.M88.2 R4, [R207+0xe080] ;  /* 0x00e08000cf04783b */ /* 0x000f260000000100 */
[--C-:B------:R-:W-:Y:S01]  /*4610*/  FFMA.FTZ R177, R6, c[0x0][0x29c], -R189.reuse ;  /* 0x0000a70006b17a23 */ /* 0x100fe200000108bd */
[----:B------:R-:W-:Y:S01]  /*4620*/  FSEL R6, R7, -INF , P0 ;  /* 0xff80000007067808 */ /* 0x000fe20000000000 */
[----:B------:R-:W-:Y:S01]  /*4630*/  MUFU.EX2 R21, R190 ;  /* 0x000000be00157308 */ /* 0x000fe20000000800 */
[----:B------:R-:W-:Y:S01]  /*4640*/  ISETP.GT.AND P0, PT, R182, 0x10, PT ;  /* 0x00000010b600780c */ /* 0x000fe20003f04270 */
[----:B--2---:R-:W-:Y:S01]  /*4650*/  HMMA.16816.F32 R40, R104, R8, R40 ;  /* 0x000000086828723c */ /* 0x004fe20000001828 */
[----:B------:R-:W2:Y:S03]  /*4660*/  LDS R9, [R228.X4+0x21280] ;  /* 0x02128000e4097984 */ /* 0x000ea60000004800 */
[--C-:B------:R-:W-:Y:S01]  /*4670*/  FFMA.FTZ R178, R6, c[0x0][0x29c], -R189.reuse ;  /* 0x0000a70006b27a23 */ /* 0x100fe200000108bd */
[----:B------:R-:W-:Y:S02]  /*4680*/  FSEL R6, R10, -INF , P0 ;  /* 0xff8000000a067808 */ /* 0x000fe40000000000 */
[----:B------:R-:W-:Y:S01]  /*4690*/  ISETP.GT.AND P0, PT, R182, 0x11, PT ;  /* 0x00000011b600780c */ /* 0x000fe20003f04270 */
[----:B------:R-:W-:Y:S01]  /*46a0*/  MUFU.EX2 R177, R177 ;  /* 0x000000b100b17308 */ /* 0x000fe20000000800 */
[C---:B---3--:R-:W-:Y:S05]  /*46b0*/  HMMA.16816.F32 R24, R108.reuse, R16, R24 ;  /* 0x000000106c18723c */ /* 0x048fea0000001818 */
[--C-:B------:R-:W-:Y:S01]  /*46c0*/  FFMA.FTZ R10, R6, c[0x0][0x29c], -R189.reuse ;  /* 0x0000a700060a7a23 */ /* 0x100fe200000108bd */
[----:B------:R-:W-:Y:S01]  /*46d0*/  FSEL R184, R11, -INF , P0 ;  /* 0xff8000000bb87808 */ /* 0x000fe20000000000 */
[----:B------:R-:W3:Y:S01]  /*46e0*/  LDSM.16.M88.2 R6, [R207+0xe880] ;  /* 0x00e88000cf06783b */ /* 0x000ee20000000100 */
[C---:B-1----:R-:W-:Y:S01]  /*46f0*/  HMMA.16816.F32 R28, R108.reuse, R12, R28 ;  /* 0x0000000c6c1c723c */ /* 0x042fe2000000181c */
[----:B------:R-:W1:Y:S02]  /*4700*/  MUFU.EX2 R8, R178 ;  /* 0x000000b200087308 */ /* 0x000e640000000800 */
[----:B------:R-:W-:Y:S01]  /*4710*/  ISETP.GT.AND P0, PT, R182, 0x20, PT ;  /* 0x00000020b600780c */ /* 0x000fe20003f04270 */
[--C-:B------:R-:W-:Y:S03]  /*4720*/  FFMA.FTZ R11, R184, c[0x0][0x29c], -R189.reuse ;  /* 0x0000a700b80b7a23 */ /* 0x100fe600000108bd */
[----:B------:R-:W-:Y:S01]  /*4730*/  FSEL R14, R14, -INF , P0 ;  /* 0xff8000000e0e7808 */ /* 0x000fe20000000000 */
[C---:B-----5:R-:W-:Y:S03]  /*4740*/  HMMA.16816.F32 R32, R108.reuse, R2, R32 ;  /* 0x000000026c20723c */ /* 0x060fe60000001820 */
[----:B------:R-:W-:Y:S01]  /*4750*/  ISETP.GT.AND P0, PT, R182, 0x21, PT ;  /* 0x00000021b600780c */ /* 0x000fe20003f04270 */
[----:B------:R-:W-:Y:S01]  /*4760*/  MUFU.EX2 R10, R10 ;  /* 0x0000000a000a7308 */ /* 0x000fe20000000800 */
[--C-:B------:R-:W-:Y:S02]  /*4770*/  FFMA.FTZ R12, R14, c[0x0][0x29c], -R189.reuse ;  /* 0x0000a7000e0c7a23 */ /* 0x100fe400000108bd */
[----:B------:R-:W-:Y:S01]  /*4780*/  FSEL R14, R15, -INF , P0 ;  /* 0xff8000000f0e7808 */ /* 0x000fe20000000000 */
[C---:B----4-:R-:W-:Y:S03]  /*4790*/  HMMA.16816.F32 R36, R108.reuse, R4, R36 ;  /* 0x000000046c24723c */ /* 0x050fe60000001824 */
[----:B------:R-:W-:Y:S01]  /*47a0*/  ISETP.GT.AND P0, PT, R182, 0x30, PT ;  /* 0x00000030b600780c */ /* 0x000fe20003f04270 */
[----:B------:R-:W-:Y:S02]  /*47b0*/  FFMA.FTZ R13, R14, c[0x0][0x29c], -R189 ;  /* 0x0000a7000e0d7a23 */ /* 0x000fe400000108bd */
[----:B------:R-:W-:Y:S01]  /*47c0*/  MUFU.EX2 R12, R12 ;  /* 0x0000000c000c7308 */ /* 0x000fe20000000800 */
[----:B------:R-:W-:Y:S01]  /*47d0*/  FSEL R18, R18, -INF , P0 ;  /* 0xff80000012127808 */ /* 0x000fe20000000000 */
[----:B--2---:R-:W-:Y:S01]  /*47e0*/  FADD.FTZ R16, R29, -R9 ;  /* 0x800000091d107221 */ /* 0x004fe20000010000 */
[----:B------:R-:W-:Y:S03]  /*47f0*/  ISETP.GT.AND P0, PT, R182, 0x41, PT ;  /* 0x00000041b600780c */ /* 0x000fe60003f04270 */
[----:B------:R-:W-:Y:S01]  /*4800*/  FMUL.FTZ R16, R173, R16 ;  /* 0x00000010ad107220 */ /* 0x000fe20000410000 */
[----:B------:R-:W-:Y:S01]  /*4810*/  FSEL R14, R23, -INF , P0 ;  /* 0xff800000170e7808 */ /* 0x000fe20000000000 */
[----:B------:R-:W-:Y:S01]  /*4820*/  FFMA.FTZ R5, R18, c[0x0][0x29c], -R189 ;  /* 0x0000a70012057a23 */ /* 0x000fe200000108bd */
[----:B------:R-:W-:Y:S01]  /*4830*/  FSEL R4, R19, -INF , P2 ;  /* 0xff80000013047808 */ /* 0x000fe20001000000 */
[--C-:B------:R-:W-:Y:S01]  /*4840*/  FADD.FTZ R18, R33, -R9.reuse ;  /* 0x8000000921127221 */ /* 0x100fe20000010000 */
[----:B------:R-:W2:Y:S01]  /*4850*/  MUFU.EX2 R11, R11 ;  /* 0x0000000b000b7308 */ /* 0x000ea20000000800 */
[----:B------:R-:W-:Y:S02]  /*4860*/  FADD.FTZ R15, R28, -R9 ;  /* 0x800000091c0f7221 */ /* 0x000fe40000010000 */
[----:B------:R-:W-:Y:S02]  /*4870*/  FMUL.FTZ R18, R175, R18 ;  /* 0x00000012af127220 */ /* 0x000fe40000410000 */
[--C-:B------:R-:W-:Y:S01]  /*4880*/  FFMA.FTZ R4, R4, c[0x0][0x29c], -R189.reuse ;  /* 0x0000a70004047a23 */ /* 0x100fe200000108bd */
[----:B---3--:R-:W-:Y:S03]  /*4890*/  HMMA.16816.F32 R40, R108, R6, R40 ;  /* 0x000000066c28723c */ /* 0x008fe60000001828 */
[----:B------:R-:W-:Y:S01]  /*48a0*/  FFMA.FTZ R189, R14, c[0x0][0x29c], -R189 ;  /* 0x0000a7000ebd7a23 */ /* 0x000fe200000108bd */
[----:B------:R-:W3:Y:S01]  /*48b0*/  MUFU.EX2 R13, R13 ;  /* 0x0000000d000d7308 */ /* 0x000ee20000000800 */
[----:B------:R-:W4:Y:S01]  /*48c0*/  LDS R14, [R228.X4+0x212a0] ;  /* 0x0212a000e40e7984 */ /* 0x000f220000004800 */
[--C-:B------:R-:W-:Y:S01]  /*48d0*/  FADD.FTZ R17, R32, -R9.reuse ;  /* 0x8000000920117221 */ /* 0x100fe20000010000 */
[----:B------:R-:W-:Y:S01]  /*48e0*/  F2FP.PACK_AB R32, R176, R185 ;  /* 0x000000b9b020723e */ /* 0x000fe200000000ff */
[--C-:B------:R-:W-:Y:S04]  /*48f0*/  FADD.FTZ R7, R24, -R9.reuse ;  /* 0x8000000918077221 */ /* 0x100fe80000010000 */
[--C-:B------:R-:W-:Y:S02]  /*4900*/  FADD.FTZ R6, R25, -R9.reuse ;  /* 0x8000000919067221 */ /* 0x100fe40000010000 */
[----:B------:R-:W-:Y:S01]  /*4910*/  FMUL.FTZ R7, R180, R7 ;  /* 0x00000007b4077220 */ /* 0x000fe20000410000 */
[C---:B------:R-:W-:Y:S01]  /*4920*/  F2FP.PACK_AB R180, R181.reuse, R180 ;  /* 0x000000b4b5b4723e */ /* 0x040fe200000000ff */
[----:B------:R-:W-:Y:S01]  /*4930*/  FMUL.FTZ R6, R181, R6 ;  /* 0x00000006b5067220 */ /* 0x000fe20000410000 */
[----:B------:R-:W-:Y:S01]  /*4940*/  MUFU.EX2 R5, R5 ;  /* 0x0000000500057308 */ /* 0x000fe20000000800 */
[--C-:B------:R-:W-:Y:S02]  /*4950*/  FADD.FTZ R36, R36, -R9.reuse ;  /* 0x8000000924247221 */ /* 0x100fe40000010000 */
[--C-:B------:R-:W-:Y:S01]  /*4960*/  FADD.FTZ R37, R37, -R9.reuse ;  /* 0x8000000925257221 */ /* 0x100fe20000010000 */
[----:B------:R-:W-:Y:S01]  /*4970*/  F2FP.PACK_AB R6, R6, R7 ;  /* 0x000000070606723e */ /* 0x000fe200000000ff */
[----:B------:R-:W-:Y:S01]  /*4980*/  STS [R227+0x21480], R180 ;  /* 0x021480b4e3007388 */ /* 0x000fe20000000800 */
[----:B------:R-:W-:Y:S01]  /*4990*/  FMUL.FTZ R15, R172, R15 ;  /* 0x0000000fac0f7220 */ /* 0x000fe20000410000 */
[----:B------:R-:W-:Y:S01]  /*49a0*/  F2FP.PACK_AB R172, R173, R172 ;  /* 0x000000acadac723e */ /* 0x000fe200000000ff */
[--C-:B------:R-:W-:Y:S02]  /*49b0*/  FADD.FTZ R28, R41, -R9.reuse ;  /* 0x80000009291c7221 */ /* 0x100fe40000010000 */
[----:B------:R-:W-:Y:S01]  /*49c0*/  FADD.FTZ R7, R40, -R9 ;  /* 0x8000000928077221 */ /* 0x000fe20000010000 */
[----:B-1----:R-:W-:Y:S01]  /*49d0*/  F2FP.PACK_AB R9, R8, R177 ;  /* 0x000000b10809723e */ /* 0x002fe200000000ff */
[----:B------:R-:W-:Y:S01]  /*49e0*/  FMUL.FTZ R28, R21, R28 ;  /* 0x0000001c151c7220 */ /* 0x000fe20000410000 */
[----:B------:R-:W1:Y:S01]  /*49f0*/  MUFU.EX2 R4, R4 ;  /* 0x0000000400047308 */ /* 0x000e620000000800 */
[----:B------:R-:W-:Y:S01]  /*4a00*/  FMUL.FTZ R7, R20, R7 ;  /* 0x0000000714077220 */ /* 0x000fe20000410000 */
[----:B------:R-:W-:Y:S01]  /*4a10*/  F2FP.PACK_AB R16, R16, R15 ;  /* 0x0000000f1010723e */ /* 0x000fe200000000ff */
[----:B------:R5:W-:Y:S01]  /*4a20*/  STS [R224], R9 ;  /* 0x00000009e0007388 */ /* 0x000be20000000800 */
[----:B------:R-:W-:Y:S01]  /*4a30*/  FMUL.FTZ R17, R174, R17 ;  /* 0x00000011ae117220 */ /* 0x000fe20000410000 */
[----:B------:R-:W-:Y:S01]  /*4a40*/  F2FP.PACK_AB R174, R175, R174 ;  /* 0x000000aeafae723e */ /* 0x000fe200000000ff */
[----:B------:R-:W-:Y:S01]  /*4a50*/  FMUL.FTZ R36, R185, R36 ;  /* 0x00000024b9247220 */ /* 0x000fe20000410000 */
[----:B------:R-:W-:Y:S01]  /*4a60*/  F2FP.PACK_AB R28, R28, R7 ;  /* 0x000000071c1c723e */ /* 0x000fe200000000ff */
[----:B------:R-:W-:Y:S01]  /*4a70*/  STS [R227+0x21c80], R172 ;  /* 0x021c80ace3007388 */ /* 0x000fe20000000800 */
[----:B--2---:R-:W-:Y:S01]  /*4a80*/  F2FP.PACK_AB R7, R11, R10 ;  /* 0x0000000a0b07723e */ /* 0x004fe200000000ff */
[----:B------:R-:W2:Y:S01]  /*4a90*/  MUFU.EX2 R189, R189 ;  /* 0x000000bd00bd7308 */ /* 0x000ea20000000800 */
[----:B---3--:R-:W-:Y:S01]  /*4aa0*/  F2FP.PACK_AB R15, R13, R12 ;  /* 0x0000000c0d0f723e */ /* 0x008fe200000000ff */
[----:B------:R-:W-:Y:S01]  /*4ab0*/  FMUL.FTZ R37, R176, R37 ;  /* 0x00000025b0257220 */ /* 0x000fe20000410000 */
[----:B------:R-:W-:Y:S01]  /*4ac0*/  F2FP.PACK_AB R18, R18, R17 ;  /* 0x000000111212723e */ /* 0x000fe200000000ff */
[----:B------:R2:W-:Y:S01]  /*4ad0*/  STS [R224+0x800], R7 ;  /* 0x00080007e0007388 */ /* 0x0005e20000000800 */
[----:B------:R-:W-:Y:S01]  /*4ae0*/  F2FP.PACK_AB R20, R21, R20 ;  /* 0x000000141514723e */ /* 0x000fe200000000ff */
[--C-:B----4-:R-:W-:Y:S01]  /*4af0*/  FADD.FTZ R40, R26, -R14.reuse ;  /* 0x8000000e1a287221 */ /* 0x110fe20000010000 */
[----:B------:R-:W-:Y:S01]  /*4b00*/  F2FP.PACK_AB R36, R37, R36 ;  /* 0x000000242524723e */ /* 0x000fe200000000ff */
[----:B------:R-:W-:Y:S01]  /*4b10*/  STS [R227+0x22480], R174 ;  /* 0x022480aee3007388 */ /* 0x000fe20000000800 */
[--C-:B------:R-:W-:Y:S02]  /*4b20*/  FADD.FTZ R19, R30, -R14.reuse ;  /* 0x8000000e1e137221 */ /* 0x100fe40000010000 */
[----:B------:R-:W-:Y:S01]  /*4b30*/  FMUL.FTZ R40, R177, R40 ;  /* 0x00000028b1287220 */ /* 0x000fe20000410000 */
[----:B------:R-:W-:Y:S01]  /*4b40*/  STS [R224+0x1000], R15 ;  /* 0x0010000fe0007388 */ /* 0x000fe20000000800 */
[--C-:B------:R-:W-:Y:S01]  /*4b50*/  FADD.FTZ R30, R31, -R14.reuse ;  /* 0x8000000e1f1e7221 */ /* 0x100fe20000010000 */
[----:B-1----:R-:W-:Y:S01]  /*4b60*/  F2FP.PACK_AB R17, R4, R5 ;  /* 0x000000050411723e */ /* 0x002fe200000000ff */
[----:B------:R-:W-:Y:S01]  /*4b70*/  FMUL.FTZ R19, R10, R19 ;  /* 0x000000130a137220 */ /* 0x000fe20000410000 */
[----:B------:R-:W-:Y:S01]  /*4b80*/  STS [R227+0x22c80], R32 ;  /* 0x022c8020e3007388 */ /* 0x000fe20000000800 */
[----:B------:R-:W-:Y:S02]  /*4b90*/  FMUL.FTZ R30, R11, R30 ;  /* 0x0000001e0b1e7220 */ /* 0x000fe40000410000 */
[--C-:B-----5:R-:W-:Y:S01]  /*4ba0*/  FADD.FTZ R9, R27, -R14.reuse ;  /* 0x8000000e1b097221 */ /* 0x120fe20000010000 */
[----:B------:R-:W-:Y:S01]  /*4bb0*/  STS [R224+0x1800], R17 ;  /* 0x00180011e0007388 */ /* 0x000fe20000000800 */
[--C-:B------:R-:W-:Y:S01]  /*4bc0*/  FADD.FTZ R11, R34, -R14.reuse ;  /* 0x8000000e220b7221 */ /* 0x100fe20000010000 */
[----:B------:R-:W-:Y:S01]  /*4bd0*/  F2FP.PACK_AB R19, R30, R19 ;  /* 0x000000131e13723e */ /* 0x000fe200000000ff */
[----:B------:R-:W-:Y:S01]  /*4be0*/  FMUL.FTZ R9, R8, R9 ;  /* 0x0000000908097220 */ /* 0x000fe20000410000 */
[----:B------:R-:W-:Y:S01]  /*4bf0*/  STS [R227+0x23480], R20 ;  /* 0x02348014e3007388 */ /* 0x000fe20000000800 */
[--C-:B------:R-:W-:Y:S02]  /*4c00*/  FADD.FTZ R8, R35, -R14.reuse ;  /* 0x8000000e23087221 */ /* 0x100fe40000010000 */
[----:B------:R-:W-:Y:S01]  /*4c10*/  FMUL.FTZ R11, R12, R11 ;  /* 0x0000000b0c0b7220 */ /* 0x000fe20000410000 */
[----:B------:R-:W-:Y:S01]  /*4c20*/  F2FP.PACK_AB R9, R9, R40 ;  /* 0x000000280909723e */ /* 0x000fe200000000ff */
[----:B------:R-:W-:Y:S01]  /*4c30*/  FMUL.FTZ R8, R13, R8 ;  /* 0x000000080d087220 */ /* 0x000fe20000410000 */
[----:B--2---:R-:W-:Y:S01]  /*4c40*/  F2FP.PACK_AB R7, R189, R22 ;  /* 0x00000016bd07723e */ /* 0x004fe200000000ff */
[--C-:B------:R-:W-:Y:S02]  /*4c50*/  FADD.FTZ R38, R38, -R14.reuse ;  /* 0x8000000e26267221 */ /* 0x100fe40000010000 */
[--C-:B------:R-:W-:Y:S01]  /*4c60*/  FADD.FTZ R39, R39, -R14.reuse ;  /* 0x8000000e27277221 */ /* 0x100fe20000010000 */
[----:B------:R-:W-:Y:S01]  /*4c70*/  F2FP.PACK_AB R21, R8, R11 ;  /* 0x0000000b0815723e */ /* 0x000fe200000000ff */
[----:B------:R-:W-:Y:S01]  /*4c80*/  STS [R224+0x2000], R7 ;  /* 0x00200007e0007388 */ /* 0x000fe20000000800 */
[----:B------:R-:W-:Y:S02]  /*4c90*/  FMUL.FTZ R38, R5, R38 ;  /* 0x0000002605267220 */ /* 0x000fe40000410000 */
[----:B------:R-:W-:Y:S01]  /*4ca0*/  FMUL.FTZ R39, R4, R39 ;  /* 0x0000002704277220 */ /* 0x000fe20000410000 */
[----:B------:R-:W-:Y:S01]  /*4cb0*/  BAR.SYNC.DEFER_BLOCKING 0x0 ;  /* 0x0000000000007b1d */ /* 0x000fe20000010000 */
[--C-:B------:R-:W-:Y:S02]  /*4cc0*/  FADD.FTZ R13, R42, -R14.reuse ;  /* 0x8000000e2a0d7221 */ /* 0x100fe40000010000 */
[----:B------:R-:W-:Y:S01]  /*4cd0*/  FADD.FTZ R14, R43, -R14 ;  /* 0x8000000e2b0e7221 */ /* 0x000fe20000010000 */
[----:B------:R-:W-:Y:S01]  /*4ce0*/  F2FP.PACK_AB R39, R39, R38 ;  /* 0x000000262727723e */ /* 0x000fe200000000ff */
[----:B------:R-:W-:Y:S02]  /*4cf0*/  FMUL.FTZ R13, R22, R13 ;  /* 0x0000000d160d7220 */ /* 0x000fe40000410000 */
[----:B------:R-:W-:Y:S02]  /*4d00*/  FMUL.FTZ R14, R189, R14 ;  /* 0x0000000ebd0e7220 */ /* 0x000fe40000410000 */
[----:B------:R-:W-:Y:S03]  /*4d10*/  IMAD.SHL.U32 R110, R218, 0x2, RZ ;  /* 0x00000002da6e7824 */ /* 0x000fe600078e00ff */
        /* <DEDUP_REMOVED lines=129> */
[----:B------:R-:W-:Y:S02]  /*5530*/  LEA R8, P0, R9, c[0x0][0x280], 0x2 ;  /* 0x0000a00009087a11 */ /* 0x000fe400078010ff */
[----:B------:R-:W-:Y:S02]  /*5540*/  IADD3 R6, -R229, R230, -R6 ;  /* 0x000000e6e5067210 */ /* 0x000fe40007ffe906 */
[----:B------:R-:W-:Y:S01]  /*5550*/  LEA.HI.X R9, R9, c[0x0][0x284], R4, 0x2, P0 ;  /* 0x0000a10009097a11 */ /* 0x000fe200000f1404 */
[----:B------:R-:W-:Y:S01]  /*5560*/  IMAD.X R4, R3, 0x1, R247, P1 ;  /* 0x0000000103047824 */ /* 0x000fe200008e06f7 */
[C---:B------:R-:W-:Y:S02]  /*5570*/  LEA R10, P0, R5.reuse, c[0x0][0x1f0], 0x1 ;  /* 0x00007c00050a7a11 */ /* 0x040fe400078008ff */
[----:B------:R-:W-:Y:S02]  /*5580*/  ISETP.LT.OR P2, PT, R6, 0x1, !P3 ;  /* 0x000000010600780c */ /* 0x000fe40005f41670 */
[----:B------:R-:W-:Y:S02]  /*5590*/  LEA.HI.X R11, R5, c[0x0][0x1f4], R4, 0x1, P0 ;  /* 0x00007d00050b7a11 */ /* 0x000fe400000f0c04 */
[C---:B------:R-:W-:Y:S02]  /*55a0*/  LEA R4, P0, R7.reuse, c[0x0][0x1f0], 0x1 ;  /* 0x00007c0007047a11 */ /* 0x040fe400078008ff */
        /* <DEDUP_REMOVED lines=20> */
.L_x_1269:
        /* <DEDUP_REMOVED lines=11> */
[----:B------:R-:W-:Y:S03]  /*57a0*/  LEA.HI.X.SX32 R3, R252, R241, 0x1, P0 ;  /* 0x000000f1fc037211 */ /* 0x000fe600000f0eff */
[----:B------:R-:W-:Y:S04]  /*57b0*/  IMAD.MOV.U32 R252, RZ, RZ, R248 ;  /* 0x000000fffffc7224 */ /* 0x000fe800078e00f8 */
        /* <DEDUP_REMOVED lines=11> */
[----:B------:R-:W1:Y:S07]  /*5870*/  LDSM.16.M88.4 R172, [R212+0x1000] ;  /* 0x00100000d4ac783b */ /* 0x000e6e0000000200 */
[-C--:B------:R-:W-:Y:S08]  /*5880*/  HMMA.16816.F32 R4, R184, R188.reuse, R4 ;  /* 0x000000bcb804723c */ /* 0x080ff00000001804 */
[C---:B------:R-:W-:Y:S08]  /*5890*/  HMMA.16816.F32 R8, R192.reuse, R188, R8 ;  /* 0x000000bcc008723c */ /* 0x040ff00000001808 */
[-C--:B------:R-:W-:Y:S08]  /*58a0*/  HMMA.16816.F32 R12, R192, R190.reuse, R12 ;  /* 0x000000bec00c723c */ /* 0x080ff0000000180c */
[C---:B------:R-:W-:Y:S01]  /*58b0*/  HMMA.16816.F32 R16, R184.reuse, R190, R16 ;  /* 0x000000beb810723c */ /* 0x040fe20000001810 */
        /* <DEDUP_REMOVED lines=9> */
[----:B------:R-:W3:Y:S07]  /*5950*/  LDSM.16.MT88.4 R192, [R211+0x6000] ;  /* 0x00600000d3c0783b */ /* 0x000eee0000004200 */
[----:B------:R-:W-:Y:S01]  /*5960*/  HMMA.16816.F32 R108, R184, R202, R108 ;  /* 0x000000cab86c723c */ /* 0x000fe2000000186c */
[----:B------:R-:W4:Y:S04]  /*5970*/  LDSM.16.M88.4 R184, [R212+0x1800] ;  /* 0x00180000d4b8783b */ /* 0x000f280000000200 */
[----:B------:R-:W5:Y:S03]  /*5980*/  LDSM.16.M88.4 R200, [R212+0x1c00] ;  /* 0x001c0000d4c8783b */ /* 0x000f660000000200 */
        /* <DEDUP_REMOVED lines=9> */
[----:B------:R-:W-:Y:S07]  /*5a20*/  LDSM.16.MT88.4 R188, [R211+0x2000] ;  /* 0x00200000d3bc783b */ /* 0x000fee0000004200 */
[-C--:B---3--:R-:W-:Y:S08]  /*5a30*/  HMMA.16816.F32 R36, R172, R192.reuse, R36 ;  /* 0x000000c0ac24723c */ /* 0x088ff00000001824 */
[C---:B------:R-:W-:Y:S08]  /*5a40*/  HMMA.16816.F32 R40, R180.reuse, R192, R40 ;  /* 0x000000c0b428723c */ /* 0x040ff00000001828 */
[-C--:B------:R-:W-:Y:S01]  /*5a50*/  HMMA.16816.F32 R104, R180, R194.reuse, R104 ;  /* 0x000000c2b468723c */ /* 0x080fe20000001868 */
[----:B------:R-:W-:Y:S07]  /*5a60*/  LDSM.16.M88.4 R180, [R212+0x2000] ;  /* 0x00200000d4b4783b */ /* 0x000fee0000000200 */
[----:B------:R-:W-:Y:S01]  /*5a70*/  HMMA.16816.F32 R108, R172, R194, R108 ;  /* 0x000000c2ac6c723c */ /* 0x000fe2000000186c */
[----:B------:R-:W2:Y:S04]  /*5a80*/  LDSM.16.MT88.4 R172, [R211+0x6800] ;  /* 0x00680000d3ac783b */ /* 0x000ea80000004200 */
[----:B------:R-:W3:Y:S03]  /*5a90*/  LDSM.16.M88.4 R192, [R212+0x2400] ;  /* 0x00240000d4c0783b */ /* 0x000ee60000000200 */
[-C--:B----4-:R-:W-:Y:S08]  /*5aa0*/  HMMA.16816.F32 R4, R184, R196.reuse, R4 ;  /* 0x000000c4b804723c */ /* 0x090ff00000001804 */
[C---:B-----5:R-:W-:Y:S08]  /*5ab0*/  HMMA.16816.F32 R8, R200.reuse, R196, R8 ;  /* 0x000000c4c808723c */ /* 0x060ff00000001808 */
        /* <DEDUP_REMOVED lines=233> */
.L_x_1267:
        /* <DEDUP_REMOVED lines=8> */
[--C-:B-1----:R-:W-:Y:S02]  /*69d0*/  SHF.R.S32.HI R6, RZ, 0x2, R5.reuse ;  /* 0x00000002ff067819 */ /* 0x102fe40000011405 */
        /* <DEDUP_REMOVED lines=624> */
[----:B--2---:R-:W-:-:S04]  /*90e0*/  IADD3 R77, -R77, R2, RZ ;  /* 0x000000024d4d7210 */ /* 0x004fc80007ffe1ff */
.L_x_1272:
[-C--:B---3--:R-:W-:Y:S01]  /*90f0*/  LEA.HI R2, R0, R223.reuse, RZ, 0x3 ;  /* 0x000000df00027211 */ /* 0x088fe200078f18ff */
[----:B-----5:R-:W-:Y:S01]  /*9100*/  IMAD R77, R232, -0x50, R77 ;  /* 0xffffffb0e84d7824 */ /* 0x020fe200078e024d */
[----:B------:R-:W-:Y:S01]  /*9110*/  LEA.HI R0, R0, R223, RZ, 0x6 ;  /* 0x000000df00007211 */ /* 0x000fe200078f30ff */
[----:B------:R-:W-:Y:S01]  /*9120*/  CS2R R42, SRZ ;  /* 0x00000000002a7805 */ /* 0x000fe2000001ff00 */
[----:B------:R-:W-:Y:S01]  /*9130*/  LOP3.LUT R80, R2, 0x1ffffff8, RZ, 0xc0, !PT ;  /* 0x1ffffff802507812 */ /* 0x000fe200078ec0ff */
[----:B------:R-:W-:Y:S01]  /*9140*/  CS2R R40, SRZ ;  /* 0x0000000000287805 */ /* 0x000fe2000001ff00 */
[----:B------:R-:W-:Y:S01]  /*9150*/  SHF.R.S32.HI R2, RZ, 0x3, R2 ;  /* 0x00000003ff027819 */ /* 0x000fe20000011402 */
[----:B------:R-:W-:Y:S01]  /*9160*/  IMAD.SHL.U32 R0, R0, 0x8, RZ ;  /* 0x0000000800007824 */ /* 0x000fe200078e00ff */
[C---:B------:R-:W-:Y:S01]  /*9170*/  ISETP.GT.AND P0, PT, R223.reuse, 0x7f, PT ;  /* 0x0000007fdf00780c */ /* 0x040fe20003f04270 */
[----:B------:R-:W-:Y:S01]  /*9180*/  IMAD.IADD R80, R223, 0x1, -R80 ;  /* 0x00000001df507824 */ /* 0x000fe200078e0a50 */
[----:B------:R-:W-:Y:S01]  /*9190*/  IMNMX R77, R77, 0x50, PT ;  /* 0x000000504d4d7817 */ /* 0x000fe20003800200 */
[----:B------:R-:W-:Y:S01]  /*91a0*/  IMAD.SHL.U32 R3, R2, 0x40, RZ ;  /* 0x0000004002037824 */ /* 0x000fe200078e00ff */
[----:B------:R-:W-:Y:S01]  /*91b0*/  CS2R R46, SRZ ;  /* 0x00000000002e7805 */ /* 0x000fe2000001ff00 */
        /* <DEDUP_REMOVED lines=12> */
[----:B------:R-:W-:Y:S01]  /*9280*/  CS2R R12, SRZ ;  /* 0x00000000000c7805 */ /* 0x000fe2000001ff00 */
[----:B------:R-:W-:Y:S01]  /*9290*/  LOP3.LUT R3, R4, R3, RZ, 0x3c, !PT ;  /* 0x0000000304037212 */ /* 0x000fe200078e3cff */
[----:B------:R-:W-:Y:S01]  /*92a0*/  IMAD.WIDE.U32 R84, R233, c[0x0][0x338], R80 ;  /* 0x0000ce00e9547a25 */ /* 0x000fe200078e0050 */
[----:B------:R-:W-:Y:S01]  /*92b0*/  CS2R R4, SRZ ;  /* 0x0000000000047805 */ /* 0x000fe2000001ff00 */
[----:B------:R-:W-:Y:S01]  /*92c0*/  ISETP.GE.AND P6, PT, R2, R77, PT ;  /* 0x0000004d0200720c */ /* 0x000fe20003fc6270 */
[----:B------:R-:W-:Y:S01]  /*92d0*/  CS2R R66, SRZ ;  /* 0x0000000000427805 */ /* 0x000fe2000001ff00 */
[----:B------:R-:W-:Y:S01]  /*92e0*/  LOP3.LUT R78, R3, 0x7ffffe00, R0, 0xf8, !PT ;  /* 0x7ffffe00034e7812 */ /* 0x000fe200078ef800 */
[----:B------:R-:W-:Y:S01]  /*92f0*/  CS2R R64, SRZ ;  /* 0x0000000000407805 */ /* 0x000fe2000001ff00 */
[----:B------:R-:W-:Y:S01]  /*9300*/  SHF.R.S32.HI R0, RZ, 0x1f, R233 ;  /* 0x0000001fff007819 */ /* 0x000fe200000114e9 */
[----:B------:R-:W-:Y:S01]  /*9310*/  CS2R R70, SRZ ;  /* 0x0000000000467805 */ /* 0x000fe2000001ff00 */
[----:B------:R-:W-:Y:S01]  /*9320*/  SHF.R.S32.HI R3, RZ, 0x1f, R231 ;  /* 0x0000001fff037819 */ /* 0x000fe200000114e7 */
[----:B------:R-:W-:Y:S01]  /*9330*/  IMAD.SHL.U32 R78, R78, 0x2, RZ ;  /* 0x000000024e4e7824 */ /* 0x000fe200078e00ff */
[C---:B------:R-:W-:Y:S01]  /*9340*/  ISETP.GT.AND P2, PT, R223.reuse, 0x27f, PT ;  /* 0x0000027fdf00780c */ /* 0x040fe20003f44270 */
[----:B------:R-:W-:Y:S01]  /*9350*/  IMAD R76, R0, c[0x0][0x338], RZ ;  /* 0x0000ce00004c7a24 */ /* 0x000fe200078e02ff */
[----:B------:R-:W-:Y:S01]  /*9360*/  ISETP.GT.AND P1, PT, R223, 0x17f, PT ;  /* 0x0000017fdf00780c */ /* 0x000fe20003f24270 */
[----:B------:R-:W-:Y:S01]  /*9370*/  CS2R R68, SRZ ;  /* 0x0000000000447805 */ /* 0x000fe2000001ff00 */
[----:B------:R-:W-:Y:S01]  /*9380*/  SEL R3, R3, RZ, !P3 ;  /* 0x000000ff03037207 */ /* 0x000fe20005800000 */
[----:B------:R-:W-:Y:S01]  /*9390*/  IMAD R76, R233, c[0x0][0x33c], R76 ;  /* 0x0000cf00e94c7a24 */ /* 0x000fe200078e024c */
[----:B------:R-:W1:Y:S01]  /*93a0*/  @!P0 LDS.128 R40, [R78+0x9880] ;  /* 0x009880004e288984 */ /* 0x000e620000000c00 */
[----:B------:R-:W-:Y:S01]  /*93b0*/  SEL R231, R231, RZ, !P3 ;  /* 0x000000ffe7e77207 */ /* 0x000fe20005800000 */
[----:B------:R-:W-:Y:S01]  /*93c0*/  CS2R R74, SRZ ;  /* 0x00000000004a7805 */ /* 0x000fe2000001ff00 */
[----:B------:R-:W-:Y:S01]  /*93d0*/  IMAD.IADD R85, R85, 0x1, R76 ;  /* 0x0000000155557824 */ /* 0x000fe200078e024c */
[----:B------:R-:W2:Y:S01]  /*93e0*/  @!P0 LDS.128 R44, [R78+0xc080] ;  /* 0x00c080004e2c8984 */ /* 0x000ea20000000c00 */
[----:B------:R-:W-:Y:S01]  /*93f0*/  IMAD R76, R3, c[0x0][0x340], RZ ;  /* 0x0000d000034c7a24 */ /* 0x000fe200078e02ff */
[----:B------:R-:W-:Y:S01]  /*9400*/  CS2R R72, SRZ ;  /* 0x0000000000487805 */ /* 0x000fe2000001ff00 */
[----:B------:R-:W-:Y:S01]  /*9410*/  CS2R R54, SRZ ;  /* 0x0000000000367805 */ /* 0x000fe2000001ff00 */
[----:B------:R-:W3:Y:S01]  /*9420*/  @!P0 LDS.128 R48, [R78+0xe880] ;  /* 0x00e880004e308984 */ /* 0x000ee20000000c00 */
[----:B------:R-:W-:Y:S01]  /*9430*/  CS2R R52, SRZ ;  /* 0x0000000000347805 */ /* 0x000fe2000001ff00 */
[----:B------:R-:W-:Y:S01]  /*9440*/  CS2R R58, SRZ ;  /* 0x00000000003a7805 */ /* 0x000fe2000001ff00 */
[----:B------:R-:W-:Y:S01]  /*9450*/  CS2R R56, SRZ ;  /* 0x0000000000387805 */ /* 0x000fe2000001ff00 */
[----:B------:R-:W4:Y:S01]  /*9460*/  @!P0 LDS.128 R4, [R78+0x2080] ;  /* 0x002080004e048984 */ /* 0x000f220000000c00 */
[----:B------:R-:W-:Y:S01]  /*9470*/  CS2R R62, SRZ ;  /* 0x00000000003e7805 */ /* 0x000fe2000001ff00 */
[----:B------:R-:W-:Y:S01]  /*9480*/  CS2R R60, SRZ ;  /* 0x00000000003c7805 */ /* 0x000fe2000001ff00 */
[----:B------:R-:W-:Y:S01]  /*9490*/  CS2R R30, SRZ ;  /* 0x00000000001e7805 */ /* 0x000fe2000001ff00 */
[----:B------:R-:W1:Y:S01]  /*94a0*/  @!P0 LDS.128 R8, [R78+0x4880] ;  /* 0x004880004e088984 */ /* 0x000e620000000c00 */
[----:B------:R-:W-:Y:S01]  /*94b0*/  CS2R R28, SRZ ;  /* 0x00000000001c7805 */ /* 0x000fe2000001ff00 */
[----:B------:R-:W-:Y:S01]  /*94c0*/  CS2R R34, SRZ ;  /* 0x0000000000227805 */ /* 0x000fe2000001ff00 */
[----:B------:R-:W-:Y:S01]  /*94d0*/  CS2R R32, SRZ ;  /* 0x0000000000207805 */ /* 0x000fe2000001ff00 */
[----:B------:R-:W1:Y:S01]  /*94e0*/  @!P0 LDS.128 R12, [R78+0x7080] ;  /* 0x007080004e0c8984 */ /* 0x000e620000000c00 */
[C---:B------:R-:W-:Y:S01]  /*94f0*/  IADD3 R86, P0, R2.reuse, R82, RZ ;  /* 0x0000005202567210 */ /* 0x040fe20007f1e0ff */
        /* <DEDUP_REMOVED lines=8> */
[----:B------:R-:W-:Y:S01]  /*9580*/  LEA.HI.X.SX32 R87, R2, R83, 0x1, P0 ;  /* 0x0000005302577211 */ /* 0x000fe200000f0eff */
[C---:B------:R-:W-:Y:S01]  /*9590*/  IMAD R76, R231.reuse, c[0x0][0x344], R76 ;  /* 0x0000d100e74c7a24 */ /* 0x040fe200078e024c */
[----:B------:R-:W-:Y:S01]  /*95a0*/  BSSY B0, `(.L_x_1273) ;  /* 0x0000020000007945 */ /* 0x000fe20003800000 */
[----:B------:R-:W-:Y:S01]  /*95b0*/  IMAD.WIDE.U32 R82, R231, c[0x0][0x340], R84 ;  /* 0x0000d000e7527a25 */ /* 0x000fe200078e0054 */
[----:B------:R-:W1:Y:S01]  /*95c0*/  @!P2 LDS.128 R64, [R78+0x7880] ;  /* 0x007880004e40a984 */ /* 0x000e620000000c00 */
[----:B------:R-:W-:-:S02]  /*95d0*/  IADD3 R79, R80, 0x40, RZ ;  /* 0x00000040504f7810 */ /* 0x000fc40007ffe0ff */
[----:B------:R-:W-:Y:S01]  /*95e0*/  IMAD.WIDE R84, R232, 0x50, R86 ;  /* 0x00000050e8547825 */ /* 0x000fe200078e0256 */
[----:B------:R-:W1:Y:S03]  /*95f0*/  @!P2 LDS.128 R68, [R78+0xa080] ;  /* 0x00a080004e44a984 */ /* 0x000e660000000c00 */
[----:B------:R-:W-:Y:S01]  /*9600*/  IMAD.IADD R87, R83, 0x1, R76 ;  /* 0x0000000153577824 */ /* 0x000fe200078e024c */
        /* <DEDUP_REMOVED lines=12> */
[----:B---34-:R-:W-:Y:S01]  /*96d0*/  IMAD R76, R85, c[0x0][0x330], RZ ;  /* 0x0000cc00554c7a24 */ /* 0x018fe200078e02ff */
        /* <DEDUP_REMOVED lines=12> */
.L_x_1274:
[----:B---34-:R-:W-:Y:S05]  /*97a0*/  BSYNC B0 ;  /* 0x0000000000007941 */ /* 0x018fea0003800000 */
.L_x_1273:
        /* <DEDUP_REMOVED lines=20> */
.L_x_1276:
[----:B------:R-:W-:Y:S05]  /*98f0*/  BSYNC B0 ;  /* 0x0000000000007941 */ /* 0x000fea0003800000 */
.L_x_1275:
        /* <DEDUP_REMOVED lines=20> */
.L_x_1278:
[----:B------:R-:W-:Y:S05]  /*9a40*/  BSYNC B0 ;  /* 0x0000000000007941 */ /* 0x000fea0003800000 */
.L_x_1277:
        /* <DEDUP_REMOVED lines=23> */
.L_x_1280:
[----:B------:R-:W-:Y:S05]  /*9bc0*/  BSYNC B0 ;  /* 0x0000000000007941 */ /* 0x000fea0003800000 */
.L_x_1279:
        /* <DEDUP_REMOVED lines=18> */
.L_x_1282:
[----:B------:R-:W-:Y:S05]  /*9cf0*/  BSYNC B0 ;  /* 0x0000000000007941 */ /* 0x000fea0003800000 */
.L_x_1281:
        /* <DEDUP_REMOVED lines=19> */
.L_x_1271:
[----:B------:R-:W-:Y:S01]  /*9e30*/  ISETP.NE.U32.AND P0, PT, RZ, c[0x0][0x358], PT ;  /* 0x0000d600ff007a0c */ /* 0x000fe20003f05070 */
[----:B------:R-:W-:-:S03]  /*9e40*/  IMAD.MOV.U32 R0, RZ, RZ, 0x4 ;  /* 0x00000004ff007424 */ /* 0x000fc600078e00ff */
[----:B------:R-:W-:Y:S01]  /*9e50*/  ISETP.NE.AND.EX P1, PT, RZ, c[0x0][0x35c], PT, P0 ;  /* 0x0000d700ff007a0c */ /* 0x000fe20003f25300 */
[----:B-1----:R-:W-:Y:S01]  /*9e60*/  IMAD.WIDE R6, R231, R0, c[0x0][0x358] ;  /* 0x0000d600e7067625 */ /* 0x002fe200078e0200 */
        /* <DEDUP_REMOVED lines=13> */
[----:B--2---:R-:W-:-:S04]  /*9f40*/  IADD3 R5, -R5, R0, RZ ;  /* 0x0000000005057210 */ /* 0x004fc80007ffe1ff */
.L_x_1283:
[----:B-1----:R-:W-:Y:S01]  /*9f50*/  SHF.R.S32.HI R2, RZ, 0x1f, R223 ;  /* 0x0000001fff027819 */ /* 0x002fe200000114df */
[----:B-----5:R-:W-:Y:S01]  /*9f60*/  IMAD R5, R232, -0x50, R5 ;  /* 0xffffffb0e8057824 */ /* 0x020fe200078e0205 */
[----:B------:R-:W-:Y:S01]  /*9f70*/  SHF.R.S32.HI R0, RZ, 0x1f, R233 ;  /* 0x0000001fff007819 */ /* 0x000fe200000114e9 */
[----:B------:R-:W-:Y:S01]  /*9f80*/  BSSY B0, `(.L_x_1284) ;  /* 0x0000026000007945 */ /* 0x000fe20003800000 */
[----:B------:R-:W-:-:S02]  /*9f90*/  LEA.HI R2, R2, R223, RZ, 0x3 ;  /* 0x000000df02027211 */ /* 0x000fc400078f18ff */
[----:B------:R-:W-:Y:S01]  /*9fa0*/  SHF.R.S32.HI R3, RZ, 0x1f, R231 ;  /* 0x0000001fff037819 */ /* 0x000fe200000114e7 */
[----:B------:R-:W-:Y:S01]  /*9fb0*/  IMAD R4, R0, c[0x0][0x308], RZ ;  /* 0x0000c20000047a24 */ /* 0x000fe200078e02ff */
[----:B------:R-:W-:Y:S02]  /*9fc0*/  LOP3.LUT R6, R2, 0x1ffffff8, RZ, 0xc0, !PT ;  /* 0x1ffffff802067812 */ /* 0x000fe400078ec0ff */
[----:B------:R-:W-:Y:S01]  /*9fd0*/  SHF.R.S32.HI R2, RZ, 0x3, R2 ;  /* 0x00000003ff027819 */ /* 0x000fe20000011402 */
[----:B------:R-:W-:Y:S01]  /*9fe0*/  IMAD R11, R233, c[0x0][0x30c], R4 ;  /* 0x0000c300e90b7a24 */ /* 0x000fe200078e0204 */
[----:B------:R-:W-:Y:S01]  /*9ff0*/  SEL R3, R3, RZ, !P1 ;  /* 0x000000ff03037207 */ /* 0x000fe20004800000 */
[----:B------:R-:W-:Y:S01]  /*a000*/  IMAD.IADD R6, R223, 0x1, -R6 ;  /* 0x00000001df067824 */ /* 0x000fe200078e0a06 */
[C---:B------:R-:W-:Y:S02]  /*a010*/  ISETP.GE.AND P6, PT, R2.reuse, R5, PT ;  /* 0x000000050200720c */ /* 0x040fe40003fc6270 */
[----:B------:R-:W-:Y:S01]  /*a020*/  IADD3 R14, P0, R2, R12, RZ ;  /* 0x0000000c020e7210 */ /* 0x000fe20007f1e0ff */
[----:B------:R-:W-:Y:S01]  /*a030*/  IMAD.SHL.U32 R6, R6, 0x8, RZ ;  /* 0x0000000806067824 */ /* 0x000fe200078e00ff */
[----:B------:R-:W-:Y:S01]  /*a040*/  SEL R231, R231, RZ, !P1 ;  /* 0x000000ffe7e77207 */ /* 0x000fe20004800000 */
[----:B------:R-:W-:Y:S01]  /*a050*/  IMAD R4, R3, c[0x0][0x310], RZ ;  /* 0x0000c40003047a24 */ /* 0x000fe200078e02ff */
[----:B------:R-:W-:-:S02]  /*a060*/  LEA.HI.X.SX32 R15, R2, R13, 0x1, P0 ;  /* 0x0000000d020f7211 */ /* 0x000fc400000f0eff */
[----:B------:R-:W-:Y:S01]  /*a070*/  SHF.R.S32.HI R7, RZ, 0x1f, R6 ;  /* 0x0000001fff077819 */ /* 0x000fe20000011406 */
[----:B------:R-:W-:Y:S01]  /*a080*/  IMAD R17, R231, c[0x0][0x314], R4 ;  /* 0x0000c500e7117a24 */ /* 0x000fe200078e0204 */
[----:B------:R-:W-:Y:S01]  /*a090*/  IADD3 R4, R6, 0x80, RZ ;  /* 0x0000008006047810 */ /* 0x000fe20007ffe0ff */
[----:B------:R-:W-:-:S04]  /*a0a0*/  IMAD.WIDE R14, R232, 0x50, R14 ;  /* 0x00000050e80e7825 */ /* 0x000fc800078e020e */
[----:B------:R-:W-:-:S04]  /*a0b0*/  IMAD.WIDE.U32 R8, R233, c[0x0][0x308], R6 ;  /* 0x0000c200e9087a25 */ /* 0x000fc800078e0006 */
[----:B------:R-:W-:-:S04]  /*a0c0*/  IMAD.IADD R9, R9, 0x1, R11 ;  /* 0x0000000109097824 */ /* 0x000fc800078e020b */
[----:B------:R-:W-:Y:S01]  /*a0d0*/  IMAD.WIDE.U32 R12, R231, c[0x0][0x310], R8 ;  /* 0x0000c400e70c7a25 */ /* 0x000fe200078e0008 */
[----:B------:R-:W-:-:S03]  /*a0e0*/  IADD3 R8, R6, 0x40, RZ ;  /* 0x0000004006087810 */ /* 0x000fc60007ffe0ff */
        /* <DEDUP_REMOVED lines=15> */
.L_x_1285:
[----:B------:R-:W-:Y:S05]  /*a1e0*/  BSYNC B0 ;  /* 0x0000000000007941 */ /* 0x000fea0003800000 */
.L_x_1284:
[----:B------:R-:W-:Y:S01]  /*a1f0*/  IADD3 R10, R2, 0x20, RZ ;  /* 0x00000020020a7810 */ /* 0x000fe20007ffe0ff */
[----:B------:R-:W-:Y:S03]  /*a200*/  BSSY B0, `(.L_x_1286) ;  /* 0x0000013000007945 */ /* 0x000fe60003800000 */
[----:B------:R-:W-:-:S13]  /*a210*/  ISETP.GE.AND P5, PT, R10, R5, PT ;  /* 0x000000050a00720c */ /* 0x000fda0003fa6270 */
        /* <DEDUP_REMOVED lines=17> */
.L_x_1287:
[----:B------:R-:W-:Y:S05]  /*a330*/  BSYNC B0 ;  /* 0x0000000000007941 */ /* 0x000fea0003800000 */
.L_x_1286:
        /* <DEDUP_REMOVED lines=20> */
.L_x_1289:
[----:B------:R-:W-:Y:S05]  /*a480*/  BSYNC B0 ;  /* 0x0000000000007941 */ /* 0x000fea0003800000 */
.L_x_1288:
        /* <DEDUP_REMOVED lines=23> */
.L_x_1291:
[----:B------:R-:W-:Y:S05]  /*a600*/  BSYNC B0 ;  /* 0x0000000000007941 */ /* 0x000fea0003800000 */
.L_x_1290:
        /* <DEDUP_REMOVED lines=18> */
.L_x_1293:
[----:B------:R-:W-:Y:S05]  /*a730*/  BSYNC B0 ;  /* 0x0000000000007941 */ /* 0x000fea0003800000 */
.L_x_1292:
[----:B------:R-:W-:Y:S05]  /*a740*/  @P4 EXIT ;  /* 0x000000000000494d */ /* 0x000fea0003800000 */
[----:B------:R-:W-:Y:S01]  /*a750*/  IADD3 R0, P0, R14, 0x40, RZ ;  /* 0x000000400e007810 */ /* 0x000fe20007f1e0ff */
[----:B------:R-:W-:Y:S01]  /*a760*/  IMAD.MOV.U32 R11, RZ, RZ, R13 ;  /* 0x000000ffff0b7224 */ /* 0x000fe200078e000d */
[----:B------:R-:W-:-:S03]  /*a770*/  ISETP.GE.AND P1, PT, R6, c[0x0][0x324], PT ;  /* 0x0000c90006007a0c */ /* 0x000fc60003f26270 */
[----:B------:R-:W-:Y:S01]  /*a780*/  IMAD.X R14, RZ, RZ, R15, P0 ;  /* 0x000000ffff0e7224 */ /* 0x000fe200000e060f */
[----:B------:R-:W-:Y:S01]  /*a790*/  ISETP.GE.AND P0, PT, R8, c[0x0][0x324], PT ;  /* 0x0000c90008007a0c */ /* 0x000fe20003f06270 */
[----:B------:R-:W-:-:S04]  /*a7a0*/  IMAD.WIDE.U32 R10, R0, c[0x0][0x330], R10 ;  /* 0x0000cc00000a7a25 */ /* 0x000fc800078e000a */
[----:B-1----:R-:W-:Y:S01]  /*a7b0*/  IMAD R3, R14, c[0x0][0x330], RZ ;  /* 0x0000cc000e037a24 */ /* 0x002fe200078e02ff */
        /* <DEDUP_REMOVED lines=10> */
.L_x_1294:
        /* <DEDUP_REMOVED lines=10> */
.L_x_1428:


//--------------------- .text._ZN7cutlass13device_kernelIN5flash19enable_sm80_to_sm89INS1_16FlashAttnBwdSm80INS1_25CollectiveMainloopBwdSm80ILi2ELi1EN4cute5tupleIJNS5_1CILi64EEENS7_ILi80EEENS7_ILi192EEEEEENS_6half_tEfNS_4arch4Sm80ELb1ELb0ELb0ELb1ELb0ELb0ELb1ELb0ELi2ELi4ELi2ELi2ELb0EEENS1_24CollectiveEpilogueBwdGQAISB_fSE_Li256ELb1ELb0EEENS1_25SingleTileBwdLPTSchedulerILb1ELi80ELb0EEEEEEEEEvNT_6ParamsE --------------------------
	.section	.text._ZN7cutlass13device_kernelIN5flash19enable_sm80_to_sm89INS1_16FlashAttnBwdSm80INS1_25CollectiveMainloopBwdSm80ILi2ELi1EN4cute5tupleIJNS5_1CILi64EEENS7_ILi80EEENS7_ILi192EEEEEENS_6half_tEfNS_4arch4Sm80ELb1ELb0ELb0ELb1ELb0ELb0ELb1ELb0ELi2ELi4ELi2ELi2ELb0EEENS1_24CollectiveEpilogueBwdGQAISB_fSE_Li256ELb1ELb0EEENS1_25SingleTileBwdLPTSchedulerILb1ELi80ELb0EEEEEEEEEvNT_6ParamsE,"ax",@progbits
	.sectioninfo	@"SHI_REGISTERS=255"
	.align	128
.text._ZN7cutlass13device_kernelIN5flash19enable_sm80_to_sm89INS1_16FlashAttnBwdSm80INS1_25CollectiveMainloopBwdSm80ILi2ELi1EN4cute5tupleIJNS5_1CILi64EEENS7_ILi80EEENS7_ILi192EEEEEENS_6half_tEfNS_4arch4Sm80ELb1ELb0ELb0ELb1ELb0ELb0ELb1ELb0ELi2ELi4ELi2ELi2ELb0EEENS1_24CollectiveEpilogueBwdGQAISB_fSE_Li256ELb1ELb0EEENS1_25SingleTileBwdLPTSchedulerILb1ELi80ELb0EEEEEEEEEvNT_6ParamsE:
        .type           _ZN7cutlass13device_kernelIN5flash19enable_sm80_to_sm89INS1_16FlashAttnBwdSm80INS1_25CollectiveMainloopBwdSm80ILi2ELi1EN4cute5tupleIJNS5_1CILi64EEENS7_ILi80EEENS7_ILi192EEEEEENS_6half_tEfNS_4arch4Sm80ELb1ELb0ELb0ELb1ELb0ELb0ELb1ELb0ELi2ELi4ELi2ELi2ELb0EEENS1_24CollectiveEpilogueBwdGQAISB_fSE_Li256ELb1ELb0EEENS1_25SingleTileBwdLPTSchedulerILb1ELi80ELb0EEEEEEEEEvNT_6ParamsE,@function
        .size           _ZN7cutlass13device_kernelIN5flash19enable_sm80_to_sm89INS1_16FlashAttnBwdSm80INS1_25CollectiveMainloopBwdSm80ILi2ELi1EN4cute5tupleIJNS5_1CILi64EEENS7_ILi80EEENS7_ILi192EEEEEENS_6half_tEfNS_4arch4Sm80ELb1ELb0ELb0ELb1ELb0ELb0ELb1ELb0ELi2ELi4ELi2ELi2ELb0EEENS1_24CollectiveEpilogueBwdGQAISB_fSE_Li256ELb1ELb0EEENS1_25SingleTileBwdLPTSchedulerILb1ELi80ELb0EEEEEEEEEvNT_6ParamsE,(.L_x_1429 - _ZN7cutlass13device_kernelIN5flash19enable_sm80_to_sm89INS1_16FlashAttnBwdSm80INS1_25CollectiveMainloopBwdSm80ILi2ELi1EN4cute5tupleIJNS5_1CILi64EEENS7_ILi80EEENS7_ILi192EEEEEENS_6half_tEfNS_4arch4Sm80ELb1ELb0ELb0ELb1ELb0ELb0ELb1ELb0ELi2ELi4ELi2ELi2ELb0EEENS1_24CollectiveEpilogueBwdGQAISB_fSE_Li256ELb1ELb0EEENS1_25SingleTileBwdLPTSchedulerILb1ELi80ELb0EEEEEEEEEvNT_6ParamsE)
        .other          _ZN7cutlass13device_kernelIN5flash19enable_sm80_to_sm89INS1_16FlashAttnBwdSm80INS1_25CollectiveMainloopBwdSm80ILi2ELi1EN4cute5tupleIJNS5_1CILi64EEENS7_ILi80EEENS7_ILi192EEEEEENS_6half_tEfNS_4arch4Sm80ELb1ELb0ELb0ELb1ELb0ELb0ELb1ELb0ELi2ELi4ELi2ELi2ELb0EEENS1_24CollectiveEpilogueBwdGQAISB_fSE_Li256ELb1ELb0EEENS1_25SingleTileBwdLPTSchedulerILb1ELi80ELb0EEEEEEEEEvNT_6ParamsE,@"STO_CUDA_ENTRY STV_DEFAULT"
_ZN7cutlass13device_kernelIN5flash19enable_sm80_to_sm89INS1_16FlashAttnBwdSm80INS1_25CollectiveMainloopBwdSm80ILi2ELi1EN4cute5tupleIJNS5_1CILi64EEENS7_ILi80EEENS7_ILi192EEEEEENS_6half_tEfNS_4arch4Sm80ELb1ELb0ELb0ELb1ELb0ELb0ELb1ELb0ELi2ELi4ELi2ELi2ELb0EEENS1_24CollectiveEpilogueBwdGQAISB_fSE_Li256ELb1ELb0EEENS1_25SingleTileBwdLPTSchedulerILb1ELi80ELb0EEEEEEEEEvNT_6ParamsE:
        /* <DEDUP_REMOVED lines=30> */
.L_x_1296:
        /* <DEDUP_REMOVED lines=8> */
.L_x_1297:
        /* <DEDUP_REMOVED lines=21> */
.L_x_1298:
        /* <DEDUP_REMOVED lines=14> */
.L_x_1300:
[----:B------:R-:W-:Y:S02]  /*0490*/  ULDC UR4, c[0x0][0x3dc] ;  /* 0x0000f70000047ab9 */ /* 0x000fe40000000800 */
.L_x_1299:
[----:B------:R-:W-:-:S04]  /*04a0*/  UIADD3 UR4, UR4, 0x4f, URZ ;  /* 0x0000004f04047890 */ /* 0x000fc8000fffe03f */
[----:B------:R-:W-:-:S04]  /*04b0*/  UIMAD.WIDE UR4, UR4, 0x66666667, URZ ;  /* 0x66666667040478a5 */ /* 0x000fc8000f8e023f */
[----:B------:R-:W-:-:S04]  /*04c0*/  USHF.R.U32.HI UR4, URZ, 0x1f, UR5 ;  /* 0x0000001f3f047899 */ /* 0x000fc80008011605 */
[----:B------:R-:W-:-:S04]  /*04d0*/  ULEA.HI.SX32 UR4, UR5, UR4, 0x1b ;  /* 0x0000000405047291 */ /* 0x000fc8000f8fda3f */
[----:B------:R-:W-:-:S04]  /*04e0*/  UISETP.GE.AND UP0, UPT, UR11, UR4, UPT ;  /* 0x000000040b00728c */ /* 0x000fc8000bf06270 */
[----:B------:R-:W-:-:S06]  /*04f0*/  USEL UR7, UR7, 0xffffffff, !UP0 ;  /* 0xffffffff07077887 */ /* 0x000fcc000c000000 */
[----:B------:R-:W-:Y:S01]  /*0500*/  MOV R234, UR7 ;  /* 0x0000000700ea7c02 */ /* 0x000fe20008000f00 */
[----:B------:R-:W-:Y:S05]  /*0510*/  BRA `(.L_x_1301) ;  /* 0x0000049000007947 */ /* 0x000fea0003800000 */
.L_x_1295:
        /* <DEDUP_REMOVED lines=22> */
.L_x_1302:
        /* <DEDUP_REMOVED lines=8> */
.L_x_1303:
        /* <DEDUP_REMOVED lines=21> */
.L_x_1304:
        /* <DEDUP_REMOVED lines=14> */
.L_x_1306:
[----:B------:R-:W-:Y:S02]  /*0930*/  ULDC UR4, c[0x0][0x3dc] ;  /* 0x0000f70000047ab9 */ /* 0x000fe40000000800 */
.L_x_1305:
[----:B------:R-:W-:-:S04]  /*0940*/  UIADD3 UR4, UR4, 0x4f, URZ ;  /* 0x0000004f04047890 */ /* 0x000fc8000fffe03f */
[----:B------:R-:W-:-:S04]  /*0950*/  UIMAD.WIDE UR4, UR4, 0x66666667, URZ ;  /* 0x66666667040478a5 */ /* 0x000fc8000f8e023f */
[----:B------:R-:W-:-:S04]  /*0960*/  USHF.R.U32.HI UR4, URZ, 0x1f, UR5 ;  /* 0x0000001f3f047899 */ /* 0x000fc80008011605 */
[----:B------:R-:W-:-:S04]  /*0970*/  ULEA.HI.SX32 UR4, UR5, UR4, 0x1b ;  /* 0x0000000405047291 */ /* 0x000fc8000f8fda3f */
[----:B------:R-:W-:-:S04]  /*0980*/  UISETP.GE.AND UP0, UPT, UR11, UR4, UPT ;  /* 0x000000040b00728c */ /* 0x000fc8000bf06270 */
[----:B------:R-:W-:-:S06]  /*0990*/  USEL UR7, UR7, 0xffffffff, !UP0 ;  /* 0xffffffff07077887 */ /* 0x000fcc000c000000 */
[----:B------:R-:W-:-:S04]  /*09a0*/  MOV R234, UR7 ;  /* 0x0000000700ea7c02 */ /* 0x000fc80008000f00 */
.L_x_1301:
[----:B------:R-:W-:-:S13]  /*09b0*/  ISETP.GE.AND P0, PT, R234, RZ, PT ;  /* 0x000000ffea00720c */ /* 0x000fda0003f06270 */
        /* <DEDUP_REMOVED lines=9> */
[----:B------:R-:W2:Y:S02]  /*0a50*/  @P6 LDG.E R3, [R16.64] ;  /* 0x0000000c10036981 */ /* 0x000ea4000c1e1900 */
[CC--:B------:R-:W-:Y:S02]  /*0a60*/  @P0 IMAD.WIDE R4, R234.reuse, R9.reuse, c[0x0][0x2d8] ;  /* 0x0000b600ea040625 */ /* 0x0c0fe400078e0209 */
[----:B------:R-:W3:Y:S02]  /*0a70*/  @P6 LDG.E R13, [R16.64] ;  /* 0x0000000c100d6981 */ /* 0x000ee4000c1e1900 */
[C---:B------:R-:W-:Y:S02]  /*0a80*/  IMAD.WIDE R14, R234.reuse, R9, c[0x0][0x2d0] ;  /* 0x0000b400ea0e7625 */ /* 0x040fe400078e0209 */
[----:B------:R1:W4:Y:S04]  /*0a90*/  @P0 LDG.E R2, [R4.64] ;  /* 0x0000000c04020981 */ /* 0x000328000c1e1900 */
[----:B------:R-:W5:Y:S01]  /*0aa0*/  @P2 LDG.E R11, [R14.64] ;  /* 0x0000000c0e0b2981 */ /* 0x000f62000c1e1900 */
[----:B------:R-:W-:Y:S01]  /*0ab0*/  ULDC UR9, c[0x0][0x168] ;  /* 0x00005a0000097ab9 */ /* 0x000fe20000000800 */
[----:B------:R-:W-:Y:S01]  /*0ac0*/  CS2R R6, SRZ ;  /* 0x0000000000067805 */ /* 0x000fe2000001ff00 */
[----:B------:R-:W-:Y:S01]  /*0ad0*/  ULDC UR14, c[0x0][0x198] ;  /* 0x00006600000e7ab9 */ /* 0x000fe20000000800 */
[----:B-1----:R-:W-:Y:S01]  /*0ae0*/  CS2R R4, SRZ ;  /* 0x0000000000047805 */ /* 0x002fe2000001ff00 */
[----:B--2---:R-:W-:-:S05]  /*0af0*/  @P6 IMAD R3, R234, 0x40, R3 ;  /* 0x00000040ea036824 */ /* 0x004fca00078e0203 */
[----:B------:R-:W-:Y:S01]  /*0b00*/  @P6 SHF.R.S32.HI R0, RZ, 0x1f, R3 ;  /* 0x0000001fff006819 */ /* 0x000fe20000011403 */
[----:B----4-:R1:W2:Y:S03]  /*0b10*/  @P0 R2UR UR9, R2 ;  /* 0x00000000020903c2 */ /* 0x0102a600000e0000 */
[----:B------:R-:W-:Y:S01]  /*0b20*/  @P6 LEA.HI R0, R0, R3, RZ, 0x6 ;  /* 0x0000000300006211 */ /* 0x000fe200078f30ff */
[----:B------:R-:W-:Y:S01]  /*0b30*/  IMAD.MOV.U32 R3, RZ, RZ, RZ ;  /* 0x000000ffff037224 */ /* 0x000fe200078e00ff */
[--C-:B---3--:R-:W-:Y:S01]  /*0b40*/  @P6 SHF.R.S32.HI R5, RZ, 0x1f, R13.reuse ;  /* 0x0000001fff056819 */ /* 0x108fe2000001140d */
[----:B------:R-:W-:Y:S01]  /*0b50*/  @P6 IMAD.MOV.U32 R4, RZ, RZ, R13 ;  /* 0x000000ffff046224 */ /* 0x000fe200078e000d */
[--C-:B-----5:R-:W-:Y:S01]  /*0b60*/  @P2 SHF.R.S32.HI R7, RZ, 0x1f, R11.reuse ;  /* 0x0000001fff072819 */ /* 0x120fe2000001140b */
[----:B------:R-:W-:Y:S01]  /*0b70*/  @P2 IMAD.MOV.U32 R6, RZ, RZ, R11 ;  /* 0x000000ffff062224 */ /* 0x000fe200078e000b */
[----:B------:R-:W-:Y:S01]  /*0b80*/  @P6 LOP3.LUT R3, R0, 0xffffffc0, RZ, 0xc0, !PT ;  /* 0xffffffc000036812 */ /* 0x000fe200078ec0ff */
[----:B-12---:R-:W-:Y:S05]  /*0b90*/  @P0 BRA `(.L_x_1307) ;  /* 0x0000006000000947 */ /* 0x006fea0003800000 */
[----:B------:R-:W-:Y:S05]  /*0ba0*/  @!P6 BRA `(.L_x_1307) ;  /* 0x000000500000e947 */ /* 0x000fea0003800000 */
[----:B------:R-:W2:Y:S04]  /*0bb0*/  LDG.E R2, [R16.64] ;  /* 0x0000000c10027981 */ /* 0x000ea8000c1e1900 */
[----:B------:R-:W3:Y:S01]  /*0bc0*/  LDG.E R0, [R16.64+0x4] ;  /* 0x0000040c10007981 */ /* 0x000ee2000c1e1900 */
[----:B--2---:R-:W1:Y:S08]  /*0bd0*/  R2UR UR9, R2 ;  /* 0x00000000020973c2 */ /* 0x004e7000000e0000 */
[----:B---3--:R-:W1:Y:S02]  /*0be0*/  R2UR UR4, R0 ;  /* 0x00000000000473c2 */ /* 0x008e6400000e0000 */
[----:B-1----:R-:W-:-:S06]  /*0bf0*/  UIADD3 UR9, -UR9, UR4, URZ ;  /* 0x0000000409097290 */ /* 0x002fcc000fffe13f */
.L_x_1307:
[----:B------:R-:W-:-:S04]  /*0c00*/  ISETP.NE.U32.AND P0, PT, RZ, c[0x0][0x2e0], PT ;  /* 0x0000b800ff007a0c */ /* 0x000fc80003f05070 */
[----:B------:R-:W-:-:S13]  /*0c10*/  ISETP.NE.AND.EX P0, PT, RZ, c[0x0][0x2e4], PT, P0 ;  /* 0x0000b900ff007a0c */ /* 0x000fda0003f05300 */
[----:B------:R-:W-:Y:S05]  /*0c20*/  @!P0 BRA `(.L_x_1308) ;  /* 0x0000004000008947 */ /* 0x000fea0003800000 */
[----:B------:R-:W-:-:S05]  /*0c30*/  IMAD.WIDE R8, R234, R9, c[0x0][0x2e0] ;  /* 0x0000b800ea087625 */ /* 0x000fca00078e0209 */
[----:B------:R-:W2:Y:S02]  /*0c40*/  LDG.E R0, [R8.64] ;  /* 0x0000000c08007981 */ /* 0x000ea4000c1e1900 */
[----:B--2---:R1:W2:Y:S02]  /*0c50*/  R2UR UR14, R0 ;  /* 0x00000000000e73c2 */ /* 0x0042a400000e0000 */
[----:B-12---:R-:W-:Y:S05]  /*0c60*/  BRA `(.L_x_1309) ;  /* 0x0000006000007947 */ /* 0x006fea0003800000 */
.L_x_1308:
[----:B------:R-:W-:Y:S05]  /*0c70*/  @!P2 BRA `(.L_x_1309) ;  /* 0x000000500000a947 */ /* 0x000fea0003800000 */
[----:B------:R-:W2:Y:S04]  /*0c80*/  LDG.E R0, [R14.64] ;  /* 0x0000000c0e007981 */ /* 0x000ea8000c1e1900 */
[----:B------:R-:W3:Y:S01]  /*0c90*/  LDG.E R2, [R14.64+0x4] ;  /* 0x0000040c0e027981 */ /* 0x000ee2000c1e1900 */
[----:B--2---:R-:W1:Y:S08]  /*0ca0*/  R2UR UR14, R0 ;  /* 0x00000000000e73c2 */ /* 0x004e7000000e0000 */
[----:B---3--:R-:W1:Y:S02]  /*0cb0*/  R2UR UR4, R2 ;  /* 0x00000000020473c2 */ /* 0x008e6400000e0000 */
[----:B-1----:R-:W-:-:S06]  /*0cc0*/  UIADD3 UR14, -UR14, UR4, URZ ;  /* 0x000000040e0e7290 */ /* 0x002fcc000fffe13f */
.L_x_1309:
[----:B------:R-:W-:Y:S01]  /*0cd0*/  UIADD3 UR6, -UR14, UR9, URZ ;  /* 0x000000090e067290 */ /* 0x000fe2000fffe13f */
[----:B------:R-:W-:Y:S01]  /*0ce0*/  PLOP3.LUT P0, PT, PT, PT, PT, 0x80, 0x0 ;  /* 0x000000000000781c */ /* 0x000fe20003f0f070 */
[----:B------:R-:W-:Y:S01]  /*0cf0*/  ULDC UR4, c[0x0][0x2a4] ;  /* 0x0000a90000047ab9 */ /* 0x000fe20000000800 */
[----:B------:R-:W-:Y:S01]  /*0d00*/  CS2R R170, SRZ ;  /* 0x0000000000aa7805 */ /* 0x000fe2000001ff00 */
[----:B------:R-:W-:Y:S01]  /*0d10*/  UIMAD UR6, UR11, 0x50, UR6 ;  /* 0x000000500b0678a4 */ /* 0x000fe2000f8e0206 */
        /* <DEDUP_REMOVED lines=72> */
[----:B------:R-:W-:Y:S01]  /*11a0*/  SHF.R.S32.HI R17, RZ, 0x1f, R226 ;  /* 0x0000001fff117819 */ /* 0x000fe200000114e2 */
[----:B------:R-:W-:Y:S01]  /*11b0*/  ULDC.64 UR6, c[0x0][0x248] ;  /* 0x0000920000067ab9 */ /* 0x000fe20000000a00 */
[----:B------:R-:W-:Y:S01]  /*11c0*/  IMAD.U32 R14, RZ, RZ, UR11 ;  /* 0x0000000bff0e7e24 */ /* 0x000fe2000f8e00ff */
[----:B------:R-:W-:Y:S01]  /*11d0*/  UISETP.NE.AND UP0, UPT, UR6, 0x1, UPT ;  /* 0x000000010600788c */ /* 0x000fe2000bf05270 */
[----:B------:R-:W-:Y:S01]  /*11e0*/  LEA.HI R218, R17, R226, RZ, 0x3 ;  /* 0x000000e211da7211 */ /* 0x000fe200078f18ff */
[----:B------:R-:W-:Y:S01]  /*11f0*/  UIMAD.WIDE.U32 UR6, UR10, UR7, URZ ;  /* 0x000000070a0672a5 */ /* 0x000fe2000f8e003f */
[----:B------:R-:W-:Y:S01]  /*1200*/  SEL R26, R234, RZ, !P2 ;  /* 0x000000ffea1a7207 */ /* 0x000fe20005000000 */
[----:B------:R-:W-:Y:S01]  /*1210*/  ULDC UR4, c[0x0][0x250] ;  /* 0x0000940000047ab9 */ /* 0x000fe20000000800 */
[----:B------:R-:W-:Y:S01]  /*1220*/  LOP3.LUT R11, R218, 0xfffffff8, RZ, 0xc0, !PT ;  /* 0xfffffff8da0b7812 */ /* 0x000fe200078ec0ff */
[----:B------:R-:W-:Y:S01]  /*1230*/  UMOV UR15, UR10 ;  /* 0x0000000a000f7c82 */ /* 0x000fe20008000000 */
[----:B------:R-:W-:Y:S01]  /*1240*/  SHF.R.S32.HI R233, RZ, 0x3, R218 ;  /* 0x00000003ffe97819 */ /* 0x000fe200000114da */
[----:B------:R-:W-:Y:S01]  /*1250*/  IMAD.U32 R240, RZ, RZ, UR10 ;  /* 0x0000000afff07e24 */ /* 0x000fe2000f8e00ff */
[----:B------:R-:W-:Y:S01]  /*1260*/  SEL R236, R234, RZ, !P6 ;  /* 0x000000ffeaec7207 */ /* 0x000fe20007000000 */
[----:B------:R-:W-:Y:S01]  /*1270*/  IMAD.IADD R2, R226, 0x1, -R11 ;  /* 0x00000001e2027824 */ /* 0x000fe200078e0a0b */
[----:B------:R-:W-:Y:S01]  /*1280*/  @UP0 USHF.R.U32.HI UR15, URZ, UR4, UR7 ;  /* 0x000000043f0f0299 */ /* 0x000fe20008011607 */
[----:B------:R-:W-:Y:S01]  /*1290*/  SHF.R.S32.HI R9, RZ, 0x1f, R233 ;  /* 0x0000001fff097819 */ /* 0x000fe200000114e9 */
[C---:B------:R-:W-:Y:S01]  /*12a0*/  IMAD.SHL.U32 R13, R233.reuse, 0x40, RZ ;  /* 0x00000040e90d7824 */ /* 0x040fe200078e00ff */
[----:B------:R-:W-:Y:S01]  /*12b0*/  ULDC.64 UR6, c[0x0][0x1e0] ;  /* 0x0000780000067ab9 */ /* 0x000fe20000000a00 */
[----:B------:R-:W-:Y:S01]  /*12c0*/  IMAD.SHL.U32 R22, R2, 0x8, RZ ;  /* 0x0000000802167824 */ /* 0x000fe200078e00ff */
[----:B------:R-:W-:Y:S01]  /*12d0*/  USHF.R.S32.HI UR4, URZ, 0x1f, UR15 ;  /* 0x0000001f3f047899 */ /* 0x000fe2000801140f */
[C---:B------:R-:W-:Y:S01]  /*12e0*/  IADD3 R29, P1, R233.reuse, R4, RZ ;  /* 0x00000004e91d7210 */ /* 0x040fe20007f3e0ff */
[----:B------:R-:W-:Y:S01]  /*12f0*/  IMAD.U32 R31, RZ, RZ, UR15 ;  /* 0x0000000fff1f7e24 */ /* 0x000fe2000f8e00ff */
[----:B------:R-:W-:Y:S01]  /*1300*/  IADD3 R6, P0, R233, R6, RZ ;  /* 0x00000006e9067210 */ /* 0x000fe20007f1e0ff */
[----:B------:R-:W-:Y:S01]  /*1310*/  UIMAD UR6, UR4, UR6, URZ ;  /* 0x00000006040672a4 */ /* 0x000fe2000f8e023f */
[----:B------:R-:W-:Y:S01]  /*1320*/  SHF.R.S32.HI R23, RZ, 0x1f, R22 ;  /* 0x0000001fff177819 */ /* 0x000fe20000011416 */
[C---:B------:R-:W-:Y:S01]  /*1330*/  IMAD.X R10, R9.reuse, 0x1, R5, P1 ;  /* 0x00000001090a7824 */ /* 0x040fe200008e0605 */
[----:B------:R-:W-:Y:S01]  /*1340*/  SHF.R.S32.HI R4, RZ, 0x1f, R234 ;  /* 0x0000001fff047819 */ /* 0x000fe200000114ea */
[----:B------:R-:W-:Y:S01]  /*1350*/  UIMAD UR6, UR15, UR7, UR6 ;  /* 0x000000070f0672a4 */ /* 0x000fe2000f8e0206 */
[----:B------:R-:W-:Y:S01]  /*1360*/  IMAD.X R7, R9, 0x1, R7, P0 ;  /* 0x0000000109077824 */ /* 0x000fe200000e0607 */
[----:B------:R-:W-:Y:S01]  /*1370*/  IADD3 R0, -R233, UR14, RZ ;  /* 0x0000000ee9007c10 */ /* 0x000fe2000fffe1ff */
[----:B------:R-:W-:Y:S01]  /*1380*/  IMAD.WIDE.U32 R18, R31, c[0x0][0x1e0], R22 ;  /* 0x000078001f127a25 */ /* 0x000fe200078e0016 */
[----:B------:R-:W-:Y:S01]  /*1390*/  SEL R5, R4, RZ, !P2 ;  /* 0x000000ff04057207 */ /* 0x000fe20005000000 */
[----:B------:R-:W-:Y:S01]  /*13a0*/  USHF.R.S32.HI UR17, URZ, 0x1f, UR8 ;  /* 0x0000001f3f117899 */ /* 0x000fe20008011408 */
[----:B------:R-:W-:Y:S01]  /*13b0*/  LOP3.LUT R13, R13, 0x1c0, RZ, 0xc0, !PT ;  /* 0x000001c00d0d7812 */ /* 0x000fe200078ec0ff */
[----:B------:R-:W-:Y:S01]  /*13c0*/  IMAD.WIDE R14, R14, 0x50, R6 ;  /* 0x000000500e0e7825 */ /* 0x000fe200078e0206 */
[----:B------:R-:W-:Y:S01]  /*13d0*/  IADD3 R19, R19, UR6, RZ ;  /* 0x0000000613137c10 */ /* 0x000fe2000fffe0ff */
[----:B------:R-:W-:Y:S01]  /*13e0*/  ULDC.64 UR6, c[0x0][0x1b0] ;  /* 0x00006c0000067ab9 */ /* 0x000fe20000000a00 */
[-C--:B------:R-:W-:Y:S01]  /*13f0*/  LEA.HI R6, R17, R226.reuse, RZ, 0x6 ;  /* 0x000000e211067211 */ /* 0x080fe200078f30ff */
[----:B------:R-:W-:Y:S01]  /*1400*/  IMAD R7, R5, c[0x0][0x1e8], RZ ;  /* 0x00007a0005077a24 */ /* 0x000fe200078e02ff */
[----:B------:R-:W-:Y:S01]  /*1410*/  IADD3 R8, R22, 0x80, RZ ;  /* 0x0000008016087810 */ /* 0x000fe20007ffe0ff */
[----:B------:R-:W-:Y:S01]  /*1420*/  IMAD.WIDE.U32 R18, R26, c[0x0][0x1e8], R18 ;  /* 0x00007a001a127a25 */ /* 0x000fe200078e0012 */
[----:B------:R-:W-:Y:S01]  /*1430*/  UIMAD UR6, UR4, UR6, URZ ;  /* 0x00000006040672a4 */ /* 0x000fe2000f8e023f */
[----:B------:R-:W-:Y:S01]  /*1440*/  SEL R4, R4, RZ, !P6 ;  /* 0x000000ff04047207 */ /* 0x000fe20007000000 */
[----:B------:R-:W-:Y:S01]  /*1450*/  USHF.R.S32.HI UR4, URZ, 0x1f, UR10 ;  /* 0x0000001f3f047899 */ /* 0x000fe2000801140a */
[----:B------:R-:W-:Y:S01]  /*1460*/  IMAD R7, R26, c[0x0][0x1ec], R7 ;  /* 0x00007b001a077a24 */ /* 0x000fe200078e0207 */
[----:B------:R-:W-:Y:S01]  /*1470*/  ISETP.GE.AND P5, PT, R8, c[0x0][0x1cc], PT ;  /* 0x0000730008007a0c */ /* 0x000fe20003fa6270 */
[----:B------:R-:W-:Y:S01]  /*1480*/  IMAD.U32 R9, RZ, RZ, UR11 ;  /* 0x0000000bff097e24 */ /* 0x000fe2000f8e00ff */
[----:B------:R-:W-:Y:S01]  /*1490*/  UIMAD UR6, UR15, UR7, UR6 ;  /* 0x000000070f0672a4 */ /* 0x000fe2000f8e0206 */
[----:B------:R-:W-:Y:S01]  /*14a0*/  IMAD R24, R10, c[0x0][0x178], RZ ;  /* 0x00005e000a187a24 */ /* 0x000fe200078e02ff */
[----:B------:R-:W-:Y:S01]  /*14b0*/  ISETP.GT.AND P6, PT, R226, 0x7f, PT ;  /* 0x0000007fe200780c */ /* 0x000fe20003fc4270 */
[----:B------:R-:W-:Y:S01]  /*14c0*/  IMAD.IADD R19, R19, 0x1, R7 ;  /* 0x0000000113137824 */ /* 0x000fe200078e0207 */
[----:B------:R-:W-:Y:S01]  /*14d0*/  USHF.L.U32 UR15, UR8, 0x6, URZ ;  /* 0x00000006080f7899 */ /* 0x000fe2000800063f */
[----:B------:R-:W-:Y:S01]  /*14e0*/  IMAD R7, R15, c[0x0][0x1d8], RZ ;  /* 0x000076000f077a24 */ /* 0x000fe200078e02ff */
[----:B------:R-:W-:Y:S01]  /*14f0*/  LEA.HI R216, R17, R226, RZ, 0x7 ;  /* 0x000000e211d87211 */ /* 0x000fe200078f38ff */
[----:B------:R-:W-:Y:S01]  /*1500*/  IMAD R9, R9, -0x50, R0 ;  /* 0xffffffb009097824 */ /* 0x000fe200078e0200 */
[----:B------:R-:W-:Y:S01]  /*1510*/  LOP3.LUT R0, R13, 0x38, R22, 0xf8, !PT ;  /* 0x000000380d007812 */ /* 0x000fe200078ef816 */
[C---:B------:R-:W-:Y:S01]  /*1520*/  IMAD R24, R29.reuse, c[0x0][0x17c], R24 ;  /* 0x00005f001d187a24 */ /* 0x040fe200078e0218 */
[----:B------:R-:W-:Y:S01]  /*1530*/  SHF.R.U32.HI R13, RZ, 0x3, R13 ;  /* 0x00000003ff0d7819 */ /* 0x000fe2000001160d */
[----:B------:R-:W-:Y:S01]  /*1540*/  IMAD.WIDE.U32 R20, R29, c[0x0][0x178], R22 ;  /* 0x00005e001d147a25 */ /* 0x000fe200078e0016 */
[----:B------:R-:W-:Y:S01]  /*1550*/  SHF.R.S32.HI R216, RZ, 0x7, R216 ;  /* 0x00000007ffd87819 */ /* 0x000fe200000114d8 */
[----:B------:R-:W-:Y:S01]  /*1560*/  UIMAD UR14, UR11, -0x50, UR14 ;  /* 0xffffffb00b0e78a4 */ /* 0x000fe2000f8e020e */
        /* <DEDUP_REMOVED lines=9> */
[----:B------:R-:W-:Y:S01]  /*1600*/  IMAD.MOV.U32 R24, RZ, RZ, R20 ;  /* 0x000000ffff187224 */ /* 0x000fe200078e0014 */
[----:B------:R-:W-:Y:S01]  /*1610*/  LEA R20, P0, R18, c[0x0][0x1c0], 0x1 ;  /* 0x0000700012147a11 */ /* 0x000fe200078008ff */
[----:B------:R-:W-:Y:S01]  /*1620*/  IMAD.IADD R0, R19, 0x1, R7 ;  /* 0x0000000113007824 */ /* 0x000fe200078e0207 */
[----:B------:R-:W-:Y:S01]  /*1630*/  CS2R R160, SRZ ;  /* 0x0000000000a07805 */ /* 0x000fe2000001ff00 */
[----:B------:R-:W-:Y:S01]  /*1640*/  IMAD.MOV.U32 R11, RZ, RZ, c[0x0][0x1d8] ;  /* 0x00007600ff0b7624 */ /* 0x000fe200078e00ff */
[----:B------:R-:W-:Y:S01]  /*1650*/  CS2R R158, SRZ ;  /* 0x00000000009e7805 */ /* 0x000fe2000001ff00 */
[----:B------:R-:W-:Y:S01]  /*1660*/  IMAD.WIDE.U32 R240, R240, c[0x0][0x180], R24 ;  /* 0x00006000f0f07a25 */ /* 0x000fe200078e0018 */
[----:B------:R-:W-:Y:S01]  /*1670*/  LEA.HI.X R21, R18, c[0x0][0x1c4], R0, 0x1, P0 ;  /* 0x0000710012157a11 */ /* 0x000fe200000f0c00 */
[----:B------:R-:W-:Y:S01]  /*1680*/  CS2R R156, SRZ ;  /* 0x00000000009c7805 */ /* 0x000fe2000001ff00 */
[C---:B------:R-:W-:Y:S01]  /*1690*/  ISETP.GE.AND P0, PT, R22.reuse, c[0x0][0x1cc], PT ;  /* 0x0000730016007a0c */ /* 0x040fe20003f06270 */
[----:B------:R-:W-:Y:S01]  /*16a0*/  IMAD.MOV.U32 R7, RZ, RZ, c[0x0][0x1dc] ;  /* 0x00007700ff077624 */ /* 0x000fe200078e00ff */
[----:B------:R-:W-:Y:S01]  /*16b0*/  SHF.R.S32.HI R0, RZ, 0x6, R6 ;  /* 0x00000006ff007819 */ /* 0x000fe20000011406 */
[----:B------:R-:W-:Y:S01]  /*16c0*/  IMAD.WIDE.U32 R30, R31, c[0x0][0x1b0], R22 ;  /* 0x00006c001f1e7a25 */ /* 0x000fe200078e0016 */
[----:B------:R-:W-:Y:S01]  /*16d0*/  ISETP.LT.OR P2, PT, R9, 0x1, P0 ;  /* 0x000000010900780c */ /* 0x000fe20000741670 */
[----:B------:R-:W-:Y:S01]  /*16e0*/  CS2R R154, SRZ ;  /* 0x00000000009a7805 */ /* 0x000fe2000001ff00 */
[----:B------:R-:W-:Y:S01]  /*16f0*/  IADD3 R6, R22, 0x40, RZ ;  /* 0x0000004016067810 */ /* 0x000fe20007ffe0ff */
[----:B------:R-:W-:Y:S01]  /*1700*/  IMAD R228, R0, 0x200, R13 ;  /* 0x0000020000e47824 */ /* 0x000fe200078e020d */
[C---:B------:R-:W-:Y:S01]  /*1710*/  LEA R24, P1, R11.reuse, R20, 0x6 ;  /* 0x000000140b187211 */ /* 0x040fe200078230ff */
[C---:B------:R-:W-:Y:S01]  /*1720*/  IMAD.SHL.U32 R13, R11.reuse, 0x20, RZ ;  /* 0x000000200b0d7824 */ /* 0x040fe200078e00ff */
[----:B------:R-:W-:Y:S01]  /*1730*/  ISETP.GE.AND P4, PT, R6, c[0x0][0x1cc], PT ;  /* 0x0000730006007a0c */ /* 0x000fe20003f86270 */
[----:B------:R-:W-:Y:S01]  /*1740*/  IMAD.SHL.U32 R228, R228, 0x2, RZ ;  /* 0x00000002e4e47824 */ /* 0x000fe200078e00ff */
[----:B------:R-:W-:Y:S01]  /*1750*/  LEA.HI.X R25, R11, R21, R7, 0x6, P1 ;  /* 0x000000150b197211 */ /* 0x000fe200008f3407 */
[----:B------:R-:W-:Y:S01]  /*1760*/  IMAD.MOV.U32 R7, RZ, RZ, 0x5 ;  /* 0x00000005ff077424 */ /* 0x000fe200078e00ff */
[----:B------:R-:W-:Y:S01]  /*1770*/  ISETP.LT.OR P3, PT, R9, 0x1, P4 ;  /* 0x000000010900780c */ /* 0x000fe20002761670 */
        /* <DEDUP_REMOVED lines=8> */
[----:B------:R-:W-:Y:S01]  /*1800*/  SHF.L.U64.HI R11, R11, R7, c[0x0][0x1dc] ;  /* 0x000077000b0b7619 */ /* 0x000fe20000010207 */
[----:B------:R-:W-:Y:S01]  /*1810*/  IMAD.MOV.U32 R16, RZ, RZ, c[0x0][0x1a8] ;  /* 0x00006a00ff107624 */ /* 0x000fe200078e00ff */
[----:B------:R-:W-:Y:S01]  /*1820*/  IADD3 R31, R31, UR6, RZ ;  /* 0x000000061f1f7c10 */ /* 0x000fe2000fffe0ff */
[----:B------:R-:W-:Y:S01]  /*1830*/  ULDC.64 UR6, c[0x0][0x180] ;  /* 0x0000600000067ab9 */ /* 0x000fe20000000a00 */
[C---:B------:R-:W-:Y:S01]  /*1840*/  ISETP.LT.OR P5, PT, R9.reuse, 0x21, P5 ;  /* 0x000000210900780c */ /* 0x040fe20002fa1670 */
[----:B------:R-:W-:Y:S01]  /*1850*/  UIMAD UR6, UR4, UR6, URZ ;  /* 0x00000006040672a4 */ /* 0x000fe2000f8e023f */
[----:B------:R-:W-:Y:S01]  /*1860*/  IMAD R10, R10, c[0x0][0x208], RZ ;  /* 0x000082000a0a7a24 */ /* 0x000fe200078e02ff */
[----:B------:R1:W-:Y:S01]  /*1870*/  LDGSTS.E.BYPASS.LTC128B.128 [R228+0xa080], [R20.64+0x80], !P3 ;  /* 0x0a08008014e47fae */ /* 0x0003e2000d901d4c */
[----:B------:R-:W-:Y:S01]  /*1880*/  ISETP.GT.AND P3, PT, R226, 0x7f, PT ;  /* 0x0000007fe200780c */ /* 0x000fe20003f64270 */
[----:B------:R-:W-:Y:S01]  /*1890*/  IMAD.WIDE.U32 R26, R26, c[0x0][0x1b8], R30 ;  /* 0x00006e001a1a7a25 */ /* 0x000fe200078e001e */
[----:B------:R-:W-:Y:S01]  /*18a0*/  UIMAD UR6, UR10, UR7, UR6 ;  /* 0x000000070a0672a4 */ /* 0x000fe2000f8e0206 */
[----:B------:R1:W-:Y:S01]  /*18b0*/  LDGSTS.E.BYPASS.LTC128B.128 [R228+0xc880], [R20.64+0x100], !P2 ;  /* 0x0c88010014e47fae */ /* 0x0003e2000d101d4c */
[----:B------:R-:W-:Y:S01]  /*18c0*/  ISETP.LT.OR P2, PT, R9, 0x21, P4 ;  /* 0x000000210900780c */ /* 0x000fe20002741670 */
[----:B------:R-:W-:Y:S01]  /*18d0*/  IMAD.IADD R27, R27, 0x1, R5 ;  /* 0x000000011b1b7824 */ /* 0x000fe200078e0205 */
[----:B------:R-:W-:Y:S01]  /*18e0*/  CS2R R152, SRZ ;  /* 0x0000000000987805 */ /* 0x000fe2000001ff00 */
[----:B------:R2:W-:Y:S01]  /*18f0*/  LDGSTS.E.BYPASS.LTC128B.128 [R228+0x8880], [R24.64], !P1 ;  /* 0x0888000018e47fae */ /* 0x0005e2000c901d4c */
[----:B------:R-:W-:Y:S01]  /*1900*/  ISETP.GE.AND P1, PT, R6, c[0x0][0x16c], PT ;  /* 0x00005b0006007a0c */ /* 0x000fe20003f26270 */
[----:B------:R-:W-:Y:S01]  /*1910*/  IMAD R5, R15, c[0x0][0x1a8], RZ ;  /* 0x00006a000f057a24 */ /* 0x000fe200078e02ff */
[----:B------:R-:W-:Y:S01]  /*1920*/  IADD3 R241, R241, UR6, RZ ;  /* 0x00000006f1f17c10 */ /* 0x000fe2000fffe0ff */
[----:B------:R-:W-:Y:S01]  /*1930*/  IMAD.MOV.U32 R222, RZ, RZ, c[0x0][0x178] ;  /* 0x00005e00ffde7624 */ /* 0x000fe200078e00ff */
[----:B------:R-:W-:Y:S01]  /*1940*/  SEL R12, RZ, 0xffffffff, P1 ;  /* 0xffffffffff0c7807 */ /* 0x000fe20000800000 */
[----:B------:R-:W-:Y:S01]  /*1950*/  IMAD R5, R14, c[0x0][0x1ac], R5 ;  /* 0x00006b000e057a24 */ /* 0x000fe200078e0205 */
[----:B------:R-:W-:Y:S01]  /*1960*/  ISETP.GT.AND P1, PT, R226, 0x7f, PT ;  /* 0x0000007fe200780c */ /* 0x000fe20003f24270 */
[----:B------:R-:W-:Y:S01]  /*1970*/  IMAD.WIDE.U32 R14, R14, c[0x0][0x1a8], R26 ;  /* 0x00006a000e0e7a25 */ /* 0x000fe200078e001a */
[----:B------:R-:W-:Y:S01]  /*1980*/  @!P3 LEA R18, P0, R13, R24, 0x1 ;  /* 0x000000180d12b211 */ /* 0x000fe200078008ff */
[----:B------:R2:W-:Y:S01]  /*1990*/  LDGSTS.E.BYPASS.LTC128B.128 [R228+0xb080], [R24.64+0x80], !P2 ;  /* 0x0b08008018e47fae */ /* 0x0005e2000d101d4c */
[----:B------:R-:W-:Y:S01]  /*19a0*/  ULDC.64 UR6, c[0x0][0x270] ;  /* 0x00009c0000067ab9 */ /* 0x000fe20000000a00 */
[----:B------:R-:W-:Y:S01]  /*19b0*/  IMAD.IADD R5, R15, 0x1, R5 ;  /* 0x000000010f057824 */ /* 0x000fe200078e0205 */
[----:B------:R-:W-:Y:S01]  /*19c0*/  @!P3 LEA.HI.X R19, R13, R25, R11, 0x1, P0 ;  /* 0x000000190d13b211 */ /* 0x000fe200000f0c0b */
[----:B------:R2:W-:Y:S01]  /*19d0*/  LDGSTS.E.BYPASS.LTC128B.128 [R228+0xd880], [R24.64+0x100], !P5 ;  /* 0x0d88010018e47fae */ /* 0x0005e2000e901d4c */
[----:B------:R-:W-:Y:S01]  /*19e0*/  ISETP.GE.AND P0, PT, R22, c[0x0][0x16c], PT ;  /* 0x00005b0016007a0c */ /* 0x000fe20003f06270 */
[----:B------:R-:W-:Y:S01]  /*19f0*/  IMAD.SHL.U32 R12, R12, 0x2, RZ ;  /* 0x000000020c0c7824 */ /* 0x000fe200078e00ff */
[----:B------:R-:W-:Y:S01]  /*1a00*/  UIMAD UR6, UR4, UR6, URZ ;  /* 0x00000006040672a4 */ /* 0x000fe2000f8e023f */
[----:B------:R-:W-:Y:S01]  /*1a10*/  IMAD R251, R4, c[0x0][0x188], RZ ;  /* 0x0000620004fb7a24 */ /* 0x000fe200078e02ff */
[----:B------:R-:W-:Y:S01]  /*1a20*/  SEL R11, RZ, 0x1, P0 ;  /* 0x00000001ff0b7807 */ /* 0x000fe20000000000 */
[----:B------:R-:W-:Y:S01]  /*1a30*/  IMAD.WIDE.U32 R240, R236, c[0x0][0x188], R240 ;  /* 0x00006200ecf07a25 */ /* 0x000fe200078e00f0 */
[C---:B------:R-:W-:Y:S01]  /*1a40*/  @!P3 ISETP.GE.AND P0, PT, R9.reuse, 0x41, PT ;  /* 0x000000410900b80c */ /* 0x040fe20003f06270 */
[----:B------:R-:W-:Y:S01]  /*1a50*/  UIMAD UR16, UR10, UR7, UR6 ;  /* 0x000000070a1072a4 */ /* 0x000fe2000f8e0206 */
[----:B------:R-:W-:Y:S01]  /*1a60*/  @!P1 ISETP.LT.OR P2, PT, R9, 0x41, P4 ;  /* 0x000000410900980c */ /* 0x000fe20002741670 */
[----:B-1----:R-:W-:Y:S01]  /*1a70*/  IMAD R20, R29, c[0x0][0x20c], R10 ;  /* 0x000083001d147a24 */ /* 0x002fe200078e020a */
[----:B------:R-:W-:Y:S01]  /*1a80*/  ISETP.GT.AND P4, PT, R226, 0x7f, PT ;  /* 0x0000007fe200780c */ /* 0x000fe20003f84270 */
[----:B------:R-:W-:Y:S01]  /*1a90*/  IMAD R251, R236, c[0x0][0x18c], R251 ;  /* 0x00006300ecfb7a24 */ /* 0x000fe200078e02fb */
[----:B------:R-:W-:Y:S01]  /*1aa0*/  LOP3.LUT R12, R12, 0x2, R11, 0xe2, !PT ;  /* 0x000000020c0c7812 */ /* 0x000fe200078ee20b */
[----:B------:R-:W-:Y:S01]  /*1ab0*/  IMAD.MOV.U32 R11, RZ, RZ, c[0x0][0x1ac] ;  /* 0x00006b00ff0b7624 */ /* 0x000fe200078e00ff */
[----:B------:R-:W-:Y:S01]  /*1ac0*/  ULDC.64 UR6, c[0x0][0x210] ;  /* 0x0000840000067ab9 */ /* 0x000fe20000000a00 */
[----:B------:R-:W-:Y:S01]  /*1ad0*/  IMAD.SHL.U32 R13, R222, 0x40, RZ ;  /* 0x00000040de0d7824 */ /* 0x000fe200078e00ff */
[----:B------:R-:W-:Y:S01]  /*1ae0*/  UIMAD UR6, UR4, UR6, URZ ;  /* 0x00000006040672a4 */ /* 0x000fe2000f8e023f */
[----:B------:R-:W-:Y:S01]  /*1af0*/  IMAD.IADD R251, R241, 0x1, R251 ;  /* 0x00000001f1fb7824 */ /* 0x000fe200078e02fb */
[----:B------:R-:W-:Y:S01]  /*1b00*/  CS2R R150, SRZ ;  /* 0x0000000000967805 */ /* 0x000fe2000001ff00 */
[----:B------:R-:W-:Y:S01]  /*1b10*/  @!P1 ISETP.GE.OR P3, PT, R22, c[0x0][0x1cc], !P0 ;  /* 0x0000730016009a0c */ /* 0x000fe20004766670 */
[----:B------:R-:W-:Y:S01]  /*1b20*/  IMAD.MOV.U32 R250, RZ, RZ, R240 ;  /* 0x000000fffffa7224 */ /* 0x000fe200078e00f0 */
[----:B------:R-:W-:Y:S01]  /*1b30*/  UIMAD UR6, UR10, UR7, UR6 ;  /* 0x000000070a0672a4 */ /* 0x000fe2000f8e0206 */
[----:B------:R-:W-:Y:S01]  /*1b40*/  IMAD.SHL.U32 R232, R226, 0x4, RZ ;  /* 0x00000004e2e87824 */ /* 0x000fe200078e00ff */
[----:B------:R-:W-:Y:S01]  /*1b50*/  @!P4 ISETP.GE.OR P1, PT, R8, c[0x0][0x1cc], !P0 ;  /* 0x000073000800ca0c */ /* 0x000fe20004726670 */
[----:B------:R-:W-:Y:S01]  /*1b60*/  IMAD.WIDE.U32 R30, R13, UR8, R250 ;  /* 0x000000080d1e7c25 */ /* 0x000fe2000f8e00fa */
[C---:B------:R-:W-:Y:S01]  /*1b70*/  LEA R32, P0, R14.reuse, c[0x0][0x190], 0x1 ;  /* 0x000064000e207a11 */ /* 0x040fe200078008ff */
[----:B------:R-:W-:Y:S01]  /*1b80*/  CS2R R148, SRZ ;  /* 0x0000000000947805 */ /* 0x000fe2000001ff00 */
[----:B------:R-:W-:Y:S01]  /*1b90*/  CS2R R146, SRZ ;  /* 0x0000000000927805 */ /* 0x000fe2000001ff00 */
[----:B------:R-:W-:Y:S01]  /*1ba0*/  IMAD.WIDE.U32 R28, R29, c[0x0][0x208], R22 ;  /* 0x000082001d1c7a25 */ /* 0x000fe200078e0016 */
[----:B------:R-:W-:Y:S01]  /*1bb0*/  LEA.HI.X R33, R14, c[0x0][0x194], R5, 0x1, P0 ;  /* 0x000065000e217a11 */ /* 0x000fe200000f0c05 */
[----:B------:R-:W-:Y:S01]  /*1bc0*/  CS2R R144, SRZ ;  /* 0x0000000000907805 */ /* 0x000fe2000001ff00 */
[----:B------:R-:W-:Y:S01]  /*1bd0*/  CS2R R142, SRZ ;  /* 0x00000000008e7805 */ /* 0x000fe2000001ff00 */
[----:B------:R1:W-:Y:S01]  /*1be0*/  @!P4 LDGSTS.E.BYPASS.LTC128B.128 [R228+0x9880], [R18.64], !P3 ;  /* 0x0988000012e4cfae */ /* 0x0003e2000d901d4c */
[----:B------:R-:W-:Y:S01]  /*1bf0*/  ISETP.GE.AND P3, PT, R8, c[0x0][0x19c], PT ;  /* 0x0000670008007a0c */ /* 0x000fe20003f66270 */
[----:B------:R-:W-:Y:S01]  /*1c00*/  IMAD.MOV.U32 R5, RZ, RZ, 0x6 ;  /* 0x00000006ff057424 */ /* 0x000fe200078e00ff */
[----:B------:R-:W-:Y:S01]  /*1c10*/  CS2R R140, SRZ ;  /* 0x00000000008c7805 */ /* 0x000fe2000001ff00 */
[----:B------:R1:W-:Y:S01]  /*1c20*/  @!P4 LDGSTS.E.BYPASS.LTC128B.128 [R228+0xc080], [R18.64+0x80], !P2 ;  /* 0x0c08008012e4cfae */ /* 0x0003e2000d101d4c */
[----:B------:R-:W-:Y:S01]  /*1c30*/  ISETP.GE.AND P2, PT, R6, c[0x0][0x19c], PT ;  /* 0x0000670006007a0c */ /* 0x000fe20003f46270 */
[----:B------:R-:W-:Y:S01]  /*1c40*/  IMAD.SHL.U32 R14, R16, 0x20, RZ ;  /* 0x00000020100e7824 */ /* 0x000fe200078e00ff */
[----:B------:R-:W-:Y:S01]  /*1c50*/  ISETP.LT.OR P5, PT, R9, 0x1, P3 ;  /* 0x000000010900780c */ /* 0x000fe20001fa1670 */
[----:B------:R1:W-:Y:S01]  /*1c60*/  @!P4 LDGSTS.E.BYPASS.LTC128B.128 [R228+0xe880], [R18.64+0x100], !P1 ;  /* 0x0e88010012e4cfae */ /* 0x0003e2000c901d4c */
[----:B------:R-:W-:Y:S01]  /*1c70*/  ISETP.GE.AND P4, PT, R22, c[0x0][0x19c], PT ;  /* 0x0000670016007a0c */ /* 0x000fe20003f86270 */
[----:B------:R-:W-:Y:S01]  /*1c80*/  IMAD.IADD R21, R29, 0x1, R20 ;  /* 0x000000011d157824 */ /* 0x000fe200078e0214 */
[C---:B------:R-:W-:Y:S01]  /*1c90*/  ISETP.LT.OR P1, PT, R9.reuse, 0x1, P2 ;  /* 0x000000010900780c */ /* 0x040fe20001721670 */
[----:B------:R-:W-:Y:S01]  /*1ca0*/  IMAD.MOV.U32 R20, RZ, RZ, R28 ;  /* 0x000000ffff147224 */ /* 0x000fe200078e001c */
[----:B------:R-:W-:Y:S01]  /*1cb0*/  ISETP.LT.OR P0, PT, R9, 0x1, P4 ;  /* 0x000000010900780c */ /* 0x000fe20002701670 */
[C---:B------:R-:W-:Y:S01]  /*1cc0*/  IMAD.SHL.U32 R223, R222.reuse, 0x20, RZ ;  /* 0x00000020dedf7824 */ /* 0x040fe200078e00ff */
[C---:B------:R-:W-:Y:S01]  /*1cd0*/  SHF.L.U64.HI R10, R222.reuse, R5, c[0x0][0x17c] ;  /* 0x00005f00de0a7619 */ /* 0x040fe20000010205 */
[----:B------:R-:W-:Y:S01]  /*1ce0*/  IMAD.MOV.U32 R224, RZ, RZ, c[0x0][0x208] ;  /* 0x00008200ffe07624 */ /* 0x000fe200078e00ff */
[----:B------:R-:W-:Y:S01]  /*1cf0*/  SHF.L.U64.HI R222, R222, R7, c[0x0][0x17c] ;  /* 0x00005f00dede7619 */ /* 0x000fe20000010207 */
[----:B------:R-:W-:Y:S01]  /*1d00*/  IMAD R221, R4, c[0x0][0x278], RZ ;  /* 0x00009e0004dd7a24 */ /* 0x000fe200078e02ff */
[----:B------:R-:W-:Y:S01]  /*1d10*/  CS2R R138, SRZ ;  /* 0x00000000008a7805 */ /* 0x000fe2000001ff00 */
[----:B------:R-:W-:Y:S01]  /*1d20*/  IMAD R10, R10, UR8, RZ ;  /* 0x000000080a0a7c24 */ /* 0x000fe2000f8e02ff */
[----:B------:R-:W-:Y:S01]  /*1d30*/  CS2R R136, SRZ ;  /* 0x0000000000887805 */ /* 0x000fe2000001ff00 */
[----:B------:R-:W-:Y:S01]  /*1d40*/  IMAD R221, R236, c[0x0][0x27c], R221 ;  /* 0x00009f00ecdd7a24 */ /* 0x000fe200078e02dd */
[----:B------:R-:W-:Y:S01]  /*1d50*/  CS2R R134, SRZ ;  /* 0x0000000000867805 */ /* 0x000fe2000001ff00 */
[----:B------:R-:W-:Y:S01]  /*1d60*/  IMAD R10, R13, UR17, R10 ;  /* 0x000000110d0a7c24 */ /* 0x000fe2000f8e020a */
[----:B------:R-:W-:Y:S01]  /*1d70*/  CS2R R132, SRZ ;  /* 0x0000000000847805 */ /* 0x000fe2000001ff00 */
[----:B------:R3:W-:Y:S01]  /*1d80*/  LDGSTS.E.BYPASS.LTC128B.128 [R228+0x80], [R32.64], !P0 ;  /* 0x0008000020e47fae */ /* 0x0007e2000c101d4c */
[C---:B------:R-:W-:Y:S01]  /*1d90*/  LEA R26, P0, R16.reuse, R32, 0x6 ;  /* 0x00000020101a7211 */ /* 0x040fe200078030ff */
[----:B------:R-:W-:Y:S01]  /*1da0*/  IMAD.IADD R10, R31, 0x1, R10 ;  /* 0x000000011f0a7824 */ /* 0x000fe200078e020a */
[----:B------:R-:W-:Y:S01]  /*1db0*/  CS2R R130, SRZ ;  /* 0x0000000000827805 */ /* 0x000fe2000001ff00 */
[----:B------:R3:W-:Y:S01]  /*1dc0*/  LDGSTS.E.BYPASS.LTC128B.128 [R228+0x2880], [R32.64+0x80], !P1 ;  /* 0x0288008020e47fae */ /* 0x0007e2000c901d4c */
[C---:B------:R-:W-:Y:S01]  /*1dd0*/  ISETP.LT.OR P1, PT, R9.reuse, 0x21, P4 ;  /* 0x000000210900780c */ /* 0x040fe20002721670 */
[----:B------:R-:W-:Y:S01]  /*1de0*/  IMAD.U32 R13, RZ, RZ, UR10 ;  /* 0x0000000aff0d7e24 */ /* 0x000fe2000f8e00ff */
[C---:B------:R-:W-:Y:S01]  /*1df0*/  LEA.HI.X R27, R16.reuse, R33, R11, 0x6, P0 ;  /* 0x00000021101b7211 */ /* 0x040fe200000f340b */
[----:B------:R3:W-:Y:S01]  /*1e00*/  LDGSTS.E.BYPASS.LTC128B.128 [R228+0x5080], [R32.64+0x100], !P5 ;  /* 0x0508010020e47fae */ /* 0x0007e2000e901d4c */
[----:B------:R-:W-:Y:S01]  /*1e10*/  SHF.L.U64.HI R11, R16, R7, c[0x0][0x1ac] ;  /* 0x00006b00100b7619 */ /* 0x000fe20000010207 */
[----:B------:R-:W-:Y:S01]  /*1e20*/  IMAD R247, R4, c[0x0][0x218], RZ ;  /* 0x0000860004f77a24 */ /* 0x000fe200078e02ff */
[----:B--2---:R-:W-:Y:S01]  /*1e30*/  @!P6 LEA R24, P0, R14, R26, 0x1 ;  /* 0x0000001a0e18e211 */ /* 0x004fe200078008ff */
[----:B------:R-:W-:Y:S01]  /*1e40*/  IMAD.SHL.U32 R225, R224, 0x20, RZ ;  /* 0x00000020e0e17824 */ /* 0x000fe200078e00ff */
[C---:B------:R-:W-:Y:S01]  /*1e50*/  ISETP.LT.OR P5, PT, R9.reuse, 0x21, P3 ;  /* 0x000000210900780c */ /* 0x040fe20001fa1670 */
[----:B------:R-:W-:Y:S01]  /*1e60*/  IMAD R247, R236, c[0x0][0x21c], R247 ;  /* 0x00008700ecf77a24 */ /* 0x000fe200078e02f7 */
[----:B------:R-:W-:Y:S01]  /*1e70*/  @!P6 LEA.HI.X R25, R14, R27, R11, 0x1, P0 ;  /* 0x0000001b0e19e211 */ /* 0x000fe200000f0c0b */
[----:B------:R-:W-:Y:S01]  /*1e80*/  IMAD.U32 R14, RZ, RZ, UR15 ;  /* 0x0000000fff0e7e24 */ /* 0x000fe2000f8e00ff */
[----:B------:R-:W-:Y:S01]  /*1e90*/  ISETP.GE.AND P0, PT, R8, c[0x0][0x16c], PT ;  /* 0x00005b0008007a0c */ /* 0x000fe20003f06270 */
[----:B------:R2:W-:Y:S01]  /*1ea0*/  LDGSTS.E.BYPASS.LTC128B.128 [R228+0x1080], [R26.64], !P1 ;  /* 0x010800001ae47fae */ /* 0x0005e2000c901d4c */
[----:B------:R-:W-:Y:S01]  /*1eb0*/  ISETP.GT.AND P1, PT, R226, 0x7f, PT ;  /* 0x0000007fe200780c */ /* 0x000fe20003f24270 */
[----:B------:R-:W-:Y:S01]  /*1ec0*/  IMAD R219, R4, c[0x0][0x290], RZ ;  /* 0x0000a40004db7a24 */ /* 0x000fe200078e02ff */
[----:B------:R-:W-:Y:S01]  /*1ed0*/  SEL R11, RZ, 0x4, P0 ;  /* 0x00000004ff0b7807 */ /* 0x000fe20000000000 */
[----:B------:R-:W-:Y:S01]  /*1ee0*/  IMAD.SHL.U32 R211, R216, 0x8, RZ ;  /* 0x00000008d8d37824 */ /* 0x000fe200078e00ff */
[----:B-1----:R-:W-:Y:S01]  /*1ef0*/  LEA R18, P0, R30, c[0x0][0x160], 0x1 ;  /* 0x000058001e127a11 */ /* 0x002fe200078008ff */
[----:B------:R-:W-:Y:S01]  /*1f00*/  IMAD R219, R236, c[0x0][0x294], R219 ;  /* 0x0000a500ecdb7a24 */ /* 0x000fe200078e02db */
[----:B------:R-:W-:Y:S01]  /*1f10*/  ISETP.LT.OR P6, PT, R9, 0x21, P2 ;  /* 0x000000210900780c */ /* 0x000fe200017c1670 */
[----:B------:R-:W-:Y:S01]  /*1f20*/  IMAD R235, R4, c[0x0][0x240], RZ ;  /* 0x0000900004eb7a24 */ /* 0x000fe200078e02ff */
[----:B------:R-:W-:Y:S01]  /*1f30*/  LEA.HI.X R19, R30, c[0x0][0x164], R10, 0x1, P0 ;  /* 0x000059001e137a11 */ /* 0x000fe200000f0c0a */
[----:B------:R-:W-:Y:S01]  /*1f40*/  IMAD.MOV.U32 R217, RZ, RZ, 0x10 ;  /* 0x00000010ffd97424 */ /* 0x000fe200078e00ff */
[----:B------:R-:W-:Y:S01]  /*1f50*/  IADD3 R10, P0, R232, R3, RZ ;  /* 0x00000003e80a7210 */ /* 0x000fe20007f1e0ff */
[----:B------:R-:W-:Y:S01]  /*1f60*/  IMAD R235, R236, c[0x0][0x244], R235 ;  /* 0x00009100eceb7a24 */ /* 0x000fe200078e02eb */
[----:B------:R-:W-:Y:S01]  /*1f70*/  LOP3.LUT R211, R211, 0x8, RZ, 0xc0, !PT ;  /* 0x00000008d3d37812 */ /* 0x000fe200078ec0ff */
[----:B------:R-:W-:Y:S01]  /*1f80*/  IMAD.MOV.U32 R215, RZ, RZ, 0x20 ;  /* 0x00000020ffd77424 */ /* 0x000fe200078e00ff */
[C---:B------:R-:W-:Y:S01]  /*1f90*/  @!P1 ISETP.LT.OR P4, PT, R9.reuse, 0x41, P4 ;  /* 0x000000410900980c */ /* 0x040fe20002781670 */
[----:B------:R-:W-:Y:S01]  /*1fa0*/  IMAD.SHL.U32 R0, R0, 0x8, RZ ;  /* 0x0000000800007824 */ /* 0x000fe200078e00ff */
[C---:B------:R-:W-:Y:S01]  /*1fb0*/  @!P1 ISETP.LT.OR P2, PT, R9.reuse, 0x41, P2 ;  /* 0x000000410900980c */ /* 0x040fe20001741670 */
[----:B------:R-:W-:Y:S01]  /*1fc0*/  CS2R R128, SRZ ;  /* 0x0000000000807805 */ /* 0x000fe2000001ff00 */
[----:B------:R-:W-:Y:S01]  /*1fd0*/  @!P1 ISETP.LT.OR P3, PT, R9, 0x41, P3 ;  /* 0x000000410900980c */ /* 0x000fe20001f61670 */
[----:B------:R2:W-:Y:S01]  /*1fe0*/  LDGSTS.E.BYPASS.LTC128B.128 [R228+0x3880], [R26.64+0x80], !P6 ;  /* 0x038800801ae47fae */ /* 0x0005e2000f101d4c */
[----:B------:R-:W-:Y:S01]  /*1ff0*/  LOP3.LUT R9, R12, R11, RZ, 0xfc, !PT ;  /* 0x0000000b0c097212 */ /* 0x000fe200078efcff */
[----:B------:R-:W-:Y:S01]  /*2000*/  IMAD.U32 R12, RZ, RZ, UR10 ;  /* 0x0000000aff0c7e24 */ /* 0x000fe2000f8e00ff */
[----:B------:R-:W-:Y:S01]  /*2010*/  SHF.R.S32.HI R11, RZ, 0x1f, R3 ;  /* 0x0000001fff0b7819 */ /* 0x000fe20000011403 */
[----:B------:R2:W-:Y:S01]  /*2020*/  LDGSTS.E.BYPASS.LTC128B.128 [R228+0x6080], [R26.64+0x100], !P5 ;  /* 0x060801001ae47fae */ /* 0x0005e2000e901d4c */
[C---:B------:R-:W-:Y:S01]  /*2030*/  LOP3.LUT P5, RZ, R9.reuse, 0x1, RZ, 0xc0, !PT ;  /* 0x0000000109ff7812 */ /* 0x040fe200078ac0ff */
[----:B------:R-:W-:Y:S01]  /*2040*/  IMAD.WIDE.U32 R238, R12, c[0x0][0x210], R20 ;  /* 0x000084000cee7a25 */ /* 0x000fe200078e0014 */
[----:B------:R-:W-:Y:S01]  /*2050*/  LEA.HI.X.SX32 R11, R232, R11, 0x1, P0 ;  /* 0x0000000be80b7211 */ /* 0x000fe200000f0eff */
[----:B------:R1:W-:Y:S01]  /*2060*/  @!P1 LDGSTS.E.BYPASS.LTC128B.128 [R228+0x2080], [R24.64], !P4 ;  /* 0x0208000018e49fae */ /* 0x0003e2000e101d4c */
[----:B------:R-:W-:Y:S01]  /*2070*/  ISETP.GT.AND P0, PT, R226, 0x7f, PT ;  /* 0x0000007fe200780c */ /* 0x000fe20003f04270 */
[----:B------:R-:W-:Y:S01]  /*2080*/  CS2R R126, SRZ ;  /* 0x00000000007e7805 */ /* 0x000fe2000001ff00 */
[----:B------:R-:W-:Y:S01]  /*2090*/  LOP3.LUT P4, RZ, R9, 0x2, RZ, 0xc0, !PT ;  /* 0x0000000209ff7812 */ /* 0x000fe2000788c0ff */
[----:B------:R-:W-:Y:S01]  /*20a0*/  IMAD.WIDE.U32 R244, R13, c[0x0][0x270], R10 ;  /* 0x00009c000df47a25 */ /* 0x000fe200078e000a */
[----:B------:R-:W-:Y:S01]  /*20b0*/  LOP3.LUT P6, RZ, R9, 0x4, RZ, 0xc0, !PT ;  /* 0x0000000409ff7812 */ /* 0x000fe200078cc0ff */
[----:B------:R-:W-:Y:S01]  /*20c0*/  CS2R R124, SRZ ;  /* 0x00000000007c7805 */ /* 0x000fe2000001ff00 */
[----:B------:R-:W-:Y:S01]  /*20d0*/  IADD3 R9, -R233, UR9, -R14 ;  /* 0x00000009e9097c10 */ /* 0x000fe2000fffe90e */
[----:B------:R-:W-:Y:S01]  /*20e0*/  CS2R R122, SRZ ;  /* 0x00000000007a7805 */ /* 0x000fe2000001ff00 */
[----:B------:R-:W-:Y:S01]  /*20f0*/  IADD3 R245, R245, UR16, RZ ;  /* 0x00000010f5f57c10 */ /* 0x000fe2000fffe0ff */
[----:B------:R-:W-:Y:S01]  /*2100*/  USHF.R.S32.HI UR16, URZ, 0x1f, UR15 ;  /* 0x0000001f3f107899 */ /* 0x000fe2000801140f */
[C---:B------:R-:W-:Y:S01]  /*2110*/  ISETP.LT.OR P1, PT, R9.reuse, 0x1, !P4 ;  /* 0x000000010900780c */ /* 0x040fe20006721670 */
[----:B------:R-:W-:Y:S01]  /*2120*/  CS2R R120, SRZ ;  /* 0x0000000000787805 */ /* 0x000fe2000001ff00 */
[----:B------:R-:W-:Y:S01]  /*2130*/  SHF.L.U64.HI R12, R224, R5, c[0x0][0x20c] ;  /* 0x00008300e00c7619 */ /* 0x000fe20000010205 */
[----:B------:R1:W-:Y:S01]  /*2140*/  @!P0 LDGSTS.E.BYPASS.LTC128B.128 [R228+0x4880], [R24.64+0x80], !P2 ;  /* 0x0488008018e48fae */ /* 0x0003e2000d101d4c */
[----:B------:R-:W-:Y:S01]  /*2150*/  ISETP.LT.OR P2, PT, R9, 0x1, !P5 ;  /* 0x000000010900780c */ /* 0x000fe20006f41670 */
[----:B------:R-:W-:Y:S01]  /*2160*/  IMAD.WIDE.U32 R244, R236, c[0x0][0x278], R244 ;  /* 0x00009e00ecf47a25 */ /* 0x000fe200078e00f4 */
[----:B------:R-:W-:Y:S01]  /*2170*/  IADD3 R239, R239, UR6, RZ ;  /* 0x00000006efef7c10 */ /* 0x000fe2000fffe0ff */
[----:B------:R1:W-:Y:S01]  /*2180*/  @!P0 LDGSTS.E.BYPASS.LTC128B.128 [R228+0x7080], [R24.64+0x100], !P3 ;  /* 0x0708010018e48fae */ /* 0x0003e2000d901d4c */
[C---:B------:R-:W-:Y:S01]  /*2190*/  ISETP.LT.OR P0, PT, R9.reuse, 0x1, !P6 ;  /* 0x000000010900780c */ /* 0x040fe20007701670 */
[----:B------:R-:W-:Y:S01]  /*21a0*/  IMAD R12, R12, UR8, RZ ;  /* 0x000000080c0c7c24 */ /* 0x000fe2000f8e02ff */
[----:B------:R-:W-:Y:S01]  /*21b0*/  ISETP.LT.OR P3, PT, R9, 0x21, !P5 ;  /* 0x000000210900780c */ /* 0x000fe20006f61670 */
[----:B------:R-:W0:Y:S01]  /*21c0*/  LDGDEPBAR ;  /* 0x00000000000079af */ /* 0x000e220000000000 */
[----:B------:R-:W-:Y:S01]  /*21d0*/  IMAD.IADD R221, R245, 0x1, R221 ;  /* 0x00000001f5dd7824 */ /* 0x000fe200078e02dd */
[----:B------:R-:W-:Y:S01]  /*21e0*/  ULDC.64 UR6, c[0x0][0x288] ;  /* 0x0000a20000067ab9 */ /* 0x000fe20000000a00 */
[----:B------:R-:W-:Y:S01]  /*21f0*/  IMAD.WIDE.U32 R238, R236, c[0x0][0x218], R238 ;  /* 0x00008600ecee7a25 */ /* 0x000fe200078e00ee */
[----:B------:R-:W-:Y:S01]  /*2200*/  UIMAD UR6, UR4, UR6, URZ ;  /* 0x00000006040672a4 */ /* 0x000fe2000f8e023f */
[----:B------:R-:W-:Y:S01]  /*2210*/  CS2R R118, SRZ ;  /* 0x0000000000767805 */ /* 0x000fe2000001ff00 */
[----:B------:R4:W-:Y:S01]  /*2220*/  LDGSTS.E.BYPASS.LTC128B.128 [R228+0xf080], [R18.64], !P2 ;  /* 0x0f08000012e47fae */ /* 0x0009e2000d101d4c */
[----:B------:R-:W-:Y:S01]  /*2230*/  ISETP.LT.OR P2, PT, R9, 0x21, !P4 ;  /* 0x000000210900780c */ /* 0x000fe20006741670 */
[----:B------:R-:W-:Y:S01]  /*2240*/  IMAD.IADD R247, R239, 0x1, R247 ;  /* 0x00000001eff77824 */ /* 0x000fe200078e02f7 */
[----:B------:R-:W-:Y:S01]  /*2250*/  UIMAD UR6, UR10, UR7, UR6 ;  /* 0x000000070a0672a4 */ /* 0x000fe2000f8e0206 */
[----:B------:R4:W-:Y:S01]  /*2260*/  LDGSTS.E.BYPASS.LTC128B.128 [R228+0x11080], [R18.64+0x80], !P1 ;  /* 0x1108008012e47fae */ /* 0x0009e2000c901d4c */
[----:B------:R-:W-:Y:S01]  /*2270*/  ISETP.LT.OR P1, PT, R9, 0x21, !P6 ;  /* 0x000000210900780c */ /* 0x000fe20007721670 */
[----:B------:R-:W-:Y:S01]  /*2280*/  IMAD.MOV.U32 R246, RZ, RZ, R238 ;  /* 0x000000fffff67224 */ /* 0x000fe200078e00ee */
[----:B------:R-:W-:Y:S01]  /*2290*/  CS2R R116, SRZ ;  /* 0x0000000000747805 */ /* 0x000fe2000001ff00 */
[----:B------:R4:W-:Y:S01]  /*22a0*/  LDGSTS.E.BYPASS.LTC128B.128 [R228+0x13080], [R18.64+0x100], !P0 ;  /* 0x1308010012e47fae */ /* 0x0009e2000c101d4c */
[C---:B------:R-:W-:Y:S01]  /*22b0*/  LEA R20, P0, R223.reuse, R18, 0x1 ;  /* 0x00000012df147211 */ /* 0x040fe200078008ff */
[----:B------:R-:W-:Y:S01]  /*22c0*/  CS2R R114, SRZ ;  /* 0x0000000000727805 */ /* 0x000fe2000001ff00 */
[----:B------:R-:W-:Y:S01]  /*22d0*/  CS2R R112, SRZ ;  /* 0x0000000000707805 */ /* 0x000fe2000001ff00 */
[----:B------:R-:W-:Y:S01]  /*22e0*/  CS2R R102, SRZ ;  /* 0x0000000000667805 */ /* 0x000fe2000001ff00 */
[----:B------:R-:W-:Y:S01]  /*22f0*/  LEA.HI.X R21, R223, R19, R222, 0x1, P0 ;  /* 0x00000013df157211 */ /* 0x000fe200000f0cde */
[----:B------:R-:W-:Y:S01]  /*2300*/  CS2R R100, SRZ ;  /* 0x0000000000647805 */ /* 0x000fe2000001ff00 */
[C---:B------:R-:W-:Y:S01]  /*2310*/  ISETP.GT.AND P0, PT, R226.reuse, 0xf, PT ;  /* 0x0000000fe200780c */ /* 0x040fe20003f04270 */
[----:B------:R-:W-:Y:S01]  /*2320*/  CS2R R98, SRZ ;  /* 0x0000000000627805 */ /* 0x000fe2000001ff00 */
[----:B------:R-:W-:Y:S01]  /*2330*/  CS2R R96, SRZ ;  /* 0x0000000000607805 */ /* 0x000fe2000001ff00 */
[----:B------:R5:W-:Y:S01]  /*2340*/  LDGSTS.E.BYPASS.LTC128B.128 [R228+0x10080], [R20.64], !P3 ;  /* 0x1008000014e47fae */ /* 0x000be2000d901d4c */
[C---:B------:R-:W-:Y:S01]  /*2350*/  ISETP.GT.AND P3, PT, R226.reuse, 0xf, PT ;  /* 0x0000000fe200780c */ /* 0x040fe20003f64270 */
[----:B------:R-:W-:Y:S01]  /*2360*/  CS2R R94, SRZ ;  /* 0x00000000005e7805 */ /* 0x000fe2000001ff00 */
[----:B------:R-:W-:Y:S01]  /*2370*/  P2R R5, PR, RZ, 0x1 ;  /* 0x00000001ff057803 */ /* 0x000fe20000000000 */
[----:B------:R5:W-:Y:S01]  /*2380*/  LDGSTS.E.BYPASS.LTC128B.128 [R228+0x12080], [R20.64+0x80], !P2 ;  /* 0x1208008014e47fae */ /* 0x000be2000d101d4c */
[----:B------:R-:W-:Y:S01]  /*2390*/  ISETP.GT.AND P2, PT, R226, 0xf, PT ;  /* 0x0000000fe200780c */ /* 0x000fe20003f44270 */
[C---:B------:R-:W-:Y:S01]  /*23a0*/  IMAD.SHL.U32 R5, R224.reuse, 0x40, RZ ;  /* 0x00000040e0057824 */ /* 0x040fe200078e00ff */
[----:B------:R-:W-:Y:S01]  /*23b0*/  SHF.L.U64.HI R224, R224, R7, c[0x0][0x20c] ;  /* 0x00008300e0e07619 */ /* 0x000fe20000010207 */
[----:B------:R5:W-:Y:S01]  /*23c0*/  LDGSTS.E.BYPASS.LTC128B.128 [R228+0x14080], [R20.64+0x100], !P1 ;  /* 0x1408010014e47fae */ /* 0x000be2000c901d4c */
[----:B------:R-:W-:Y:S01]  /*23d0*/  IMAD R7, R3, 0xc0, RZ ;  /* 0x000000c003077824 */ /* 0x000fe200078e02ff */
[----:B------:R-:W-:Y:S01]  /*23e0*/  SHF.R.S32.HI R3, RZ, 0x1f, R226 ;  /* 0x0000001fff037819 */ /* 0x000fe200000114e2 */
[C---:B------:R-:W-:Y:S01]  /*23f0*/  IMAD R9, R5.reuse, UR17, R12 ;  /* 0x0000001105097c24 */ /* 0x040fe2000f8e020c */
[----:B------:R-:W-:Y:S01]  /*2400*/  CS2R R92, SRZ ;  /* 0x00000000005c7805 */ /* 0x000fe2000001ff00 */
[----:B------:R-:W-:Y:S01]  /*2410*/  CS2R R90, SRZ ;  /* 0x00000000005a7805 */ /* 0x000fe2000001ff00 */
[----:B------:R-:W-:Y:S01]  /*2420*/  @!P3 IADD3 R13, P0, R244, UR15, RZ ;  /* 0x0000000ff40dbc10 */ /* 0x000fe2000ff1e0ff */
[----:B------:R-:W-:Y:S01]  /*2430*/  CS2R R88, SRZ ;  /* 0x0000000000587805 */ /* 0x000fe2000001ff00 */
[----:B------:R-:W-:Y:S01]  /*2440*/  CS2R R86, SRZ ;  /* 0x0000000000567805 */ /* 0x000fe2000001ff00 */
[----:B----4-:R-:W-:Y:S01]  /*2450*/  IMAD.WIDE.U32 R18, R5, UR8, R246 ;  /* 0x0000000805127c25 */ /* 0x010fe2000f8e00f6 */
[----:B------:R-:W-:Y:S01]  /*2460*/  @!P3 IADD3.X R12, R221, UR16, RZ, P0, !PT ;  /* 0x00000010dd0cbc10 */ /* 0x000fe200087fe4ff */
[----:B------:R-:W-:Y:S01]  /*2470*/  CS2R R84, SRZ ;  /* 0x0000000000547805 */ /* 0x000fe2000001ff00 */
[----:B-1----:R-:W-:Y:S01]  /*2480*/  @!P2 LEA R24, P0, R13, c[0x0][0x258], 0x2 ;  /* 0x000096000d18aa11 */ /* 0x002fe200078010ff */
[----:B------:R-:W-:Y:S01]  /*2490*/  IMAD.IADD R9, R19, 0x1, R9 ;  /* 0x0000000113097824 */ /* 0x000fe200078e0209 */
[----:B------:R-:W-:Y:S01]  /*24a0*/  IADD3 R5, -R14, UR9, -R233 ;  /* 0x000000090e057c10 */ /* 0x000fe2000fffe9e9 */
[----:B------:R-:W-:Y:S01]  /*24b0*/  IMAD.U32 R14, RZ, RZ, UR10 ;  /* 0x0000000aff0e7e24 */ /* 0x000fe2000f8e00ff */
[----:B------:R-:W-:Y:S01]  /*24c0*/  @!P2 LEA.HI.X R25, R13, c[0x0][0x25c], R12, 0x2, P0 ;  /* 0x000097000d19aa11 */ /* 0x000fe200000f140c */
[----:B------:R-:W-:Y:S01]  /*24d0*/  @!P2 IMAD.SHL.U32 R12, R226, 0x10, RZ ;  /* 0x00000010e20ca824 */ /* 0x000fe200078e00ff */
[----:B------:R-:W-:Y:S01]  /*24e0*/  ISETP.GE.AND P3, PT, R22, c[0x0][0x1fc], PT ;  /* 0x00007f0016007a0c */ /* 0x000fe20003f66270 */
[----:B------:R-:W-:Y:S01]  /*24f0*/  CS2R R82, SRZ ;  /* 0x0000000000527805 */ /* 0x000fe2000001ff00 */
[----:B--2---:R-:W-:Y:S01]  /*2500*/  LEA R26, P0, R18, c[0x0][0x1f0], 0x1 ;  /* 0x00007c00121a7a11 */ /* 0x004fe200078008ff */
[----:B------:R-:W-:Y:S01]  /*2510*/  CS2R R80, SRZ ;  /* 0x0000000000507805 */ /* 0x000fe2000001ff00 */
[----:B------:R1:W-:Y:S01]  /*2520*/  @!P2 LDGSTS.E.BYPASS.LTC128B.128 [R12+0x21080], [R24.64] ;  /* 0x21080000180cafae */ /* 0x0003e2000b901d4c */
[----:B------:R-:W-:Y:S01]  /*2530*/  ISETP.GE.AND P2, PT, R6, c[0x0][0x1fc], PT ;  /* 0x00007f0006007a0c */ /* 0x000fe20003f46270 */
[----:B------:R-:W-:Y:S01]  /*2540*/  CS2R R78, SRZ ;  /* 0x00000000004e7805 */ /* 0x000fe2000001ff00 */
[C---:B------:R-:W-:Y:S01]  /*2550*/  ISETP.LT.OR P1, PT, R5.reuse, 0x1, P3 ;  /* 0x000000010500780c */ /* 0x040fe20001f21670 */
[----:B------:R-:W0:Y:S01]  /*2560*/  LDGDEPBAR ;  /* 0x00000000000079af */ /* 0x000e220000000000 */
[----:B------:R-:W-:Y:S01]  /*2570*/  LEA.HI.X R27, R18, c[0x0][0x1f4], R9, 0x1, P0 ;  /* 0x00007d00121b7a11 */ /* 0x000fe200000f0c09 */
[----:B------:R-:W-:Y:S01]  /*2580*/  IMAD.U32 R18, RZ, RZ, UR10 ;  /* 0x0000000aff127e24 */ /* 0x000fe2000f8e00ff */
[----:B------:R-:W-:Y:S01]  /*2590*/  ISETP.LT.OR P0, PT, R5, 0x1, P2 ;  /* 0x000000010500780c */ /* 0x000fe20001701670 */
[----:B------:R-:W-:Y:S01]  /*25a0*/  CS2R R76, SRZ ;  /* 0x00000000004c7805 */ /* 0x000fe2000001ff00 */
[-C--:B------:R-:W-:Y:S01]  /*25b0*/  LEA.HI R13, R17, R226.reuse, RZ, 0x2 ;  /* 0x000000e2110d7211 */ /* 0x080fe200078f10ff */
[----:B------:R-:W-:Y:S01]  /*25c0*/  IMAD.WIDE.U32 R18, R18, c[0x0][0x288], R10 ;  /* 0x0000a20012127a25 */ /* 0x000fe200078e000a */
[----:B------:R-:W-:Y:S01]  /*25d0*/  ISETP.LT.OR P3, PT, R5, 0x21, P3 ;  /* 0x000000210500780c */ /* 0x000fe20001f61670 */
[----:B------:R-:W-:Y:S01]  /*25e0*/  CS2R R74, SRZ ;  /* 0x00000000004a7805 */ /* 0x000fe2000001ff00 */
[----:B------:R-:W-:Y:S01]  /*25f0*/  SHF.R.S32.HI R11, RZ, 0x2, R13 ;  /* 0x00000002ff0b7819 */ /* 0x000fe2000001140d */
[----:B------:R-:W-:Y:S01]  /*2600*/  CS2R R72, SRZ ;  /* 0x0000000000487805 */ /* 0x000fe2000001ff00 */
[----:B------:R-:W-:Y:S01]  /*2610*/  IADD3 R19, R19, UR6, RZ ;  /* 0x0000000613137c10 */ /* 0x000fe2000fffe0ff */
[----:B------:R3:W-:Y:S01]  /*2620*/  LDGSTS.E.BYPASS.LTC128B.128 [R228+0x1b080], [R26.64], !P1 ;  /* 0x1b0800001ae47fae */ /* 0x0007e2000c901d4c */
[----:B------:R-:W-:Y:S01]  /*2630*/  LEA.HI R9, R17, R226, RZ, 0x5 ;  /* 0x000000e211097211 */ /* 0x000fe200078f28ff */
[----:B------:R-:W-:Y:S01]  /*2640*/  ULDC.64 UR6, c[0x0][0x238] ;  /* 0x00008e0000067ab9 */ /* 0x000fe20000000a00 */
[----:B------:R-:W-:Y:S01]  /*2650*/  CS2R R70, SRZ ;  /* 0x0000000000467805 */ /* 0x000fe2000001ff00 */
[----:B------:R3:W-:Y:S01]  /*2660*/  LDGSTS.E.BYPASS.LTC128B.128 [R228+0x1d080], [R26.64+0x80], !P0 ;  /* 0x1d0800801ae47fae */ /* 0x0007e2000c101d4c */
[C---:B-----5:R-:W-:Y:S01]  /*2670*/  LEA R20, P0, R225.reuse, R26, 0x1 ;  /* 0x0000001ae1147211 */ /* 0x060fe200078008ff */
[----:B------:R-:W-:Y:S01]  /*2680*/  IMAD.WIDE.U32 R242, R236, c[0x0][0x290], R18 ;  /* 0x0000a400ecf27a25 */ /* 0x000fe200078e0012 */
[----:B------:R-:W-:Y:S01]  /*2690*/  UIMAD UR6, UR4, UR6, URZ ;  /* 0x00000006040672a4 */ /* 0x000fe2000f8e023f */
[----:B------:R-:W-:Y:S01]  /*26a0*/  CS2R R68, SRZ ;  /* 0x0000000000447805 */ /* 0x000fe2000001ff00 */
[----:B------:R-:W-:Y:S01]  /*26b0*/  LEA.HI.X R21, R225, R27, R224, 0x1, P0 ;  /* 0x0000001be1157211 */ /* 0x000fe200000f0ce0 */
[----:B------:R-:W-:Y:S01]  /*26c0*/  IMAD.IADD R219, R243, 0x1, R219 ;  /* 0x00000001f3db7824 */ /* 0x000fe200078e02db */
[CC--:B-1----:R-:W-:Y:S01]  /*26d0*/  IADD3 R24, P0, R7.reuse, R226.reuse, RZ ;  /* 0x000000e207187210 */ /* 0x0c2fe20007f1e0ff */
[----:B------:R-:W-:Y:S01]  /*26e0*/  UIMAD UR6, UR10, UR7, UR6 ;  /* 0x000000070a0672a4 */ /* 0x000fe2000f8e0206 */
[----:B------:R-:W-:Y:S01]  /*26f0*/  SHF.R.S32.HI R12, RZ, 0x1f, R13 ;  /* 0x0000001fff0c7819 */ /* 0x000fe2000001140d */
[----:B------:R-:W-:Y:S01]  /*2700*/  CS2R R66, SRZ ;  /* 0x0000000000427805 */ /* 0x000fe2000001ff00 */
[----:B------:R-:W-:Y:S01]  /*2710*/  LEA.HI.X.SX32 R25, R7, R3, 0x1, P0 ;  /* 0x0000000307197211 */ /* 0x000fe200000f0eff */
[----:B------:R-:W-:Y:S01]  /*2720*/  CS2R R64, SRZ ;  /* 0x0000000000407805 */ /* 0x000fe2000001ff00 */
[----:B------:R-:W-:Y:S01]  /*2730*/  ISETP.GE.AND P0, PT, R8, c[0x0][0x1fc], PT ;  /* 0x00007f0008007a0c */ /* 0x000fe20003f06270 */
[----:B------:R-:W-:Y:S01]  /*2740*/  CS2R R62, SRZ ;  /* 0x00000000003e7805 */ /* 0x000fe2000001ff00 */
[----:B------:R-:W-:Y:S01]  /*2750*/  LEA.HI R3, R17, R226, RZ, 0x4 ;  /* 0x000000e211037211 */ /* 0x000fe200078f20ff */
[----:B------:R-:W-:Y:S01]  /*2760*/  IMAD.WIDE.U32 R14, R14, c[0x0][0x238], R24 ;  /* 0x00008e000e0e7a25 */ /* 0x000fe200078e0018 */
[C---:B------:R-:W-:Y:S01]  /*2770*/  ISETP.LT.OR P1, PT, R5.reuse, 0x1, P0 ;  /* 0x000000010500780c */ /* 0x040fe20000721670 */
[----:B------:R-:W-:Y:S01]  /*2780*/  CS2R R60, SRZ ;  /* 0x00000000003c7805 */ /* 0x000fe2000001ff00 */
[----:B------:R-:W-:Y:S01]  /*2790*/  ISETP.LT.OR P0, PT, R5, 0x21, P0 ;  /* 0x000000210500780c */ /* 0x000fe20000701670 */
[----:B------:R-:W-:Y:S01]  /*27a0*/  CS2R R58, SRZ ;  /* 0x00000000003a7805 */ /* 0x000fe2000001ff00 */
[----:B------:R-:W-:Y:S01]  /*27b0*/  LEA.HI R12, R12, R11, RZ, 0x3 ;  /* 0x0000000b0c0c7211 */ /* 0x000fe200078f18ff */
[----:B------:R-:W-:Y:S01]  /*27c0*/  CS2R R56, SRZ ;  /* 0x0000000000387805 */ /* 0x000fe2000001ff00 */
[----:B------:R-:W-:Y:S01]  /*27d0*/  SHF.R.S32.HI R10, RZ, 0x4, R3 ;  /* 0x00000004ff0a7819 */ /* 0x000fe20000011403 */
[----:B------:R-:W-:Y:S01]  /*27e0*/  CS2R R54, SRZ ;  /* 0x0000000000367805 */ /* 0x000fe2000001ff00 */
[----:B------:R-:W-:Y:S01]  /*27f0*/  LOP3.LUT R12, R12, 0xfffffff8, RZ, 0xc0, !PT ;  /* 0xfffffff80c0c7812 */ /* 0x000fe200078ec0ff */
[----:B------:R-:W-:Y:S01]  /*2800*/  CS2R R52, SRZ ;  /* 0x0000000000347805 */ /* 0x000fe2000001ff00 */
[----:B------:R-:W-:Y:S01]  /*2810*/  LEA.HI R7, R3, R10, RZ, 0x1 ;  /* 0x0000000a03077211 */ /* 0x000fe200078f08ff */
[----:B------:R-:W-:Y:S01]  /*2820*/  CS2R R50, SRZ ;  /* 0x0000000000327805 */ /* 0x000fe2000001ff00 */
[----:B------:R-:W-:Y:S01]  /*2830*/  LOP3.LUT R13, R13, 0x3ffffffc, RZ, 0xc0, !PT ;  /* 0x3ffffffc0d0d7812 */ /* 0x000fe200078ec0ff */
[----:B------:R3:W-:Y:S01]  /*2840*/  LDGSTS.E.BYPASS.LTC128B.128 [R228+0x1f080], [R26.64+0x100], !P1 ;  /* 0x1f0801001ae47fae */ /* 0x0007e2000c901d4c */
[----:B------:R-:W-:Y:S01]  /*2850*/  ISETP.LT.OR P1, PT, R5, 0x21, P2 ;  /* 0x000000210500780c */ /* 0x000fe20001721670 */
[----:B------:R-:W-:Y:S01]  /*2860*/  IMAD.IADD R11, R11, 0x1, -R12 ;  /* 0x000000010b0b7824 */ /* 0x000fe200078e0a0c */
[----:B------:R-:W-:Y:S01]  /*2870*/  LOP3.LUT R5, R7, 0xfffffffe, RZ, 0xc0, !PT ;  /* 0xfffffffe07057812 */ /* 0x000fe200078ec0ff */
[----:B------:R1:W-:Y:S01]  /*2880*/  LDGSTS.E.BYPASS.LTC128B.128 [R228+0x1c080], [R20.64], !P3 ;  /* 0x1c08000014e47fae */ /* 0x0003e2000d901d4c */
[--C-:B------:R-:W-:Y:S01]  /*2890*/  SHF.R.S32.HI R7, RZ, 0x1f, R9.reuse ;  /* 0x0000001fff077819 */ /* 0x100fe20000011409 */
[----:B------:R-:W-:Y:S01]  /*28a0*/  IMAD.SHL.U32 R16, R11, 0x10, RZ ;  /* 0x000000100b107824 */ /* 0x000fe200078e00ff */
[----:B------:R-:W-:Y:S01]  /*28b0*/  SHF.R.S32.HI R12, RZ, 0x5, R9 ;  /* 0x00000005ff0c7819 */ /* 0x000fe20000011409 */
[----:B------:R-:W-:Y:S01]  /*28c0*/  IMAD.IADD R5, R10, 0x1, -R5 ;  /* 0x000000010a057824 */ /* 0x000fe200078e0a05 */
[----:B------:R-:W-:Y:S01]  /*28d0*/  ISETP.GE.AND P3, PT, R8, c[0x0][0x1fc], PT ;  /* 0x00007f0008007a0c */ /* 0x000fe20003f66270 */
[----:B------:R-:W-:Y:S01]  /*28e0*/  IMAD.IADD R13, R226, 0x1, -R13 ;  /* 0x00000001e20d7824 */ /* 0x000fe200078e0a0d */
[----:B------:R-:W-:Y:S01]  /*28f0*/  LEA.HI R7, R7, R12, RZ, 0x2 ;  /* 0x0000000c07077211 */ /* 0x000fe200078f10ff */
[----:B------:R-:W-:Y:S01]  /*2900*/  IMAD.SHL.U32 R220, R5, 0x8, RZ ;  /* 0x0000000805dc7824 */ /* 0x000fe200078e00ff */
[----:B------:R-:W-:Y:S01]  /*2910*/  LOP3.LUT R16, R211, 0x70, R16, 0xf8, !PT ;  /* 0x00000070d3107812 */ /* 0x000fe200078ef810 */
[----:B------:R1:W-:Y:S01]  /*2920*/  LDGSTS.E.BYPASS.LTC128B.128 [R228+0x1e080], [R20.64+0x80], !P1 ;  /* 0x1e08008014e47fae */ /* 0x0003e2000c901d4c */
[----:B------:R-:W-:Y:S01]  /*2930*/  ISETP.GE.AND P1, PT, R6, c[0x0][0x1fc], PT ;  /* 0x00007f0006007a0c */ /* 0x000fe20003f26270 */
[----:B------:R-:W-:Y:S01]  /*2940*/  CS2R R48, SRZ ;  /* 0x0000000000307805 */ /* 0x000fe2000001ff00 */
[----:B------:R-:W-:Y:S01]  /*2950*/  LOP3.LUT R7, R7, 0xfffffffc, RZ, 0xc0, !PT ;  /* 0xfffffffc07077812 */ /* 0x000fe200078ec0ff */
[----:B------:R1:W-:Y:S01]  /*2960*/  LDGSTS.E.BYPASS.LTC128B.128 [R228+0x20080], [R20.64+0x100], !P0 ;  /* 0x2008010014e47fae */ /* 0x0003e2000c101d4c */
[----:B------:R-:W-:Y:S01]  /*2970*/  IADD3 R6, P0, R242, UR15, RZ ;  /* 0x0000000ff2067c10 */ /* 0x000fe2000ff1e0ff */
[----:B------:R-:W-:Y:S01]  /*2980*/  CS2R R46, SRZ ;  /* 0x00000000002e7805 */ /* 0x000fe2000001ff00 */
[----:B------:R-:W-:Y:S01]  /*2990*/  LOP3.LUT R3, R3, 0xfffffff0, RZ, 0xc0, !PT ;  /* 0xfffffff003037812 */ /* 0x000fe200078ec0ff */
[----:B------:R-:W-:Y:S01]  /*29a0*/  CS2R R44, SRZ ;  /* 0x00000000002c7805 */ /* 0x000fe2000001ff00 */
[----:B------:R-:W-:Y:S01]  /*29b0*/  IADD3.X R17, R219, UR16, RZ, P0, !PT ;  /* 0x00000010db117c10 */ /* 0x000fe200087fe4ff */
[----:B------:R-:W-:Y:S01]  /*29c0*/  UMOV UR4, URZ ;  /* 0x0000003f00047c82 */ /* 0x000fe20008000000 */
[----:B------:R-:W-:Y:S01]  /*29d0*/  LEA R18, P0, R6, c[0x0][0x280], 0x2 ;  /* 0x0000a00006127a11 */ /* 0x000fe200078010ff */
[----:B------:R-:W-:Y:S01]  /*29e0*/  UMOV UR16, 0x1 ;  /* 0x0000000100107882 */ /* 0x000fe20000000000 */
[----:B------:R-:W-:-:S02]  /*29f0*/  LOP3.LUT R9, R9, 0xffffffe0, RZ, 0xc0, !PT ;  /* 0xffffffe009097812 */ /* 0x000fc400078ec0ff */
[----:B------:R-:W-:Y:S01]  /*2a00*/  LEA.HI.X R19, R6, c[0x0][0x284], R17, 0x2, P0 ;  /* 0x0000a10006137a11 */ /* 0x000fe200000f1411 */
[----:B------:R-:W-:Y:S01]  /*2a10*/  IMAD.IADD R6, R12, 0x1, -R7 ;  /* 0x000000010c067824 */ /* 0x000fe200078e0a07 */
[C---:B------:R-:W-:Y:S01]  /*2a20*/  ISETP.GE.AND P0, PT, R226.reuse, 0x10, PT ;  /* 0x00000010e200780c */ /* 0x040fe20003f06270 */
[----:B------:R-:W-:Y:S01]  /*2a30*/  IMAD.IADD R9, R226, 0x1, -R9 ;  /* 0x00000001e2097824 */ /* 0x000fe200078e0a09 */
[----:B------:R-:W-:Y:S01]  /*2a40*/  IADD3 R15, R15, UR6, RZ ;  /* 0x000000060f0f7c10 */ /* 0x000fe2000fffe0ff */
[C---:B------:R-:W-:Y:S01]  /*2a50*/  IMAD.SHL.U32 R17, R6.reuse, 0x100, RZ ;  /* 0x0000010006117824 */ /* 0x040fe200078e00ff */
[----:B------:R-:W-:Y:S02]  /*2a60*/  LEA.HI R10, R6, R6, RZ, 0x1 ;  /* 0x00000006060a7211 */ /* 0x000fe400078f08ff */
[----:B------:R-:W-:Y:S01]  /*2a70*/  ISETP.GE.AND P2, PT, R22, c[0x0][0x1fc], PT ;  /* 0x00007f0016007a0c */ /* 0x000fe20003f46270 */
[----:B------:R-:W-:Y:S01]  /*2a80*/  IMAD.WIDE.U32 R236, R236, c[0x0][0x240], R14 ;  /* 0x00009000ecec7a25 */ /* 0x000fe200078e000e */
[----:B------:R-:W-:-:S02]  /*2a90*/  LOP3.LUT R16, R16, 0x100, R17, 0xf8, !PT ;  /* 0x0000010010107812 */ /* 0x000fc400078ef811 */
[----:B------:R-:W-:Y:S01]  /*2aa0*/  LEA.HI R15, R216, R216, RZ, 0x1 ;  /* 0x000000d8d80f7211 */ /* 0x000fe200078f08ff */
[----:B------:R-:W-:Y:S01]  /*2ab0*/  IMAD.SHL.U32 R10, R10, 0x100, RZ ;  /* 0x000001000a0a7824 */ /* 0x000fe200078e00ff */
[----:B------:R-:W-:Y:S01]  /*2ac0*/  SEL R7, RZ, 0x1, P2 ;  /* 0x00000001ff077807 */ /* 0x000fe20001000000 */
[----:B------:R-:W-:Y:S01]  /*2ad0*/  IMAD.IADD R235, R237, 0x1, R235 ;  /* 0x00000001edeb7824 */ /* 0x000fe200078e02eb */
[----:B-1----:R-:W-:Y:S02]  /*2ae0*/  SHF.R.S32.HI R20, RZ, 0x1f, R9 ;  /* 0x0000001fff147819 */ /* 0x002fe40000011409 */
[----:B------:R-:W-:Y:S01]  /*2af0*/  LOP3.LUT R8, R10, 0x7ffffe00, RZ, 0xc0, !PT ;  /* 0x7ffffe000a087812 */ /* 0x000fe200078ec0ff */
[----:B------:R-:W-:Y:S01]  /*2b00*/  IMAD.IADD R10, R226, 0x1, -R3 ;  /* 0x00000001e20a7824 */ /* 0x000fe200078e0a03 */
[----:B------:R-:W-:Y:S01]  /*2b10*/  LEA.HI R231, R20, R9, RZ, 0x2 ;  /* 0x0000000914e77211 */ /* 0x000fe200078f10ff */
[----:B------:R-:W-:Y:S01]  /*2b20*/  @!P0 IMAD.SHL.U32 R3, R226, 0x10, RZ ;  /* 0x00000010e2038824 */ /* 0x000fe200078e00ff */
[----:B------:R-:W-:Y:S01]  /*2b30*/  LOP3.LUT R15, R15, 0x1ffffffe, RZ, 0xc0, !PT ;  /* 0x1ffffffe0f0f7812 */ /* 0x000fe200078ec0ff */
[----:B------:R-:W-:Y:S01]  /*2b40*/  IMAD R8, R13, 0x2, R8 ;  /* 0x000000020d087824 */ /* 0x000fe200078e0208 */
[----:B------:R-:W-:-:S02]  /*2b50*/  SHF.R.U32.HI R13, RZ, 0x3, R16 ;  /* 0x00000003ff0d7819 */ /* 0x000fc40000011610 */
[----:B------:R1:W-:Y:S01]  /*2b60*/  @!P0 LDGSTS.E.BYPASS.LTC128B.128 [R3+0x21280], [R18.64] ;  /* 0x2128000012038fae */ /* 0x0003e2000b901d4c */
[----:B------:R-:W-:Y:S01]  /*2b70*/  LOP3.LUT P0, RZ, R11, 0x1, RZ, 0xc0, !PT ;  /* 0x000000010bff7812 */ /* 0x000fe2000780c0ff */
[----:B------:R-:W-:Y:S01]  /*2b80*/  IMAD.SHL.U32 R11, R12, 0x100, RZ ;  /* 0x000001000c0b7824 */ /* 0x000fe200078e00ff */
[----:B------:R-:W-:Y:S01]  /*2b90*/  LOP3.LUT R13, R16, 0x28, R13, 0x78, !PT ;  /* 0x00000028100d7812 */ /* 0x000fe200078e780d */
[----:B------:R-:W-:Y:S01]  /*2ba0*/  IMAD.SHL.U32 R16, R10, 0x10, RZ ;  /* 0x000000100a107824 */ /* 0x000fe200078e00ff */
[----:B------:R-:W-:Y:S01]  /*2bb0*/  SHF.R.S32.HI R209, RZ, 0x1f, R10 ;  /* 0x0000001fffd17819 */ /* 0x000fe2000001140a */
[----:B------:R-:W-:Y:S01]  /*2bc0*/  IMAD.IADD R248, R216, 0x1, -R15 ;  /* 0x00000001d8f87824 */ /* 0x000fe200078e0a0f */
[----:B------:R-:W-:Y:S01]  /*2bd0*/  LOP3.LUT R4, R231, 0x7ffffffc, RZ, 0xc0, !PT ;  /* 0x7ffffffce7047812 */ /* 0x000fe200078ec0ff */
[----:B------:R-:W-:Y:S01]  /*2be0*/  IMAD.IADD R8, R8, 0x1, R13 ;  /* 0x0000000108087824 */ /* 0x000fe200078e020d */
[----:B------:R-:W-:Y:S01]  /*2bf0*/  LEA.HI R209, R209, R10, RZ, 0x3 ;  /* 0x0000000ad1d17211 */ /* 0x000fe200078f18ff */
[----:B------:R-:W-:Y:S01]  /*2c00*/  IMAD.SHL.U32 R12, R6, 0x10, RZ ;  /* 0x00000010060c7824 */ /* 0x000fe200078e00ff */
[----:B------:R-:W-:Y:S01]  /*2c10*/  LOP3.LUT R16, R16, 0xf0, RZ, 0xc0, !PT ;  /* 0x000000f010107812 */ /* 0x000fe200078ec0ff */
[----:B------:R-:W-:Y:S01]  /*2c20*/  IMAD.SHL.U32 R230, R8, 0x2, RZ ;  /* 0x0000000208e67824 */ /* 0x000fe200078e00ff */
[----:B------:R-:W-:Y:S01]  /*2c30*/  LOP3.LUT R13, R209, 0xfffffff8, RZ, 0xc0, !PT ;  /* 0xfffffff8d10d7812 */ /* 0x000fe200078ec0ff */
[----:B------:R-:W-:Y:S01]  /*2c40*/  IMAD.IADD R9, R9, 0x1, -R4 ;  /* 0x0000000109097824 */ /* 0x000fe200078e0a04 */
[----:B------:R-:W-:Y:S01]  /*2c50*/  SEL R4, RZ, 0xffffffff, P1 ;  /* 0xffffffffff047807 */ /* 0x000fe20000800000 */
[----:B------:R-:W-:Y:S01]  /*2c60*/  IMAD.SHL.U32 R209, R209, 0x40, RZ ;  /* 0x00000040d1d17824 */ /* 0x000fe200078e00ff */
[----:B------:R-:W-:Y:S01]  /*2c70*/  IADD3 R227, R230, 0x215a0, RZ ;  /* 0x000215a0e6e37810 */ /* 0x000fe20007ffe0ff */
[----:B------:R-:W-:Y:S01]  /*2c80*/  IMAD R248, R248, 0x4, R9 ;  /* 0x00000004f8f87824 */ /* 0x000fe200078e0209 */
[----:B------:R-:W-:Y:S01]  /*2c90*/  LOP3.LUT P1, RZ, R2, 0x4, RZ, 0xc0, !PT ;  /* 0x0000000402ff7812 */ /* 0x000fe2000782c0ff */
[----:B------:R-:W-:Y:S01]  /*2ca0*/  IMAD.SHL.U32 R4, R4, 0x2, RZ ;  /* 0x0000000204047824 */ /* 0x000fe200078e00ff */
[----:B------:R-:W-:Y:S01]  /*2cb0*/  LOP3.LUT R210, R16, 0x100, R11, 0xf8, !PT ;  /* 0x0000010010d27812 */ /* 0x000fe200078ef80b */
[----:B------:R-:W-:Y:S01]  /*2cc0*/  IMAD.SHL.U32 R11, R5, 0x20, RZ ;  /* 0x00000020050b7824 */ /* 0x000fe200078e00ff */
[----:B------:R-:W-:Y:S01]  /*2cd0*/  SEL R205, R215, 0xffffffe0, !P1 ;  /* 0xffffffe0d7cd7807 */ /* 0x000fe20004800000 */
[----:B------:R-:W0:Y:S01]  /*2ce0*/  LDGDEPBAR ;  /* 0x00000000000079af */ /* 0x000e220000000000 */
[----:B------:R-:W-:Y:S01]  /*2cf0*/  SHF.R.U32.HI R9, RZ, 0x3, R210 ;  /* 0x00000003ff097819 */ /* 0x000fe200000116d2 */
[----:B------:R-:W-:Y:S01]  /*2d00*/  IMAD.SHL.U32 R248, R248, 0x2, RZ ;  /* 0x00000002f8f87824 */ /* 0x000fe200078e00ff */
[----:B-1----:R-:W-:Y:S01]  /*2d10*/  IADD3 R3, R230, 0x21480, RZ ;  /* 0x00021480e6037810 */ /* 0x002fe20007ffe0ff */
[----:B------:R-:W0:Y:S01]  /*2d20*/  LDGDEPBAR ;  /* 0x00000000000079af */ /* 0x000e220000000000 */
[----:B------:R-:W-:-:S02]  /*2d30*/  LOP3.LUT R11, R11, 0x20, RZ, 0xc0, !PT ;  /* 0x000000200b0b7812 */ /* 0x000fc400078ec0ff */
[----:B------:R-:W-:Y:S01]  /*2d40*/  @P0 IADD3 R227, R3, 0xe0, RZ ;  /* 0x000000e003e30810 */ /* 0x000fe20007ffe0ff */
[C---:B------:R-:W-:Y:S01]  /*2d50*/  IMAD.SHL.U32 R3, R2.reuse, 0x40, RZ ;  /* 0x0000004002037824 */ /* 0x040fe200078e00ff */
[----:B------:R-:W-:Y:S01]  /*2d60*/  LOP3.LUT P0, RZ, R2, 0x2, RZ, 0xc0, !PT ;  /* 0x0000000202ff7812 */ /* 0x000fe2000780c0ff */
[----:B------:R-:W-:Y:S01]  /*2d70*/  IMAD.IADD R2, R10, 0x1, -R13 ;  /* 0x000000010a027824 */ /* 0x000fe200078e0a0d */
[----:B------:R-:W-:Y:S02]  /*2d80*/  LOP3.LUT R220, R220, 0x8, RZ, 0xc0, !PT ;  /* 0x00000008dcdc7812 */ /* 0x000fe400078ec0ff */
[----:B------:R-:W-:Y:S02]  /*2d90*/  SEL R207, R217, 0xfffffff0, !P0 ;  /* 0xfffffff0d9cf7807 */ /* 0x000fe40004000000 */
[C---:B------:R-:W-:Y:S02]  /*2da0*/  LOP3.LUT P1, RZ, R2.reuse, 0x4, RZ, 0xc0, !PT ;  /* 0x0000000402ff7812 */ /* 0x040fe4000782c0ff */
[C---:B------:R-:W-:Y:S01]  /*2db0*/  LOP3.LUT P0, RZ, R2.reuse, 0x2, RZ, 0xc0, !PT ;  /* 0x0000000202ff7812 */ /* 0x040fe2000780c0ff */
[----:B------:R-:W-:Y:S01]  /*2dc0*/  IMAD.SHL.U32 R2, R2, 0x40, RZ ;  /* 0x0000004002027824 */ /* 0x000fe200078e00ff */
[----:B------:R-:W-:-:S02]  /*2dd0*/  LOP3.LUT R3, R3, 0x1c0, RZ, 0xc0, !PT ;  /* 0x000001c003037812 */ /* 0x000fc400078ec0ff */
[----:B------:R-:W-:Y:S02]  /*2de0*/  LOP3.LUT R9, R9, 0x38, RZ, 0xc0, !PT ;  /* 0x0000003809097812 */ /* 0x000fe400078ec0ff */
[C---:B------:R-:W-:Y:S02]  /*2df0*/  LOP3.LUT R13, R3.reuse, 0x30, R12, 0xf8, !PT ;  /* 0x00000030030d7812 */ /* 0x040fe400078ef80c */
[----:B------:R-:W-:Y:S02]  /*2e00*/  LOP3.LUT R2, R2, 0x1c0, RZ, 0xc0, !PT ;  /* 0x000001c002027812 */ /* 0x000fe400078ec0ff */
[----:B------:R-:W-:Y:S02]  /*2e10*/  LOP3.LUT R8, R3, 0x8, R218, 0xf8, !PT ;  /* 0x0000000803087812 */ /* 0x000fe400078ef8da */
[----:B------:R-:W-:Y:S02]  /*2e20*/  LOP3.LUT R4, R4, 0x2, R7, 0xe2, !PT ;  /* 0x0000000204047812 */ /* 0x000fe400078ee207 */
[----:B------:R-:W-:-:S02]  /*2e30*/  SHF.R.U32.HI R3, RZ, 0x3, R3 ;  /* 0x00000003ff037819 */ /* 0x000fc40000011603 */
[----:B------:R-:W-:Y:S02]  /*2e40*/  LOP3.LUT R218, R13, 0x8, R218, 0xf8, !PT ;  /* 0x000000080dda7812 */ /* 0x000fe400078ef8da */
[----:B------:R-:W-:Y:S02]  /*2e50*/  LOP3.LUT R209, R209, 0xfffffe00, RZ, 0xc0, !PT ;  /* 0xfffffe00d1d17812 */ /* 0x000fe400078ec0ff */
[----:B------:R-:W-:Y:S02]  /*2e60*/  SHF.R.U32.HI R7, RZ, 0x3, R2 ;  /* 0x00000003ff077819 */ /* 0x000fe40000011602 */
[----:B------:R-:W-:Y:S02]  /*2e70*/  LOP3.LUT R0, R11, 0x18, R0, 0xf8, !PT ;  /* 0x000000180b007812 */ /* 0x000fe400078ef800 */
[----:B------:R-:W-:Y:S02]  /*2e80*/  LOP3.LUT R210, R9, R210, R220, 0x1e, !PT ;  /* 0x000000d209d27212 */ /* 0x000fe400078e1edc */
[----:B------:R-:W-:-:S02]  /*2e90*/  LOP3.LUT R11, R8, R3, RZ, 0x3c, !PT ;  /* 0x00000003080b7212 */ /* 0x000fc400078e3cff */
[----:B------:R-:W-:Y:S01]  /*2ea0*/  LOP3.LUT R218, R218, R3, RZ, 0x3c, !PT ;  /* 0x00000003dada7212 */ /* 0x000fe200078e3cff */
[----:B------:R-:W-:Y:S01]  /*2eb0*/  IMAD R3, R6, 0x400, R209 ;  /* 0x0000040006037824 */ /* 0x000fe200078e02d1 */
[C---:B------:R-:W-:Y:S01]  /*2ec0*/  LOP3.LUT R220, R7.reuse, R2, R220, 0x1e, !PT ;  /* 0x0000000207dc7212 */ /* 0x040fe200078e1edc */
[----:B------:R-:W-:Y:S01]  /*2ed0*/  IMAD R216, R216, 0x200, R11 ;  /* 0x00000200d8d87824 */ /* 0x000fe200078e020b */
[C---:B------:R-:W-:Y:S01]  /*2ee0*/  LOP3.LUT P2, RZ, R10.reuse, 0x2, RZ, 0xc0, !PT ;  /* 0x000000020aff7812 */ /* 0x040fe2000784c0ff */
[----:B------:R-:W-:Y:S01]  /*2ef0*/  IMAD.SHL.U32 R10, R10, 0x2, RZ ;  /* 0x000000020a0a7824 */ /* 0x000fe200078e00ff */
[----:B------:R-:W-:Y:S01]  /*2f00*/  LOP3.LUT R0, R7, R0, R2, 0x1e, !PT ;  /* 0x0000000007007212 */ /* 0x000fe200078e1e02 */
[----:B------:R-:W-:Y:S01]  /*2f10*/  IMAD.IADD R220, R3, 0x1, R220 ;  /* 0x0000000103dc7824 */ /* 0x000fe200078e02dc */
[----:B------:R-:W-:Y:S01]  /*2f20*/  LOP3.LUT R211, R16, R211, RZ, 0xfc, !PT ;  /* 0x000000d310d37212 */ /* 0x000fe200078efcff */
[----:B------:R-:W-:Y:S01]  /*2f30*/  IMAD.SHL.U32 R216, R216, 0x2, RZ ;  /* 0x00000002d8d87824 */ /* 0x000fe200078e00ff */
[----:B------:R-:W-:Y:S01]  /*2f40*/  LOP3.LUT R209, R0, R209, RZ, 0xfc, !PT ;  /* 0x000000d100d17212 */ /* 0x000fe200078efcff */
[----:B------:R-:W-:Y:S01]  /*2f50*/  IMAD.SHL.U32 R214, R220, 0x2, RZ ;  /* 0x00000002dcd67824 */ /* 0x000fe200078e00ff */
[----:B------:R-:W-:Y:S01]  /*2f60*/  LOP3.LUT R211, R211, 0x18, R10, 0x78, !PT ;  /* 0x00000018d3d37812 */ /* 0x000fe200078e780a */
[----:B------:R-:W-:Y:S01]  /*2f70*/  IMAD.MOV.U32 R0, RZ, RZ, 0x120 ;  /* 0x00000120ff007424 */ /* 0x000fe200078e00ff */
[----:B------:R-:W-:Y:S01]  /*2f80*/  SEL R217, R217, 0xfffffff0, !P0 ;  /* 0xfffffff0d9d97807 */ /* 0x000fe20004000000 */
[--C-:B------:R-:W-:Y:S01]  /*2f90*/  IMAD R207, R207, 0x2, R216.reuse ;  /* 0x00000002cfcf7824 */ /* 0x100fe200078e02d8 */
[----:B------:R-:W-:Y:S01]  /*2fa0*/  SEL R215, R215, 0xffffffe0, !P1 ;  /* 0xffffffe0d7d77807 */ /* 0x000fe20004800000 */
[----:B------:R-:W-:Y:S01]  /*2fb0*/  IMAD.SHL.U32 R211, R211, 0x2, RZ ;  /* 0x00000002d3d37824 */ /* 0x000fe200078e00ff */
[----:B------:R-:W-:Y:S01]  /*2fc0*/  IADD3 R212, R214, 0x1b080, RZ ;  /* 0x0001b080d6d47810 */ /* 0x000fe20007ffe0ff */
[----:B------:R-:W-:Y:S01]  /*2fd0*/  IMAD.SHL.U32 R213, R217, 0x2, RZ ;  /* 0x00000002d9d57824 */ /* 0x000fe200078e00ff */
[----:B------:R-:W-:Y:S01]  /*2fe0*/  SEL R0, R0, 0xe0, !P2 ;  /* 0x000000e000007807 */ /* 0x000fe20005000000 */
[----:B------:R-:W-:Y:S01]  /*2ff0*/  IMAD R206, R205, 0x2, R216 ;  /* 0x00000002cdce7824 */ /* 0x000fe200078e02d8 */
[----:B------:R-:W-:Y:S01]  /*3000*/  SEL R229, RZ, 0x4, P3 ;  /* 0x00000004ffe57807 */ /* 0x000fe20001800000 */
[----:B------:R-:W-:Y:S01]  /*3010*/  IMAD R212, R215, 0x2, R212 ;  /* 0x00000002d7d47824 */ /* 0x000fe200078e02d4 */
[----:B------:R-:W-:Y:S01]  /*3020*/  LEA.HI.SX32 R231, R231, R12, 0x1e ;  /* 0x0000000ce7e77211 */ /* 0x000fe200078ff2ff */
[----:B------:R-:W-:Y:S01]  /*3030*/  IMAD R218, R5, 0x200, R218 ;  /* 0x0000020005da7824 */ /* 0x000fe200078e02da */
[----:B------:R-:W-:Y:S01]  /*3040*/  LOP3.LUT R229, R4, R229, RZ, 0xfc, !PT ;  /* 0x000000e504e57212 */ /* 0x000fe200078efcff */
[----:B------:R-:W-:Y:S01]  /*3050*/  IMAD R0, R0, 0x2, R211 ;  /* 0x0000000200007824 */ /* 0x000fe200078e02d3 */
[----:B------:R-:W-:Y:S01]  /*3060*/  IADD3 R249, R228, 0xf080, RZ ;  /* 0x0000f080e4f97810 */ /* 0x000fe20007ffe0ff */
[----:B------:R-:W-:Y:S01]  /*3070*/  IMAD R205, R205, 0x2, R207 ;  /* 0x00000002cdcd7824 */ /* 0x000fe200078e02cf */
[----:B------:R-:W-:Y:S01]  /*3080*/  LEA R210, R210, 0x23c80, 0x1 ;  /* 0x00023c80d2d27811 */ /* 0x000fe200078e08ff */
[----:B------:R-:W-:Y:S01]  /*3090*/  IMAD.IADD R215, R220, 0x1, R215 ;  /* 0x00000001dcd77824 */ /* 0x000fe200078e02d7 */
[----:B------:R-:W-:Y:S01]  /*30a0*/  IADD3 R252, -R248, UR14, RZ ;  /* 0x0000000ef8fc7c10 */ /* 0x000fe2000fffe1ff */
[----:B------:R-:W-:Y:S01]  /*30b0*/  IMAD.IADD R204, R214, 0x1, R213 ;  /* 0x00000001d6cc7824 */ /* 0x000fe200078e02d5 */
[----:B------:R-:W-:Y:S01]  /*30c0*/  LEA R209, R209, 0x80, 0x1 ;  /* 0x00000080d1d17811 */ /* 0x000fe200078e08ff */
[----:B---3--:R-:W-:-:S02]  /*30d0*/  IMAD.IADD R208, R220, 0x1, R217 ;  /* 0x00000001dcd07824 */ /* 0x008fc400078e02d9 */
.L_x_1313:
        /* <DEDUP_REMOVED lines=172> */
[----:B------:R-:W-:Y:S01]  /*3ba0*/  IMAD.U32 R28, RZ, RZ, UR8 ;  /* 0x00000008ff1c7e24 */ /* 0x000fe2000f8e00ff */
[----:B------:R-:W-:Y:S02]  /*3bb0*/  USHF.R.S32.HI UR17, URZ, 0x1f, UR15 ;  /* 0x0000001f3f117899 */ /* 0x000fe4000801140f */
[----:B------:R-:W-:Y:S02]  /*3bc0*/  ULDC.64 UR6, c[0x0][0x178] ;  /* 0x00005e0000067ab9 */ /* 0x000fe40000000a00 */
[----:B------:R-:W-:Y:S02]  /*3bd0*/  UIMAD UR17, UR17, UR6, URZ ;  /* 0x00000006111172a4 */ /* 0x000fe4000f8e023f */
[----:B------:R-:W-:Y:S02]  /*3be0*/  UIMAD.WIDE.U32 UR18, UR15, UR6, URZ ;  /* 0x000000060f1272a5 */ /* 0x000fe4000f8e003f */
[----:B------:R-:W-:Y:S02]  /*3bf0*/  UIMAD UR17, UR15, UR7, UR17 ;  /* 0x000000070f1172a4 */ /* 0x000fe4000f8e0211 */
[----:B------:R-:W-:Y:S01]  /*3c00*/  USHF.L.U32 UR6, UR18, 0x6, URZ ;  /* 0x0000000612067899 */ /* 0x000fe2000800063f */
[----:B------:R-:W-:Y:S01]  /*3c10*/  @!P3 LEA R28, R28, 0x40, 0x6 ;  /* 0x000000401c1cb811 */ /* 0x000fe200078e30ff */
[----:B------:R-:W-:Y:S03]  /*3c20*/  UIADD3 UR17, UR19, UR17, URZ ;  /* 0x0000001113117290 */ /* 0x000fe6000fffe03f */
[----:B------:R-:W-:Y:S01]  /*3c30*/  @!P3 IADD3 R29, P0, R28, R244, RZ ;  /* 0x000000f41c1db210 */ /* 0x000fe20007f1e0ff */
[----:B------:R-:W-:Y:S01]  /*3c40*/  USHF.L.U64.HI UR17, UR18, 0x6, UR17 ;  /* 0x0000000612117899 */ /* 0x000fe20008010211 */
[----:B------:R-:W-:Y:S02]  /*3c50*/  IADD3 R27, P2, P1, R240, UR6, R223 ;  /* 0x00000006f01b7c10 */ /* 0x000fe4000f95e0df */
[----:B------:R-:W-:Y:S02]  /*3c60*/  @!P3 LEA.HI.X.SX32 R28, R28, R221, 0x1, P0 ;  /* 0x000000dd1c1cb211 */ /* 0x000fe400000f0eff */
[----:B------:R-:W-:Y:S02]  /*3c70*/  ISETP.GT.AND P0, PT, R226, 0xf, PT ;  /* 0x0000000fe200780c */ /* 0x000fe40003f04270 */
[----:B------:R-:W-:Y:S01]  /*3c80*/  IADD3 R25, P3, R240, UR6, RZ ;  /* 0x00000006f0197c10 */ /* 0x000fe2000ff7e0ff */
[----:B------:R-:W-:Y:S01]  /*3c90*/  UIMAD UR6, UR15, -0x40, UR9 ;  /* 0xffffffc00f0678a4 */ /* 0x000fe2000f8e0209 */
[C---:B------:R-:W-:Y:S02]  /*3ca0*/  IADD3.X R26, R251.reuse, UR17, R222, P2, P1 ;  /* 0x00000011fb1a7c10 */ /* 0x040fe400097e24de */
[----:B------:R-:W-:Y:S02]  /*3cb0*/  IADD3.X R24, R251, UR17, RZ, P3, !PT ;  /* 0x00000011fb187c10 */ /* 0x000fe40009ffe4ff */
[----:B------:R-:W-:Y:S02]  /*3cc0*/  ISETP.GT.AND P3, PT, R226, 0xf, PT ;  /* 0x0000000fe200780c */ /* 0x000fe40003f64270 */
[----:B------:R-:W-:Y:S02]  /*3cd0*/  LEA R38, P2, R25, c[0x0][0x160], 0x1 ;  /* 0x0000580019267a11 */ /* 0x000fe400078408ff */
[----:B------:R-:W-:Y:S02]  /*3ce0*/  IADD3 R30, -R233, UR6, RZ ;  /* 0x00000006e91e7c10 */ /* 0x000fe4000fffe1ff */
[----:B------:R-:W-:Y:S02]  /*3cf0*/  @!P0 LEA R34, P0, R29, c[0x0][0x258], 0x2 ;  /* 0x000096001d228a11 */ /* 0x000fe400078010ff */
[----:B------:R-:W-:Y:S02]  /*3d00*/  LEA R36, P1, R27, c[0x0][0x160], 0x1 ;  /* 0x000058001b247a11 */ /* 0x000fe400078208ff */
[----:B------:R-:W-:Y:S01]  /*3d10*/  LEA.HI.X R39, R25, c[0x0][0x164], R24, 0x1, P2 ;  /* 0x0000590019277a11 */ /* 0x000fe200010f0c18 */
[----:B------:R-:W-:Y:S01]  /*3d20*/  IMAD.U32 R25, RZ, RZ, UR16 ;  /* 0x00000010ff197e24 */ /* 0x000fe2000f8e00ff */
[C---:B------:R-:W-:Y:S02]  /*3d30*/  ISETP.LT.OR P2, PT, R30.reuse, 0x1, !P5 ;  /* 0x000000011e00780c */ /* 0x040fe40006f41670 */
[----:B------:R-:W-:Y:S01]  /*3d40*/  LEA.HI.X R37, R27, c[0x0][0x164], R26, 0x1, P1 ;  /* 0x000059001b257a11 */ /* 0x000fe200008f0c1a */
[----:B------:R-:W-:Y:S01]  /*3d50*/  IMAD.U32 R26, RZ, RZ, UR16 ;  /* 0x00000010ff1a7e24 */ /* 0x000fe2000f8e00ff */
[----:B------:R-:W-:Y:S01]  /*3d60*/  ISETP.LT.OR P1, PT, R30, 0x1, !P4 ;  /* 0x000000011e00780c */ /* 0x000fe20006721670 */
[----:B------:R-:W-:Y:S02]  /*3d70*/  @!P3 IMAD R25, R25, 0x40, R232 ;  /* 0x000000401919b824 */ /* 0x000fe400078e02e8 */
[----:B------:R-:W-:Y:S01]  /*3d80*/  @!P3 LEA.HI.X R35, R29, c[0x0][0x25c], R28, 0x2, P0 ;  /* 0x000097001d23ba11 */ /* 0x000fe200000f141c */
[----:B------:R-:W-:Y:S01]  /*3d90*/  IMAD R24, R26, 0x6000, R249 ;  /* 0x000060001a187824 */ /* 0x000fe200078e02f9 */
[C---:B------:R-:W-:Y:S01]  /*3da0*/  ISETP.LT.OR P0, PT, R30.reuse, 0x1, !P6 ;  /* 0x000000011e00780c */ /* 0x040fe20007701670 */
[----:B------:R-:W-:Y:S03]  /*3db0*/  @!P3 IMAD.SHL.U32 R27, R25, 0x4, RZ ;  /* 0x00000004191bb824 */ /* 0x000fe600078e00ff */
[----:B------:R-:W-:Y:S01]  /*3dc0*/  @!PT LDS RZ, [RZ] ;  /* 0x00000000fffff984 */ /* 0x000fe20000000800 */
[----:B------:R-:W-:Y:S01]  /*3dd0*/  @!PT LDS RZ, [RZ] ;  /* 0x00000000fffff984 */ /* 0x000fe20000000800 */
[----:B------:R-:W-:Y:S01]  /*3de0*/  @!PT LDS RZ, [RZ] ;  /* 0x00000000fffff984 */ /* 0x000fe20000000800 */
[----:B------:R2:W-:Y:S01]  /*3df0*/  LDGSTS.E.BYPASS.LTC128B.128 [R24], [R38.64], !P2 ;  /* 0x0000000026187fae */ /* 0x0005e2000d101d4c */
[C---:B------:R-:W-:Y:S03]  /*3e00*/  ISETP.LT.OR P2, PT, R30.reuse, 0x21, !P5 ;  /* 0x000000211e00780c */ /* 0x040fe60006f41670 */
[----:B------:R2:W-:Y:S01]  /*3e10*/  LDGSTS.E.BYPASS.LTC128B.128 [R24+0x2000], [R38.64+0x80], !P1 ;  /* 0x0200008026187fae */ /* 0x0005e2000c901d4c */
[C---:B------:R-:W-:Y:S04]  /*3e20*/  ISETP.LT.OR P1, PT, R30.reuse, 0x21, !P4 ;  /* 0x000000211e00780c */ /* 0x040fe80006721670 */
[----:B------:R2:W-:Y:S01]  /*3e30*/  LDGSTS.E.BYPASS.LTC128B.128 [R24+0x4000], [R38.64+0x100], !P0 ;  /* 0x0400010026187fae */ /* 0x0005e2000c101d4c */
[----:B------:R-:W-:Y:S04]  /*3e40*/  ISETP.LT.OR P0, PT, R30, 0x21, !P6 ;  /* 0x000000211e00780c */ /* 0x000fe80007701670 */
[----:B------:R2:W-:Y:S04]  /*3e50*/  LDGSTS.E.BYPASS.LTC128B.128 [R24+0x1000], [R36.64], !P2 ;  /* 0x0100000024187fae */ /* 0x0005e8000d101d4c */
[----:B------:R2:W-:Y:S05]  /*3e60*/  LDGSTS.E.BYPASS.LTC128B.128 [R24+0x3000], [R36.64+0x80], !P1 ;  /* 0x0300008024187fae */ /* 0x0005ea000c901d4c */
[----:B------:R2:W-:Y:S04]  /*3e70*/  LDGSTS.E.BYPASS.LTC128B.128 [R24+0x5000], [R36.64+0x100], !P0 ;  /* 0x0500010024187fae */ /* 0x0005e8000c101d4c */
[----:B------:R2:W-:Y:S02]  /*3e80*/  @!P3 LDGSTS.E.BYPASS.LTC128B.128 [R27+0x21080], [R34.64] ;  /* 0x21080000221bbfae */ /* 0x0005e4000b901d4c */
.L_x_1311:
[C---:B-12-4-:R-:W-:Y:S01]  /*3e90*/  HMMA.16816.F32 R24, R104.reuse, R2, RZ ;  /* 0x000000026818723c */ /* 0x056fe200000018ff */
[----:B------:R-:W-:Y:S01]  /*3ea0*/  LDSM.16.M88.2 R2, [R206+0x7880] ;  /* 0x00788000ce02783b */ /* 0x000fe20000000100 */
[----:B------:R-:W-:Y:S03]  /*3eb0*/  ULEA UR6, UR8, UR14, 0x6 ;  /* 0x0000000e08067291 */ /* 0x000fe6000f8e303f */
[----:B------:R-:W0:Y:S01]  /*3ec0*/  LDGDEPBAR ;  /* 0x00000000000079af */ /* 0x000e220000000000 */
[----:B------:R-:W-:Y:S02]  /*3ed0*/  UIADD3 UR6, -UR9, 0x1, UR6 ;  /* 0x0000000109067890 */ /* 0x000fe4000fffe106 */
        /* <DEDUP_REMOVED lines=12> */
[C---:B------:R-:W-:Y:S07]  /*3fa0*/  HMMA.16816.F32 R32, R176.reuse, R182, R32 ;  /* 0x000000b6b020723c */ /* 0x040fee0000001820 */
[----:B------:R-:W-:Y:S01]  /*3fb0*/  IMAD.IADD R182, R213, 0x1, R212 ;  /* 0x00000001d5b67824 */ /* 0x000fe200078e02d4 */
[C---:B------:R-:W-:Y:S04]  /*3fc0*/  HMMA.16816.F32 R36, R176.reuse, R184, R36 ;  /* 0x000000b8b024723c */ /* 0x040fe80000001824 */
[----:B------:R-:W-:Y:S04]  /*3fd0*/  IADD3 R183, -R248, UR6, R231 ;  /* 0x00000006f8b77c10 */ /* 0x000fe8000fffe1e7 */
[----:B------:R-:W-:Y:S01]  /*3fe0*/  HMMA.16816.F32 R40, R176, R186, R40 ;  /* 0x000000bab028723c */ /* 0x000fe20000001828 */
[----:B------:R-:W-:Y:S03]  /*3ff0*/  LDSM.16.M88.4 R176, [R182] ;  /* 0x00000000b6b0783b */ /* 0x000fe60000000200 */
[----:B------:R-:W-:Y:S02]  /*4000*/  IMNMX R184, R252, R183, PT ;  /* 0x000000b7fcb87217 */ /* 0x000fe40003800200 */
[----:B------:R-:W-:Y:S02]  /*4010*/  IADD3 R183, R183, 0x8, RZ ;  /* 0x00000008b7b77810 */ /* 0x000fe40007ffe0ff */
[C---:B-1----:R-:W-:Y:S01]  /*4020*/  HMMA.16816.F32 R24, R108.reuse, R2, R24 ;  /* 0x000000026c18723c */ /* 0x042fe20000001818 */
[----:B------:R-:W1:Y:S04]  /*4030*/  LDSM.16.M88.2 R2, [R205+0x7880] ;  /* 0x00788000cd02783b */ /* 0x000e680000000100 */
[C---:B------:R-:W-:Y:S02]  /*4040*/  ISETP.GT.AND P0, PT, R184.reuse, RZ, PT ;  /* 0x000000ffb800720c */ /* 0x040fe40003f04270 */
[----:B------:R-:W-:Y:S01]  /*4050*/  ISETP.GT.AND P1, PT, R184, 0x40, PT ;  /* 0x00000040b800780c */ /* 0x000fe20003f24270 */
[C---:B--2---:R-:W-:Y:S01]  /*4060*/  HMMA.16816.F32 R28, R108.reuse, R104, R28 ;  /* 0x000000686c1c723c */ /* 0x044fe2000000181c */
[----:B------:R-:W2:Y:S03]  /*4070*/  LDSM.16.M88.2 R104, [R205+0x8880] ;  /* 0x00888000cd68783b */ /* 0x000ea60000000100 */
[----:B------:R-:W-:Y:S02]  /*4080*/  FSEL R4, R4, -INF , P0 ;  /* 0xff80000004047808 */ /* 0x000fe40000000000 */
[----:B------:R-:W-:Y:S02]  /*4090*/  ISETP.GT.AND P0, PT, R184, 0x1, PT ;  /* 0x00000001b800780c */ /* 0x000fe40003f04270 */
[C---:B----4-:R-:W-:Y:S01]  /*40a0*/  HMMA.16816.F32 R32, R108.reuse, R106, R32 ;  /* 0x0000006a6c20723c */ /* 0x050fe20000001820 */
[----:B------:R-:W4:Y:S03]  /*40b0*/  LDSM.16.M88.2 R106, [R205+0x9080] ;  /* 0x00908000cd6a783b */ /* 0x000f260000000100 */
[----:B------:R-:W-:Y:S04]  /*40c0*/  FSEL R20, R20, -INF , P1 ;  /* 0xff80000014147808 */ /* 0x000fe80000800000 */
        /* <DEDUP_REMOVED lines=29> */
[C---:B-1----:R-:W-:Y:S01]  /*42a0*/  HMMA.16816.F32 R28, R176.reuse, R2, R28 ;  /* 0x00000002b01c723c */ /* 0x042fe2000000181c */
[----:B------:R-:W1:Y:S07]  /*42b0*/  LDSM.16.M88.2 R2, [R206+0xb080] ;  /* 0x00b08000ce02783b */ /* 0x000e6e0000000100 */
[C---:B--2---:R-:W-:Y:S01]  /*42c0*/  HMMA.16816.F32 R32, R176.reuse, R104, R32 ;  /* 0x00000068b020723c */ /* 0x044fe20000001820 */
[----:B------:R-:W2:Y:S07]  /*42d0*/  LDSM.16.M88.2 R104, [R206+0xb880] ;  /* 0x00b88000ce68783b */ /* 0x000eae0000000100 */
[C---:B------:R-:W-:Y:S01]  /*42e0*/  HMMA.16816.F32 R36, R176.reuse, R180, R36 ;  /* 0x000000b4b024723c */ /* 0x040fe20000001824 */
[----:B------:R-:W-:Y:S07]  /*42f0*/  LDSM.16.M88.2 R180, [R205+0xb880] ;  /* 0x00b88000cdb4783b */ /* 0x000fee0000000100 */
        /* <DEDUP_REMOVED lines=16> */
[C---:B---3--:R-:W-:Y:S01]  /*4400*/  HMMA.16816.F32 R28, R176.reuse, R174, R28 ;  /* 0x000000aeb01c723c */ /* 0x048fe2000000181c */
[----:B------:R-:W3:Y:S07]  /*4410*/  LDSM.16.M88.2 R174, [R216+0xd880] ;  /* 0x00d88000d8ae783b */ /* 0x000eee0000000100 */
[C---:B-1----:R-:W-:Y:S01]  /*4420*/  HMMA.16816.F32 R32, R176.reuse, R2, R32 ;  /* 0x00000002b020723c */ /* 0x042fe20000001820 */
[----:B------:R-:W1:Y:S07]  /*4430*/  LDSM.16.M88.2 R2, [R216+0xe080] ;  /* 0x00e08000d802783b */ /* 0x000e6e0000000100 */
[C---:B------:R-:W-:Y:S08]  /*4440*/  HMMA.16816.F32 R36, R176.reuse, R180, R36 ;  /* 0x000000b4b024723c */ /* 0x040ff00000001824 */
[----:B--2---:R-:W-:Y:S01]  /*4450*/  HMMA.16816.F32 R40, R176, R104, R40 ;  /* 0x00000068b028723c */ /* 0x004fe20000001828 */
[----:B------:R-:W2:Y:S04]  /*4460*/  LDSM.16.M88.2 R104, [R216+0xe880] ;  /* 0x00e88000d868783b */ /* 0x000ea80000000100 */
[----:B------:R-:W-:Y:S03]  /*4470*/  LDSM.16.M88.4 R176, [R204+0x1f080] ;  /* 0x01f08000ccb0783b */ /* 0x000fe60000000200 */
[C---:B----4-:R-:W-:Y:S01]  /*4480*/  HMMA.16816.F32 R24, R108.reuse, R106, R24 ;  /* 0x0000006a6c18723c */ /* 0x050fe20000001818 */
[----:B------:R-:W4:Y:S07]  /*4490*/  LDSM.16.M88.2 R106, [R207+0xc880] ;  /* 0x00c88000cf6a783b */ /* 0x000f2e0000000100 */
[C---:B-----5:R-:W-:Y:S01]  /*44a0*/  HMMA.16816.F32 R28, R108.reuse, R172, R28 ;  /* 0x000000ac6c1c723c */ /* 0x060fe2000000181c */
[----:B------:R-:W5:Y:S07]  /*44b0*/  LDSM.16.M88.2 R172, [R207+0xd080] ;  /* 0x00d08000cfac783b */ /* 0x000f6e0000000100 */
[C---:B---3--:R-:W-:Y:S07]  /*44c0*/  HMMA.16816.F32 R32, R108.reuse, R174, R32 ;  /* 0x000000ae6c20723c */ /* 0x048fee0000001820 */
[--C-:B------:R-:W-:Y:S01]  /*44d0*/  FFMA.FTZ R174, R4, c[0x0][0x29c], -R189.reuse ;  /* 0x0000a70004ae7a23 */ /* 0x100fe200000108bd */
[C---:B-1----:R-:W-:Y:S01]  /*44e0*/  HMMA.16816.F32 R36, R108.reuse, R2, R36 ;  /* 0x000000026c24723c */ /* 0x042fe20000001824 */
[----:B------:R-:W1:Y:S03]  /*44f0*/  LDSM.16.M88.2 R2, [R207+0xd880] ;  /* 0x00d88000cf02783b */ /* 0x000e660000000100 */
[----:B------:R-:W-:Y:S01]  /*4500*/  FSEL R4, R5, -INF , P0 ;  /* 0xff80000005047808 */ /* 0x000fe20000000000 */
[----:B------:R-:W-:Y:S01]  /*4510*/  MUFU.EX2 R174, R174 ;  /* 0x000000ae00ae7308 */ /* 0x000fe20000000800 */
[----:B------:R-:W-:Y:S02]  /*4520*/  ISETP.GT.AND P0, PT, R184, 0x10, PT ;  /* 0x00000010b800780c */ /* 0x000fe40003f04270 */
[----:B--2---:R-:W-:Y:S04]  /*4530*/  HMMA.16816.F32 R40, R108, R104, R40 ;  /* 0x000000686c28723c */ /* 0x004fe80000001828 */
[--C-:B------:R-:W-:Y:S01]  /*4540*/  FFMA.FTZ R175, R4, c[0x0][0x29c], -R189.reuse ;  /* 0x0000a70004af7a23 */ /* 0x100fe200000108bd */
[----:B------:R-:W-:Y:S01]  /*4550*/  FSEL R8, R8, -INF , P0 ;  /* 0xff80000008087808 */ /* 0x000fe20000000000 */
[----:B------:R-:W2:Y:S01]  /*4560*/  LDSM.16.M88.2 R4, [R207+0xe080] ;  /* 0x00e08000cf04783b */ /* 0x000ea20000000100 */
[----:B------:R-:W-:Y:S01]  /*4570*/  ISETP.GT.AND P0, PT, R184, 0x11, PT ;  /* 0x00000011b800780c */ /* 0x000fe20003f04270 */
[C---:B----4-:R-:W-:Y:S02]  /*4580*/  HMMA.16816.F32 R24, R176.reuse, R106, R24 ;  /* 0x0000006ab018723c */ /* 0x050fe40000001818 */
[----:B------:R-:W-:Y:S01]  /*4590*/  LDSM.16.M88.4 R104, [R212+0x4000] ;  /* 0x00400000d468783b */ /* 0x000fe20000000200 */
[----:B------:R-:W3:Y:S02]  /*45a0*/  MUFU.EX2 R175, R175 ;  /* 0x000000af00af7308 */ /* 0x000ee40000000800 */
[--C-:B------:R-:W-:Y:S01]  /*45b0*/  FFMA.FTZ R180, R8, c[0x0][0x29c], -R189.reuse ;  /* 0x0000a70008b47a23 */ /* 0x100fe200000108bd */
[----:B------:R-:W-:Y:S02]  /*45c0*/  FSEL R108, R9, -INF , P0 ;  /* 0xff800000096c7808 */ /* 0x000fe40000000000 */
[C---:B-----5:R-:W-:Y:S01]  /*45d0*/  HMMA.16816.F32 R28, R176.reuse, R172, R28 ;  /* 0x000000acb01c723c */ /* 0x060fe2000000181c */
[----:B------:R-:W4:Y:S02]  /*45e0*/  LDSM.16.M88.2 R8, [R207+0xe880] ;  /* 0x00e88000cf08783b */ /* 0x000f240000000100 */
[----:B------:R-:W-:Y:S01]  /*45f0*/  ISETP.GT.AND P0, PT, R184, 0x20, PT ;  /* 0x00000020b800780c */ /* 0x000fe20003f04270 */
[--C-:B------:R-:W-:Y:S01]  /*4600*/  FFMA.FTZ R181, R108, c[0x0][0x29c], -R189.reuse ;  /* 0x0000a7006cb57a23 */ /* 0x100fe200000108bd */
[----:B------:R-:W5:Y:S01]  /*4610*/  MUFU.EX2 R180, R180 ;  /* 0x000000b400b47308 */ /* 0x000f620000000800 */
[----:B------:R-:W3:Y:S01]  /*4620*/  LDSM.16.M88.2 R108, [R206+0xc880] ;  /* 0x00c88000ce6c783b */ /* 0x000ee20000000100 */
[----:B------:R-:W-:Y:S02]  /*4630*/  FSEL R12, R12, -INF , P0 ;  /* 0xff8000000c0c7808 */ /* 0x000fe40000000000 */
[----:B------:R-:W-:Y:S03]  /*4640*/  ISETP.GT.AND P0, PT, R184, 0x21, PT ;  /* 0x00000021b800780c */ /* 0x000fe60003f04270 */
[--C-:B------:R-:W-:Y:S01]  /*4650*/  FFMA.FTZ R172, R12, c[0x0][0x29c], -R189.reuse ;  /* 0x0000a7000cac7a23 */ /* 0x100fe200000108bd */
[----:B------:R-:W-:Y:S02]  /*4660*/  FSEL R110, R13, -INF , P0 ;  /* 0xff8000000d6e7808 */ /* 0x000fe40000000000 */
[----:B------:R-:W5:Y:S01]  /*4670*/  LDSM.16.M88.2 R12, [R206+0xd080] ;  /* 0x00d08000ce0c783b */ /* 0x000f620000000100 */
[C---:B-1----:R-:W-:Y:S01]  /*4680*/  HMMA.16816.F32 R32, R176.reuse, R2, R32 ;  /* 0x00000002b020723c */ /* 0x042fe20000001820 */
[----:B------:R-:W1:Y:S02]  /*4690*/  MUFU.EX2 R181, R181 ;  /* 0x000000b500b57308 */ /* 0x000e640000000800 */
[----:B------:R-:W1:Y:S01]  /*46a0*/  LDSM.16.M88.2 R2, [R206+0xd880] ;  /* 0x00d88000ce02783b */ /* 0x000e620000000100 */
[----:B------:R-:W-:Y:S01]  /*46b0*/  ISETP.GT.AND P0, PT, R184, 0x30, PT ;  /* 0x00000030b800780c */ /* 0x000fe20003f04270 */
[--C-:B------:R-:W-:Y:S03]  /*46c0*/  FFMA.FTZ R173, R110, c[0x0][0x29c], -R189.reuse ;  /* 0x0000a7006ead7a23 */ /* 0x100fe600000108bd */
[----:B------:R-:W-:Y:S02]  /*46d0*/  FSEL R16, R16, -INF , P0 ;  /* 0xff80000010107808 */ /* 0x000fe40000000000 */
[----:B------:R-:W-:Y:S01]  /*46e0*/  ISETP.GT.AND P0, PT, R184, 0x31, PT ;  /* 0x00000031b800780c */ /* 0x000fe20003f04270 */
[----:B------:R-:W-:Y:S01]  /*46f0*/  MUFU.EX2 R172, R172 ;  /* 0x000000ac00ac7308 */ /* 0x000fe20000000800 */
[C---:B--2---:R-:W-:Y:S01]  /*4700*/  HMMA.16816.F32 R36, R176.reuse, R4, R36 ;  /* 0x00000004b024723c */ /* 0x044fe20000001824 */
[----:B------:R-:W2:Y:S02]  /*4710*/  LDSM.16.M88.2 R4, [R206+0xe080] ;  /* 0x00e08000ce04783b */ /* 0x000ea40000000100 */
[--C-:B------:R-:W-:Y:S01]  /*4720*/  FFMA.FTZ R185, R16, c[0x0][0x29c], -R189.reuse ;  /* 0x0000a70010b97a23 */ /* 0x100fe200000108bd */
[----:B------:R-:W-:Y:S02]  /*4730*/  FSEL R16, R17, -INF , P0 ;  /* 0xff80000011107808 */ /* 0x000fe40000000000 */
[----:B------:R-:W-:Y:S03]  /*4740*/  ISETP.GT.AND P0, PT, R184, 0x41, PT ;  /* 0x00000041b800780c */ /* 0x000fe60003f04270 */
[----:B------:R-:W-:Y:S01]  /*4750*/  MUFU.EX2 R173, R173 ;  /* 0x000000ad00ad7308 */ /* 0x000fe20000000800 */
[----:B----4-:R-:W-:Y:S01]  /*4760*/  HMMA.16816.F32 R40, R176, R8, R40 ;  /* 0x00000008b028723c */ /* 0x010fe20000001828 */
[----:B------:R-:W4:Y:S08]  /*4770*/  LDSM.16.M88.2 R8, [R206+0xe880] ;  /* 0x00e88000ce08783b */ /* 0x000f300000000100 */
[----:B------:R-:W-:Y:S03]  /*4780*/  MUFU.EX2 R185, R185 ;  /* 0x000000b900b97308 */ /* 0x000fe60000000800 */
[----:B------:R-:W-:Y:S01]  /*4790*/  IMNMX R178, R252, R183, PT ;  /* 0x000000b7fcb27217 */ /* 0x000fe20003800200 */
[C---:B---3--:R-:W-:Y:S01]  /*47a0*/  HMMA.16816.F32 R24, R104.reuse, R108, R24 ;  /* 0x0000006c6818723c */ /* 0x048fe20000001818 */
[----:B------:R-:W-:Y:S04]  /*47b0*/  LDSM.16.M88.4 R108, [R182+0x4000] ;  /* 0x00400000b66c783b */ /* 0x000fe80000000200 */
[--C-:B------:R-:W-:Y:S01]  /*47c0*/  FFMA.FTZ R176, R16, c[0x0][0x29c], -R189.reuse ;  /* 0x0000a70010b07a23 */ /* 0x100fe200000108bd */
[C---:B------:R-:W-:Y:S01]  /*47d0*/  ISETP.GT.AND P2, PT, R178.reuse, 0x31, PT ;  /* 0x00000031b200780c */ /* 0x040fe20003f44270 */
[----:B------:R-:W3:Y:S01]  /*47e0*/  LDSM.16.M88.2 R16, [R205+0xc880] ;  /* 0x00c88000cd10783b */ /* 0x000ee20000000100 */
[C---:B-----5:R-:W-:Y:S03]  /*47f0*/  HMMA.16816.F32 R28, R104.reuse, R12, R28 ;  /* 0x0000000c681c723c */ /* 0x060fe6000000181c */
[----:B------:R-:W-:Y:S01]  /*4800*/  ISETP.GT.AND P1, PT, R178, 0x40, PT ;  /* 0x00000040b200780c */ /* 0x000fe20003f24270 */
[--C-:B------:R-:W-:Y:S01]  /*4810*/  FFMA.FTZ R177, R20, c[0x0][0x29c], -R189.reuse ;  /* 0x0000a70014b17a23 */ /* 0x100fe200000108bd */
[----:B------:R-:W-:Y:S01]  /*4820*/  FSEL R20, R21, -INF , P0 ;  /* 0xff80000015147808 */ /* 0x000fe20000000000 */
[----:B------:R-:W-:Y:S01]  /*4830*/  MUFU.EX2 R176, R176 ;  /* 0x000000b000b07308 */ /* 0x000fe20000000800 */
[----:B------:R-:W-:Y:S01]  /*4840*/  ISETP.GT.AND P0, PT, R178, RZ, PT ;  /* 0x000000ffb200720c */ /* 0x000fe20003f04270 */
[C---:B-1----:R-:W-:Y:S01]  /*4850*/  HMMA.16816.F32 R32, R104.reuse, R2, R32 ;  /* 0x000000026820723c */ /* 0x042fe20000001820 */
[----:B------:R-:W-:Y:S03]  /*4860*/  LDSM.16.M88.2 R2, [R205+0xd880] ;  /* 0x00d88000cd02783b */ /* 0x000fe60000000100 */
[----:B------:R-:W-:Y:S01]  /*4870*/  FSEL R13, R6, -INF , P0 ;  /* 0xff800000060d7808 */ /* 0x000fe20000000000 */
[----:B------:R-:W-:Y:S01]  /*4880*/  FFMA.FTZ R189, R20, c[0x0][0x29c], -R189 ;  /* 0x0000a70014bd7a23 */ /* 0x000fe200000108bd */
[C---:B------:R-:W-:Y:S01]  /*4890*/  ISETP.GT.AND P0, PT, R178.reuse, 0x1, PT ;  /* 0x00000001b200780c */ /* 0x040fe20003f04270 */
[----:B------:R-:W1:Y:S01]  /*48a0*/  LDSM.16.M88.2 R20, [R205+0xd080] ;  /* 0x00d08000cd14783b */ /* 0x000e620000000100 */
[C---:B--2---:R-:W-:Y:S01]  /*48b0*/  HMMA.16816.F32 R36, R104.reuse, R4, R36 ;  /* 0x000000046824723c */ /* 0x044fe20000001824 */
[----:B------:R-:W-:Y:S02]  /*48c0*/  MUFU.EX2 R12, R189 ;  /* 0x000000bd000c7308 */ /* 0x000fe40000000800 */
[----:B------:R-:W2:Y:S01]  /*48d0*/  LDSM.16.M88.2 R4, [R205+0xe080] ;  /* 0x00e08000cd04783b */ /* 0x000ea20000000100 */
[--C-:B------:R-:W-:Y:S01]  /*48e0*/  FFMA.FTZ R6, R13, c[0x0][0x29c], -R188.reuse ;  /* 0x0000a7000d067a23 */ /* 0x100fe200000108bc */
[----:B------:R-:W-:Y:S02]  /*48f0*/  FSEL R7, R7, -INF , P0 ;  /* 0xff80000007077808 */ /* 0x000fe40000000000 */
[----:B------:R-:W-:Y:S01]  /*4900*/  ISETP.GT.AND P0, PT, R178, 0x10, PT ;  /* 0x00000010b200780c */ /* 0x000fe20003f04270 */
[----:B----4-:R-:W-:Y:S01]  /*4910*/  HMMA.16816.F32 R40, R104, R8, R40 ;  /* 0x000000086828723c */ /* 0x010fe20000001828 */
[----:B------:R-:W4:Y:S02]  /*4920*/  LDS R9, [R231.X4+0x21280] ;  /* 0x02128000e7097984 */ /* 0x000f240000004800 */
[----:B------:R5:W-:Y:S01]  /*4930*/  MUFU.EX2 R13, R6 ;  /* 0x00000006000d7308 */ /* 0x000be20000000800 */
[--C-:B------:R-:W-:Y:S01]  /*4940*/  FFMA.FTZ R179, R7, c[0x0][0x29c], -R188.reuse ;  /* 0x0000a70007b37a23 */ /* 0x100fe200000108bc */
[----:B------:R-:W-:Y:S02]  /*4950*/  FSEL R7, R10, -INF , P0 ;  /* 0xff8000000a077808 */ /* 0x000fe40000000000 */
[C---:B------:R-:W-:Y:S02]  /*4960*/  ISETP.GT.AND P0, PT, R178.reuse, 0x11, PT ;  /* 0x00000011b200780c */ /* 0x040fe40003f04270 */
[----:B------:R-:W-:Y:S03]  /*4970*/  FSEL R19, R19, -INF , P2 ;  /* 0xff80000013137808 */ /* 0x000fe60001000000 */
[--C-:B------:R-:W-:Y:S01]  /*4980*/  FFMA.FTZ R10, R7, c[0x0][0x29c], -R188.reuse ;  /* 0x0000a700070a7a23 */ /* 0x100fe200000108bc */
[----:B------:R-:W2:Y:S01]  /*4990*/  MUFU.EX2 R8, R179 ;  /* 0x000000b300087308 */ /* 0x000ea20000000800 */
[----:B------:R-:W-:Y:S01]  /*49a0*/  FSEL R11, R11, -INF , P0 ;  /* 0xff8000000b0b7808 */ /* 0x000fe20000000000 */
[C---:B---3--:R-:W-:Y:S05]  /*49b0*/  HMMA.16816.F32 R24, R108.reuse, R16, R24 ;  /* 0x000000106c18723c */ /* 0x048fea0000001818 */
[----:B------:R-:W-:Y:S01]  /*49c0*/  ISETP.GT.AND P0, PT, R178, 0x20, PT ;  /* 0x00000020b200780c */ /* 0x000fe20003f04270 */
[--C-:B------:R-:W-:Y:S02]  /*49d0*/  FFMA.FTZ R19, R19, c[0x0][0x29c], -R188.reuse ;  /* 0x0000a70013137a23 */ /* 0x100fe400000108bc */
[--C-:B------:R-:W-:Y:S01]  /*49e0*/  FFMA.FTZ R16, R11, c[0x0][0x29c], -R188.reuse ;  /* 0x0000a7000b107a23 */ /* 0x100fe200000108bc */
[----:B------:R-:W-:Y:S01]  /*49f0*/  FSEL R17, R14, -INF , P0 ;  /* 0xff8000000e117808 */ /* 0x000fe20000000000 */
[----:B------:R-:W3:Y:S01]  /*4a00*/  MUFU.EX2 R177, R177 ;  /* 0x000000b100b17308 */ /* 0x000ee20000000800 */
[C---:B------:R-:W-:Y:S01]  /*4a10*/  ISETP.GT.AND P0, PT, R178.reuse, 0x21, PT ;  /* 0x00000021b200780c */ /* 0x040fe20003f04270 */
[----:B-----5:R-:W5:Y:S02]  /*4a20*/  LDSM.16.M88.2 R6, [R205+0xe880] ;  /* 0x00e88000cd06783b */ /* 0x020f640000000100 */
[--C-:B------:R-:W-:Y:S01]  /*4a30*/  FFMA.FTZ R14, R17, c[0x0][0x29c], -R188.reuse ;  /* 0x0000a700110e7a23 */ /* 0x100fe200000108bc */
[----:B------:R-:W-:Y:S01]  /*4a40*/  FSEL R15, R15, -INF , P0 ;  /* 0xff8000000f0f7808 */ /* 0x000fe20000000000 */
[C---:B-1----:R-:W-:Y:S03]  /*4a50*/  HMMA.16816.F32 R28, R108.reuse, R20, R28 ;  /* 0x000000146c1c723c */ /* 0x042fe6000000181c */
[----:B------:R-:W-:Y:S01]  /*4a60*/  ISETP.GT.AND P0, PT, R178, 0x30, PT ;  /* 0x00000030b200780c */ /* 0x000fe20003f04270 */
[----:B------:R1:W-:Y:S03]  /*4a70*/  MUFU.EX2 R11, R16 ;  /* 0x00000010000b7308 */ /* 0x0003e60000000800 */
[----:B------:R-:W-:Y:S01]  /*4a80*/  FSEL R17, R18, -INF , P0 ;  /* 0xff80000012117808 */ /* 0x000fe20000000000 */
[C---:B------:R-:W-:Y:S03]  /*4a90*/  HMMA.16816.F32 R32, R108.reuse, R2, R32 ;  /* 0x000000026c20723c */ /* 0x040fe60000001820 */
[----:B------:R-:W-:Y:S03]  /*4aa0*/  ISETP.GT.AND P0, PT, R178, 0x41, PT ;  /* 0x00000041b200780c */ /* 0x000fe60003f04270 */
[----:B------:R-:W-:Y:S01]  /*4ab0*/  MUFU.EX2 R14, R14 ;  /* 0x0000000e000e7308 */ /* 0x000fe20000000800 */
[----:B------:R-:W-:Y:S01]  /*4ac0*/  FSEL R23, R23, -INF , P0 ;  /* 0xff80000017177808 */ /* 0x000fe20000000000 */
[C---:B--2---:R-:W-:Y:S01]  /*4ad0*/  HMMA.16816.F32 R36, R108.reuse, R4, R36 ;  /* 0x000000046c24723c */ /* 0x044fe20000001824 */
[----:B------:R-:W-:Y:S06]  /*4ae0*/  PLOP3.LUT P0, PT, PT, PT, UP0, 0x80, 0x0 ;  /* 0x000000000000781c */ /* 0x000fec0003f0f008 */
[--C-:B------:R-:W-:Y:S01]  /*4af0*/  FFMA.FTZ R4, R17, c[0x0][0x29c], -R188.reuse ;  /* 0x0000a70011047a23 */ /* 0x100fe200000108bc */
[----:B------:R-:W-:Y:S01]  /*4b00*/  F2FP.PACK_AB R17, R175, R174 ;  /* 0x000000aeaf11723e */ /* 0x000fe200000000ff */
[----:B------:R-:W-:Y:S01]  /*4b10*/  MUFU.EX2 R19, R19 ;  /* 0x0000001300137308 */ /* 0x000fe20000000800 */
[----:B-1----:R-:W1:Y:S02]  /*4b20*/  LDS R16, [R231.X4+0x212a0] ;  /* 0x0212a000e7107984 */ /* 0x002e640000004800 */
[--C-:B----4-:R-:W-:Y:S02]  /*4b30*/  FADD.FTZ R21, R28, -R9.reuse ;  /* 0x800000091c157221 */ /* 0x110fe40000010000 */
[--C-:B------:R-:W-:Y:S01]  /*4b40*/  FADD.FTZ R18, R29, -R9.reuse ;  /* 0x800000091d127221 */ /* 0x100fe20000010000 */
[----:B------:R-:W-:Y:S01]  /*4b50*/  STS [R230+0x21480], R17 ;  /* 0x02148011e6007388 */ /* 0x000fe20000000800 */
[----:B------:R-:W-:Y:S03]  /*4b60*/  FMUL.FTZ R21, R180, R21 ;  /* 0x00000015b4157220 */ /* 0x000fe60000410000 */
[----:B------:R-:W-:Y:S01]  /*4b70*/  MUFU.EX2 R4, R4 ;  /* 0x0000000400047308 */ /* 0x000fe20000000800 */
[----:B-----5:R-:W-:Y:S03]  /*4b80*/  HMMA.16816.F32 R40, R108, R6, R40 ;  /* 0x000000066c28723c */ /* 0x020fe60000001828 */
[--C-:B------:R-:W-:Y:S01]  /*4b90*/  FFMA.FTZ R5, R15, c[0x0][0x29c], -R188.reuse ;  /* 0x0000a7000f057a23 */ /* 0x100fe200000108bc */
[----:B------:R-:W-:Y:S01]  /*4ba0*/  FSEL R15, R22, -INF , P1 ;  /* 0xff800000160f7808 */ /* 0x000fe20000800000 */
[----:B------:R-:W-:Y:S02]  /*4bb0*/  FMUL.FTZ R18, R181, R18 ;  /* 0x00000012b5127220 */ /* 0x000fe40000410000 */
[--C-:B------:R-:W-:Y:S02]  /*4bc0*/  FADD.FTZ R7, R24, -R9.reuse ;  /* 0x8000000918077221 */ /* 0x100fe40000010000 */
[----:B------:R-:W2:Y:S03]  /*4bd0*/  MUFU.EX2 R10, R10 ;  /* 0x0000000a000a7308 */ /* 0x000ea60000000800 */
[--C-:B------:R-:W-:Y:S01]  /*4be0*/  FADD.FTZ R6, R25, -R9.reuse ;  /* 0x8000000919067221 */ /* 0x100fe20000010000 */
[----:B------:R-:W-:Y:S01]  /*4bf0*/  F2FP.PACK_AB R21, R18, R21 ;  /* 0x000000151215723e */ /* 0x000fe200000000ff */
[----:B------:R-:W-:Y:S02]  /*4c00*/  FMUL.FTZ R7, R174, R7 ;  /* 0x00000007ae077220 */ /* 0x000fe40000410000 */
[----:B------:R-:W-:Y:S02]  /*4c10*/  FMUL.FTZ R6, R175, R6 ;  /* 0x00000006af067220 */ /* 0x000fe40000410000 */
[--C-:B------:R-:W-:Y:S01]  /*4c20*/  FFMA.FTZ R15, R15, c[0x0][0x29c], -R188.reuse ;  /* 0x0000a7000f0f7a23 */ /* 0x100fe200000108bc */
[----:B------:R-:W4:Y:S01]  /*4c30*/  MUFU.EX2 R5, R5 ;  /* 0x0000000500057308 */ /* 0x000f220000000800 */
[----:B------:R-:W-:Y:S01]  /*4c40*/  FFMA.FTZ R188, R23, c[0x0][0x29c], -R188 ;  /* 0x0000a70017bc7a23 */ /* 0x000fe200000108bc */
[----:B------:R-:W-:Y:S01]  /*4c50*/  F2FP.PACK_AB R7, R6, R7 ;  /* 0x000000070607723e */ /* 0x000fe200000000ff */
[--C-:B------:R-:W-:Y:S01]  /*4c60*/  FADD.FTZ R20, R33, -R9.reuse ;  /* 0x8000000921147221 */ /* 0x100fe20000010000 */
[----:B------:R-:W-:Y:S01]  /*4c70*/  F2FP.PACK_AB R6, R8, R13 ;  /* 0x0000000d0806723e */ /* 0x000fe200000000ff */
[--C-:B------:R-:W-:Y:S01]  /*4c80*/  FADD.FTZ R40, R40, -R9.reuse ;  /* 0x8000000928287221 */ /* 0x100fe20000010000 */
[----:B------:R-:W-:Y:S01]  /*4c90*/  F2FP.PACK_AB R23, R181, R180 ;  /* 0x000000b4b517723e */ /* 0x000fe200000000ff */
[--C-:B------:R-:W-:Y:S01]  /*4ca0*/  FADD.FTZ R41, R41, -R9.reuse ;  /* 0x8000000929297221 */ /* 0x100fe20000010000 */
[----:B------:R-:W-:Y:S01]  /*4cb0*/  F2FP.PACK_AB R33, R173, R172 ;  /* 0x000000acad21723e */ /* 0x000fe200000000ff */
[----:B------:R5:W-:Y:S01]  /*4cc0*/  STS [R227], R6 ;  /* 0x00000006e3007388 */ /* 0x000be20000000800 */
[----:B------:R-:W-:Y:S01]  /*4cd0*/  MUFU.EX2 R15, R15 ;  /* 0x0000000f000f7308 */ /* 0x000fe20000000800 */
[----:B---3--:R-:W-:Y:S01]  /*4ce0*/  FMUL.FTZ R40, R177, R40 ;  /* 0x00000028b1287220 */ /* 0x008fe20000410000 */
[C---:B------:R-:W-:Y:S01]  /*4cf0*/  F2FP.PACK_AB R177, R12.reuse, R177 ;  /* 0x000000b10cb1723e */ /* 0x040fe200000000ff */
[----:B------:R-:W-:Y:S01]  /*4d00*/  FMUL.FTZ R41, R12, R41 ;  /* 0x000000290c297220 */ /* 0x000fe20000410000 */
[----:B--2---:R-:W-:Y:S01]  /*4d10*/  F2FP.PACK_AB R12, R11, R10 ;  /* 0x0000000a0b0c723e */ /* 0x004fe200000000ff */
[----:B------:R-:W-:Y:S01]  /*4d20*/  STS [R230+0x21c80], R23 ;  /* 0x021c8017e6007388 */ /* 0x000fe20000000800 */
[--C-:B------:R-:W-:Y:S02]  /*4d30*/  FADD.FTZ R29, R32, -R9.reuse ;  /* 0x80000009201d7221 */ /* 0x100fe40000010000 */
[--C-:B------:R-:W-:Y:S01]  /*4d40*/  FADD.FTZ R36, R36, -R9.reuse ;  /* 0x8000000924247221 */ /* 0x100fe20000010000 */
[----:B------:R2:W-:Y:S01]  /*4d50*/  STS [R227+0x800], R12 ;  /* 0x0008000ce3007388 */ /* 0x0005e20000000800 */
[----:B------:R-:W3:Y:S01]  /*4d60*/  MUFU.EX2 R188, R188 ;  /* 0x000000bc00bc7308 */ /* 0x000ee20000000800 */
[----:B------:R-:W-:Y:S01]  /*4d70*/  FMUL.FTZ R29, R172, R29 ;  /* 0x0000001dac1d7220 */ /* 0x000fe20000410000 */
[----:B------:R-:W-:Y:S01]  /*4d80*/  F2FP.PACK_AB R41, R41, R40 ;  /* 0x000000282929723e */ /* 0x000fe200000000ff */
[----:B------:R-:W-:Y:S01]  /*4d90*/  STS [R230+0x22480], R33 ;  /* 0x02248021e6007388 */ /* 0x000fe20000000800 */
[----:B----4-:R-:W-:Y:S01]  /*4da0*/  F2FP.PACK_AB R18, R5, R14 ;  /* 0x0000000e0512723e */ /* 0x010fe200000000ff */
[----:B------:R-:W-:Y:S02]  /*4db0*/  FMUL.FTZ R20, R173, R20 ;  /* 0x00000014ad147220 */ /* 0x000fe40000410000 */
[----:B------:R-:W-:Y:S01]  /*4dc0*/  FMUL.FTZ R36, R185, R36 ;  /* 0x00000024b9247220 */ /* 0x000fe20000410000 */
[----:B------:R-:W-:Y:S01]  /*4dd0*/  F2FP.PACK_AB R185, R176, R185 ;  /* 0x000000b9b0b9723e */ /* 0x000fe200000000ff */
[----:B------:R4:W-:Y:S01]  /*4de0*/  STS [R227+0x1000], R18 ;  /* 0x00100012e3007388 */ /* 0x0009e20000000800 */
[----:B------:R-:W-:Y:S01]  /*4df0*/  F2FP.PACK_AB R29, R20, R29 ;  /* 0x0000001d141d723e */ /* 0x000fe200000000ff */
[----:B------:R-:W-:Y:S01]  /*4e00*/  FADD.FTZ R37, R37, -R9 ;  /* 0x8000000925257221 */ /* 0x000fe20000010000 */
[----:B------:R-:W-:Y:S01]  /*4e10*/  F2FP.PACK_AB R20, R19, R4 ;  /* 0x000000041314723e */ /* 0x000fe200000000ff */
[----:B------:R-:W-:Y:S01]  /*4e20*/  STS [R230+0x22c80], R185 ;  /* 0x022c80b9e6007388 */ /* 0x000fe20000000800 */
[--C-:B-1----:R-:W-:Y:S02]  /*4e30*/  FADD.FTZ R9, R27, -R16.reuse ;  /* 0x800000101b097221 */ /* 0x102fe40000010000 */
[--C-:B------:R-:W-:Y:S01]  /*4e40*/  FADD.FTZ R22, R26, -R16.reuse ;  /* 0x800000101a167221 */ /* 0x100fe20000010000 */
[----:B------:R-:W-:Y:S01]  /*4e50*/  STS [R227+0x1800], R20 ;  /* 0x00180014e3007388 */ /* 0x000fe20000000800 */
[----:B------:R-:W-:Y:S02]  /*4e60*/  FMUL.FTZ R9, R8, R9 ;  /* 0x0000000908097220 */ /* 0x000fe40000410000 */
[----:B------:R-:W-:Y:S01]  /*4e70*/  FMUL.FTZ R22, R13, R22 ;  /* 0x000000160d167220 */ /* 0x000fe20000410000 */
[----:B------:R-:W-:Y:S01]  /*4e80*/  STS [R230+0x23480], R177 ;  /* 0x023480b1e6007388 */ /* 0x000fe20000000800 */
[--C-:B------:R-:W-:Y:S01]  /*4e90*/  FADD.FTZ R13, R30, -R16.reuse ;  /* 0x800000101e0d7221 */ /* 0x100fe20000010000 */
[----:B---3--:R-:W-:Y:S01]  /*4ea0*/  F2FP.PACK_AB R8, R188, R15 ;  /* 0x0000000fbc08723e */ /* 0x008fe200000000ff */
[--C-:B-----5:R-:W-:Y:S01]  /*4eb0*/  FADD.FTZ R6, R31, -R16.reuse ;  /* 0x800000101f067221 */ /* 0x120fe20000010000 */
[----:B------:R-:W-:Y:S01]  /*4ec0*/  F2FP.PACK_AB R22, R9, R22 ;  /* 0x000000160916723e */ /* 0x000fe200000000ff */
[----:B------:R-:W-:Y:S02]  /*4ed0*/  FMUL.FTZ R13, R10, R13 ;  /* 0x0000000d0a0d7220 */ /* 0x000fe40000410000 */
[----:B------:R-:W-:Y:S01]  /*4ee0*/  STS [R227+0x2000], R8 ;  /* 0x00200008e3007388 */ /* 0x000fe20000000800 */
[----:B------:R-:W-:Y:S02]  /*4ef0*/  FMUL.FTZ R6, R11, R6 ;  /* 0x000000060b067220 */ /* 0x000fe40000410000 */
[--C-:B------:R-:W-:Y:S01]  /*4f00*/  FADD.FTZ R11, R34, -R16.reuse ;  /* 0x80000010220b7221 */ /* 0x100fe20000010000 */
[----:B------:R-:W-:Y:S01]  /*4f10*/  BAR.SYNC.DEFER_BLOCKING 0x0 ;  /* 0x0000000000007b1d */ /* 0x000fe20000010000 */
[--C-:B------:R-:W-:Y:S01]  /*4f20*/  FADD.FTZ R10, R35, -R16.reuse ;  /* 0x80000010230a7221 */ /* 0x100fe20000010000 */
[----:B--2---:R-:W-:Y:S01]  /*4f30*/  F2FP.PACK_AB R12, R6, R13 ;  /* 0x0000000d060c723e */ /* 0x004fe200000000ff */
[----:B------:R-:W-:Y:S02]  /*4f40*/  FMUL.FTZ R11, R14, R11 ;  /* 0x0000000b0e0b7220 */ /* 0x000fe40000410000 */
[----:B------:R-:W-:Y:S02]  /*4f50*/  FMUL.FTZ R10, R5, R10 ;  /* 0x0000000a050a7220 */ /* 0x000fe40000410000 */
[----:B------:R-:W-:Y:S02]  /*4f60*/  FMUL.FTZ R37, R176, R37 ;  /* 0x00000025b0257220 */ /* 0x000fe40000410000 */
[--C-:B------:R-:W-:Y:S01]  /*4f70*/  FADD.FTZ R5, R38, -R16.reuse ;  /* 0x8000001026057221 */ /* 0x100fe20000010000 */
[----:B----4-:R-:W-:Y:S01]  /*4f80*/  F2FP.PACK_AB R18, R10, R11 ;  /* 0x0000000b0a12723e */ /* 0x010fe200000000ff */
[--C-:B------:R-:W-:Y:S01]  /*4f90*/  FADD.FTZ R6, R39, -R16.reuse ;  /* 0x8000001027067221 */ /* 0x100fe20000010000 */
[----:B------:R-:W-:Y:S01]  /*4fa0*/  F2FP.PACK_AB R37, R37, R36 ;  /* 0x000000242525723e */ /* 0x000fe200000000ff */
[----:B------:R-:W-:Y:S02]  /*4fb0*/  FMUL.FTZ R5, R4, R5 ;  /* 0x0000000504057220 */ /* 0x000fe40000410000 */
[----:B------:R-:W-:Y:S02]  /*4fc0*/  FMUL.FTZ R6, R19, R6 ;  /* 0x0000000613067220 */ /* 0x000fe40000410000 */
[--C-:B------:R-:W-:Y:S02]  /*4fd0*/  FADD.FTZ R42, R42, -R16.reuse ;  /* 0x800000102a2a7221 */ /* 0x100fe40000010000 */
[----:B------:R-:W-:Y:S01]  /*4fe0*/  FADD.FTZ R43, R43, -R16 ;  /* 0x800000102b2b7221 */ /* 0x000fe20000010000 */
[----:B------:R-:W-:Y:S01]  /*4ff0*/  F2FP.PACK_AB R28, R6, R5 ;  /* 0x00000005061c723e */ /* 0x000fe200000000ff */
[----:B------:R-:W-:Y:S02]  /*5000*/  FMUL.FTZ R42, R15, R42 ;  /* 0x0000002a0f2a7220 */ /* 0x000fe40000410000 */
[----:B------:R-:W-:Y:S01]  /*5010*/  FMUL.FTZ R43, R188, R43 ;  /* 0x0000002bbc2b7220 */ /* 0x000fe20000410000 */
[----:B------:R-:W-:Y:S01]  /*5020*/  STS [R230+0x23c80], R7 ;  /* 0x023c8007e6007388 */ /* 0x000fe20000000800 */
[----:B------:R-:W-:Y:S03]  /*5030*/  IMAD.SHL.U32 R110, R218, 0x2, RZ ;  /* 0x00000002da6e7824 */ /* 0x000fe600078e00ff */
[----:B------:R-:W-:Y:S01]  /*5040*/  STS [R227+0x2800], R22 ;  /* 0x00280016e3007388 */ /* 0x000fe20000000800 */
[----:B------:R-:W-:Y:S03]  /*5050*/  F2FP.PACK_AB R42, R43, R42 ;  /* 0x0000002a2b2a723e */ /* 0x000fe600000000ff */
        /* <DEDUP_REMOVED lines=123> */
[----:B------:R-:W-:Y:S01]  /*5810*/  IADD3 R4, P2, P1, R238, UR6, R225 ;  /* 0x00000006ee047c10 */ /* 0x000fe2000f95e0e1 */
[----:B------:R-:W-:Y:S01]  /*5820*/  USHF.L.U64.HI UR17, UR20, 0x6, UR17 ;  /* 0x0000000614117899 */ /* 0x000fe20008010211 */
[----:B------:R-:W-:Y:S02]  /*5830*/  IMAD.U32 R2, RZ, RZ, UR18 ;  /* 0x00000012ff027e24 */ /* 0x000fe4000f8e00ff */
[----:B------:R-:W-:Y:S02]  /*5840*/  LEA.HI.X.SX32 R5, R8, R219, 0x1, P0 ;  /* 0x000000db08057211 */ /* 0x000fe400000f0eff */
[----:B------:R-:W-:Y:S02]  /*5850*/  LEA R8, P0, R6, c[0x0][0x280], 0x2 ;  /* 0x0000a00006087a11 */ /* 0x000fe400078010ff */
[----:B------:R-:W-:Y:S02]  /*5860*/  IADD3.X R3, R247, UR17, R224, P2, P1 ;  /* 0x00000011f7037c10 */ /* 0x000fe400097e24e0 */
[----:B------:R-:W-:Y:S02]  /*5870*/  IADD3 R7, -R233, UR9, -R2 ;  /* 0x00000009e9077c10 */ /* 0x000fe4000fffe902 */
[----:B------:R-:W-:Y:S02]  /*5880*/  IADD3 R2, P1, R238, UR6, RZ ;  /* 0x00000006ee027c10 */ /* 0x000fe4000ff3e0ff */
[----:B------:R-:W-:Y:S02]  /*5890*/  LEA.HI.X R9, R6, c[0x0][0x284], R5, 0x2, P0 ;  /* 0x0000a10006097a11 */ /* 0x000fe400000f1405 */
[C---:B------:R-:W-:Y:S02]  /*58a0*/  LEA R10, P0, R2.reuse, c[0x0][0x1f0], 0x1 ;  /* 0x00007c00020a7a11 */ /* 0x040fe400078008ff */
[----:B------:R-:W-:Y:S02]  /*58b0*/  IADD3.X R5, R247, UR17, RZ, P1, !PT ;  /* 0x00000011f7057c10 */ /* 0x000fe40008ffe4ff */
        /* <DEDUP_REMOVED lines=23> */
.L_x_1312:
[-C--:B--234-:R-:W-:Y:S01]  /*5a30*/  HMMA.16816.F32 R4, R172, R176.reuse, RZ ;  /* 0x000000b0ac04723c */ /* 0x09cfe200000018ff */
[----:B------:R-:W0:Y:S01]  /*5a40*/  LDGDEPBAR ;  /* 0x00000000000079af */ /* 0x000e220000000000 */
[----:B------:R-:W-:Y:S02]  /*5a50*/  UIMAD UR8, UR8, 0x3000, URZ ;  /* 0x00003000080878a4 */ /* 0x000fe4000f8e023f */
[----:B------:R-:W-:Y:S02]  /*5a60*/  UISETP.GE.AND UP0, UPT, UR15, UR5, UPT ;  /* 0x000000050f00728c */ /* 0x000fe4000bf06270 */
[----:B------:R-:W-:Y:S02]  /*5a70*/  UIADD3 UR7, UR4, 0x1, URZ ;  /* 0x0000000104077890 */ /* 0x000fe4000fffe03f */
[C---:B-1----:R-:W-:Y:S01]  /*5a80*/  HMMA.16816.F32 R8, R180.reuse, R176, RZ ;  /* 0x000000b0b408723c */ /* 0x042fe200000018ff */
[----:B------:R-:W-:Y:S02]  /*5a90*/  UISETP.GE.AND UP2, UPT, UR4, 0x1, UPT ;  /* 0x000000010400788c */ /* 0x000fe4000bf46270 */
[----:B------:R-:W-:Y:S01]  /*5aa0*/  UIADD3 UR6, UR16, 0x1, URZ ;  /* 0x0000000110067890 */ /* 0x000fe2000fffe03f */
[----:B------:R-:W-:Y:S01]  /*5ab0*/  IADD3 R2, P0, R236, UR8, RZ ;  /* 0x00000008ec027c10 */ /* 0x000fe2000ff1e0ff */
[----:B------:R-:W-:Y:S03]  /*5ac0*/  UISETP.GE.AND UP1, UPT, UR16, 0x1, UPT ;  /* 0x000000011000788c */ /* 0x000fe6000bf26270 */
[-C--:B------:R-:W-:Y:S01]  /*5ad0*/  HMMA.16816.F32 R12, R180, R178.reuse, RZ ;  /* 0x000000b2b40c723c */ /* 0x080fe200000018ff */
[----:B------:R-:W-:Y:S07]  /*5ae0*/  USEL UR16, UR6, URZ, !UP1 ;  /* 0x0000003f06107287 */ /* 0x000fee000c800000 */
        /* <DEDUP_REMOVED lines=60> */
[----:B------:R-:W-:Y:S01]  /*5eb0*/  IMAD.U32 R186, RZ, RZ, UR8 ;  /* 0x00000008ffba7e24 */ /* 0x000fe2000f8e00ff */
[-C--:B------:R-:W-:Y:S01]  /*5ec0*/  HMMA.16816.F32 R4, R180, R188.reuse, R4 ;  /* 0x000000bcb404723c */ /* 0x080fe20000001804 */
[----:B------:R-:W-:Y:S04]  /*5ed0*/  UMOV UR8, UR15 ;  /* 0x0000000f00087c82 */ /* 0x000fe80008000000 */
[----:B------:R-:W-:Y:S02]  /*5ee0*/  LEA.HI.X.SX32 R3, R186, R235, 0x1, P0 ;  /* 0x000000ebba037211 */ /* 0x000fe400000f0eff */
[C---:B------:R-:W-:Y:S01]  /*5ef0*/  LEA R184, P0, R2.reuse, c[0x0][0x220], 0x2 ;  /* 0x0000880002b87a11 */ /* 0x040fe200078010ff */
[C---:B---3--:R-:W-:Y:S04]  /*5f00*/  HMMA.16816.F32 R8, R192.reuse, R188, R8 ;  /* 0x000000bcc008723c */ /* 0x048fe80000001808 */
[----:B------:R-:W-:Y:S01]  /*5f10*/  LEA.HI.X R185, R2, c[0x0][0x224], R3, 0x2, P0 ;  /* 0x0000890002b97a11 */ /* 0x000fe200000f1403 */
[----:B------:R-:W-:Y:S01]  /*5f20*/  IMAD.U32 R3, RZ, RZ, UR4 ;  /* 0x00000004ff037e24 */ /* 0x000fe2000f8e00ff */
[----:B------:R-:W-:Y:S01]  /*5f30*/  PLOP3.LUT P0, PT, PT, PT, UP0, 0x80, 0x0 ;  /* 0x000000000000781c */ /* 0x000fe20003f0f008 */
[----:B------:R-:W-:Y:S01]  /*5f40*/  USEL UR4, UR7, URZ, !UP2 ;  /* 0x0000003f07047287 */ /* 0x000fe2000d000000 */
[-C--:B------:R-:W-:Y:S04]  /*5f50*/  HMMA.16816.F32 R12, R192, R190.reuse, R12 ;  /* 0x000000bec00c723c */ /* 0x080fe8000000180c */
[----:B------:R-:W-:Y:S03]  /*5f60*/  IMAD R3, R3, 0x3000, R218 ;  /* 0x0000300003037824 */ /* 0x000fe600078e02da */
[----:B------:R-:W-:Y:S01]  /*5f70*/  RED.E.ADD.F32.FTZ.RN.STRONG.GPU [R184.64], R4 ;  /* 0x00000004b800798e */ /* 0x000fe2000c10e78c */
[C---:B------:R-:W-:Y:S03]  /*5f80*/  HMMA.16816.F32 R16, R180.reuse, R190, R16 ;  /* 0x000000beb410723c */ /* 0x040fe60000001810 */
[----:B------:R-:W-:Y:S01]  /*5f90*/  RED.E.ADD.F32.FTZ.RN.STRONG.GPU [R184.64+0x400], R5 ;  /* 0x00040005b800798e */ /* 0x000fe2000c10e78c */
[----:B------:R-:W-:Y:S03]  /*5fa0*/  IMAD.SHL.U32 R172, R3, 0x2, RZ ;  /* 0x0000000203ac7824 */ /* 0x000fe600078e00ff */
[----:B------:R-:W-:Y:S01]  /*5fb0*/  RED.E.ADD.F32.FTZ.RN.STRONG.GPU [R184.64+0x800], R6 ;  /* 0x00080006b800798e */ /* 0x000fe2000c10e78c */
[-C--:B----4-:R-:W-:Y:S03]  /*5fc0*/  HMMA.16816.F32 R20, R180, R196.reuse, R20 ;  /* 0x000000c4b414723c */ /* 0x090fe60000001814 */
        /* <DEDUP_REMOVED lines=12> */
[----:B------:R-:W-:Y:S04]  /*6090*/  RED.E.ADD.F32.FTZ.RN.STRONG.GPU [R184.64+0x2c00], R19 ;  /* 0x002c0013b800798e */ /* 0x000fe8000c10e78c */
[----:B------:R-:W-:Y:S01]  /*60a0*/  RED.E.ADD.F32.FTZ.RN.STRONG.GPU [R184.64+0x3000], R12 ;  /* 0x0030000cb800798e */ /* 0x000fe2000c10e78c */
[C---:B------:R-:W-:Y:S03]  /*60b0*/  HMMA.16816.F32 R40, R192.reuse, R176, R40 ;  /* 0x000000b0c028723c */ /* 0x040fe60000001828 */
[----:B------:R-:W-:Y:S04]  /*60c0*/  LDSM.16.MT88.2 R2, [R211+0x23c80] ;  /* 0x023c8000d302783b */ /* 0x000fe80000004100 */
[----:B------:R-:W1:Y:S01]  /*60d0*/  LDSM.16.MT88.4 R8, [R172+0xf080] ;  /* 0x00f08000ac08783b */ /* 0x000e620000004200 */
[-C--:B------:R-:W-:Y:S03]  /*60e0*/  HMMA.16816.F32 R104, R192, R178.reuse, R104 ;  /* 0x000000b2c068723c */ /* 0x080fe60000001868 */
[----:B------:R-:W-:Y:S04]  /*60f0*/  RED.E.ADD.F32.FTZ.RN.STRONG.GPU [R184.64+0x3400], R13 ;  /* 0x0034000db800798e */ /* 0x000fe8000c10e78c */
[----:B------:R-:W-:Y:S01]  /*6100*/  RED.E.ADD.F32.FTZ.RN.STRONG.GPU [R184.64+0x3800], R14 ;  /* 0x0038000eb800798e */ /* 0x000fe2000c10e78c */
[----:B------:R-:W-:Y:S03]  /*6110*/  HMMA.16816.F32 R108, R180, R178, R108 ;  /* 0x000000b2b46c723c */ /* 0x000fe6000000186c */
        /* <DEDUP_REMOVED lines=185> */
.L_x_1310:
[----:B------:R-:W-:Y:S05]  /*6cb0*/  @P0 EXIT ;  /* 0x000000000000094d */ /* 0x000fea0003800000 */
[----:B------:R-:W-:Y:S01]  /*6cc0*/  ISETP.NE.U32.AND P0, PT, RZ, c[0x0][0x360], PT ;  /* 0x0000d800ff007a0c */ /* 0x000fe20003f05070 */
[----:B------:R-:W-:Y:S02]  /*6cd0*/  UMOV UR6, 0x1 ;  /* 0x0000000100067882 */ /* 0x000fe40000000000 */
[----:B------:R-:W-:Y:S01]  /*6ce0*/  ULDC.64 UR4, c[0x0][0x338] ;  /* 0x0000ce0000047ab9 */ /* 0x000fe20000000a00 */
[----:B------:R-:W-:-:S13]  /*6cf0*/  ISETP.NE.AND.EX P0, PT, RZ, c[0x0][0x364], PT, P0 ;  /* 0x0000d900ff007a0c */ /* 0x000fda0003f05300 */
[----:B------:R-:W-:-:S04]  /*6d00*/  @P0 IMAD.MOV.U32 R3, RZ, RZ, 0x4 ;  /* 0x00000004ff030424 */ /* 0x000fc800078e00ff */
[----:B------:R-:W-:-:S05]  /*6d10*/  @P0 IMAD.WIDE R4, R234, R3, c[0x0][0x360] ;  /* 0x0000d800ea040625 */ /* 0x000fca00078e0203 */
[----:B------:R1:W2:Y:S01]  /*6d20*/  @P0 LDG.E R3, [R4.64] ;  /* 0x0000000c04030981 */ /* 0x0002a2000c1e1900 */
[----:B------:R-:W-:Y:S02]  /*6d30*/  UISETP.NE.AND UP0, UPT, UR6, UR4, UPT ;  /* 0x000000040600728c */ /* 0x000fe4000bf05270 */
[----:B------:R-:W-:Y:S02]  /*6d40*/  UIMAD.WIDE.U32 UR6, UR10, UR5, URZ ;  /* 0x000000050a0672a5 */ /* 0x000fe4000f8e003f */
[----:B------:R-:W-:Y:S02]  /*6d50*/  ULDC UR4, c[0x0][0x340] ;  /* 0x0000d00000047ab9 */ /* 0x000fe40000000800 */
[----:B------:R-:W-:-:S04]  /*6d60*/  UIMAD UR11, UR11, 0x3c00, URZ ;  /* 0x00003c000b0b78a4 */ /* 0x000fc8000f8e023f */
[----:B------:R-:W-:Y:S02]  /*6d70*/  USHF.R.S32.HI UR6, URZ, 0x1f, UR11 ;  /* 0x0000001f3f067899 */ /* 0x000fe4000801140b */
[----:B------:R-:W-:Y:S02]  /*6d80*/  @UP0 UMOV UR5, UR7 ;  /* 0x0000000700050c82 */ /* 0x000fe40008000000 */
[----:B------:R-:W-:-:S03]  /*6d90*/  @UP0 USHF.R.U32.HI UR10, URZ, UR4, UR5 ;  /* 0x000000043f0a0299 */ /* 0x000fc60008011605 */
[----:B------:R-:W-:Y:S02]  /*6da0*/  ULDC.64 UR4, c[0x0][0x328] ;  /* 0x0000ca0000047ab9 */ /* 0x000fe40000000a00 */
[----:B------:R-:W-:Y:S01]  /*6db0*/  USHF.R.S32.HI UR7, URZ, 0x1f, UR10 ;  /* 0x0000001f3f077899 */ /* 0x000fe2000801140a */
[----:B------:R-:W-:-:S03]  /*6dc0*/  IMAD.U32 R6, RZ, RZ, UR10 ;  /* 0x0000000aff067e24 */ /* 0x000fc6000f8e00ff */
[----:B------:R-:W-:Y:S01]  /*6dd0*/  UIMAD UR4, UR7, UR4, URZ ;  /* 0x00000004070472a4 */ /* 0x000fe2000f8e023f */
[----:B-1----:R-:W-:-:S03]  /*6de0*/  SEL R5, R234, RZ, !P0 ;  /* 0x000000ffea057207 */ /* 0x002fc60004000000 */
[----:B------:R-:W-:-:S03]  /*6df0*/  UIMAD UR8, UR10, UR5, UR4 ;  /* 0x000000050a0872a4 */ /* 0x000fc6000f8e0204 */
[----:B------:R-:W-:Y:S02]  /*6e00*/  ULDC.64 UR4, c[0x0][0x300] ;  /* 0x0000c00000047ab9 */ /* 0x000fe40000000a00 */
[----:B------:R-:W-:-:S04]  /*6e10*/  UIMAD UR4, UR7, UR4, URZ ;  /* 0x00000004070472a4 */ /* 0x000fc8000f8e023f */
[----:B------:R-:W-:Y:S01]  /*6e20*/  UIMAD UR4, UR10, UR5, UR4 ;  /* 0x000000050a0472a4 */ /* 0x000fe2000f8e0204 */
[----:B------:R-:W-:Y:S01]  /*6e30*/  BAR.SYNC.DEFER_BLOCKING 0x1, 0x100 ;  /* 0x0044000000007b1d */ /* 0x000fe20000010000 */
[----:B--2---:R-:W-:-:S04]  /*6e40*/  @P0 IMAD R3, R234, 0x50, R3 ;  /* 0x00000050ea030824 */ /* 0x004fc800078e0203 */
[----:B------:R-:W-:-:S05]  /*6e50*/  @P0 IMAD.HI R3, R3, 0x66666667, RZ ;  /* 0x6666666703030827 */ /* 0x000fca00078e02ff */
[----:B------:R-:W-:-:S04]  /*6e60*/  @P0 SHF.R.U32.HI R0, RZ, 0x1f, R3 ;  /* 0x0000001fff000819 */ /* 0x000fc80000011603 */
[----:B------:R-:W-:-:S05]  /*6e70*/  @P0 LEA.HI.SX32 R0, R3, R0, 0x1b ;  /* 0x0000000003000211 */ /* 0x000fca00078fdaff */
[----:B------:R-:W-:Y:S01]  /*6e80*/  @P0 IMAD R2, R0, 0x3c00, RZ ;  /* 0x00003c0000020824 */ /* 0x000fe200078e02ff */
[----:B------:R-:W-:-:S04]  /*6e90*/  SHF.R.S32.HI R0, RZ, 0x1f, R226 ;  /* 0x0000001fff007819 */ /* 0x000fc800000114e2 */
[----:B------:R-:W-:Y:S02]  /*6ea0*/  @P0 SHF.R.S32.HI R3, RZ, 0x1f, R2 ;  /* 0x0000001fff030819 */ /* 0x000fe40000011402 */
[----:B------:R-:W-:-:S06]  /*6eb0*/  @!P0 CS2R R2, SRZ ;  /* 0x0000000000028805 */ /* 0x000fcc000001ff00 */
[----:B------:R-:W-:Y:S01]  /*6ec0*/  IADD3 R226, P2, P1, R2, UR11, R226 ;  /* 0x0000000b02e27c10 */ /* 0x000fe2000f95e0e2 */
[----:B------:R-:W-:-:S03]  /*6ed0*/  IMAD.U32 R2, RZ, RZ, UR10 ;  /* 0x0000000aff027e24 */ /* 0x000fc6000f8e00ff */
[----:B------:R-:W-:Y:S02]  /*6ee0*/  IADD3.X R227, R3, UR6, R0, P2, P1 ;  /* 0x0000000603e37c10 */ /* 0x000fe400097e2400 */
[----:B------:R-:W-:-:S03]  /*6ef0*/  SHF.R.S32.HI R0, RZ, 0x1f, R234 ;  /* 0x0000001fff007819 */ /* 0x000fc600000114ea */
[----:B------:R-:W-:Y:S01]  /*6f00*/  IMAD.WIDE.U32 R6, R6, c[0x0][0x328], R226 ;  /* 0x0000ca0006067a25 */ /* 0x000fe200078e00e2 */
[----:B------:R-:W-:-:S03]  /*6f10*/  SEL R0, R0, RZ, !P0 ;  /* 0x000000ff00007207 */ /* 0x000fc60004000000 */
[----:B------:R-:W-:Y:S01]  /*6f20*/  IMAD.WIDE.U32 R2, R2, c[0x0][0x300], R226 ;  /* 0x0000c00002027a25 */ /* 0x000fe200078e00e2 */
[----:B------:R-:W-:-:S03]  /*6f30*/  IADD3 R7, R7, UR8, RZ ;  /* 0x0000000807077c10 */ /* 0x000fc6000fffe0ff */
[----:B------:R-:W-:Y:S01]  /*6f40*/  IMAD R4, R0, c[0x0][0x330], RZ ;  /* 0x0000cc0000047a24 */ /* 0x000fe200078e02ff */
[----:B------:R-:W-:Y:S01]  /*6f50*/  IADD3 R3, R3, UR4, RZ ;  /* 0x0000000403037c10 */ /* 0x000fe2000fffe0ff */
[----:B------:R-:W-:-:S04]  /*6f60*/  IMAD.WIDE.U32 R6, R5, c[0x0][0x330], R6 ;  /* 0x0000cc0005067a25 */ /* 0x000fc800078e0006 */
[C---:B------:R-:W-:Y:S01]  /*6f70*/  IMAD R4, R5.reuse, c[0x0][0x334], R4 ;  /* 0x0000cd0005047a24 */ /* 0x040fe200078e0204 */
[----:B------:R-:W-:Y:S01]  /*6f80*/  LEA R10, P1, R6, c[0x0][0x310], 0x2 ;  /* 0x0000c400060a7a11 */ /* 0x000fe200078210ff */
[----:B------:R-:W-:-:S04]  /*6f90*/  IMAD.WIDE.U32 R8, R5, c[0x0][0x308], R2 ;  /* 0x0000c20005087a25 */ /* 0x000fc800078e0002 */
[----:B------:R-:W-:Y:S01]  /*6fa0*/  IMAD.IADD R3, R7, 0x1, R4 ;  /* 0x0000000107037824 */ /* 0x000fe200078e0204 */
[----:B------:R-:W-:Y:S01]  /*6fb0*/  LEA R2, P0, R8, c[0x0][0x2e8], 0x2 ;  /* 0x0000ba0008027a11 */ /* 0x000fe200078010ff */
[----:B------:R-:W-:-:S03]  /*6fc0*/  IMAD R0, R0, c[0x0][0x308], RZ ;  /* 0x0000c20000007a24 */ /* 0x000fc600078e02ff */
[----:B------:R-:W-:Y:S01]  /*6fd0*/  LEA.HI.X R11, R6, c[0x0][0x314], R3, 0x2, P1 ;  /* 0x0000c500060b7a11 */ /* 0x000fe200008f1403 */
[----:B------:R-:W-:-:S04]  /*6fe0*/  IMAD R0, R5, c[0x0][0x30c], R0 ;  /* 0x0000c30005007a24 */ /* 0x000fc800078e0200 */
[----:B------:R-:W-:Y:S01]  /*6ff0*/  RED.E.ADD.F32.FTZ.RN.STRONG.GPU [R10.64], R44 ;  /* 0x0000002c0a00798e */ /* 0x000fe2000c10e78c */
[----:B------:R-:W-:-:S03]  /*7000*/  IMAD.IADD R5, R9, 0x1, R0 ;  /* 0x0000000109057824 */ /* 0x000fc600078e0200 */
[----:B------:R-:W-:Y:S02]  /*7010*/  RED.E.ADD.F32.FTZ.RN.STRONG.GPU [R10.64+0x400], R45 ;  /* 0x0004002d0a00798e */ /* 0x000fe4000c10e78c */
[----:B------:R-:W-:Y:S02]  /*7020*/  LEA.HI.X R3, R8, c[0x0][0x2ec], R5, 0x2, P0 ;  /* 0x0000bb0008037a11 */ /* 0x000fe400000f1405 */
        /* <DEDUP_REMOVED lines=119> */
.L_x_1314:
        /* <DEDUP_REMOVED lines=14> */
.L_x_1429:


//--------------------- .text._ZN7cutlass13device_kernelIN5flash32FlashAttnBwdPostprocessConvertdQIN4cute5tupleIJNS3_1CILi80EEENS5_ILi192EEEEEENS_6half_tEfNS_4arch4Sm80ELi256ENS3_8TiledMMAINS3_8MMA_AtomIJNS3_28SM80_16x8x16_F32F16F16F32_TNEEEENS3_6LayoutINS4_IJNS5_ILi4EEENS5_ILi2EEENS5_ILi1EEEEEENS4_IJSJ_SH_NS5_ILi0EEEEEEEENS4_IJNS5_ILi64EEENS5_ILi16EEESP_EEEEELb1EEEEEvNT_6ParamsE --------------------------
	.section	.text._ZN7cutlass13device_kernelIN5flash32FlashAttnBwdPostprocessConvertdQIN4cute5tupleIJNS3_1CILi80EEENS5_ILi192EEEEEENS_6half_tEfNS_4arch4Sm80ELi256ENS3_8TiledMMAINS3_8MMA_AtomIJNS3_28SM80_16x8x16_F32F16F16F32_TNEEEENS3_6LayoutINS4_IJNS5_ILi4EEENS5_ILi2EEENS5_ILi1EEEEEENS4_IJSJ_SH_NS5_ILi0EEEEEEEENS4_IJNS5_ILi64EEENS5_ILi16EEESP_EEEEELb1EEEEEvNT_6ParamsE,"ax",@progbits
	.sectioninfo	@"SHI_REGISTERS=80"
	.align	128
.text._ZN7cutlass13device_kernelIN5flash32FlashAttnBwdPostprocessConvertdQIN4cute5tupleIJNS3_1CILi80EEENS5_ILi192EEEEEENS_6half_tEfNS_4arch4Sm80ELi256ENS3_8TiledMMAINS3_8MMA_AtomIJNS3_28SM80_16x8x16_F32F16F16F32_TNEEEENS3_6LayoutINS4_IJNS5_ILi4EEENS5_ILi2EEENS5_ILi1EEEEEENS4_IJSJ_SH_NS5_ILi0EEEEEEEENS4_IJNS5_ILi64EEENS5_ILi16EEESP_EEEEELb1EEEEEvNT_6ParamsE:
        .type           _ZN7cutlass13device_kernelIN5flash32FlashAttnBwdPostprocessConvertdQIN4cute5tupleIJNS3_1CILi80EEENS5_ILi192EEEEEENS_6half_tEfNS_4arch4Sm80ELi256ENS3_8TiledMMAINS3_8MMA_AtomIJNS3_28SM80_16x8x16_F32F16F16F32_TNEEEENS3_6LayoutINS4_IJNS5_ILi4EEENS5_ILi2EEENS5_ILi1EEEEEENS4_IJSJ_SH_NS5_ILi0EEEEEEEENS4_IJNS5_ILi64EEENS5_ILi16EEESP_EEEEELb1EEEEEvNT_6ParamsE,@function
        .size           _ZN7cutlass13device_kernelIN5flash32FlashAttnBwdPostprocessConvertdQIN4cute5tupleIJNS3_1CILi80EEENS5_ILi192EEEEEENS_6half_tEfNS_4arch4Sm80ELi256ENS3_8TiledMMAINS3_8MMA_AtomIJNS3_28SM80_16x8x16_F32F16F16F32_TNEEEENS3_6LayoutINS4_IJNS5_ILi4EEENS5_ILi2EEENS5_ILi1EEEEEENS4_IJSJ_SH_NS5_ILi0EEEEEEEENS4_IJNS5_ILi64EEENS5_ILi16EEESP_EEEEELb1EEEEEvNT_6ParamsE,(.L_x_1430 - _ZN7cutlass13device_kernelIN5flash32FlashAttnBwdPostprocessConvertdQIN4cute5tupleIJNS3_1CILi80EEENS5_ILi192EEEEEENS_6half_tEfNS_4arch4Sm80ELi256ENS3_8TiledMMAINS3_8MMA_AtomIJNS3_28SM80_16x8x16_F32F16F16F32_TNEEEENS3_6LayoutINS4_IJNS5_ILi4EEENS5_ILi2EEENS5_ILi1EEEEEENS4_IJSJ_SH_NS5_ILi0EEEEEEEENS4_IJNS5_ILi64EEENS5_ILi16EEESP_EEEEELb1EEEEEvNT_6ParamsE)
        .other          _ZN7cutlass13device_kernelIN5flash32FlashAttnBwdPostprocessConvertdQIN4cute5tupleIJNS3_1CILi80EEENS5_ILi192EEEEEENS_6half_tEfNS_4arch4Sm80ELi256ENS3_8TiledMMAINS3_8MMA_AtomIJNS3_28SM80_16x8x16_F32F16F16F32_TNEEEENS3_6LayoutINS4_IJNS5_ILi4EEENS5_ILi2EEENS5_ILi1EEEEEENS4_IJSJ_SH_NS5_ILi0EEEEEEEENS4_IJNS5_ILi64EEENS5_ILi16EEESP_EEEEELb1EEEEEvNT_6ParamsE,@"STO_CUDA_ENTRY STV_DEFAULT"
_ZN7cutlass13device_kernelIN5flash32FlashAttnBwdPostprocessConvertdQIN4cute5tupleIJNS3_1CILi80EEENS5_ILi192EEEEEENS_6half_tEfNS_4arch4Sm80ELi256ENS3_8TiledMMAINS3_8MMA_AtomIJNS3_28SM80_16x8x16_F32F16F16F32_TNEEEENS3_6LayoutINS4_IJNS5_ILi4EEENS5_ILi2EEENS5_ILi1EEEEEENS4_IJSJ_SH_NS5_ILi0EEEEEEEENS4_IJNS5_ILi64EEENS5_ILi16EEESP_EEEEELb1EEEEEvNT_6ParamsE:
[----:B------:R-:W-:Y:S02]  /*0000*/  IMAD.MOV.U32 R1, RZ, RZ, c[0x0][0x28] ;  /* 0x00000a00ff017624 */ /* 0x000fe400078e00ff */
[----:B------:R-:W0:Y:S01]  /*0010*/  S2R R6, SR_CTAID.Z ;  /* 0x0000000000067919 */ /* 0x000e220000002700 */
[----:B------:R-:W-:Y:S01]  /*0020*/  ISETP.NE.U32.AND P1, PT, RZ, c[0x0][0x1c8], PT ;  /* 0x00007200ff007a0c */ /* 0x000fe20003f25070 */
[----:B------:R-:W-:Y:S01]  /*0030*/  IMAD.MOV.U32 R5, RZ, RZ, 0x4 ;  /* 0x00000004ff057424 */ /* 0x000fe200078e00ff */
[----:B------:R-:W-:Y:S01]  /*0040*/  ISETP.NE.U32.AND P0, PT, RZ, c[0x0][0x1c0], PT ;  /* 0x00007000ff007a0c */ /* 0x000fe20003f05070 */
[----:B------:R-:W-:Y:S01]  /*0050*/  ULDC.64 UR4, c[0x0][0x118] ;  /* 0x0000460000047ab9 */ /* 0x000fe20000000a00 */
[----:B------:R-:W-:Y:S02]  /*0060*/  ISETP.NE.AND.EX P1, PT, RZ, c[0x0][0x1cc], PT, P1 ;  /* 0x00007300ff007a0c */ /* 0x000fe40003f25310 */
[----:B------:R-:W-:Y:S01]  /*0070*/  ISETP.NE.AND.EX P0, PT, RZ, c[0x0][0x1c4], PT, P0 ;  /* 0x00007100ff007a0c */ /* 0x000fe20003f05300 */
[----:B------:R-:W-:Y:S02]  /*0080*/  IMAD.MOV.U32 R69, RZ, RZ, c[0x0][0x190] ;  /* 0x00006400ff457624 */ /* 0x000fe400078e00ff */
[----:B0-----:R-:W-:-:S08]  /*0090*/  IMAD.WIDE R2, R6, R5, c[0x0][0x1c0] ;  /* 0x0000700006027625 */ /* 0x001fd000078e0205 */
[----:B------:R-:W-:Y:S02]  /*00a0*/  @P1 IMAD.WIDE R4, R6, R5, c[0x0][0x1c8] ;  /* 0x0000720006041625 */ /* 0x000fe400078e0205 */
[----:B------:R0:W5:Y:S01]  /*00b0*/  @P0 LDG.E R67, [R2.64] ;  /* 0x0000000402430981 */ /* 0x000162000c1e1900 */
[----:B------:R-:W-:-:S03]  /*00c0*/  ISETP.NE.U32.AND P2, PT, RZ, c[0x0][0x1c0], PT ;  /* 0x00007000ff007a0c */ /* 0x000fc60003f45070 */
[----:B------:R0:W5:Y:S04]  /*00d0*/  @P1 LDG.E R69, [R4.64] ;  /* 0x0000000404451981 */ /* 0x000168000c1e1900 */
[----:B------:R-:W1:Y:S02]  /*00e0*/  S2R R66, SR_CTAID.X ;  /* 0x0000000000427919 */ /* 0x000e640000002500 */
[----:B-1----:R-:W-:Y:S01]  /*00f0*/  IMAD R0, R66, 0x50, RZ ;  /* 0x0000005042007824 */ /* 0x002fe200078e02ff */
[----:B------:R-:W-:Y:S05]  /*0100*/  @P1 BRA `(.L_x_1315) ;  /* 0x0000004000001947 */ /* 0x000fea0003800000 */
[----:B0-----:R-:W-:Y:S05]  /*0110*/  @!P0 BRA `(.L_x_1315) ;  /* 0x0000003000008947 */ /* 0x001fea0003800000 */
[----:B------:R-:W2:Y:S04]  /*0120*/  LDG.E R4, [R2.64] ;  /* 0x0000000402047981 */ /* 0x000ea8000c1e1900 */
[----:B-----5:R-:W2:Y:S02]  /*0130*/  LDG.E R69, [R2.64+0x4] ;  /* 0x0000040402457981 */ /* 0x020ea4000c1e1900 */
[----:B--2---:R-:W-:-:S02]  /*0140*/  IMAD.IADD R69, R69, 0x1, -R4 ;  /* 0x0000000145457824 */ /* 0x004fc400078e0a04 */
.L_x_1315:
[----:B0-----:R-:W0:Y:S01]  /*0150*/  S2R R65, SR_TID.X ;  /* 0x0000000000417919 */ /* 0x001e220000002100 */
[----:B------:R-:W-:-:S02]  /*0160*/  ISETP.NE.AND.EX P1, PT, RZ, c[0x0][0x1c4], PT, P2 ;  /* 0x00007100ff007a0c */ /* 0x000fc40003f25320 */
[----:B-----5:R-:W-:Y:S01]  /*0170*/  ISETP.GE.AND P2, PT, R0, R69, PT ;  /* 0x000000450000720c */ /* 0x020fe20003f46270 */
[----:B------:R-:W-:-:S04]  /*0180*/  @P0 IMAD R0, R6, 0x50, R67 ;  /* 0x0000005006000824 */ /* 0x000fc800078e0243 */
[----:B------:R-:W-:-:S08]  /*0190*/  @P0 IMAD.HI R0, R0, 0x66666667, RZ ;  /* 0x6666666700000827 */ /* 0x000fd000078e02ff */
[----:B------:R-:W-:Y:S05]  /*01a0*/  @P1 EXIT P2 ;  /* 0x000000000000194d */ /* 0x000fea0001000000 */
[----:B------:R-:W1:Y:S01]  /*01b0*/  S2R R64, SR_CTAID.Y ;  /* 0x0000000000407919 */ /* 0x000e620000002600 */
[----:B------:R-:W-:Y:S01]  /*01c0*/  @P0 SHF.R.U32.HI R3, RZ, 0x1f, R0 ;  /* 0x0000001fff030819 */ /* 0x000fe20000011600 */
[----:B------:R-:W-:Y:S01]  /*01d0*/  CS2R R4, SRZ ;  /* 0x0000000000047805 */ /* 0x000fe2000001ff00 */
[----:B------:R-:W-:Y:S01]  /*01e0*/  IMAD R7, R66, 0x3c00, RZ ;  /* 0x00003c0042077824 */ /* 0x000fe200078e02ff */
[----:B------:R-:W-:Y:S02]  /*01f0*/  SHF.R.S32.HI R2, RZ, 0x1f, R6 ;  /* 0x0000001fff027819 */ /* 0x000fe40000011406 */
[----:B------:R-:W-:Y:S01]  /*0200*/  @P0 LEA.HI.SX32 R3, R0, R3, 0x1b ;  /* 0x0000000300030211 */ /* 0x000fe200078fdaff */
[----:B0-----:R-:W-:Y:S01]  /*0210*/  IMAD.SHL.U32 R0, R65, 0x4, RZ ;  /* 0x0000000441007824 */ /* 0x001fe200078e00ff */
[----:B------:R-:W-:Y:S02]  /*0220*/  SHF.R.S32.HI R9, RZ, 0x1f, R7 ;  /* 0x0000001fff097819 */ /* 0x000fe40000011407 */
[----:B------:R-:W-:Y:S01]  /*0230*/  SEL R2, R2, RZ, !P1 ;  /* 0x000000ff02027207 */ /* 0x000fe20004800000 */
[----:B------:R-:W-:-:S04]  /*0240*/  @P0 IMAD R3, R3, 0x3c00, RZ ;  /* 0x00003c0003030824 */ /* 0x000fc800078e02ff */
[--C-:B------:R-:W-:Y:S01]  /*0250*/  @P0 IMAD.MOV.U32 R4, RZ, RZ, R3.reuse ;  /* 0x000000ffff040224 */ /* 0x100fe200078e0003 */
[----:B------:R-:W-:-:S04]  /*0260*/  @P0 SHF.R.S32.HI R5, RZ, 0x1f, R3 ;  /* 0x0000001fff050819 */ /* 0x000fc80000011403 */
[----:B------:R-:W-:Y:S02]  /*0270*/  IADD3 R4, P2, P3, R4, R0, R7 ;  /* 0x0000000004047210 */ /* 0x000fe40007b5e007 */
[----:B------:R-:W-:Y:S02]  /*0280*/  SHF.R.S32.HI R0, RZ, 0x1f, R0 ;  /* 0x0000001fff007819 */ /* 0x000fe40000011400 */
[----:B-1----:R-:W-:Y:S02]  /*0290*/  SHF.R.S32.HI R3, RZ, 0x1f, R64 ;  /* 0x0000001fff037819 */ /* 0x002fe40000011440 */
[----:B------:R-:W-:Y:S01]  /*02a0*/  IADD3.X R5, R5, R0, R9, P2, P3 ;  /* 0x0000000005057210 */ /* 0x000fe200017e6409 */
[----:B------:R-:W-:Y:S01]  /*02b0*/  IMAD R9, R2, c[0x0][0x180], RZ ;  /* 0x0000600002097a24 */ /* 0x000fe200078e02ff */
[----:B------:R-:W-:Y:S01]  /*02c0*/  SEL R0, R6, RZ, !P1 ;  /* 0x000000ff06007207 */ /* 0x000fe20004800000 */
[----:B------:R-:W-:Y:S02]  /*02d0*/  IMAD R7, R3, c[0x0][0x178], RZ ;  /* 0x00005e0003077a24 */ /* 0x000fe400078e02ff */
[----:B------:R-:W-:-:S04]  /*02e0*/  IMAD.WIDE.U32 R4, R64, c[0x0][0x178], R4 ;  /* 0x00005e0040047a25 */ /* 0x000fc800078e0004 */
[----:B------:R-:W-:Y:S02]  /*02f0*/  IMAD R7, R64, c[0x0][0x17c], R7 ;  /* 0x00005f0040077a24 */ /* 0x000fe400078e0207 */
[----:B------:R-:W-:Y:S02]  /*0300*/  IMAD R9, R0, c[0x0][0x184], R9 ;  /* 0x0000610000097a24 */ /* 0x000fe400078e0209 */
[----:B------:R-:W-:-:S04]  /*0310*/  IMAD.IADD R5, R5, 0x1, R7 ;  /* 0x0000000105057824 */ /* 0x000fc800078e0207 */
[----:B------:R-:W-:-:S04]  /*0320*/  IMAD.WIDE.U32 R4, R0, c[0x0][0x180], R4 ;  /* 0x0000600000047a25 */ /* 0x000fc800078e0004 */
[----:B------:R-:W-:Y:S01]  /*0330*/  IMAD.IADD R5, R5, 0x1, R9 ;  /* 0x0000000105057824 */ /* 0x000fe200078e0209 */
[----:B------:R-:W-:-:S04]  /*0340*/  LEA R76, P1, R4, c[0x0][0x160], 0x2 ;  /* 0x00005800044c7a11 */ /* 0x000fc800078210ff */
[----:B------:R-:W-:-:S05]  /*0350*/  LEA.HI.X R77, R4, c[0x0][0x164], R5, 0x2, P1 ;  /* 0x00005900044d7a11 */ /* 0x000fca00008f1405 */
[----:B------:R0:W2:Y:S04]  /*0360*/  LDG.E.128 R4, [R76.64] ;  /* 0x000000044c047981 */ /* 0x0000a8000c1e1d00 */
[----:B------:R0:W3:Y:S04]  /*0370*/  LDG.E.128 R8, [R76.64+0x1000] ;  /* 0x001000044c087981 */ /* 0x0000e8000c1e1d00 */
[----:B------:R0:W4:Y:S04]  /*0380*/  LDG.E.128 R12, [R76.64+0x2000] ;  /* 0x002000044c0c7981 */ /* 0x000128000c1e1d00 */
[----:B------:R0:W5:Y:S04]  /*0390*/  LDG.E.128 R16, [R76.64+0x3000] ;  /* 0x003000044c107981 */ /* 0x000168000c1e1d00 */
        /* <DEDUP_REMOVED lines=10> */
[----:B------:R0:W5:Y:S01]  /*0440*/  LDG.E.128 R60, [R76.64+0xe000] ;  /* 0x00e000044c3c7981 */ /* 0x000162000c1e1d00 */
[----:B------:R-:W-:Y:S01]  /*0450*/  SHF.R.S32.HI R70, RZ, 0x1f, R65 ;  /* 0x0000001fff467819 */ /* 0x000fe20000011441 */
[----:B------:R-:W-:Y:S01]  /*0460*/  BSSY B0, `(.L_x_1316) ;  /* 0x0000173000007945 */ /* 0x000fe20003800000 */
[----:B------:R-:W-:-:S02]  /*0470*/  ISETP.GT.AND P5, PT, R65, 0x27f, PT ;  /* 0x0000027f4100780c */ /* 0x000fc40003fa4270 */
[CC--:B------:R-:W-:Y:S02]  /*0480*/  LEA.HI R73, R70.reuse, R65.reuse, RZ, 0x2 ;  /* 0x0000004146497211 */ /* 0x0c0fe400078f10ff */
[-C--:B------:R-:W-:Y:S02]  /*0490*/  LEA.HI R75, R70, R65.reuse, RZ, 0x7 ;  /* 0x00000041464b7211 */ /* 0x080fe400078f38ff */
[----:B------:R-:W-:Y:S01]  /*04a0*/  SHF.R.S32.HI R72, RZ, 0x2, R73 ;  /* 0x00000002ff487819 */ /* 0x000fe20000011449 */
[----:B0-----:R-:W-:Y:S01]  /*04b0*/  IMAD R76, R66, -0x50, R69 ;  /* 0xffffffb0424c7824 */ /* 0x001fe200078e0245 */
[----:B------:R-:W-:Y:S02]  /*04c0*/  LEA.HI R69, R70, R65, RZ, 0x3 ;  /* 0x0000004146457211 */ /* 0x000fe400078f18ff */
[----:B------:R-:W-:Y:S02]  /*04d0*/  SHF.R.S32.HI R71, RZ, 0x1f, R73 ;  /* 0x0000001fff477819 */ /* 0x000fe40000011449 */
[----:B------:R-:W-:-:S02]  /*04e0*/  SHF.R.S32.HI R68, RZ, 0x3, R69 ;  /* 0x00000003ff447819 */ /* 0x000fc40000011445 */
[-C--:B------:R-:W-:Y:S02]  /*04f0*/  LEA.HI R74, R71, R72.reuse, RZ, 0x3 ;  /* 0x00000048474a7211 */ /* 0x080fe400078f18ff */
[----:B------:R-:W-:Y:S02]  /*0500*/  IMNMX R71, R76, 0x50, PT ;  /* 0x000000504c477817 */ /* 0x000fe40003800200 */
[----:B------:R-:W-:Y:S02]  /*0510*/  LOP3.LUT R76, R75, 0xffffff80, RZ, 0xc0, !PT ;  /* 0xffffff804b4c7812 */ /* 0x000fe400078ec0ff */
[----:B------:R-:W-:Y:S02]  /*0520*/  LOP3.LUT R75, R74, 0xfffffff8, RZ, 0xc0, !PT ;  /* 0xfffffff84a4b7812 */ /* 0x000fe400078ec0ff */
[----:B------:R-:W-:Y:S02]  /*0530*/  IADD3 R77, R68, 0x20, RZ ;  /* 0x00000020444d7810 */ /* 0x000fe40007ffe0ff */
[----:B------:R-:W-:-:S02]  /*0540*/  IADD3 R72, R76, R72, -R75 ;  /* 0x000000484c487210 */ /* 0x000fc40007ffe84b */
[-C--:B------:R-:W-:Y:S02]  /*0550*/  ISETP.GE.AND P4, PT, R68, R71.reuse, PT ;  /* 0x000000474400720c */ /* 0x080fe40003f86270 */
[----:B------:R-:W-:Y:S01]  /*0560*/  ISETP.GE.AND P1, PT, R77, R71, PT ;  /* 0x000000474d00720c */ /* 0x000fe20003f26270 */
[----:B--2---:R0:W-:Y:S04]  /*0570*/  STS.128 [R65.X16], R4 ;  /* 0x0000000441007388 */ /* 0x0041e8000000cc00 */
[----:B---3--:R1:W-:Y:S04]  /*0580*/  STS.128 [R65.X16+0x1000], R8 ;  /* 0x0010000841007388 */ /* 0x0083e8000000cc00 */
[----:B----4-:R2:W-:Y:S04]  /*0590*/  STS.128 [R65.X16+0x2000], R12 ;  /* 0x0020000c41007388 */ /* 0x0105e8000000cc00 */
[----:B-----5:R-:W-:Y:S04]  /*05a0*/  STS.128 [R65.X16+0x3000], R16 ;  /* 0x0030001041007388 */ /* 0x020fe8000000cc00 */
[----:B------:R-:W-:Y:S01]  /*05b0*/  STS.128 [R65.X16+0x4000], R20 ;  /* 0x0040001441007388 */ /* 0x000fe2000000cc00 */
[----:B0-----:R-:W-:-:S02]  /*05c0*/  LOP3.LUT R4, R73, 0xfffffffc, RZ, 0xc0, !PT ;  /* 0xfffffffc49047812 */ /* 0x001fc400078ec0ff */
[CC--:B------:R-:W-:Y:S01]  /*05d0*/  LEA.HI R5, R70.reuse, R65.reuse, RZ, 0x5 ;  /* 0x0000004146057211 */ /* 0x0c0fe200078f28ff */
[----:B------:R-:W-:Y:S01]  /*05e0*/  STS.128 [R65.X16+0x5000], R24 ;  /* 0x0050001841007388 */ /* 0x000fe2000000cc00 */
[----:B-1----:R-:W-:Y:S01]  /*05f0*/  SHF.R.S32.HI R11, RZ, 0x1f, R69 ;  /* 0x0000001fff0b7819 */ /* 0x002fe20000011445 */
[----:B------:R-:W-:Y:S01]  /*0600*/  IMAD.IADD R4, R65, 0x1, -R4 ;  /* 0x0000000141047824 */ /* 0x000fe200078e0a04 */
[--C-:B------:R-:W-:Y:S01]  /*0610*/  SHF.R.S32.HI R6, RZ, 0x1f, R5.reuse ;  /* 0x0000001fff067819 */ /* 0x100fe20000011405 */
[----:B------:R0:W-:Y:S01]  /*0620*/  STS.128 [R65.X16+0x6000], R28 ;  /* 0x0060001c41007388 */ /* 0x0001e2000000cc00 */
[----:B------:R-:W-:Y:S02]  /*0630*/  SHF.R.S32.HI R9, RZ, 0x5, R5 ;  /* 0x00000005ff097819 */ /* 0x000fe40000011405 */
[----:B------:R-:W-:Y:S01]  /*0640*/  LEA.HI R70, R70, R65, RZ, 0x6 ;  /* 0x0000004146467211 */ /* 0x000fe200078f30ff */
[----:B------:R-:W-:Y:S01]  /*0650*/  STS.128 [R65.X16+0x7000], R32 ;  /* 0x0070002041007388 */ /* 0x000fe2000000cc00 */
[----:B------:R-:W-:-:S02]  /*0660*/  LEA.HI R7, R6, R9, RZ, 0x2 ;  /* 0x0000000906077211 */ /* 0x000fc400078f10ff */
[----:B------:R-:W-:Y:S01]  /*0670*/  LEA.HI R6, R4, R4, RZ, 0x1 ;  /* 0x0000000404067211 */ /* 0x000fe200078f08ff */
[----:B------:R-:W-:Y:S01]  /*0680*/  STS.128 [R65.X16+0x8000], R36 ;  /* 0x0080002441007388 */ /* 0x000fe2000000cc00 */
[----:B------:R-:W-:Y:S01]  /*0690*/  LOP3.LUT R10, R7, 0xfffffffc, RZ, 0xc0, !PT ;  /* 0xfffffffc070a7812 */ /* 0x000fe200078ec0ff */
[----:B------:R-:W-:Y:S01]  /*06a0*/  IMAD.SHL.U32 R70, R70, 0x2, RZ ;  /* 0x0000000246467824 */ /* 0x000fe200078e00ff */
[----:B------:R-:W-:Y:S01]  /*06b0*/  LEA.HI R11, R11, R68, RZ, 0x2 ;  /* 0x000000440b0b7211 */ /* 0x000fe200078f10ff */
[----:B------:R-:W-:Y:S01]  /*06c0*/  STS.128 [R65.X16+0x9000], R40 ;  /* 0x0090002841007388 */ /* 0x000fe2000000cc00 */
[C---:B------:R-:W-:Y:S01]  /*06d0*/  LOP3.LUT R7, R6.reuse, 0x3fffffe, RZ, 0xc0, !PT ;  /* 0x03fffffe06077812 */ /* 0x040fe200078ec0ff */
[----:B------:R-:W-:Y:S01]  /*06e0*/  IMAD.SHL.U32 R6, R6, 0x20, RZ ;  /* 0x0000002006067824 */ /* 0x000fe200078e00ff */
[----:B--2---:R-:W-:Y:S01]  /*06f0*/  LOP3.LUT R13, R11, 0xffffffc, RZ, 0xc0, !PT ;  /* 0x0ffffffc0b0d7812 */ /* 0x004fe200078ec0ff */
[----:B------:R-:W-:Y:S01]  /*0700*/  STS.128 [R65.X16+0xa000], R44 ;  /* 0x00a0002c41007388 */ /* 0x000fe2000000cc00 */
[----:B------:R-:W-:Y:S01]  /*0710*/  IMAD.IADD R11, R9, 0x1, -R10 ;  /* 0x00000001090b7824 */ /* 0x000fe200078e0a0a */
[----:B------:R-:W-:Y:S01]  /*0720*/  LOP3.LUT R10, R69, 0xfffffff8, RZ, 0xc0, !PT ;  /* 0xfffffff8450a7812 */ /* 0x000fe200078ec0ff */
[----:B------:R-:W-:Y:S01]  /*0730*/  IMAD.IADD R7, R4, 0x1, -R7 ;  /* 0x0000000104077824 */ /* 0x000fe200078e0a07 */
[----:B------:R-:W-:Y:S01]  /*0740*/  STS.128 [R65.X16+0xb000], R48 ;  /* 0x00b0003041007388 */ /* 0x000fe2000000cc00 */
[C---:B------:R-:W-:Y:S01]  /*0750*/  IADD3 R4, R68.reuse, 0x40, RZ ;  /* 0x0000004044047810 */ /* 0x040fe20007ffe0ff */
[----:B------:R-:W-:Y:S01]  /*0760*/  IMAD.IADD R13, R68, 0x1, -R13 ;  /* 0x00000001440d7824 */ /* 0x000fe200078e0a0d */
[----:B------:R-:W-:Y:S01]  /*0770*/  LOP3.LUT R70, R70, 0xffffff80, RZ, 0xc0, !PT ;  /* 0xffffff8046467812 */ /* 0x000fe200078ec0ff */
[----:B------:R-:W-:Y:S01]  /*0780*/  STS.128 [R65.X16+0xc000], R52 ;  /* 0x00c0003441007388 */ /* 0x000fe2000000cc00 */
[----:B------:R-:W-:Y:S01]  /*0790*/  IMAD.SHL.U32 R9, R9, 0x40, RZ ;  /* 0x0000004009097824 */ /* 0x000fe200078e00ff */
[----:B------:R-:W-:Y:S01]  /*07a0*/  ISETP.GE.AND P2, PT, R4, R71, PT ;  /* 0x000000470400720c */ /* 0x000fe20003f46270 */
[----:B------:R-:W-:Y:S01]  /*07b0*/  IMAD R72, R11, 0x500, R72 ;  /* 0x000005000b487824 */ /* 0x000fe200078e0248 */
[----:B------:R-:W-:Y:S01]  /*07c0*/  STS.128 [R65.X16+0xd000], R56 ;  /* 0x00d0003841007388 */ /* 0x000fe2000000cc00 */
[C---:B------:R-:W-:Y:S01]  /*07d0*/  LOP3.LUT R4, R6.reuse, 0x40, RZ, 0xc0, !PT ;  /* 0x0000004006047812 */ /* 0x040fe200078ec0ff */
[----:B------:R-:W-:Y:S01]  /*07e0*/  IMAD.IADD R10, R65, 0x1, -R10 ;  /* 0x00000001410a7824 */ /* 0x000fe200078e0a0a */
[----:B------:R-:W-:Y:S01]  /*07f0*/  LOP3.LUT P3, RZ, R6, 0x40, RZ, 0xc0, !PT ;  /* 0x0000004006ff7812 */ /* 0x000fe2000786c0ff */
[----:B------:R-:W-:Y:S01]  /*0800*/  STS.128 [R65.X16+0xe000], R60 ;  /* 0x00e0003c41007388 */ /* 0x000fe2000000cc00 */
[----:B------:R-:W-:Y:S01]  /*0810*/  IMAD R70, R13, 0x10, R70 ;  /* 0x000000100d467824 */ /* 0x000fe200078e0246 */
[----:B------:R-:W-:Y:S01]  /*0820*/  LOP3.LUT R13, R9, 0x40, RZ, 0xc0, !PT ;  /* 0x00000040090d7812 */ /* 0x000fe200078ec0ff */
[----:B------:R-:W-:Y:S01]  /*0830*/  IMAD R72, R7, 0x20, R72 ;  /* 0x0000002007487824 */ /* 0x000fe200078e0248 */
[----:B------:R-:W-:Y:S01]  /*0840*/  BAR.SYNC.DEFER_BLOCKING 0x0 ;  /* 0x0000000000007b1d */ /* 0x000fe20000010000 */
[----:B------:R-:W-:Y:S01]  /*0850*/  CS2R R6, SRZ ;  /* 0x0000000000067805 */ /* 0x000fe2000001ff00 */
[----:B------:R-:W-:Y:S01]  /*0860*/  LEA.HI R9, R4, R4, RZ, 0x1d ;  /* 0x0000000404097211 */ /* 0x000fe200078fe8ff */
[C---:B------:R-:W-:Y:S01]  /*0870*/  IMAD.SHL.U32 R4, R10.reuse, 0x8, RZ ;  /* 0x000000080a047824 */ /* 0x040fe200078e00ff */
[----:B------:R-:W-:Y:S01]  /*0880*/  LEA.HI R11, R10, R10, RZ, 0x1 ;  /* 0x0000000a0a0b7211 */ /* 0x000fe200078f08ff */
[--C-:B------:R-:W-:Y:S01]  /*0890*/  @P0 IMAD.MOV.U32 R6, RZ, RZ, R67.reuse ;  /* 0x000000ffff060224 */ /* 0x100fe200078e0043 */
[----:B------:R-:W-:Y:S01]  /*08a0*/  @P0 SHF.R.S32.HI R7, RZ, 0x1f, R67 ;  /* 0x0000001fff070819 */ /* 0x000fe20000011443 */
[----:B------:R-:W-:Y:S01]  /*08b0*/  IMAD.IADD R72, R9, 0x1, R72 ;  /* 0x0000000109487824 */ /* 0x000fe200078e0248 */
[----:B------:R-:W-:-:S02]  /*08c0*/  SHF.R.S32.HI R11, RZ, 0x1, R11 ;  /* 0x00000001ff0b7819 */ /* 0x000fc4000001140b */
[----:B------:R-:W-:Y:S01]  /*08d0*/  LOP3.LUT R9, R13, 0x8, R4, 0xf8, !PT ;  /* 0x000000080d097812 */ /* 0x000fe200078ef804 */
[----:B0-----:R-:W-:Y:S01]  /*08e0*/  IMAD.SHL.U32 R28, R72, 0x2, RZ ;  /* 0x00000002481c7824 */ /* 0x001fe200078e00ff */
[----:B------:R-:W-:Y:S01]  /*08f0*/  SHF.R.U32.HI R10, RZ, 0x3, R13 ;  /* 0x00000003ff0a7819 */ /* 0x000fe2000001160d */
[----:B------:R-:W-:Y:S01]  /*0900*/  IMAD R70, R11, 0x500, R70 ;  /* 0x000005000b467824 */ /* 0x000fe200078e0246 */
[C---:B------:R-:W-:Y:S02]  /*0910*/  IADD3 R6, P0, R68.reuse, R6, RZ ;  /* 0x0000000644067210 */ /* 0x040fe40007f1e0ff */
[----:B------:R-:W-:Y:S02]  /*0920*/  LOP3.LUT R13, R9, R10, RZ, 0x3c, !PT ;  /* 0x0000000a090d7212 */ /* 0x000fe400078e3cff */
[----:B------:R-:W-:Y:S02]  /*0930*/  LEA.HI.X.SX32 R7, R68, R7, 0x1, P0 ;  /* 0x0000000744077211 */ /* 0x000fe400000f0eff */
[----:B------:R-:W-:-:S02]  /*0940*/  LEA R12, R72, 0xf000, 0x1 ;  /* 0x0000f000480c7811 */ /* 0x000fc400078e08ff */
[C---:B------:R-:W-:Y:S01]  /*0950*/  ISETP.GT.AND P0, PT, R65.reuse, 0x17f, PT ;  /* 0x0000017f4100780c */ /* 0x040fe20003f04270 */
[----:B------:R-:W-:Y:S01]  /*0960*/  IMAD.WIDE R6, R66, 0x50, R6 ;  /* 0x0000005042067825 */ /* 0x000fe200078e0206 */
[----:B------:R-:W0:Y:S01]  /*0970*/  LDS R8, [R65.X4+0x400] ;  /* 0x0004000041087984 */ /* 0x000e220000004800 */
[C---:B------:R-:W-:Y:S02]  /*0980*/  IADD3 R9, R12.reuse, 0x10, RZ ;  /* 0x000000100c097810 */ /* 0x040fe40007ffe0ff */
[----:B------:R-:W-:Y:S01]  /*0990*/  @P3 IADD3 R9, R12, -0x10, RZ ;  /* 0xfffffff00c093810 */ /* 0x000fe20007ffe0ff */
[----:B------:R-:W1:Y:S01]  /*09a0*/  LDS R59, [R65.X4+0x2800] ;  /* 0x00280000413b7984 */ /* 0x000e620000004800 */
[----:B------:R-:W-:-:S03]  /*09b0*/  ISETP.GT.AND P3, PT, R65, 0x7f, PT ;  /* 0x0000007f4100780c */ /* 0x000fc60003f64270 */
[----:B------:R-:W2:Y:S04]  /*09c0*/  LDS R58, [R65.X4+0x2c00] ;  /* 0x002c0000413a7984 */ /* 0x000ea80000004800 */
[----:B------:R-:W3:Y:S04]  /*09d0*/  LDS R5, [R65.X4] ;  /* 0x0000000041057984 */ /* 0x000ee80000004800 */
[----:B------:R-:W4:Y:S04]  /*09e0*/  LDS R60, [R65.X4+0x800] ;  /* 0x00080000413c7984 */ /* 0x000f280000004800 */
[----:B------:R-:W5:Y:S04]  /*09f0*/  LDS R68, [R65.X4+0xc00] ;  /* 0x000c000041447984 */ /* 0x000f680000004800 */
[----:B------:R-:W5:Y:S04]  /*0a00*/  LDS R69, [R65.X4+0x1000] ;  /* 0x0010000041457984 */ /* 0x000f680000004800 */
[----:B------:R-:W5:Y:S04]  /*0a10*/  LDS R66, [R65.X4+0x1800] ;  /* 0x0018000041427984 */ /* 0x000f680000004800 */
[----:B------:R-:W5:Y:S04]  /*0a20*/  LDS R63, [R65.X4+0x1c00] ;  /* 0x001c0000413f7984 */ /* 0x000f680000004800 */
[----:B------:R-:W5:Y:S01]  /*0a30*/  LDS R54, [R65.X4+0x3000] ;  /* 0x0030000041367984 */ /* 0x000f620000004800 */
[----:B0-----:R-:W-:-:S03]  /*0a40*/  FMUL.FTZ R11, R8, c[0x0][0x1b8] ;  /* 0x00006e00080b7a20 */ /* 0x001fc60000410000 */
[----:B------:R-:W0:Y:S01]  /*0a50*/  LDS R56, [R65.X4+0x3400] ;  /* 0x0034000041387984 */ /* 0x000e220000004800 */
[----:B------:R-:W-:Y:S02]  /*0a60*/  IMAD.IADD R8, R70, 0x1, R13 ;  /* 0x0000000146087824 */ /* 0x000fe400078e020d */
[----:B-1----:R-:W-:Y:S01]  /*0a70*/  FMUL.FTZ R59, R59, c[0x0][0x1b8] ;  /* 0x00006e003b3b7a20 */ /* 0x002fe20000410000 */
[----:B------:R-:W1:Y:S01]  /*0a80*/  LDS R70, [R65.X4+0x1400] ;  /* 0x0014000041467984 */ /* 0x000e620000004800 */
[----:B--2---:R-:W-:-:S03]  /*0a90*/  FMUL.FTZ R58, R58, c[0x0][0x1b8] ;  /* 0x00006e003a3a7a20 */ /* 0x004fc60000410000 */
[----:B------:R-:W2:Y:S01]  /*0aa0*/  LDS R62, [R65.X4+0x2000] ;  /* 0x00200000413e7984 */ /* 0x000ea20000004800 */
[----:B---3--:R-:W-:-:S03]  /*0ab0*/  FMUL.FTZ R10, R5, c[0x0][0x1b8] ;  /* 0x00006e00050a7a20 */ /* 0x008fc60000410000 */
[----:B------:R-:W3:Y:S01]  /*0ac0*/  LDS R61, [R65.X4+0x2400] ;  /* 0x00240000413d7984 */ /* 0x000ee20000004800 */
[----:B------:R-:W-:Y:S01]  /*0ad0*/  F2FP.PACK_AB R58, R58, R59 ;  /* 0x0000003b3a3a723e */ /* 0x000fe200000000ff */
[----:B----4-:R-:W-:Y:S02]  /*0ae0*/  FMUL.FTZ R67, R60, c[0x0][0x1b8] ;  /* 0x00006e003c437a20 */ /* 0x010fe40000410000 */
[----:B------:R-:W4:Y:S01]  /*0af0*/  LDS R57, [R65.X4+0x3800] ;  /* 0x0038000041397984 */ /* 0x000f220000004800 */
[----:B------:R-:W-:Y:S01]  /*0b00*/  F2FP.PACK_AB R71, R11, R10 ;  /* 0x0000000a0b47723e */ /* 0x000fe200000000ff */
[----:B-----5:R-:W-:Y:S02]  /*0b10*/  FMUL.FTZ R68, R68, c[0x0][0x1b8] ;  /* 0x00006e0044447a20 */ /* 0x020fe40000410000 */
[----:B------:R-:W5:Y:S01]  /*0b20*/  LDS R50, [R65.X4+0x3c00] ;  /* 0x003c000041327984 */ /* 0x000f620000004800 */
[----:B------:R-:W-:Y:S01]  /*0b30*/  PRMT R72, R71, 0x7632, R72 ;  /* 0x0000763247487816 */ /* 0x000fe20000000048 */
[----:B------:R-:W-:-:S02]  /*0b40*/  FMUL.FTZ R69, R69, c[0x0][0x1b8] ;  /* 0x00006e0045457a20 */ /* 0x000fc40000410000 */
[----:B------:R-:W5:Y:S01]  /*0b50*/  LDS R49, [R65.X4+0x4000] ;  /* 0x0040000041317984 */ /* 0x000f620000004800 */
[----:B------:R-:W-:Y:S01]  /*0b60*/  F2FP.PACK_AB R67, R68, R67 ;  /* 0x000000434443723e */ /* 0x000fe200000000ff */
[----:B------:R-:W-:Y:S02]  /*0b70*/  FMUL.FTZ R66, R66, c[0x0][0x1b8] ;  /* 0x00006e0042427a20 */ /* 0x000fe40000410000 */
[----:B------:R-:W5:Y:S01]  /*0b80*/  LDS R53, [R65.X4+0x4400] ;  /* 0x0044000041357984 */ /* 0x000f620000004800 */
[----:B------:R-:W-:Y:S01]  /*0b90*/  PRMT R68, R67, 0x7632, R68 ;  /* 0x0000763243447816 */ /* 0x000fe20000000044 */
[----:B------:R-:W-:Y:S02]  /*0ba0*/  FMUL.FTZ R63, R63, c[0x0][0x1b8] ;  /* 0x00006e003f3f7a20 */ /* 0x000fe40000410000 */
[----:B------:R-:W5:Y:S01]  /*0bb0*/  LDS R55, [R65.X4+0x4800] ;  /* 0x0048000041377984 */ /* 0x000f620000004800 */
[----:B------:R-:W-:-:S03]  /*0bc0*/  FMUL.FTZ R54, R54, c[0x0][0x1b8] ;  /* 0x00006e0036367a20 */ /* 0x000fc60000410000 */
[----:B------:R-:W5:Y:S01]  /*0bd0*/  LDS R47, [R65.X4+0x4c00] ;  /* 0x004c0000412f7984 */ /* 0x000f620000004800 */
[----:B------:R-:W-:Y:S02]  /*0be0*/  F2FP.PACK_AB R63, R63, R66 ;  /* 0x000000423f3f723e */ /* 0x000fe400000000ff */
[----:B------:R-:W-:Y:S01]  /*0bf0*/  PRMT R66, R58, 0x7632, R66 ;  /* 0x000076323a427816 */ /* 0x000fe20000000042 */
[----:B------:R-:W5:Y:S01]  /*0c00*/  LDS R44, [R65.X4+0x5800] ;  /* 0x00580000412c7984 */ /* 0x000f620000004800 */
[----:B0-----:R-:W-:-:S03]  /*0c10*/  FMUL.FTZ R59, R56, c[0x0][0x1b8] ;  /* 0x00006e00383b7a20 */ /* 0x001fc60000410000 */
[----:B------:R-:W0:Y:S01]  /*0c20*/  LDS R46, [R65.X4+0x5c00] ;  /* 0x005c0000412e7984 */ /* 0x000e220000004800 */
[----:B-1----:R-:W-:Y:S01]  /*0c30*/  FMUL.FTZ R70, R70, c[0x0][0x1b8] ;  /* 0x00006e0046467a20 */ /* 0x002fe20000410000 */
[----:B------:R-:W-:Y:S02]  /*0c40*/  F2FP.PACK_AB R54, R59, R54 ;  /* 0x000000363b36723e */ /* 0x000fe400000000ff */
[----:B------:R-:W-:Y:S01]  /*0c50*/  LDS R40, [R65.X4+0x6400] ;  /* 0x0064000041287984 */ /* 0x000fe20000004800 */
[----:B--2---:R-:W-:Y:S01]  /*0c60*/  FMUL.FTZ R62, R62, c[0x0][0x1b8] ;  /* 0x00006e003e3e7a20 */ /* 0x004fe20000410000 */
[----:B------:R-:W-:Y:S02]  /*0c70*/  F2FP.PACK_AB R69, R70, R69 ;  /* 0x000000454645723e */ /* 0x000fe400000000ff */
[----:B------:R-:W1:Y:S01]  /*0c80*/  LDS R39, [R65.X4+0x6800] ;  /* 0x0068000041277984 */ /* 0x000e620000004800 */
[----:B---3--:R-:W-:Y:S01]  /*0c90*/  FMUL.FTZ R61, R61, c[0x0][0x1b8] ;  /* 0x00006e003d3d7a20 */ /* 0x008fe20000410000 */
[----:B------:R-:W-:-:S02]  /*0ca0*/  PRMT R59, R54, 0x7632, R59 ;  /* 0x00007632363b7816 */ /* 0x000fc4000000003b */
[----:B------:R-:W-:Y:S01]  /*0cb0*/  LDS R43, [R65.X4+0x6c00] ;  /* 0x006c0000412b7984 */ /* 0x000fe20000004800 */
[----:B----4-:R-:W-:Y:S01]  /*0cc0*/  FMUL.FTZ R57, R57, c[0x0][0x1b8] ;  /* 0x00006e0039397a20 */ /* 0x010fe20000410000 */
[----:B------:R-:W-:Y:S02]  /*0cd0*/  F2FP.PACK_AB R61, R61, R62 ;  /* 0x0000003e3d3d723e */ /* 0x000fe400000000ff */
[----:B------:R-:W2:Y:S01]  /*0ce0*/  LDS R52, [R65.X4+0x5000] ;  /* 0x0050000041347984 */ /* 0x000ea20000004800 */
[----:B-----5:R-:W-:Y:S01]  /*0cf0*/  FMUL.FTZ R50, R50, c[0x0][0x1b8] ;  /* 0x00006e0032327a20 */ /* 0x020fe20000410000 */
[----:B------:R-:W-:Y:S02]  /*0d00*/  PRMT R62, R69, 0x7632, R62 ;  /* 0x00007632453e7816 */ /* 0x000fe4000000003e */
[----:B------:R-:W3:Y:S01]  /*0d10*/  LDS R51, [R65.X4+0x5400] ;  /* 0x0054000041337984 */ /* 0x000ee20000004800 */
[----:B------:R-:W-:Y:S01]  /*0d20*/  FMUL.FTZ R49, R49, c[0x0][0x1b8] ;  /* 0x00006e0031317a20 */ /* 0x000fe20000410000 */
[----:B------:R-:W-:-:S02]  /*0d30*/  F2FP.PACK_AB R57, R50, R57 ;  /* 0x000000393239723e */ /* 0x000fc400000000ff */
[----:B------:R-:W4:Y:S01]  /*0d40*/  LDS R45, [R65.X4+0x7000] ;  /* 0x00700000412d7984 */ /* 0x000f220000004800 */
[----:B------:R-:W-:Y:S01]  /*0d50*/  FMUL.FTZ R50, R53, c[0x0][0x1b8] ;  /* 0x00006e0035327a20 */ /* 0x000fe20000410000 */
[----:B------:R-:W-:Y:S02]  /*0d60*/  PRMT R53, R54, 0x7610, R53 ;  /* 0x0000761036357816 */ /* 0x000fe40000000035 */
[----:B------:R-:W-:Y:S01]  /*0d70*/  LDS R37, [R65.X4+0x7400] ;  /* 0x0074000041257984 */ /* 0x000fe20000004800 */
[----:B------:R-:W-:Y:S01]  /*0d80*/  PRMT R56, R61, 0x7632, R56 ;  /* 0x000076323d387816 */ /* 0x000fe20000000038 */
[----:B------:R-:W-:Y:S01]  /*0d90*/  FMUL.FTZ R55, R55, c[0x0][0x1b8] ;  /* 0x00006e0037377a20 */ /* 0x000fe20000410000 */
[----:B------:R-:W-:Y:S01]  /*0da0*/  F2FP.PACK_AB R49, R50, R49 ;  /* 0x000000313231723e */ /* 0x000fe200000000ff */
[----:B------:R-:W5:Y:S01]  /*0db0*/  LDS R48, [R65.X4+0x6000] ;  /* 0x0060000041307984 */ /* 0x000f620000004800 */
[----:B------:R-:W-:Y:S01]  /*0dc0*/  FMUL.FTZ R54, R47, c[0x0][0x1b8] ;  /* 0x00006e002f367a20 */ /* 0x000fe20000410000 */
[----:B------:R-:W-:-:S02]  /*0dd0*/  PRMT R50, R57, 0x7632, R50 ;  /* 0x0000763239327816 */ /* 0x000fc40000000032 */
[----:B------:R-:W5:Y:S01]  /*0de0*/  LDS R42, [R65.X4+0x7800] ;  /* 0x00780000412a7984 */ /* 0x000f620000004800 */
[----:B------:R-:W-:Y:S01]  /*0df0*/  FMUL.FTZ R44, R44, c[0x0][0x1b8] ;  /* 0x00006e002c2c7a20 */ /* 0x000fe20000410000 */
[----:B------:R-:W-:Y:S02]  /*0e00*/  F2FP.PACK_AB R54, R54, R55 ;  /* 0x000000373636723e */ /* 0x000fe400000000ff */
[----:B------:R-:W5:Y:S01]  /*0e10*/  LDS R41, [R65.X4+0x7c00] ;  /* 0x007c000041297984 */ /* 0x000f620000004800 */
[----:B0-----:R-:W-:Y:S01]  /*0e20*/  FMUL.FTZ R47, R46, c[0x0][0x1b8] ;  /* 0x00006e002e2f7a20 */ /* 0x001fe20000410000 */
[----:B------:R-:W-:Y:S02]  /*0e30*/  PRMT R55, R49, 0x7610, R55 ;  /* 0x0000761031377816 */ /* 0x000fe40000000037 */
[----:B------:R-:W0:Y:S01]  /*0e40*/  LDS R34, [R65.X4+0x8000] ;  /* 0x0080000041227984 */ /* 0x000e220000004800 */
[----:B------:R-:W-:Y:S02]  /*0e50*/  PRMT R46, R54, 0x7632, R46 ;  /* 0x00007632362e7816 */ /* 0x000fe4000000002e */
[----:B------:R-:W-:Y:S01]  /*0e60*/  F2FP.PACK_AB R44, R47, R44 ;  /* 0x0000002c2f2c723e */ /* 0x000fe200000000ff */
[----:B------:R-:W-:Y:S01]  /*0e70*/  LDS R36, [R65.X4+0x8400] ;  /* 0x0084000041247984 */ /* 0x000fe20000004800 */
[----:B-1----:R-:W-:-:S02]  /*0e80*/  FMUL.FTZ R39, R39, c[0x0][0x1b8] ;  /* 0x00006e0027277a20 */ /* 0x002fc40000410000 */
[----:B------:R-:W-:Y:S01]  /*0e90*/  PRMT R47, R44, 0x7632, R47 ;  /* 0x000076322c2f7816 */ /* 0x000fe2000000002f */
[----:B------:R-:W1:Y:S04]  /*0ea0*/  LDS R38, [R65.X4+0x8800] ;  /* 0x0088000041267984 */ /* 0x000e680000004800 */
[----:B------:R-:W-:Y:S01]  /*0eb0*/  LDS R30, [R65.X4+0x8c00] ;  /* 0x008c0000411e7984 */ /* 0x000fe20000004800 */
[----:B--2---:R-:W-:-:S03]  /*0ec0*/  FMUL.FTZ R52, R52, c[0x0][0x1b8] ;  /* 0x00006e0034347a20 */ /* 0x004fc60000410000 */
[----:B------:R-:W2:Y:S01]  /*0ed0*/  LDS R35, [R65.X4+0x9800] ;  /* 0x0098000041237984 */ /* 0x000ea20000004800 */
[----:B---3--:R-:W-:-:S03]  /*0ee0*/  FMUL.FTZ R51, R51, c[0x0][0x1b8] ;  /* 0x00006e0033337a20 */ /* 0x008fc60000410000 */
[----:B------:R-:W3:Y:S01]  /*0ef0*/  LDS R26, [R65.X4+0x9c00] ;  /* 0x009c0000411a7984 */ /* 0x000ee20000004800 */
[----:B----4-:R-:W-:Y:S01]  /*0f00*/  FMUL.FTZ R45, R45, c[0x0][0x1b8] ;  /* 0x00006e002d2d7a20 */ /* 0x010fe20000410000 */
[----:B------:R-:W-:Y:S02]  /*0f10*/  F2FP.PACK_AB R51, R51, R52 ;  /* 0x000000343333723e */ /* 0x000fe400000000ff */
[----:B------:R-:W4:Y:S02]  /*0f20*/  LDS R29, [R65.X4+0x9000] ;  /* 0x00900000411d7984 */ /* 0x000f240000004800 */
[----:B------:R-:W-:Y:S02]  /*0f30*/  PRMT R52, R51, 0x7632, R52 ;  /* 0x0000763233347816 */ /* 0x000fe40000000034 */
[----:B------:R-:W-:Y:S01]  /*0f40*/  LDS R33, [R65.X4+0x9400] ;  /* 0x0094000041217984 */ /* 0x000fe20000004800 */
[----:B-----5:R-:W-:-:S03]  /*0f50*/  FMUL.FTZ R48, R48, c[0x0][0x1b8] ;  /* 0x00006e0030307a20 */ /* 0x020fc60000410000 */
[----:B------:R-:W5:Y:S01]  /*0f60*/  LDS R23, [R65.X4+0xa800] ;  /* 0x00a8000041177984 */ /* 0x000f620000004800 */
[----:B------:R-:W-:-:S03]  /*0f70*/  FMUL.FTZ R42, R42, c[0x0][0x1b8] ;  /* 0x00006e002a2a7a20 */ /* 0x000fc60000410000 */
[----:B------:R-:W5:Y:S01]  /*0f80*/  LDS R25, [R65.X4+0xac00] ;  /* 0x00ac000041197984 */ /* 0x000f620000004800 */
[----:B------:R-:W-:-:S03]  /*0f90*/  FMUL.FTZ R41, R41, c[0x0][0x1b8] ;  /* 0x00006e0029297a20 */ /* 0x000fc60000410000 */
[----:B------:R-:W5:Y:S01]  /*0fa0*/  LDS R32, [R65.X4+0xa000] ;  /* 0x00a0000041207984 */ /* 0x000f620000004800 */
[----:B0-----:R-:W-:Y:S01]  /*0fb0*/  FMUL.FTZ R34, R34, c[0x0][0x1b8] ;  /* 0x00006e0022227a20 */ /* 0x001fe20000410000 */
[----:B------:R-:W-:Y:S02]  /*0fc0*/  F2FP.PACK_AB R41, R41, R42 ;  /* 0x0000002a2929723e */ /* 0x000fe400000000ff */
[----:B------:R-:W0:Y:S02]  /*0fd0*/  LDS R31, [R65.X4+0xa400] ;  /* 0x00a40000411f7984 */ /* 0x000e240000004800 */
[----:B------:R-:W-:Y:S02]  /*0fe0*/  PRMT R42, R41, 0x7632, R42 ;  /* 0x00007632292a7816 */ /* 0x000fe4000000002a */
[----:B------:R-:W-:Y:S01]  /*0ff0*/  LDS R19, [R65.X4+0xb400] ;  /* 0x00b4000041137984 */ /* 0x000fe20000004800 */
[----:B-1----:R-:W-:-:S03]  /*1000*/  FMUL.FTZ R38, R38, c[0x0][0x1b8] ;  /* 0x00006e0026267a20 */ /* 0x002fc60000410000 */
        /* <DEDUP_REMOVED lines=8> */
[----:B------:R-:W-:Y:S04]  /*1090*/  LDS R16, [R65.X4+0xc400] ;  /* 0x00c4000041107984 */ /* 0x000fe80000004800 */
[----:B------:R-:W4:Y:S01]  /*10a0*/  LDS R21, [R65.X4+0xc800] ;  /* 0x00c8000041157984 */ /* 0x000f220000004800 */
[----:B-----5:R-:W-:-:S03]  /*10b0*/  FMUL.FTZ R23, R23, c[0x0][0x1b8] ;  /* 0x00006e0017177a20 */ /* 0x020fc60000410000 */
[----:B------:R-:W5:Y:S01]  /*10c0*/  LDS R20, [R65.X4+0xcc00] ;  /* 0x00cc000041147984 */ /* 0x000f620000004800 */
[----:B------:R-:W-:Y:S01]  /*10d0*/  FMUL.FTZ R26, R25, c[0x0][0x1b8] ;  /* 0x00006e00191a7a20 */ /* 0x000fe20000410000 */
[----:B------:R-:W-:Y:S02]  /*10e0*/  PRMT R25, R35, 0x7632, R25 ;  /* 0x0000763223197816 */ /* 0x000fe40000000019 */
[----:B------:R-:W5:Y:S01]  /*10f0*/  LDS R14, [R65.X4+0xd000] ;  /* 0x00d00000410e7984 */ /* 0x000f620000004800 */
[----:B------:R-:W-:Y:S01]  /*1100*/  FMUL.FTZ R32, R32, c[0x0][0x1b8] ;  /* 0x00006e0020207a20 */ /* 0x000fe20000410000 */
[----:B------:R-:W-:Y:S02]  /*1110*/  F2FP.PACK_AB R23, R26, R23 ;  /* 0x000000171a17723e */ /* 0x000fe400000000ff */
[----:B------:R-:W5:Y:S01]  /*1120*/  LDS R15, [R65.X4+0xd400] ;  /* 0x00d40000410f7984 */ /* 0x000f620000004800 */
[----:B0-----:R-:W-:Y:S01]  /*1130*/  FMUL.FTZ R31, R31, c[0x0][0x1b8] ;  /* 0x00006e001f1f7a20 */ /* 0x001fe20000410000 */
[----:B------:R-:W-:-:S02]  /*1140*/  PRMT R26, R23, 0x7632, R26 ;  /* 0x00007632171a7816 */ /* 0x000fc4000000001a */
[----:B------:R-:W0:Y:S02]  /*1150*/  LDS R17, [R65.X4+0xd800] ;  /* 0x00d8000041117984 */ /* 0x000e240000004800 */
[----:B------:R-:W-:Y:S02]  /*1160*/  F2FP.PACK_AB R31, R31, R32 ;  /* 0x000000201f1f723e */ /* 0x000fe400000000ff */
[----:B------:R-:W0:Y:S01]  /*1170*/  LDS R10, [R65.X4+0xdc00] ;  /* 0x00dc0000410a7984 */ /* 0x000e220000004800 */
[----:B-1----:R-:W-:Y:S01]  /*1180*/  FMUL.FTZ R27, R27, c[0x0][0x1b8] ;  /* 0x00006e001b1b7a20 */ /* 0x002fe20000410000 */
[----:B------:R-:W-:Y:S02]  /*1190*/  PRMT R32, R31, 0x7632, R32 ;  /* 0x000076321f207816 */ /* 0x000fe40000000020 */
[----:B------:R-:W1:Y:S04]  /*11a0*/  LDS R12, [R65.X4+0xe000] ;  /* 0x00e00000410c7984 */ /* 0x000e680000004800 */
[----:B------:R-:W1:Y:S01]  /*11b0*/  LDS R13, [R65.X4+0xe400] ;  /* 0x00e40000410d7984 */ /* 0x000e620000004800 */
[----:B--2---:R-:W-:-:S03]  /*11c0*/  FMUL.FTZ R18, R18, c[0x0][0x1b8] ;  /* 0x00006e0012127a20 */ /* 0x004fc60000410000 */
[----:B------:R-:W2:Y:S01]  /*11d0*/  LDS R11, [R65.X4+0xe800] ;  /* 0x00e80000410b7984 */ /* 0x000ea20000004800 */
[----:B---3--:R-:W-:-:S03]  /*11e0*/  FMUL.FTZ R24, R24, c[0x0][0x1b8] ;  /* 0x00006e0018187a20 */ /* 0x008fc60000410000 */
[----:B------:R3:W2:Y:S04]  /*11f0*/  LDS R60, [R65.X4+0xec00] ;  /* 0x00ec0000413c7984 */ /* 0x0006a80000004800 */
[----:B------:R-:W-:Y:S01]  /*1200*/  STS.U16 [R28+0xf000], R71 ;  /* 0x00f000471c007388 */ /* 0x000fe20000000400 */
[----:B----4-:R-:W-:Y:S01]  /*1210*/  FMUL.FTZ R21, R21, c[0x0][0x1b8] ;  /* 0x00006e0015157a20 */ /* 0x010fe20000410000 */
[----:B---3--:R-:W-:Y:S02]  /*1220*/  PRMT R65, R63, 0x7632, R65 ;  /* 0x000076323f417816 */ /* 0x008fe40000000041 */
[----:B------:R-:W-:Y:S01]  /*1230*/  STS.U16 [R28+0xf020], R72 ;  /* 0x00f020481c007388 */ /* 0x000fe20000000400 */
[----:B-----5:R-:W-:Y:S02]  /*1240*/  FMUL.FTZ R20, R20, c[0x0][0x1b8] ;  /* 0x00006e0014147a20 */ /* 0x020fe40000410000 */
[----:B------:R-:W-:Y:S01]  /*1250*/  FMUL.FTZ R14, R14, c[0x0][0x1b8] ;  /* 0x00006e000e0e7a20 */ /* 0x000fe20000410000 */
[----:B------:R-:W-:Y:S02]  /*1260*/  STS.U16 [R9], R67 ;  /* 0x0000004309007388 */ /* 0x000fe40000000400 */
[----:B------:R-:W-:Y:S01]  /*1270*/  F2FP.PACK_AB R20, R20, R21 ;  /* 0x000000151414723e */ /* 0x000fe200000000ff */
[----:B------:R-:W-:Y:S01]  /*1280*/  FMUL.FTZ R15, R15, c[0x0][0x1b8] ;  /* 0x00006e000f0f7a20 */ /* 0x000fe20000410000 */
[----:B------:R-:W-:Y:S01]  /*1290*/  STS.U16 [R9+0x20], R68 ;  /* 0x0000204409007388 */ /* 0x000fe20000000400 */
[----:B0-----:R-:W-:-:S03]  /*12a0*/  FMUL.FTZ R17, R17, c[0x0][0x1b8] ;  /* 0x00006e0011117a20 */ /* 0x001fc60000410000 */
[----:B------:R-:W-:Y:S01]  /*12b0*/  STS.U16 [R28+0x11800], R69 ;  /* 0x011800451c007388 */ /* 0x000fe20000000400 */
[----:B------:R-:W-:Y:S01]  /*12c0*/  F2FP.PACK_AB R14, R15, R14 ;  /* 0x0000000e0f0e723e */ /* 0x000fe200000000ff */
[----:B------:R-:W-:Y:S02]  /*12d0*/  FMUL.FTZ R10, R10, c[0x0][0x1b8] ;  /* 0x00006e000a0a7a20 */ /* 0x000fe40000410000 */
[----:B------:R-:W-:Y:S01]  /*12e0*/  STS.U16 [R28+0x11820], R62 ;  /* 0x0118203e1c007388 */ /* 0x000fe20000000400 */
[----:B------:R-:W-:Y:S01]  /*12f0*/  PRMT R15, R14, 0x7632, R15 ;  /* 0x000076320e0f7816 */ /* 0x000fe2000000000f */
[----:B-1----:R-:W-:Y:S02]  /*1300*/  FMUL.FTZ R12, R12, c[0x0][0x1b8] ;  /* 0x00006e000c0c7a20 */ /* 0x002fe40000410000 */
[----:B------:R-:W-:Y:S01]  /*1310*/  STS.U16 [R9+0x2800], R63 ;  /* 0x0028003f09007388 */ /* 0x000fe20000000400 */
[----:B------:R-:W-:Y:S01]  /*1320*/  F2FP.PACK_AB R10, R10, R17 ;  /* 0x000000110a0a723e */ /* 0x000fe200000000ff */
[----:B------:R-:W-:-:S02]  /*1330*/  FMUL.FTZ R13, R13, c[0x0][0x1b8] ;  /* 0x00006e000d0d7a20 */ /* 0x000fc40000410000 */
[----:B------:R-:W-:Y:S01]  /*1340*/  STS.U16 [R9+0x2820], R65 ;  /* 0x0028204109007388 */ /* 0x000fe20000000400 */
[----:B--2---:R-:W-:-:S03]  /*1350*/  FMUL.FTZ R11, R11, c[0x0][0x1b8] ;  /* 0x00006e000b0b7a20 */ /* 0x004fc60000410000 */
[----:B------:R0:W-:Y:S01]  /*1360*/  STS.U16 [R28+0x14020], R56 ;  /* 0x014020381c007388 */ /* 0x0001e20000000400 */
[----:B------:R-:W-:Y:S01]  /*1370*/  F2FP.PACK_AB R12, R13, R12 ;  /* 0x0000000c0d0c723e */ /* 0x000fe200000000ff */
[----:B------:R-:W-:Y:S02]  /*1380*/  FMUL.FTZ R60, R60, c[0x0][0x1b8] ;  /* 0x00006e003c3c7a20 */ /* 0x000fe40000410000 */
[----:B------:R-:W-:Y:S01]  /*1390*/  STS.U16 [R28+0x14000], R61 ;  /* 0x0140003d1c007388 */ /* 0x000fe20000000400 */
[----:B------:R-:W-:Y:S02]  /*13a0*/  PRMT R13, R10, 0x7632, R13 ;  /* 0x000076320a0d7816 */ /* 0x000fe4000000000d */
[----:B------:R-:W-:Y:S01]  /*13b0*/  PRMT R17, R12, 0x7632, R17 ;  /* 0x000076320c117816 */ /* 0x000fe20000000011 */
[----:B------:R-:W-:Y:S01]  /*13c0*/  STS.U16 [R9+0x5000], R58 ;  /* 0x0050003a09007388 */ /* 0x000fe20000000400 */
[----:B------:R-:W-:Y:S02]  /*13d0*/  F2FP.PACK_AB R11, R60, R11 ;  /* 0x0000000b3c0b723e */ /* 0x000fe400000000ff */
[----:B0-----:R-:W-:Y:S01]  /*13e0*/  PRMT R56, R49, 0x7632, R56 ;  /* 0x0000763231387816 */ /* 0x001fe20000000038 */
[----:B------:R-:W-:Y:S01]  /*13f0*/  FMUL.FTZ R49, R40, c[0x0][0x1b8] ;  /* 0x00006e0028317a20 */ /* 0x000fe20000410000 */
[----:B------:R-:W-:Y:S01]  /*1400*/  STS.U16 [R9+0x5020], R66 ;  /* 0x0050204209007388 */ /* 0x000fe20000000400 */
[----:B------:R-:W-:Y:S01]  /*1410*/  FMUL.FTZ R40, R43, c[0x0][0x1b8] ;  /* 0x00006e002b287a20 */ /* 0x000fe20000410000 */
[----:B------:R-:W-:Y:S01]  /*1420*/  PRMT R43, R44, 0x7610, R43 ;  /* 0x000076102c2b7816 */ /* 0x000fe2000000002b */
[----:B------:R-:W-:Y:S01]  /*1430*/  FMUL.FTZ R44, R37, c[0x0][0x1b8] ;  /* 0x00006e00252c7a20 */ /* 0x000fe20000410000 */
[----:B------:R-:W-:Y:S01]  /*1440*/  STS.U16 [R28+0xf200], R53 ;  /* 0x00f200351c007388 */ /* 0x000fe20000000400 */
[----:B------:R-:W-:Y:S01]  /*1450*/  FMUL.FTZ R37, R36, c[0x0][0x1b8] ;  /* 0x00006e0024257a20 */ /* 0x000fe20000410000 */
[----:B------:R-:W-:-:S02]  /*1460*/  F2FP.PACK_AB R39, R40, R39 ;  /* 0x000000272827723e */ /* 0x000fc400000000ff */
[----:B------:R-:W-:Y:S01]  /*1470*/  STS.U16 [R28+0xf220], R59 ;  /* 0x00f2203b1c007388 */ /* 0x000fe20000000400 */
[----:B------:R-:W-:Y:S02]  /*1480*/  F2FP.PACK_AB R44, R44, R45 ;  /* 0x0000002d2c2c723e */ /* 0x000fe400000000ff */
[----:B------:R-:W-:Y:S01]  /*1490*/  PRMT R45, R39, 0x7610, R45 ;  /* 0x00007610272d7816 */ /* 0x000fe2000000002d */
[----:B------:R-:W-:Y:S01]  /*14a0*/  STS.U16 [R9+0x200], R57 ;  /* 0x0002003909007388 */ /* 0x000fe20000000400 */
[----:B------:R-:W-:Y:S02]  /*14b0*/  F2FP.PACK_AB R48, R49, R48 ;  /* 0x000000303130723e */ /* 0x000fe400000000ff */
[----:B------:R-:W-:Y:S01]  /*14c0*/  F2FP.PACK_AB R34, R37, R34 ;  /* 0x000000222522723e */ /* 0x000fe200000000ff */
[----:B------:R-:W-:Y:S01]  /*14d0*/  STS.U16 [R9+0x220], R50 ;  /* 0x0002203209007388 */ /* 0x000fe20000000400 */
[----:B------:R-:W-:Y:S02]  /*14e0*/  PRMT R40, R48, 0x7632, R40 ;  /* 0x0000763230287816 */ /* 0x000fe40000000028 */
[----:B------:R-:W-:Y:S01]  /*14f0*/  PRMT R36, R44, 0x7632, R36 ;  /* 0x000076322c247816 */ /* 0x000fe20000000024 */
[----:B------:R-:W-:Y:S04]  /*1500*/  STS.U16 [R28+0x11a00], R55 ;  /* 0x011a00371c007388 */ /* 0x000fe80000000400 */
[----:B------:R-:W-:Y:S04]  /*1510*/  STS.U16 [R28+0x11a20], R56 ;  /* 0x011a20381c007388 */ /* 0x000fe80000000400 */
[----:B------:R0:W-:Y:S04]  /*1520*/  STS.U16 [R9+0x2a20], R46 ;  /* 0x002a202e09007388 */ /* 0x0001e80000000400 */
[----:B------:R-:W-:Y:S04]  /*1530*/  STS.U16 [R9+0x2a00], R54 ;  /* 0x002a003609007388 */ /* 0x000fe80000000400 */
[----:B------:R-:W-:Y:S01]  /*1540*/  STS.U16 [R28+0x14200], R51 ;  /* 0x014200331c007388 */ /* 0x000fe20000000400 */
[----:B0-----:R-:W-:Y:S01]  /*1550*/  PRMT R46, R39, 0x7632, R46 ;  /* 0x00007632272e7816 */ /* 0x001fe2000000002e */
[----:B------:R-:W-:-:S02]  /*1560*/  FMUL.FTZ R39, R30, c[0x0][0x1b8] ;  /* 0x00006e001e277a20 */ /* 0x000fc40000410000 */
[----:B------:R-:W-:Y:S01]  /*1570*/  STS.U16 [R28+0x14220], R52 ;  /* 0x014220341c007388 */ /* 0x000fe20000000400 */
[----:B------:R-:W-:Y:S01]  /*1580*/  FMUL.FTZ R30, R33, c[0x0][0x1b8] ;  /* 0x00006e00211e7a20 */ /* 0x000fe20000410000 */
[----:B------:R-:W-:Y:S02]  /*1590*/  PRMT R33, R34, 0x7632, R33 ;  /* 0x0000763222217816 */ /* 0x000fe40000000021 */
[----:B------:R-:W-:Y:S01]  /*15a0*/  F2FP.PACK_AB R38, R39, R38 ;  /* 0x000000262726723e */ /* 0x000fe200000000ff */
[----:B------:R-:W-:Y:S01]  /*15b0*/  STS.U16 [R9+0x5200], R43 ;  /* 0x0052002b09007388 */ /* 0x000fe20000000400 */
[----:B------:R-:W-:Y:S02]  /*15c0*/  F2FP.PACK_AB R29, R30, R29 ;  /* 0x0000001d1e1d723e */ /* 0x000fe400000000ff */
[----:B------:R-:W-:Y:S01]  /*15d0*/  PRMT R30, R38, 0x7632, R30 ;  /* 0x00007632261e7816 */ /* 0x000fe2000000001e */
[----:B------:R-:W-:Y:S04]  /*15e0*/  STS.U16 [R9+0x5220], R47 ;  /* 0x0052202f09007388 */ /* 0x000fe80000000400 */
[----:B------:R-:W-:Y:S04]  /*15f0*/  STS.U16 [R28+0xf400], R48 ;  /* 0x00f400301c007388 */ /* 0x000fe80000000400 */
[----:B------:R-:W-:Y:S04]  /*1600*/  STS.U16 [R28+0xf420], R40 ;  /* 0x00f420281c007388 */ /* 0x000fe80000000400 */
[----:B------:R-:W-:Y:S04]  /*1610*/  STS.U16 [R9+0x400], R45 ;  /* 0x0004002d09007388 */ /* 0x000fe80000000400 */
[----:B------:R-:W-:Y:S04]  /*1620*/  STS.U16 [R9+0x420], R46 ;  /* 0x0004202e09007388 */ /* 0x000fe80000000400 */
[----:B------:R-:W-:Y:S04]  /*1630*/  STS.U16 [R28+0x11c00], R44 ;  /* 0x011c002c1c007388 */ /* 0x000fe80000000400 */
[----:B------:R0:W-:Y:S04]  /*1640*/  STS.U16 [R28+0x11c20], R36 ;  /* 0x011c20241c007388 */ /* 0x0001e80000000400 */
[----:B------:R-:W-:Y:S04]  /*1650*/  STS.U16 [R9+0x2c00], R41 ;  /* 0x002c002909007388 */ /* 0x000fe80000000400 */
[----:B------:R-:W-:Y:S01]  /*1660*/  STS.U16 [R9+0x2c20], R42 ;  /* 0x002c202a09007388 */ /* 0x000fe20000000400 */
[----:B0-----:R-:W-:-:S03]  /*1670*/  PRMT R36, R29, 0x7632, R36 ;  /* 0x000076321d247816 */ /* 0x001fc60000000024 */
[----:B------:R-:W-:Y:S04]  /*1680*/  STS.U16 [R28+0x14400], R34 ;  /* 0x014400221c007388 */ /* 0x000fe80000000400 */
[----:B------:R-:W-:Y:S04]  /*1690*/  STS.U16 [R28+0x14420], R33 ;  /* 0x014420211c007388 */ /* 0x000fe80000000400 */
[----:B------:R0:W-:Y:S04]  /*16a0*/  STS.U16 [R9+0x5420], R30 ;  /* 0x0054201e09007388 */ /* 0x0001e80000000400 */
[----:B------:R-:W-:Y:S04]  /*16b0*/  STS.U16 [R9+0x5400], R38 ;  /* 0x0054002609007388 */ /* 0x000fe80000000400 */
[----:B------:R-:W-:Y:S01]  /*16c0*/  STS.U16 [R28+0xf600], R29 ;  /* 0x00f6001d1c007388 */ /* 0x000fe20000000400 */
[----:B0-----:R-:W-:-:S02]  /*16d0*/  FMUL.FTZ R30, R19, c[0x0][0x1b8] ;  /* 0x00006e00131e7a20 */ /* 0x001fc40000410000 */
[----:B------:R-:W-:Y:S01]  /*16e0*/  FMUL.FTZ R19, R22, c[0x0][0x1b8] ;  /* 0x00006e0016137a20 */ /* 0x000fe20000410000 */
[----:B------:R-:W-:Y:S01]  /*16f0*/  PRMT R22, R23, 0x7610, R22 ;  /* 0x0000761017167816 */ /* 0x000fe20000000016 */
[----:B------:R-:W-:Y:S01]  /*1700*/  FMUL.FTZ R23, R16, c[0x0][0x1b8] ;  /* 0x00006e0010177a20 */ /* 0x000fe20000410000 */
[----:B------:R-:W-:Y:S01]  /*1710*/  F2FP.PACK_AB R27, R30, R27 ;  /* 0x0000001b1e1b723e */ /* 0x000fe200000000ff */
[----:B------:R-:W-:Y:S01]  /*1720*/  STS.U16 [R28+0xf620], R36 ;  /* 0x00f620241c007388 */ /* 0x000fe20000000400 */
[----:B------:R-:W-:Y:S02]  /*1730*/  F2FP.PACK_AB R18, R19, R18 ;  /* 0x000000121312723e */ /* 0x000fe400000000ff */
[----:B------:R-:W-:Y:S01]  /*1740*/  F2FP.PACK_AB R23, R23, R24 ;  /* 0x000000181717723e */ /* 0x000fe200000000ff */
[----:B------:R-:W-:Y:S01]  /*1750*/  STS.U16 [R9+0x600], R35 ;  /* 0x0006002309007388 */ /* 0x000fe20000000400 */
[----:B------:R-:W-:Y:S02]  /*1760*/  PRMT R16, R27, 0x7632, R16 ;  /* 0x000076321b107816 */ /* 0x000fe40000000010 */
[----:B------:R-:W-:Y:S01]  /*1770*/  PRMT R19, R18, 0x7632, R19 ;  /* 0x0000763212137816 */ /* 0x000fe20000000013 */
[----:B------:R0:W-:Y:S01]  /*1780*/  STS.U16 [R9+0x620], R25 ;  /* 0x0006201909007388 */ /* 0x0001e20000000400 */
[----:B------:R-:W-:-:S03]  /*1790*/  PRMT R21, R23, 0x7632, R21 ;  /* 0x0000763217157816 */ /* 0x000fc60000000015 */
[----:B------:R1:W-:Y:S04]  /*17a0*/  STS.U16 [R28+0x11e00], R31 ;  /* 0x011e001f1c007388 */ /* 0x0003e80000000400 */
[----:B------:R2:W-:Y:S01]  /*17b0*/  STS.U16 [R28+0x11e20], R32 ;  /* 0x011e20201c007388 */ /* 0x0005e20000000400 */
[----:B0-----:R-:W-:-:S03]  /*17c0*/  CS2R R24, SRZ ;  /* 0x0000000000187805 */ /* 0x001fc6000001ff00 */
[----:B------:R0:W-:Y:S01]  /*17d0*/  STS.U16 [R9+0x2e00], R22 ;  /* 0x002e001609007388 */ /* 0x0001e20000000400 */
[----:B-1----:R-:W-:-:S03]  /*17e0*/  CS2R R30, SRZ ;  /* 0x00000000001e7805 */ /* 0x002fc6000001ff00 */
[----:B------:R-:W-:Y:S01]  /*17f0*/  STS.U16 [R9+0x2e20], R26 ;  /* 0x002e201a09007388 */ /* 0x000fe20000000400 */
[----:B--2---:R-:W-:-:S03]  /*1800*/  LEA R32, R8, 0xf000, 0x1 ;  /* 0x0000f00008207811 */ /* 0x004fc600078e08ff */
[----:B------:R1:W-:Y:S01]  /*1810*/  STS.U16 [R28+0x14600], R27 ;  /* 0x0146001b1c007388 */ /* 0x0003e20000000400 */
[----:B0-----:R-:W-:-:S03]  /*1820*/  PRMT R22, R20, 0x7632, R22 ;  /* 0x0000763214167816 */ /* 0x001fc60000000016 */
[----:B------:R-:W-:Y:S04]  /*1830*/  STS.U16 [R28+0x14620], R16 ;  /* 0x014620101c007388 */ /* 0x000fe80000000400 */
[----:B------:R-:W-:Y:S01]  /*1840*/  STS.U16 [R9+0x5600], R18 ;  /* 0x0056001209007388 */ /* 0x000fe20000000400 */
[----:B-1----:R-:W-:-:S03]  /*1850*/  CS2R R26, SRZ ;  /* 0x00000000001a7805 */ /* 0x002fc6000001ff00 */
[----:B------:R0:W-:Y:S04]  /*1860*/  STS.U16 [R9+0x5620], R19 ;  /* 0x0056201309007388 */ /* 0x0001e80000000400 */
[----:B------:R-:W-:Y:S04]  /*1870*/  STS.U16 [R28+0xf800], R23 ;  /* 0x00f800171c007388 */ /* 0x000fe80000000400 */
[----:B------:R-:W-:Y:S01]  /*1880*/  STS.U16 [R28+0xf820], R21 ;  /* 0x00f820151c007388 */ /* 0x000fe20000000400 */
[----:B0-----:R-:W-:-:S03]  /*1890*/  PRMT R19, R11, 0x7632, R19 ;  /* 0x000076320b137816 */ /* 0x001fc60000000013 */
[----:B------:R0:W-:Y:S04]  /*18a0*/  STS.U16 [R9+0x800], R20 ;  /* 0x0008001409007388 */ /* 0x0001e80000000400 */
[----:B------:R1:W-:Y:S04]  /*18b0*/  STS.U16 [R9+0x820], R22 ;  /* 0x0008201609007388 */ /* 0x0003e80000000400 */
[----:B------:R-:W-:Y:S01]  /*18c0*/  STS.U16 [R28+0x12000], R14 ;  /* 0x0120000e1c007388 */ /* 0x000fe20000000400 */
[----:B0-----:R-:W-:-:S03]  /*18d0*/  CS2R R20, SRZ ;  /* 0x0000000000147805 */ /* 0x001fc6000001ff00 */
[----:B------:R0:W-:Y:S01]  /*18e0*/  STS.U16 [R28+0x12020], R15 ;  /* 0x0120200f1c007388 */ /* 0x0001e20000000400 */
[----:B-1----:R-:W-:-:S03]  /*18f0*/  CS2R R22, SRZ ;  /* 0x0000000000167805 */ /* 0x002fc6000001ff00 */
[----:B------:R-:W-:Y:S04]  /*1900*/  STS.U16 [R9+0x3000], R10 ;  /* 0x0030000a09007388 */ /* 0x000fe80000000400 */
[----:B------:R-:W-:Y:S01]  /*1910*/  STS.U16 [R9+0x3020], R13 ;  /* 0x0030200d09007388 */ /* 0x000fe20000000400 */
[----:B0-----:R-:W-:-:S03]  /*1920*/  CS2R R14, SRZ ;  /* 0x00000000000e7805 */ /* 0x001fc6000001ff00 */
[----:B------:R0:W-:Y:S04]  /*1930*/  STS.U16 [R28+0x14800], R12 ;  /* 0x0148000c1c007388 */ /* 0x0001e80000000400 */
[----:B------:R1:W-:Y:S04]  /*1940*/  STS.U16 [R28+0x14820], R17 ;  /* 0x014820111c007388 */ /* 0x0003e80000000400 */
[----:B------:R2:W-:Y:S01]  /*1950*/  STS.U16 [R9+0x5800], R11 ;  /* 0x0058000b09007388 */ /* 0x0005e20000000400 */
[----:B0-----:R-:W-:-:S03]  /*1960*/  CS2R R12, SRZ ;  /* 0x00000000000c7805 */ /* 0x001fc6000001ff00 */
[----:B------:R0:W-:Y:S01]  /*1970*/  STS.U16 [R9+0x5820], R19 ;  /* 0x0058201309007388 */ /* 0x0001e20000000400 */
[----:B-1----:R-:W-:Y:S01]  /*1980*/  CS2R R16, SRZ ;  /* 0x0000000000107805 */ /* 0x002fe2000001ff00 */
[----:B------:R-:W-:Y:S02]  /*1990*/  CS2R R28, SRZ ;  /* 0x00000000001c7805 */ /* 0x000fe4000001ff00 */
[----:B------:R-:W-:Y:S01]  /*19a0*/  BAR.SYNC.DEFER_BLOCKING 0x0 ;  /* 0x0000000000007b1d */ /* 0x000fe20000010000 */
[----:B--2---:R-:W-:Y:S01]  /*19b0*/  CS2R R10, SRZ ;  /* 0x00000000000a7805 */ /* 0x004fe2000001ff00 */
[----:B0-----:R-:W-:Y:S01]  /*19c0*/  CS2R R18, SRZ ;  /* 0x0000000000127805 */ /* 0x001fe2000001ff00 */
[----:B------:R-:W-:-:S03]  /*19d0*/  CS2R R8, SRZ ;  /* 0x0000000000087805 */ /* 0x000fc6000001ff00 */
[----:B------:R0:W1:Y:S04]  /*19e0*/  @!P5 LDS.128 R24, [R32] ;  /* 0x000000002018d984 */ /* 0x0000680000000c00 */
[----:B------:R0:W2:Y:S04]  /*19f0*/  @!P5 LDS.128 R20, [R32+0x2800] ;  /* 0x002800002014d984 */ /* 0x0000a80000000c00 */
[----:B------:R0:W3:Y:S01]  /*1a00*/  @!P5 LDS.128 R16, [R32+0x5000] ;  /* 0x005000002010d984 */ /* 0x0000e20000000c00 */
[----:B------:R-:W-:Y:S05]  /*1a10*/  @P4 BRA `(.L_x_1317) ;  /* 0x0000017000004947 */ /* 0x000fea0003800000 */
[----:B------:R-:W-:Y:S01]  /*1a20*/  SHF.R.S32.HI R5, RZ, 0x1f, R4 ;  /* 0x0000001fff057819 */ /* 0x000fe20000011404 */
[----:B------:R-:W-:Y:S01]  /*1a30*/  IMAD R33, R3, c[0x0][0x1a8], RZ ;  /* 0x00006a0003217a24 */ /* 0x000fe200078e02ff */
[----:B------:R-:W-:Y:S01]  /*1a40*/  ISETP.GE.AND P5, PT, R4, c[0x0][0x194], PT ;  /* 0x0000650004007a0c */ /* 0x000fe20003fa6270 */
[----:B------:R-:W-:-:S02]  /*1a50*/  IMAD R37, R2, c[0x0][0x1b0], RZ ;  /* 0x00006c0002257a24 */ /* 0x000fc400078e02ff */
[C---:B------:R-:W-:Y:S02]  /*1a60*/  IMAD R33, R64.reuse, c[0x0][0x1ac], R33 ;  /* 0x00006b0040217a24 */ /* 0x040fe400078e0221 */
[----:B------:R-:W-:-:S04]  /*1a70*/  IMAD.WIDE.U32 R34, R64, c[0x0][0x1a8], R4 ;  /* 0x00006a0040227a25 */ /* 0x000fc800078e0004 */
[----:B------:R-:W-:Y:S02]  /*1a80*/  IMAD.IADD R35, R35, 0x1, R33 ;  /* 0x0000000123237824 */ /* 0x000fe400078e0221 */
[C---:B------:R-:W-:Y:S02]  /*1a90*/  IMAD R37, R0.reuse, c[0x0][0x1b4], R37 ;  /* 0x00006d0000257a24 */ /* 0x040fe400078e0225 */
[----:B------:R-:W-:-:S04]  /*1aa0*/  IMAD.WIDE.U32 R34, R0, c[0x0][0x1b0], R34 ;  /* 0x00006c0000227a25 */ /* 0x000fc800078e0022 */
[----:B------:R-:W-:Y:S02]  /*1ab0*/  IMAD R33, R7, c[0x0][0x1a0], RZ ;  /* 0x0000680007217a24 */ /* 0x000fe400078e02ff */
[----:B------:R-:W-:Y:S01]  /*1ac0*/  IMAD.IADD R35, R35, 0x1, R37 ;  /* 0x0000000123237824 */ /* 0x000fe200078e0225 */
[----:B------:R-:W-:Y:S01]  /*1ad0*/  IADD3 R37, R4, 0x40, RZ ;  /* 0x0000004004257810 */ /* 0x000fe20007ffe0ff */
[C---:B------:R-:W-:Y:S02]  /*1ae0*/  IMAD R33, R6.reuse, c[0x0][0x1a4], R33 ;  /* 0x0000690006217a24 */ /* 0x040fe400078e0221 */
[----:B------:R-:W-:Y:S01]  /*1af0*/  IMAD.WIDE.U32 R34, R6, c[0x0][0x1a0], R34 ;  /* 0x0000680006227a25 */ /* 0x000fe200078e0022 */
[----:B------:R-:W-:-:S03]  /*1b00*/  ISETP.GE.AND P4, PT, R37, c[0x0][0x194], PT ;  /* 0x0000650025007a0c */ /* 0x000fc60003f86270 */
[----:B------:R-:W-:Y:S01]  /*1b10*/  IMAD.IADD R33, R35, 0x1, R33 ;  /* 0x0000000123217824 */ /* 0x000fe200078e0221 */
[----:B------:R-:W-:Y:S02]  /*1b20*/  LEA R36, P6, R34, c[0x0][0x188], 0x1 ;  /* 0x0000620022247a11 */ /* 0x000fe400078c08ff */
[----:B------:R-:W-:Y:S02]  /*1b30*/  IADD3 R35, R4, 0x80, RZ ;  /* 0x0000008004237810 */ /* 0x000fe40007ffe0ff */
[----:B------:R-:W-:Y:S02]  /*1b40*/  LEA.HI.X R37, R34, c[0x0][0x18c], R33, 0x1, P6 ;  /* 0x0000630022257a11 */ /* 0x000fe400030f0c21 */
[----:B------:R-:W-:-:S03]  /*1b50*/  ISETP.GE.AND P6, PT, R35, c[0x0][0x194], PT ;  /* 0x0000650023007a0c */ /* 0x000fc60003fc6270 */
[----:B-1----:R1:W-:Y:S04]  /*1b60*/  @!P5 STG.E.128 [R36.64], R24 ;  /* 0x000000182400d986 */ /* 0x0023e8000c101d04 */
[----:B--2---:R1:W-:Y:S06]  /*1b70*/  @!P4 STG.E.128 [R36.64+0x80], R20 ;  /* 0x000080142400c986 */ /* 0x0043ec000c101d04 */
[----:B---3--:R1:W-:Y:S02]  /*1b80*/  @!P6 STG.E.128 [R36.64+0x100], R16 ;  /* 0x000100102400e986 */ /* 0x0083e4000c101d04 */
.L_x_1317:
[----:B------:R-:W-:Y:S05]  /*1b90*/  BSYNC B0 ;  /* 0x0000000000007941 */ /* 0x000fea0003800000 */
.L_x_1316:
[----:B------:R4:W0:Y:S01]  /*1ba0*/  @!P0 LDS.128 R12, [R32+0x400] ;  /* 0x00040000200c8984 */ /* 0x0008220000000c00 */
[----:B------:R-:W-:Y:S03]  /*1bb0*/  BSSY B0, `(.L_x_1318) ;  /* 0x000001e000007945 */ /* 0x000fe60003800000 */
[----:B------:R4:W3:Y:S04]  /*1bc0*/  @!P0 LDS.128 R8, [R32+0x2c00] ;  /* 0x002c000020088984 */ /* 0x0008e80000000c00 */
[----:B------:R4:W2:Y:S01]  /*1bd0*/  @!P0 LDS.128 R28, [R32+0x5400] ;  /* 0x00540000201c8984 */ /* 0x0008a20000000c00 */
[----:B------:R-:W-:Y:S05]  /*1be0*/  @P1 BRA `(.L_x_1319) ;  /* 0x000001a000001947 */ /* 0x000fea0003800000 */
[----:B-1-3--:R-:W-:Y:S01]  /*1bf0*/  IMAD R19, R3, c[0x0][0x1a8], RZ ;  /* 0x00006a0003137a24 */ /* 0x00afe200078e02ff */
[--C-:B------:R-:W-:Y:S01]  /*1c00*/  SHF.R.S32.HI R17, RZ, 0x1f, R4.reuse ;  /* 0x0000001fff117819 */ /* 0x100fe20000011404 */
[----:B------:R-:W-:Y:S01]  /*1c10*/  IMAD.MOV.U32 R16, RZ, RZ, R4 ;  /* 0x000000ffff107224 */ /* 0x000fe200078e0004 */
[----:B--2---:R-:W-:Y:S01]  /*1c20*/  IADD3 R20, R4, 0x40, RZ ;  /* 0x0000004004147810 */ /* 0x004fe20007ffe0ff */
[----:B------:R-:W-:Y:S01]  /*1c30*/  IMAD R21, R64, c[0x0][0x1ac], R19 ;  /* 0x00006b0040157a24 */ /* 0x000fe200078e0213 */
[----:B------:R-:W-:Y:S01]  /*1c40*/  IADD3 R19, P0, R6, 0x20, RZ ;  /* 0x0000002006137810 */ /* 0x000fe20007f1e0ff */
[----:B------:R-:W-:Y:S01]  /*1c50*/  IMAD.WIDE.U32 R16, R64, c[0x0][0x1a8], R16 ;  /* 0x00006a0040107a25 */ /* 0x000fe200078e0010 */
[----:B------:R-:W-:-:S02]  /*1c60*/  ISETP.GE.AND P4, PT, R20, c[0x0][0x194], PT ;  /* 0x0000650014007a0c */ /* 0x000fc40003f86270 */
[----:B------:R-:W-:Y:S01]  /*1c70*/  ISETP.GE.AND P1, PT, R4, c[0x0][0x194], PT ;  /* 0x0000650004007a0c */ /* 0x000fe20003f26270 */
[----:B------:R-:W-:Y:S02]  /*1c80*/  IMAD R23, R2, c[0x0][0x1b0], RZ ;  /* 0x00006c0002177a24 */ /* 0x000fe400078e02ff */
[----:B------:R-:W-:Y:S02]  /*1c90*/  IMAD.IADD R17, R17, 0x1, R21 ;  /* 0x0000000111117824 */ /* 0x000fe400078e0215 */
[----:B------:R-:W-:Y:S02]  /*1ca0*/  IMAD.X R18, RZ, RZ, R7, P0 ;  /* 0x000000ffff127224 */ /* 0x000fe400000e0607 */
[C---:B------:R-:W-:Y:S02]  /*1cb0*/  IMAD R23, R0.reuse, c[0x0][0x1b4], R23 ;  /* 0x00006d0000177a24 */ /* 0x040fe400078e0217 */
[----:B------:R-:W-:-:S04]  /*1cc0*/  IMAD.WIDE.U32 R16, R0, c[0x0][0x1b0], R16 ;  /* 0x00006c0000107a25 */ /* 0x000fc800078e0010 */
[----:B------:R-:W-:Y:S02]  /*1cd0*/  IMAD R18, R18, c[0x0][0x1a0], RZ ;  /* 0x0000680012127a24 */ /* 0x000fe400078e02ff */
[----:B------:R-:W-:Y:S02]  /*1ce0*/  IMAD.IADD R17, R17, 0x1, R23 ;  /* 0x0000000111117824 */ /* 0x000fe400078e0217 */
[C---:B------:R-:W-:Y:S01]  /*1cf0*/  IMAD R21, R19.reuse, c[0x0][0x1a4], R18 ;  /* 0x0000690013157a24 */ /* 0x040fe200078e0212 */
[----:B------:R-:W-:Y:S01]  /*1d00*/  IADD3 R18, R4, 0x80, RZ ;  /* 0x0000008004127810 */ /* 0x000fe20007ffe0ff */
[----:B------:R-:W-:-:S03]  /*1d10*/  IMAD.WIDE.U32 R16, R19, c[0x0][0x1a0], R16 ;  /* 0x0000680013107a25 */ /* 0x000fc600078e0010 */
[----:B------:R-:W-:Y:S01]  /*1d20*/  ISETP.GE.AND P5, PT, R18, c[0x0][0x194], PT ;  /* 0x0000650012007a0c */ /* 0x000fe20003fa6270 */
[----:B------:R-:W-:Y:S01]  /*1d30*/  IMAD.IADD R17, R17, 0x1, R21 ;  /* 0x0000000111117824 */ /* 0x000fe200078e0215 */
[----:B------:R-:W-:-:S04]  /*1d40*/  LEA R18, P0, R16, c[0x0][0x188], 0x1 ;  /* 0x0000620010127a11 */ /* 0x000fc800078008ff */
[----:B------:R-:W-:-:S05]  /*1d50*/  LEA.HI.X R19, R16, c[0x0][0x18c], R17, 0x1, P0 ;  /* 0x0000630010137a11 */ /* 0x000fca00000f0c11 */
[----:B0-----:R0:W-:Y:S04]  /*1d60*/  @!P1 STG.E.128 [R18.64], R12 ;  /* 0x0000000c12009986 */ /* 0x0011e8000c101d04 */
[----:B------:R0:W-:Y:S04]  /*1d70*/  @!P4 STG.E.128 [R18.64+0x80], R8 ;  /* 0x000080081200c986 */ /* 0x0001e8000c101d04 */
[----:B------:R0:W-:Y:S02]  /*1d80*/  @!P5 STG.E.128 [R18.64+0x100], R28 ;  /* 0x0001001c1200d986 */ /* 0x0001e4000c101d04 */
.L_x_1319:
[----:B------:R-:W-:Y:S05]  /*1d90*/  BSYNC B0 ;  /* 0x0000000000007941 */ /* 0x000fea0003800000 */
.L_x_1318:
[----:B0--3--:R-:W-:Y:S01]  /*1da0*/  CS2R R10, SRZ ;  /* 0x00000000000a7805 */ /* 0x009fe2000001ff00 */
[----:B------:R-:W-:Y:S06]  /*1db0*/  @P2 EXIT ;  /* 0x000000000000294d */ /* 0x000fec0003800000 */
[----:B------:R-:W-:Y:S01]  /*1dc0*/  CS2R R8, SRZ ;  /* 0x0000000000087805 */ /* 0x000fe2000001ff00 */
[----:B------:R-:W-:Y:S01]  /*1dd0*/  CS2R R14, SRZ ;  /* 0x00000000000e7805 */ /* 0x000fe2000001ff00 */
[----:B------:R-:W-:Y:S01]  /*1de0*/  CS2R R12, SRZ ;  /* 0x00000000000c7805 */ /* 0x000fe2000001ff00 */
[----:B------:R-:W-:Y:S01]  /*1df0*/  IMAD R3, R3, c[0x0][0x1a8], RZ ;  /* 0x00006a0003037a24 */ /* 0x000fe200078e02ff */
[--C-:B------:R-:W-:Y:S01]  /*1e00*/  SHF.R.S32.HI R5, RZ, 0x1f, R4.reuse ;  /* 0x0000001fff057819 */ /* 0x100fe20000011404 */
[----:B-1----:R-:W-:Y:S01]  /*1e10*/  CS2R R18, SRZ ;  /* 0x0000000000127805 */ /* 0x002fe2000001ff00 */
[----:B------:R-:W0:Y:S01]  /*1e20*/  @!P3 LDS.128 R8, [R32+0x800] ;  /* 0x000800002008b984 */ /* 0x000e220000000c00 */
[C---:B------:R-:W-:Y:S01]  /*1e30*/  IMAD R3, R64.reuse, c[0x0][0x1ac], R3 ;  /* 0x00006b0040037a24 */ /* 0x040fe200078e0203 */
[----:B------:R-:W-:Y:S01]  /*1e40*/  CS2R R16, SRZ ;  /* 0x0000000000107805 */ /* 0x000fe2000001ff00 */
[----:B------:R-:W-:Y:S01]  /*1e50*/  IMAD.WIDE.U32 R64, R64, c[0x0][0x1a8], R4 ;  /* 0x00006a0040407a25 */ /* 0x000fe200078e0004 */
[----:B------:R-:W1:Y:S01]  /*1e60*/  @!P3 LDS.128 R12, [R32+0x3000] ;  /* 0x00300000200cb984 */ /* 0x000e620000000c00 */
[----:B------:R-:W-:-:S02]  /*1e70*/  ISETP.GE.AND P1, PT, R4, c[0x0][0x194], PT ;  /* 0x0000650004007a0c */ /* 0x000fc40003f26270 */
[----:B------:R-:W-:Y:S01]  /*1e80*/  IMAD.IADD R65, R65, 0x1, R3 ;  /* 0x0000000141417824 */ /* 0x000fe200078e0203 */
[----:B------:R-:W-:Y:S01]  /*1e90*/  IADD3 R3, P0, R6, 0x40, RZ ;  /* 0x0000004006037810 */ /* 0x000fe20007f1e0ff */
[----:B------:R-:W-:Y:S01]  /*1ea0*/  IMAD R5, R2, c[0x0][0x1b0], RZ ;  /* 0x00006c0002057a24 */ /* 0x000fe200078e02ff */
[----:B------:R3:W4:Y:S01]  /*1eb0*/  @!P3 LDS.128 R16, [R32+0x5800] ;  /* 0x005800002010b984 */ /* 0x0007220000000c00 */
[----:B------:R-:W-:-:S04]  /*1ec0*/  IMAD.WIDE.U32 R64, R0, c[0x0][0x1b0], R64 ;  /* 0x00006c0000407a25 */ /* 0x000fc800078e0040 */
[----:B------:R-:W-:Y:S02]  /*1ed0*/  IMAD.X R6, RZ, RZ, R7, P0 ;  /* 0x000000ffff067224 */ /* 0x000fe400000e0607 */
[----:B------:R-:W-:Y:S01]  /*1ee0*/  IMAD R5, R0, c[0x0][0x1b4], R5 ;  /* 0x00006d0000057a24 */ /* 0x000fe200078e0205 */
[----:B------:R-:W-:Y:S01]  /*1ef0*/  IADD3 R0, R4, 0x40, RZ ;  /* 0x0000004004007810 */ /* 0x000fe20007ffe0ff */
[----:B------:R-:W-:Y:S02]  /*1f00*/  IMAD R6, R6, c[0x0][0x1a0], RZ ;  /* 0x0000680006067a24 */ /* 0x000fe400078e02ff */
[----:B------:R-:W-:Y:S01]  /*1f10*/  IMAD.IADD R65, R65, 0x1, R5 ;  /* 0x0000000141417824 */ /* 0x000fe200078e0205 */
[----:B------:R-:W-:Y:S01]  /*1f20*/  ISETP.GE.AND P2, PT, R0, c[0x0][0x194], PT ;  /* 0x0000650000007a0c */ /* 0x000fe20003f46270 */
        /* <DEDUP_REMOVED lines=8> */
[----:B-1----:R3:W-:Y:S01]  /*1fb0*/  @!P2 STG.E.128 [R4.64+0x80], R12 ;  /* 0x0000800c0400a986 */ /* 0x0027e2000c101d04 */
[----:B------:R-:W-:Y:S05]  /*1fc0*/  @P3 EXIT ;  /* 0x000000000000394d */ /* 0x000fea0003800000 */
[----:B----4-:R-:W-:Y:S01]  /*1fd0*/  STG.E.128 [R4.64+0x100], R16 ;  /* 0x0001001004007986 */ /* 0x010fe2000c101d04 */
[----:B------:R-:W-:Y:S05]  /*1fe0*/  EXIT ;  /* 0x000000000000794d */ /* 0x000fea0003800000 */
.L_x_1320:
        /* <DEDUP_REMOVED lines=9> */
.L_x_1430:


//--------------------- .text._ZN7cutlass13device_kernelIN5flash32FlashAttnBwdPostprocessConvertdQIN4cute5tupleIJNS3_1CILi64EEENS5_ILi192EEEEEENS_6half_tEfNS_4arch4Sm80ELi256ENS3_8TiledMMAINS3_8MMA_AtomIJNS3_28SM80_16x8x16_F32F16F16F32_TNEEEENS3_6LayoutINS4_IJNS5_ILi2EEENS5_ILi4EEENS5_ILi1EEEEEENS4_IJSJ_SH_NS5_ILi0EEEEEEEENS4_IJNS5_ILi32EEES6_NS5_ILi16EEEEEEEELb0EEEEEvNT_6ParamsE --------------------------
	.section	.text._ZN7cutlass13device_kernelIN5flash32FlashAttnBwdPostprocessConvertdQIN4cute5tupleIJNS3_1CILi64EEENS5_ILi192EEEEEENS_6half_tEfNS_4arch4Sm80ELi256ENS3_8TiledMMAINS3_8MMA_AtomIJNS3_28SM80_16x8x16_F32F16F16F32_TNEEEENS3_6LayoutINS4_IJNS5_ILi2EEENS5_ILi4EEENS5_ILi1EEEEEENS4_IJSJ_SH_NS5_ILi0EEEEEEEENS4_IJNS5_ILi32EEES6_NS5_ILi16EEEEEEEELb0EEEEEvNT_6ParamsE,"ax",@progbits
	.sectioninfo	@"SHI_REGISTERS=69"
	.align	128
.text._ZN7cutlass13device_kernelIN5flash32FlashAttnBwdPostprocessConvertdQIN4cute5tupleIJNS3_1CILi64EEENS5_ILi192EEEEEENS_6half_tEfNS_4arch4Sm80ELi256ENS3_8TiledMMAINS3_8MMA_AtomIJNS3_28SM80_16x8x16_F32F16F16F32_TNEEEENS3_6LayoutINS4_IJNS5_ILi2EEENS5_ILi4EEENS5_ILi1EEEEEENS4_IJSJ_SH_NS5_ILi0EEEEEEEENS4_IJNS5_ILi32EEES6_NS5_ILi16EEEEEEEELb0EEEEEvNT_6ParamsE:
        .type           _ZN7cutlass13device_kernelIN5flash32FlashAttnBwdPostprocessConvertdQIN4cute5tupleIJNS3_1CILi64EEENS5_ILi192EEEEEENS_6half_tEfNS_4arch4Sm80ELi256ENS3_8TiledMMAINS3_8MMA_AtomIJNS3_28SM80_16x8x16_F32F16F16F32_TNEEEENS3_6LayoutINS4_IJNS5_ILi2EEENS5_ILi4EEENS5_ILi1EEEEEENS4_IJSJ_SH_NS5_ILi0EEEEEEEENS4_IJNS5_ILi32EEES6_NS5_ILi16EEEEEEEELb0EEEEEvNT_6ParamsE,@function
        .size           _ZN7cutlass13device_kernelIN5flash32FlashAttnBwdPostprocessConvertdQIN4cute5tupleIJNS3_1CILi64EEENS5_ILi192EEEEEENS_6half_tEfNS_4arch4Sm80ELi256ENS3_8TiledMMAINS3_8MMA_AtomIJNS3_28SM80_16x8x16_F32F16F16F32_TNEEEENS3_6LayoutINS4_IJNS5_ILi2EEENS5_ILi4EEENS5_ILi1EEEEEENS4_IJSJ_SH_NS5_ILi0EEEEEEEENS4_IJNS5_ILi32EEES6_NS5_ILi16EEEEEEEELb0EEEEEvNT_6ParamsE,(.L_x_1431 - _ZN7cutlass13device_kernelIN5flash32FlashAttnBwdPostprocessConvertdQIN4cute5tupleIJNS3_1CILi64EEENS5_ILi192EEEEEENS_6half_tEfNS_4arch4Sm80ELi256ENS3_8TiledMMAINS3_8MMA_AtomIJNS3_28SM80_16x8x16_F32F16F16F32_TNEEEENS3_6LayoutINS4_IJNS5_ILi2EEENS5_ILi4EEENS5_ILi1EEEEEENS4_IJSJ_SH_NS5_ILi0EEEEEEEENS4_IJNS5_ILi32EEES6_NS5_ILi16EEEEEEEELb0EEEEEvNT_6ParamsE)
        .other          _ZN7cutlass13device_kernelIN5flash32FlashAttnBwdPostprocessConvertdQIN4cute5tupleIJNS3_1CILi64EEENS5_ILi192EEEEEENS_6half_tEfNS_4arch4Sm80ELi256ENS3_8TiledMMAINS3_8MMA_AtomIJNS3_28SM80_16x8x16_F32F16F16F32_TNEEEENS3_6LayoutINS4_IJNS5_ILi2EEENS5_ILi4EEENS5_ILi1EEEEEENS4_IJSJ_SH_NS5_ILi0EEEEEEEENS4_IJNS5_ILi32EEES6_NS5_ILi16EEEEEEEELb0EEEEEvNT_6ParamsE,@"STO_CUDA_ENTRY STV_DEFAULT"
_ZN7cutlass13device_kernelIN5flash32FlashAttnBwdPostprocessConvertdQIN4cute5tupleIJNS3_1CILi64EEENS5_ILi192EEEEEENS_6half_tEfNS_4arch4Sm80ELi256ENS3_8TiledMMAINS3_8MMA_AtomIJNS3_28SM80_16x8x16_F32F16F16F32_TNEEEENS3_6LayoutINS4_IJNS5_ILi2EEENS5_ILi4EEENS5_ILi1EEEEEENS4_IJSJ_SH_NS5_ILi0EEEEEEEENS4_IJNS5_ILi32EEES6_NS5_ILi16EEEEEEEELb0EEEEEvNT_6ParamsE:
        /* <DEDUP_REMOVED lines=15> */
[----:B-1----:R-:W-:Y:S01]  /*00f0*/  IMAD.SHL.U32 R58, R54, 0x40, RZ ;  /* 0x00000040363a7824 */ /* 0x002fe200078e00ff */
[----:B------:R-:W-:Y:S05]  /*0100*/  @P1 BRA `(.L_x_1321) ;  /* 0x0000004000001947 */ /* 0x000fea0003800000 */
[----:B0-----:R-:W-:Y:S05]  /*0110*/  @!P0 BRA `(.L_x_1321) ;  /* 0x0000003000008947 */ /* 0x001fea0003800000 */
[----:B------:R-:W2:Y:S04]  /*0120*/  LDG.E R0, [R2.64] ;  /* 0x0000000402007981 */ /* 0x000ea8000c1e1900 */
[----:B-----5:R-:W2:Y:S02]  /*0130*/  LDG.E R57, [R2.64+0x4] ;  /* 0x0000040402397981 */ /* 0x020ea4000c1e1900 */
[----:B--2---:R-:W-:-:S02]  /*0140*/  IADD3 R57, -R0, R57, RZ ;  /* 0x0000003900397210 */ /* 0x004fc40007ffe1ff */
.L_x_1321:
[----:B0-----:R-:W-:Y:S01]  /*0150*/  ISETP.NE.AND.EX P1, PT, RZ, c[0x0][0x1c4], PT, P2 ;  /* 0x00007100ff007a0c */ /* 0x001fe20003f25320 */
[----:B-----5:R-:W-:Y:S01]  /*0160*/  @P0 IMAD R2, R52, 0x40, R55 ;  /* 0x0000004034020824 */ /* 0x020fe200078e0237 */
[----:B------:R-:W-:-:S13]  /*0170*/  ISETP.LE.AND P2, PT, R57, R58, PT ;  /* 0x0000003a3900720c */ /* 0x000fda0003f43270 */
[----:B------:R-:W-:Y:S05]  /*0180*/  @P1 EXIT P2 ;  /* 0x000000000000194d */ /* 0x000fea0001000000 */
[----:B------:R-:W0:Y:S01]  /*0190*/  S2R R53, SR_TID.X ;  /* 0x0000000000357919 */ /* 0x000e220000002100 */
[----:B------:R-:W-:Y:S01]  /*01a0*/  @P0 SHF.R.S32.HI R3, RZ, 0x1f, R2 ;  /* 0x0000001fff030819 */ /* 0x000fe20000011402 */
[----:B------:R-:W-:Y:S01]  /*01b0*/  CS2R R4, SRZ ;  /* 0x0000000000047805 */ /* 0x000fe2000001ff00 */
[----:B------:R-:W-:Y:S01]  /*01c0*/  IMAD R7, R54, 0x3000, RZ ;  /* 0x0000300036077824 */ /* 0x000fe200078e02ff */
[----:B------:R-:W1:Y:S01]  /*01d0*/  S2R R0, SR_CTAID.Y ;  /* 0x0000000000007919 */ /* 0x000e620000002600 */
[----:B------:R-:W-:-:S03]  /*01e0*/  @P0 LEA.HI R3, R3, R2, RZ, 0x6 ;  /* 0x0000000203030211 */ /* 0x000fc600078f30ff */
[----:B------:R-:W-:Y:S02]  /*01f0*/  SHF.R.S32.HI R9, RZ, 0x1f, R7 ;  /* 0x0000001fff097819 */ /* 0x000fe40000011407 */
[----:B------:R-:W-:-:S05]  /*0200*/  @P0 SHF.R.S32.HI R3, RZ, 0x6, R3 ;  /* 0x00000006ff030819 */ /* 0x000fca0000011403 */
[----:B------:R-:W-:-:S04]  /*0210*/  @P0 IMAD R3, R3, 0x3000, RZ ;  /* 0x0000300003030824 */ /* 0x000fc800078e02ff */
[--C-:B------:R-:W-:Y:S01]  /*0220*/  @P0 IMAD.MOV.U32 R4, RZ, RZ, R3.reuse ;  /* 0x000000ffff040224 */ /* 0x100fe200078e0003 */
[----:B------:R-:W-:Y:S02]  /*0230*/  @P0 SHF.R.S32.HI R5, RZ, 0x1f, R3 ;  /* 0x0000001fff050819 */ /* 0x000fe40000011403 */
[----:B------:R-:W-:Y:S01]  /*0240*/  SHF.R.S32.HI R3, RZ, 0x1f, R52 ;  /* 0x0000001fff037819 */ /* 0x000fe20000011434 */
[----:B0-----:R-:W-:Y:S01]  /*0250*/  IMAD.SHL.U32 R6, R53, 0x4, RZ ;  /* 0x0000000435067824 */ /* 0x001fe200078e00ff */
[----:B------:R-:W-:Y:S02]  /*0260*/  SEL R52, R52, RZ, !P1 ;  /* 0x000000ff34347207 */ /* 0x000fe40004800000 */
[----:B------:R-:W-:Y:S02]  /*0270*/  SEL R3, R3, RZ, !P1 ;  /* 0x000000ff03037207 */ /* 0x000fe40004800000 */
[----:B------:R-:W-:Y:S02]  /*0280*/  IADD3 R4, P2, P3, R4, R6, R7 ;  /* 0x0000000604047210 */ /* 0x000fe40007b5e007 */
[----:B-1----:R-:W-:-:S02]  /*0290*/  SHF.R.S32.HI R2, RZ, 0x1f, R0 ;  /* 0x0000001fff027819 */ /* 0x002fc40000011400 */
[----:B------:R-:W-:-:S03]  /*02a0*/  SHF.R.S32.HI R6, RZ, 0x1f, R6 ;  /* 0x0000001fff067819 */ /* 0x000fc60000011406 */
[----:B------:R-:W-:Y:S01]  /*02b0*/  IMAD R7, R2, c[0x0][0x178], RZ ;  /* 0x00005e0002077a24 */ /* 0x000fe200078e02ff */
[----:B------:R-:W-:Y:S01]  /*02c0*/  IADD3.X R5, R5, R6, R9, P2, P3 ;  /* 0x0000000605057210 */ /* 0x000fe200017e6409 */
[----:B------:R-:W-:Y:S02]  /*02d0*/  IMAD R9, R3, c[0x0][0x180], RZ ;  /* 0x0000600003097a24 */ /* 0x000fe400078e02ff */
[C---:B------:R-:W-:Y:S02]  /*02e0*/  IMAD R7, R0.reuse, c[0x0][0x17c], R7 ;  /* 0x00005f0000077a24 */ /* 0x040fe400078e0207 */
[----:B------:R-:W-:-:S04]  /*02f0*/  IMAD.WIDE.U32 R4, R0, c[0x0][0x178], R4 ;  /* 0x00005e0000047a25 */ /* 0x000fc800078e0004 */
[----:B------:R-:W-:Y:S02]  /*0300*/  IMAD.IADD R5, R5, 0x1, R7 ;  /* 0x0000000105057824 */ /* 0x000fe400078e0207 */
[C---:B------:R-:W-:Y:S02]  /*0310*/  IMAD R9, R52.reuse, c[0x0][0x184], R9 ;  /* 0x0000610034097a24 */ /* 0x040fe400078e0209 */
[----:B------:R-:W-:-:S05]  /*0320*/  IMAD.WIDE.U32 R4, R52, c[0x0][0x180], R4 ;  /* 0x0000600034047a25 */ /* 0x000fca00078e0004 */
[----:B------:R-:W-:Y:S02]  /*0330*/  IADD3 R5, R5, R9, RZ ;  /* 0x0000000905057210 */ /* 0x000fe40007ffe0ff */
        /* <DEDUP_REMOVED lines=15> */
[----:B------:R-:W-:Y:S01]  /*0430*/  IMAD.IADD R57, R57, 0x1, -R58 ;  /* 0x0000000139397824 */ /* 0x000fe200078e0a3a */
[----:B------:R-:W-:Y:S02]  /*0440*/  BSSY B0, `(.L_x_1322) ;  /* 0x00000fa000007945 */ /* 0x000fe40003800000 */
[----:B------:R-:W-:-:S02]  /*0450*/  LEA.HI R56, R60, R53, RZ, 0x2 ;  /* 0x000000353c387211 */ /* 0x000fc400078f10ff */
[CC--:B------:R-:W-:Y:S02]  /*0460*/  LEA.HI R66, R60.reuse, R53.reuse, RZ, 0x5 ;  /* 0x000000353c427211 */ /* 0x0c0fe400078f28ff */
[--C-:B------:R-:W-:Y:S02]  /*0470*/  SHF.R.S32.HI R59, RZ, 0x2, R56.reuse ;  /* 0x00000002ff3b7819 */ /* 0x100fe40000011438 */
[----:B------:R-:W-:Y:S02]  /*0480*/  SHF.R.S32.HI R64, RZ, 0x1f, R56 ;  /* 0x0000001fff407819 */ /* 0x000fe40000011438 */
[----:B------:R-:W-:Y:S02]  /*0490*/  LEA.HI R65, R60, R53, RZ, 0x7 ;  /* 0x000000353c417211 */ /* 0x000fe400078f38ff */
[----:B------:R-:W-:Y:S02]  /*04a0*/  LEA.HI R64, R64, R59, RZ, 0x3 ;  /* 0x0000003b40407211 */ /* 0x000fe400078f18ff */
[----:B------:R-:W-:Y:S01]  /*04b0*/  SHF.R.S32.HI R61, RZ, 0x5, R66 ;  /* 0x00000005ff3d7819 */ /* 0x000fe20000011442 */
[----:B------:R-:W-:Y:S01]  /*04c0*/  IMAD.SHL.U32 R65, R65, 0x8, RZ ;  /* 0x0000000841417824 */ /* 0x000fe200078e00ff */
[----:B------:R-:W-:-:S02]  /*04d0*/  LOP3.LUT R64, R64, 0xfffffff8, RZ, 0xc0, !PT ;  /* 0xfffffff840407812 */ /* 0x000fc400078ec0ff */
[----:B0-----:R-:W-:Y:S02]  /*04e0*/  LEA.HI R63, R60, R53, RZ, 0x3 ;  /* 0x000000353c3f7211 */ /* 0x001fe400078f18ff */
[----:B------:R-:W-:Y:S01]  /*04f0*/  LEA.HI R66, R66, R61, RZ, 0x1 ;  /* 0x0000003d42427211 */ /* 0x000fe200078f08ff */
[----:B------:R-:W-:Y:S01]  /*0500*/  IMAD.IADD R59, R59, 0x1, -R64 ;  /* 0x000000013b3b7824 */ /* 0x000fe200078e0a40 */
[----:B------:R-:W-:Y:S02]  /*0510*/  LOP3.LUT R64, R56, 0x7ffffffc, RZ, 0xc0, !PT ;  /* 0x7ffffffc38407812 */ /* 0x000fe400078ec0ff */
[----:B------:R-:W-:Y:S02]  /*0520*/  LOP3.LUT R65, R65, 0x7ffffc00, RZ, 0xc0, !PT ;  /* 0x7ffffc0041417812 */ /* 0x000fe400078ec0ff */
[----:B------:R-:W-:Y:S02]  /*0530*/  SHF.R.S32.HI R62, RZ, 0x1f, R59 ;  /* 0x0000001fff3e7819 */ /* 0x000fe4000001143b */
[----:B------:R-:W-:-:S02]  /*0540*/  LOP3.LUT R66, R66, 0xfffffffe, RZ, 0xc0, !PT ;  /* 0xfffffffe42427812 */ /* 0x000fc400078ec0ff */
[----:B------:R-:W-:Y:S01]  /*0550*/  LEA.HI R56, R62, R59, RZ, 0x2 ;  /* 0x0000003b3e387211 */ /* 0x000fe200078f10ff */
[----:B------:R-:W-:Y:S01]  /*0560*/  IMAD.IADD R62, R53, 0x1, -R64 ;  /* 0x00000001353e7824 */ /* 0x000fe200078e0a40 */
[----:B------:R-:W-:Y:S01]  /*0570*/  LEA.HI R60, R60, R53, RZ, 0x6 ;  /* 0x000000353c3c7211 */ /* 0x000fe200078f30ff */
[----:B------:R-:W-:Y:S01]  /*0580*/  IMAD.IADD R61, R61, 0x1, -R66 ;  /* 0x000000013d3d7824 */ /* 0x000fe200078e0a42 */
[C---:B------:R-:W-:Y:S01]  /*0590*/  LOP3.LUT R64, R56.reuse, 0x7fffffc, RZ, 0xc0, !PT ;  /* 0x07fffffc38407812 */ /* 0x040fe200078ec0ff */
[----:B------:R-:W-:Y:S01]  /*05a0*/  IMAD.SHL.U32 R56, R56, 0x10, RZ ;  /* 0x0000001038387824 */ /* 0x000fe200078e00ff */
[----:B------:R-:W-:Y:S02]  /*05b0*/  LEA R62, R62, R65, 0x1 ;  /* 0x000000413e3e7211 */ /* 0x000fe400078e08ff */
[----:B------:R-:W-:Y:S01]  /*05c0*/  SHF.R.S32.HI R60, RZ, 0x6, R60 ;  /* 0x00000006ff3c7819 */ /* 0x000fe2000001143c */
[----:B------:R-:W-:Y:S01]  /*05d0*/  IMAD.IADD R58, R59, 0x1, -R64 ;  /* 0x000000013b3a7824 */ /* 0x000fe200078e0a40 */
[----:B------:R-:W-:-:S02]  /*05e0*/  SHF.R.S32.HI R59, RZ, 0x3, R63 ;  /* 0x00000003ff3b7819 */ /* 0x000fc4000001143f */
[----:B------:R-:W-:Y:S02]  /*05f0*/  SHF.R.S32.HI R64, RZ, 0x1f, R63 ;  /* 0x0000001fff407819 */ /* 0x000fe4000001143f */
[----:B------:R-:W-:Y:S02]  /*0600*/  IMNMX R57, R57, 0x40, PT ;  /* 0x0000004039397817 */ /* 0x000fe40003800200 */
[----:B------:R-:W-:Y:S02]  /*0610*/  LEA.HI R64, R64, R59, RZ, 0x2 ;  /* 0x0000003b40407211 */ /* 0x000fe400078f10ff */
[----:B------:R-:W-:Y:S02]  /*0620*/  LOP3.LUT R56, R56, 0x40, RZ, 0xc0, !PT ;  /* 0x0000004038387812 */ /* 0x000fe400078ec0ff */
[----:B------:R-:W-:Y:S02]  /*0630*/  LOP3.LUT R64, R64, 0xffffffc, RZ, 0xc0, !PT ;  /* 0x0ffffffc40407812 */ /* 0x000fe400078ec0ff */
[----:B------:R-:W-:Y:S01]  /*0640*/  ISETP.GE.AND P1, PT, R59, R57, PT ;  /* 0x000000393b00720c */ /* 0x000fe20003f26270 */
[----:B--2---:R0:W-:Y:S04]  /*0650*/  STS.128 [R53.X16], R4 ;  /* 0x0000000435007388 */ /* 0x0041e8000000cc00 */
[----:B---3--:R-:W-:Y:S04]  /*0660*/  STS.128 [R53.X16+0x1000], R8 ;  /* 0x0010000835007388 */ /* 0x008fe8000000cc00 */
[----:B----4-:R1:W-:Y:S04]  /*0670*/  STS.128 [R53.X16+0x2000], R12 ;  /* 0x0020000c35007388 */ /* 0x0103e8000000cc00 */
[----:B-----5:R-:W-:Y:S04]  /*0680*/  STS.128 [R53.X16+0x3000], R16 ;  /* 0x0030001035007388 */ /* 0x020fe8000000cc00 */
[----:B------:R-:W-:Y:S01]  /*0690*/  STS.128 [R53.X16+0x4000], R20 ;  /* 0x0040001435007388 */ /* 0x000fe2000000cc00 */
[----:B0-----:R-:W-:Y:S01]  /*06a0*/  LOP3.LUT R4, R63, 0xfffffff8, RZ, 0xc0, !PT ;  /* 0xfffffff83f047812 */ /* 0x001fe200078ec0ff */
[----:B------:R-:W-:Y:S01]  /*06b0*/  IMAD R5, R61, 0x100, R62 ;  /* 0x000001003d057824 */ /* 0x000fe200078e023e */
[----:B------:R-:W-:Y:S01]  /*06c0*/  IADD3 R7, R59, -R64, RZ ;  /* 0x800000403b077210 */ /* 0x000fe20007ffe0ff */
[----:B------:R-:W-:Y:S01]  /*06d0*/  STS.128 [R53.X16+0x5000], R24 ;  /* 0x0050001835007388 */ /* 0x000fe2000000cc00 */
[----:B------:R-:W-:-:S02]  /*06e0*/  IMAD.SHL.U32 R61, R61, 0x40, RZ ;  /* 0x000000403d3d7824 */ /* 0x000fc400078e00ff */
[----:B------:R-:W-:Y:S01]  /*06f0*/  IMAD.IADD R4, R53, 0x1, -R4 ;  /* 0x0000000135047824 */ /* 0x000fe200078e0a04 */
[----:B------:R-:W-:Y:S01]  /*0700*/  STS.128 [R53.X16+0x6000], R28 ;  /* 0x0060001c35007388 */ /* 0x000fe2000000cc00 */
[----:B-1----:R-:W-:Y:S01]  /*0710*/  IMAD R14, R60, 0x8, R7 ;  /* 0x000000083c0e7824 */ /* 0x002fe200078e0207 */
[----:B------:R-:W-:Y:S02]  /*0720*/  LOP3.LUT R61, R61, 0x40, RZ, 0xc0, !PT ;  /* 0x000000403d3d7812 */ /* 0x000fe400078ec0ff */
[----:B------:R-:W-:Y:S01]  /*0730*/  STS.128 [R53.X16+0x7000], R32 ;  /* 0x0070002035007388 */ /* 0x000fe2000000cc00 */
[C---:B------:R-:W-:Y:S01]  /*0740*/  LEA.HI R6, R4.reuse, R4, RZ, 0x1 ;  /* 0x0000000404067211 */ /* 0x040fe200078f08ff */
[----:B------:R-:W-:Y:S01]  /*0750*/  IMAD.SHL.U32 R4, R4, 0x8, RZ ;  /* 0x0000000804047824 */ /* 0x000fe200078e00ff */
[----:B------:R-:W-:Y:S01]  /*0760*/  LEA R58, R58, R5, 0x4 ;  /* 0x000000053a3a7211 */ /* 0x000fe200078e20ff */
[----:B------:R-:W-:Y:S01]  /*0770*/  STS.128 [R53.X16+0x8000], R36 ;  /* 0x0080002435007388 */ /* 0x000fe2000000cc00 */
[----:B------:R-:W-:-:S02]  /*0780*/  SHF.L.U32 R6, R6, 0x9, RZ ;  /* 0x0000000906067819 */ /* 0x000fc400000006ff */
[----:B------:R-:W-:Y:S01]  /*0790*/  LOP3.LUT R8, R61, 0x8, R4, 0xf8, !PT ;  /* 0x000000083d087812 */ /* 0x000fe200078ef804 */
[----:B------:R-:W-:Y:S01]  /*07a0*/  STS.128 [R53.X16+0x9000], R40 ;  /* 0x0090002835007388 */ /* 0x000fe2000000cc00 */
[----:B------:R-:W-:Y:S02]  /*07b0*/  LOP3.LUT R9, R6, 0x7ffffc00, RZ, 0xc0, !PT ;  /* 0x7ffffc0006097812 */ /* 0x000fe400078ec0ff */
[----:B------:R-:W-:Y:S01]  /*07c0*/  CS2R R6, SRZ ;  /* 0x0000000000067805 */ /* 0x000fe2000001ff00 */
[----:B------:R-:W-:Y:S01]  /*07d0*/  STS.128 [R53.X16+0xa000], R44 ;  /* 0x00a0002c35007388 */ /* 0x000fe2000000cc00 */
[----:B------:R-:W-:Y:S01]  /*07e0*/  @P0 IMAD.MOV.U32 R6, RZ, RZ, R55 ;  /* 0x000000ffff060224 */ /* 0x000fe200078e0037 */
[----:B------:R-:W-:Y:S01]  /*07f0*/  SHF.R.U32.HI R61, RZ, 0x3, R61 ;  /* 0x00000003ff3d7819 */ /* 0x000fe2000001163d */
[----:B------:R-:W-:Y:S01]  /*0800*/  IMAD.U32 R14, R14, 0x10, R9 ;  /* 0x000000100e0e7824 */ /* 0x000fe200078e0009 */
[----:B------:R-:W-:Y:S01]  /*0810*/  STS.128 [R53.X16+0xb000], R48 ;  /* 0x00b0003035007388 */ /* 0x000fe2000000cc00 */
[----:B------:R-:W-:Y:S01]  /*0820*/  @P0 SHF.R.S32.HI R7, RZ, 0x1f, R55 ;  /* 0x0000001fff070819 */ /* 0x000fe20000011437 */
[----:B------:R-:W-:Y:S01]  /*0830*/  IMAD.SHL.U32 R9, R60, 0x8, RZ ;  /* 0x000000083c097824 */ /* 0x000fe200078e00ff */
[----:B------:R-:W-:Y:S01]  /*0840*/  LOP3.LUT R61, R8, R61, RZ, 0x3c, !PT ;  /* 0x0000003d083d7212 */ /* 0x000fe200078e3cff */
[----:B------:R-:W-:Y:S01]  /*0850*/  BAR.SYNC.DEFER_BLOCKING 0x0 ;  /* 0x0000000000007b1d */ /* 0x000fe20000010000 */
[----:B------:R-:W-:-:S02]  /*0860*/  IADD3 R6, P0, R59, R6, RZ ;  /* 0x000000063b067210 */ /* 0x000fc40007f1e0ff */
[C---:B------:R-:W-:Y:S02]  /*0870*/  IADD3 R8, R59.reuse, 0x20, RZ ;  /* 0x000000203b087810 */ /* 0x040fe40007ffe0ff */
[----:B------:R-:W-:Y:S02]  /*0880*/  LEA.HI.X.SX32 R7, R59, R7, 0x1, P0 ;  /* 0x000000073b077211 */ /* 0x000fe400000f0eff */
[----:B------:R-:W-:Y:S01]  /*0890*/  ISETP.GE.AND P0, PT, R8, R57, PT ;  /* 0x000000390800720c */ /* 0x000fe20003f06270 */
[----:B------:R-:W-:Y:S01]  /*08a0*/  IMAD.IADD R8, R14, 0x1, R61 ;  /* 0x000000010e087824 */ /* 0x000fe200078e023d */
[----:B------:R-:W-:Y:S01]  /*08b0*/  LOP3.LUT R9, R56, 0x8, R9, 0xf8, !PT ;  /* 0x0000000838097812 */ /* 0x000fe200078ef809 */
[----:B------:R-:W-:Y:S01]  /*08c0*/  IMAD.WIDE R6, R54, 0x40, R6 ;  /* 0x0000004036067825 */ /* 0x000fe200078e0206 */
[----:B------:R-:W-:-:S04]  /*08d0*/  SHF.R.U32.HI R56, RZ, 0x3, R56 ;  /* 0x00000003ff387819 */ /* 0x000fc80000011638 */
[----:B------:R-:W-:-:S04]  /*08e0*/  LOP3.LUT R9, R9, R56, RZ, 0x3c, !PT ;  /* 0x0000003809097212 */ /* 0x000fc800078e3cff */
[----:B------:R-:W-:Y:S01]  /*08f0*/  IADD3 R9, R9, R58, RZ ;  /* 0x0000003a09097210 */ /* 0x000fe20007ffe0ff */
[----:B------:R-:W0:Y:S04]  /*0900*/  LDS R10, [R53.X4] ;  /* 0x00000000350a7984 */ /* 0x000e280000004800 */
[----:B------:R-:W1:Y:S04]  /*0910*/  LDS R11, [R53.X4+0x400] ;  /* 0x00040000350b7984 */ /* 0x000e680000004800 */
[----:B------:R-:W2:Y:S04]  /*0920*/  LDS R12, [R53.X4+0x800] ;  /* 0x00080000350c7984 */ /* 0x000ea80000004800 */
[----:B------:R-:W3:Y:S04]  /*0930*/  LDS R13, [R53.X4+0xc00] ;  /* 0x000c0000350d7984 */ /* 0x000ee80000004800 */
[----:B------:R-:W4:Y:S04]  /*0940*/  LDS R16, [R53.X4+0x1000] ;  /* 0x0010000035107984 */ /* 0x000f280000004800 */
[----:B------:R-:W5:Y:S04]  /*0950*/  LDS R17, [R53.X4+0x1400] ;  /* 0x0014000035117984 */ /* 0x000f680000004800 */
[----:B------:R-:W5:Y:S04]  /*0960*/  LDS R18, [R53.X4+0x1800] ;  /* 0x0018000035127984 */ /* 0x000f680000004800 */
[----:B------:R-:W5:Y:S04]  /*0970*/  LDS R19, [R53.X4+0x1c00] ;  /* 0x001c000035137984 */ /* 0x000f680000004800 */
[----:B------:R-:W5:Y:S04]  /*0980*/  LDS R25, [R53.X4+0x2000] ;  /* 0x0020000035197984 */ /* 0x000f680000004800 */
[----:B------:R-:W5:Y:S04]  /*0990*/  LDS R26, [R53.X4+0x2400] ;  /* 0x00240000351a7984 */ /* 0x000f680000004800 */
[----:B------:R-:W5:Y:S01]  /*09a0*/  LDS R15, [R53.X4+0x3800] ;  /* 0x00380000350f7984 */ /* 0x000f620000004800 */
[----:B0-----:R-:W-:-:S03]  /*09b0*/  FMUL.FTZ R10, R10, c[0x0][0x1b8] ;  /* 0x00006e000a0a7a20 */ /* 0x001fc60000410000 */
[----:B------:R-:W0:Y:S01]  /*09c0*/  LDS R14, [R53.X4+0x3c00] ;  /* 0x003c0000350e7984 */ /* 0x000e220000004800 */
[----:B-1----:R-:W-:-:S03]  /*09d0*/  FMUL.FTZ R11, R11, c[0x0][0x1b8] ;  /* 0x00006e000b0b7a20 */ /* 0x002fc60000410000 */
[----:B------:R-:W1:Y:S01]  /*09e0*/  LDS R27, [R53.X4+0x2800] ;  /* 0x00280000351b7984 */ /* 0x000e620000004800 */
[----:B--2---:R-:W-:Y:S01]  /*09f0*/  FMUL.FTZ R12, R12, c[0x0][0x1b8] ;  /* 0x00006e000c0c7a20 */ /* 0x004fe20000410000 */
[----:B------:R-:W-:Y:S02]  /*0a00*/  F2FP.PACK_AB R10, R11, R10 ;  /* 0x0000000a0b0a723e */ /* 0x000fe400000000ff */
[----:B------:R-:W2:Y:S01]  /*0a10*/  LDS R30, [R53.X4+0x2c00] ;  /* 0x002c0000351e7984 */ /* 0x000ea20000004800 */
[----:B---3--:R-:W-:-:S03]  /*0a20*/  FMUL.FTZ R13, R13, c[0x0][0x1b8] ;  /* 0x00006e000d0d7a20 */ /* 0x008fc60000410000 */
[----:B------:R-:W3:Y:S01]  /*0a30*/  LDS R31, [R53.X4+0x3000] ;  /* 0x00300000351f7984 */ /* 0x000ee20000004800 */
[----:B----4-:R-:W-:Y:S01]  /*0a40*/  FMUL.FTZ R16, R16, c[0x0][0x1b8] ;  /* 0x00006e0010107a20 */ /* 0x010fe20000410000 */
[----:B------:R-:W-:Y:S02]  /*0a50*/  F2FP.PACK_AB R11, R13, R12 ;  /* 0x0000000c0d0b723e */ /* 0x000fe400000000ff */
[----:B------:R-:W4:Y:S01]  /*0a60*/  LDS R24, [R53.X4+0x3400] ;  /* 0x0034000035187984 */ /* 0x000f220000004800 */
[----:B-----5:R-:W-:-:S03]  /*0a70*/  FMUL.FTZ R17, R17, c[0x0][0x1b8] ;  /* 0x00006e0011117a20 */ /* 0x020fc60000410000 */
[----:B------:R-:W5:Y:S01]  /*0a80*/  LDS R43, [R53.X4+0x4000] ;  /* 0x00400000352b7984 */ /* 0x000f620000004800 */
[----:B------:R-:W-:Y:S01]  /*0a90*/  FMUL.FTZ R18, R18, c[0x0][0x1b8] ;  /* 0x00006e0012127a20 */ /* 0x000fe20000410000 */
[----:B------:R-:W-:Y:S02]  /*0aa0*/  F2FP.PACK_AB R12, R17, R16 ;  /* 0x00000010110c723e */ /* 0x000fe400000000ff */
[----:B------:R-:W5:Y:S01]  /*0ab0*/  LDS R44, [R53.X4+0x4400] ;  /* 0x00440000352c7984 */ /* 0x000f620000004800 */
[----:B------:R-:W-:-:S03]  /*0ac0*/  FMUL.FTZ R19, R19, c[0x0][0x1b8] ;  /* 0x00006e0013137a20 */ /* 0x000fc60000410000 */
[----:B------:R-:W5:Y:S01]  /*0ad0*/  LDS R45, [R53.X4+0x4800] ;  /* 0x00480000352d7984 */ /* 0x000f620000004800 */
[----:B------:R-:W-:Y:S01]  /*0ae0*/  FMUL.FTZ R25, R25, c[0x0][0x1b8] ;  /* 0x00006e0019197a20 */ /* 0x000fe20000410000 */
[----:B------:R-:W-:Y:S02]  /*0af0*/  F2FP.PACK_AB R13, R19, R18 ;  /* 0x00000012130d723e */ /* 0x000fe400000000ff */
[----:B------:R-:W5:Y:S01]  /*0b00*/  LDS R16, [R53.X4+0x5000] ;  /* 0x0050000035107984 */ /* 0x000f620000004800 */
[----:B------:R-:W-:-:S03]  /*0b10*/  FMUL.FTZ R28, R26, c[0x0][0x1b8] ;  /* 0x00006e001a1c7a20 */ /* 0x000fc60000410000 */
[----:B------:R-:W5:Y:S01]  /*0b20*/  LDS R17, [R53.X4+0x5400] ;  /* 0x0054000035117984 */ /* 0x000f620000004800 */
[----:B------:R-:W-:-:S03]  /*0b30*/  FMUL.FTZ R40, R15, c[0x0][0x1b8] ;  /* 0x00006e000f287a20 */ /* 0x000fc60000410000 */
[----:B------:R-:W5:Y:S01]  /*0b40*/  LDS R18, [R53.X4+0x5800] ;  /* 0x0058000035127984 */ /* 0x000f620000004800 */
[----:B0-----:R-:W-:-:S03]  /*0b50*/  FMUL.FTZ R37, R14, c[0x0][0x1b8] ;  /* 0x00006e000e257a20 */ /* 0x001fc60000410000 */
[----:B------:R-:W0:Y:S01]  /*0b60*/  LDS R19, [R53.X4+0x5c00] ;  /* 0x005c000035137984 */ /* 0x000e220000004800 */
[----:B-1----:R-:W-:Y:S01]  /*0b70*/  FMUL.FTZ R29, R27, c[0x0][0x1b8] ;  /* 0x00006e001b1d7a20 */ /* 0x002fe20000410000 */
[----:B------:R-:W-:Y:S02]  /*0b80*/  F2FP.PACK_AB R40, R37, R40 ;  /* 0x000000282528723e */ /* 0x000fe400000000ff */
[----:B------:R-:W1:Y:S01]  /*0b90*/  LDS R20, [R53.X4+0x6000] ;  /* 0x0060000035147984 */ /* 0x000e620000004800 */
[----:B--2---:R-:W-:-:S03]  /*0ba0*/  FMUL.FTZ R30, R30, c[0x0][0x1b8] ;  /* 0x00006e001e1e7a20 */ /* 0x004fc60000410000 */
[----:B------:R-:W2:Y:S01]  /*0bb0*/  LDS R21, [R53.X4+0x6400] ;  /* 0x0064000035157984 */ /* 0x000ea20000004800 */
[----:B---3--:R-:W-:-:S03]  /*0bc0*/  FMUL.FTZ R31, R31, c[0x0][0x1b8] ;  /* 0x00006e001f1f7a20 */ /* 0x008fc60000410000 */
[----:B------:R-:W3:Y:S01]  /*0bd0*/  LDS R22, [R53.X4+0x6800] ;  /* 0x0068000035167984 */ /* 0x000ee20000004800 */
[----:B----4-:R-:W-:Y:S01]  /*0be0*/  FMUL.FTZ R32, R24, c[0x0][0x1b8] ;  /* 0x00006e0018207a20 */ /* 0x010fe20000410000 */
[----:B------:R-:W-:Y:S02]  /*0bf0*/  F2FP.PACK_AB R24, R28, R25 ;  /* 0x000000191c18723e */ /* 0x000fe400000000ff */
[----:B------:R-:W4:Y:S01]  /*0c00*/  LDS R23, [R53.X4+0x6c00] ;  /* 0x006c000035177984 */ /* 0x000f220000004800 */
[----:B------:R-:W-:Y:S01]  /*0c10*/  F2FP.PACK_AB R25, R30, R29 ;  /* 0x0000001d1e19723e */ /* 0x000fe200000000ff */
[----:B-----5:R-:W-:Y:S01]  /*0c20*/  FMUL.FTZ R46, R43, c[0x0][0x1b8] ;  /* 0x00006e002b2e7a20 */ /* 0x020fe20000410000 */
[----:B------:R-:W-:Y:S01]  /*0c30*/  F2FP.PACK_AB R31, R32, R31 ;  /* 0x0000001f201f723e */ /* 0x000fe200000000ff */
        /* <DEDUP_REMOVED lines=10> */
[----:B------:R-:W-:Y:S01]  /*0ce0*/  FMUL.FTZ R18, R18, c[0x0][0x1b8] ;  /* 0x00006e0012127a20 */ /* 0x000fe20000410000 */
[----:B------:R-:W-:Y:S02]  /*0cf0*/  F2FP.PACK_AB R16, R17, R16 ;  /* 0x000000101110723e */ /* 0x000fe400000000ff */
        /* <DEDUP_REMOVED lines=8> */
[----:B---3--:R-:W-:Y:S01]  /*0d80*/  FMUL.FTZ R22, R22, c[0x0][0x1b8] ;  /* 0x00006e0016167a20 */ /* 0x008fe20000410000 */
[----:B------:R-:W-:Y:S02]  /*0d90*/  F2FP.PACK_AB R18, R21, R20 ;  /* 0x000000141512723e */ /* 0x000fe400000000ff */
[----:B------:R-:W3:Y:S01]  /*0da0*/  LDS R28, [R53.X4+0x8000] ;  /* 0x00800000351c7984 */ /* 0x000ee20000004800 */
[----:B----4-:R-:W-:-:S03]  /*0db0*/  FMUL.FTZ R23, R23, c[0x0][0x1b8] ;  /* 0x00006e0017177a20 */ /* 0x010fc60000410000 */
[----:B------:R-:W4:Y:S01]  /*0dc0*/  LDS R33, [R53.X4+0x8400] ;  /* 0x0084000035217984 */ /* 0x000f220000004800 */
[----:B-----5:R-:W-:Y:S01]  /*0dd0*/  FMUL.FTZ R15, R15, c[0x0][0x1b8] ;  /* 0x00006e000f0f7a20 */ /* 0x020fe20000410000 */
[----:B------:R-:W-:Y:S01]  /*0de0*/  F2FP.PACK_AB R19, R23, R22 ;  /* 0x000000161713723e */ /* 0x000fe200000000ff */
[----:B------:R-:W-:Y:S01]  /*0df0*/  IMAD.SHL.U32 R23, R9, 0x2, RZ ;  /* 0x0000000209177824 */ /* 0x000fe200078e00ff */
[----:B------:R-:W5:Y:S01]  /*0e00*/  LDS R29, [R53.X4+0x8800] ;  /* 0x00880000351d7984 */ /* 0x000f620000004800 */
[----:B------:R-:W-:Y:S01]  /*0e10*/  FMUL.FTZ R36, R36, c[0x0][0x1b8] ;  /* 0x00006e0024247a20 */ /* 0x000fe20000410000 */
[----:B------:R-:W-:Y:S02]  /*0e20*/  LEA R9, R8, 0xc000, 0x1 ;  /* 0x0000c00008097811 */ /* 0x000fe400078e08ff */
[----:B------:R-:W5:Y:S01]  /*0e30*/  LDS R32, [R53.X4+0x8c00] ;  /* 0x008c000035207984 */ /* 0x000f620000004800 */
[----:B------:R-:W-:Y:S01]  /*0e40*/  FMUL.FTZ R14, R14, c[0x0][0x1b8] ;  /* 0x00006e000e0e7a20 */ /* 0x000fe20000410000 */
[----:B------:R-:W-:-:S02]  /*0e50*/  F2FP.PACK_AB R36, R36, R15 ;  /* 0x0000000f2424723e */ /* 0x000fc400000000ff */
[----:B------:R-:W5:Y:S01]  /*0e60*/  LDS R38, [R53.X4+0xa000] ;  /* 0x00a0000035267984 */ /* 0x000f620000004800 */
[----:B------:R-:W-:-:S03]  /*0e70*/  FMUL.FTZ R35, R35, c[0x0][0x1b8] ;  /* 0x00006e0023237a20 */ /* 0x000fc60000410000 */
[----:B------:R-:W5:Y:S01]  /*0e80*/  LDS R42, [R53.X4+0xa400] ;  /* 0x00a40000352a7984 */ /* 0x000f620000004800 */
[----:B------:R-:W-:Y:S01]  /*0e90*/  FMUL.FTZ R49, R49, c[0x0][0x1b8] ;  /* 0x00006e0031317a20 */ /* 0x000fe20000410000 */
[----:B------:R-:W-:Y:S02]  /*0ea0*/  F2FP.PACK_AB R35, R35, R14 ;  /* 0x0000000e2323723e */ /* 0x000fe400000000ff */
        /* <DEDUP_REMOVED lines=14> */
[----:B----4-:R-:W-:Y:S02]  /*0f90*/  FMUL.FTZ R33, R33, c[0x0][0x1b8] ;  /* 0x00006e0021217a20 */ /* 0x010fe40000410000 */
[----:B-----5:R-:W-:Y:S01]  /*0fa0*/  FMUL.FTZ R29, R29, c[0x0][0x1b8] ;  /* 0x00006e001d1d7a20 */ /* 0x020fe20000410000 */
[----:B------:R-:W-:Y:S02]  /*0fb0*/  STS [R23+0xc000], R10 ;  /* 0x00c0000a17007388 */ /* 0x000fe40000000800 */
[----:B------:R-:W-:Y:S01]  /*0fc0*/  F2FP.PACK_AB R28, R33, R28 ;  /* 0x0000001c211c723e */ /* 0x000fe200000000ff */
[----:B------:R-:W-:Y:S01]  /*0fd0*/  FMUL.FTZ R32, R32, c[0x0][0x1b8] ;  /* 0x00006e0020207a20 */ /* 0x000fe20000410000 */
[----:B------:R-:W-:Y:S01]  /*0fe0*/  STS [R23+0xc100], R11 ;  /* 0x00c1000b17007388 */ /* 0x000fe20000000800 */
[----:B------:R-:W-:-:S03]  /*0ff0*/  FMUL.FTZ R38, R38, c[0x0][0x1b8] ;  /* 0x00006e0026267a20 */ /* 0x000fc60000410000 */
[----:B------:R-:W-:Y:S01]  /*1000*/  F2FP.PACK_AB R29, R32, R29 ;  /* 0x0000001d201d723e */ /* 0x000fe200000000ff */
[----:B------:R4:W-:Y:S01]  /*1010*/  STS [R23+0xd000], R24 ;  /* 0x00d0001817007388 */ /* 0x0009e20000000800 */
[----:B------:R-:W-:-:S03]  /*1020*/  FMUL.FTZ R15, R42, c[0x0][0x1b8] ;  /* 0x00006e002a0f7a20 */ /* 0x000fc60000410000 */
[----:B------:R5:W-:Y:S01]  /*1030*/  STS [R23+0xd100], R25 ;  /* 0x00d1001917007388 */ /* 0x000be20000000800 */
[----:B------:R-:W-:Y:S01]  /*1040*/  FMUL.FTZ R37, R37, c[0x0][0x1b8] ;  /* 0x00006e0025257a20 */ /* 0x000fe20000410000 */
[----:B------:R-:W-:Y:S02]  /*1050*/  F2FP.PACK_AB R15, R15, R38 ;  /* 0x000000260f0f723e */ /* 0x000fe400000000ff */
[----:B------:R1:W-:Y:S01]  /*1060*/  STS [R23+0xc400], R12 ;  /* 0x00c4000c17007388 */ /* 0x0003e20000000800 */
[----:B------:R-:W-:Y:S01]  /*1070*/  FMUL.FTZ R14, R41, c[0x0][0x1b8] ;  /* 0x00006e00290e7a20 */ /* 0x000fe20000410000 */
[----:B----4-:R-:W-:Y:S02]  /*1080*/  IADD3 R24, R4, 0x80, RZ ;  /* 0x0000008004187810 */ /* 0x010fe40007ffe0ff */
[----:B------:R4:W-:Y:S01]  /*1090*/  STS [R23+0xc500], R13 ;  /* 0x00c5000d17007388 */ /* 0x0009e20000000800 */
[----:B0-----:R-:W-:Y:S01]  /*10a0*/  FMUL.FTZ R39, R39, c[0x0][0x1b8] ;  /* 0x00006e0027277a20 */ /* 0x001fe20000410000 */
[----:B------:R-:W-:-:S02]  /*10b0*/  F2FP.PACK_AB R14, R14, R37 ;  /* 0x000000250e0e723e */ /* 0x000fc400000000ff */
[----:B------:R4:W-:Y:S01]  /*10c0*/  STS [R23+0xd400], R31 ;  /* 0x00d4001f17007388 */ /* 0x0009e20000000800 */
[----:B-----5:R-:W-:Y:S01]  /*10d0*/  IADD3 R25, R4, 0x40, RZ ;  /* 0x0000004004197810 */ /* 0x020fe20007ffe0ff */
[----:B-1----:R-:W-:Y:S02]  /*10e0*/  FMUL.FTZ R44, R44, c[0x0][0x1b8] ;  /* 0x00006e002c2c7a20 */ /* 0x002fe40000410000 */
[----:B------:R4:W-:Y:S01]  /*10f0*/  STS [R23+0xd500], R40 ;  /* 0x00d5002817007388 */ /* 0x0009e20000000800 */
[----:B--2---:R-:W-:Y:S02]  /*1100*/  FMUL.FTZ R43, R43, c[0x0][0x1b8] ;  /* 0x00006e002b2b7a20 */ /* 0x004fe40000410000 */
[----:B------:R-:W-:Y:S01]  /*1110*/  F2FP.PACK_AB R39, R44, R39 ;  /* 0x000000272c27723e */ /* 0x000fe200000000ff */
[----:B------:R4:W-:Y:S01]  /*1120*/  STS [R23+0xe000], R46 ;  /* 0x00e0002e17007388 */ /* 0x0009e20000000800 */
[----:B---3--:R-:W-:-:S03]  /*1130*/  FMUL.FTZ R22, R45, c[0x0][0x1b8] ;  /* 0x00006e002d167a20 */ /* 0x008fc60000410000 */
[----:B------:R4:W-:Y:S02]  /*1140*/  STS [R23+0xe100], R47 ;  /* 0x00e1002f17007388 */ /* 0x0009e40000000800 */
[----:B------:R-:W-:Y:S02]  /*1150*/  F2FP.PACK_AB R22, R22, R43 ;  /* 0x0000002b1616723e */ /* 0x000fe400000000ff */
        /* <DEDUP_REMOVED lines=14> */
[----:B------:R-:W-:Y:S06]  /*1240*/  BAR.SYNC.DEFER_BLOCKING 0x0 ;  /* 0x0000000000007b1d */ /* 0x000fec0000010000 */
[----:B------:R-:W-:Y:S05]  /*1250*/  @P1 BRA `(.L_x_1323) ;  /* 0x0000018000001947 */ /* 0x000fea0003800000 */
[----:B----4-:R-:W-:Y:S01]  /*1260*/  ISETP.GE.AND P1, PT, R4, c[0x0][0x194], PT ;  /* 0x0000650004007a0c */ /* 0x010fe20003f26270 */
[----:B------:R-:W0:Y:S01]  /*1270*/  LDS.128 R20, [R9+0x2000] ;  /* 0x0020000009147984 */ /* 0x000e220000000c00 */
[----:B------:R-:W-:Y:S01]  /*1280*/  SHF.R.S32.HI R5, RZ, 0x1f, R4 ;  /* 0x0000001fff057819 */ /* 0x000fe20000011404 */
[----:B------:R-:W-:Y:S01]  /*1290*/  IMAD R11, R2, c[0x0][0x1a8], RZ ;  /* 0x00006a00020b7a24 */ /* 0x000fe200078e02ff */
[----:B------:R-:W-:Y:S01]  /*12a0*/  ISETP.GE.AND P2, PT, R25, c[0x0][0x194], PT ;  /* 0x0000650019007a0c */ /* 0x000fe20003f46270 */
[----:B------:R-:W1:Y:S01]  /*12b0*/  LDS.128 R12, [R9+0x4000] ;  /* 0x00400000090c7984 */ /* 0x000e620000000c00 */
[----:B------:R-:W-:Y:S01]  /*12c0*/  ISETP.GE.AND P3, PT, R24, c[0x0][0x194], PT ;  /* 0x0000650018007a0c */ /* 0x000fe20003f66270 */
[----:B------:R-:W-:-:S02]  /*12d0*/  IMAD R27, R0, c[0x0][0x1ac], R11 ;  /* 0x00006b00001b7a24 */ /* 0x000fc400078e020b */
[----:B------:R-:W-:-:S04]  /*12e0*/  IMAD.WIDE.U32 R10, R0, c[0x0][0x1a8], R4 ;  /* 0x00006a00000a7a25 */ /* 0x000fc800078e0004 */
[----:B------:R2:W3:Y:S01]  /*12f0*/  @!P1 LDS.128 R16, [R9] ;  /* 0x0000000009109984 */ /* 0x0004e20000000c00 */
[----:B------:R-:W-:Y:S02]  /*1300*/  IMAD.IADD R11, R11, 0x1, R27 ;  /* 0x000000010b0b7824 */ /* 0x000fe400078e021b */
[----:B------:R-:W-:Y:S02]  /*1310*/  IMAD R27, R3, c[0x0][0x1b0], RZ ;  /* 0x00006c00031b7a24 */ /* 0x000fe400078e02ff */
[----:B------:R-:W-:-:S04]  /*1320*/  IMAD.WIDE.U32 R10, R52, c[0x0][0x1b0], R10 ;  /* 0x00006c00340a7a25 */ /* 0x000fc800078e000a */
[----:B------:R-:W-:-:S04]  /*1330*/  IMAD R27, R52, c[0x0][0x1b4], R27 ;  /* 0x00006d00341b7a24 */ /* 0x000fc800078e021b */
[----:B------:R-:W-:Y:S02]  /*1340*/  IMAD.IADD R11, R11, 0x1, R27 ;  /* 0x000000010b0b7824 */ /* 0x000fe400078e021b */
[----:B------:R-:W-:Y:S02]  /*1350*/  IMAD R27, R7, c[0x0][0x1a0], RZ ;  /* 0x00006800071b7a24 */ /* 0x000fe400078e02ff */
[----:B------:R-:W-:-:S04]  /*1360*/  IMAD.WIDE.U32 R10, R6, c[0x0][0x1a0], R10 ;  /* 0x00006800060a7a25 */ /* 0x000fc800078e000a */
[----:B------:R-:W-:Y:S01]  /*1370*/  IMAD R27, R6, c[0x0][0x1a4], R27 ;  /* 0x00006900061b7a24 */ /* 0x000fe200078e021b */
[----:B------:R-:W-:-:S04]  /*1380*/  LEA R26, P4, R10, c[0x0][0x188], 0x1 ;  /* 0x000062000a1a7a11 */ /* 0x000fc800078808ff */
[----:B--2---:R-:W-:-:S04]  /*1390*/  IADD3 R9, R11, R27, RZ ;  /* 0x0000001b0b097210 */ /* 0x004fc80007ffe0ff */
[----:B------:R-:W-:-:S05]  /*13a0*/  LEA.HI.X R27, R10, c[0x0][0x18c], R9, 0x1, P4 ;  /* 0x000063000a1b7a11 */ /* 0x000fca00020f0c09 */
[----:B0-----:R0:W-:Y:S04]  /*13b0*/  @!P2 STG.E.128 [R26.64+0x80], R20 ;  /* 0x000080141a00a986 */ /* 0x0011e8000c101d04 */
[----:B-1----:R0:W-:Y:S04]  /*13c0*/  @!P3 STG.E.128 [R26.64+0x100], R12 ;  /* 0x0001000c1a00b986 */ /* 0x0021e8000c101d04 */
[----:B---3--:R0:W-:Y:S02]  /*13d0*/  @!P1 STG.E.128 [R26.64], R16 ;  /* 0x000000101a009986 */ /* 0x0081e4000c101d04 */
.L_x_1323:
[----:B----4-:R-:W-:Y:S05]  /*13e0*/  BSYNC B0 ;  /* 0x0000000000007941 */ /* 0x010fea0003800000 */
.L_x_1322:
[----:B------:R-:W-:Y:S05]  /*13f0*/  @P0 EXIT ;  /* 0x000000000000094d */ /* 0x000fea0003800000 */
[----:B------:R-:W-:Y:S01]  /*1400*/  IMAD R9, R2, c[0x0][0x1a8], RZ ;  /* 0x00006a0002097a24 */ /* 0x000fe200078e02ff */
[--C-:B------:R-:W-:Y:S01]  /*1410*/  SHF.R.S32.HI R5, RZ, 0x1f, R4.reuse ;  /* 0x0000001fff057819 */ /* 0x100fe20000011404 */
[----:B0-----:R-:W-:Y:S01]  /*1420*/  IMAD.SHL.U32 R22, R8, 0x2, RZ ;  /* 0x0000000208167824 */ /* 0x001fe200078e00ff */
[----:B------:R-:W-:Y:S01]  /*1430*/  ISETP.GE.AND P1, PT, R4, c[0x0][0x194], PT ;  /* 0x0000650004007a0c */ /* 0x000fe20003f26270 */
[C---:B------:R-:W-:Y:S01]  /*1440*/  IMAD R21, R0.reuse, c[0x0][0x1ac], R9 ;  /* 0x00006b0000157a24 */ /* 0x040fe200078e0209 */
[----:B------:R-:W-:Y:S01]  /*1450*/  ISETP.GE.AND P2, PT, R25, c[0x0][0x194], PT ;  /* 0x0000650019007a0c */ /* 0x000fe20003f46270 */
[----:B------:R-:W-:Y:S01]  /*1460*/  IMAD.WIDE.U32 R16, R0, c[0x0][0x1a8], R4 ;  /* 0x00006a0000107a25 */ /* 0x000fe200078e0004 */
[----:B------:R-:W0:Y:S01]  /*1470*/  LDS.128 R12, [R22+0xc400] ;  /* 0x00c40000160c7984 */ /* 0x000e220000000c00 */
[----:B------:R-:W-:-:S02]  /*1480*/  ISETP.GE.AND P3, PT, R24, c[0x0][0x194], PT ;  /* 0x0000650018007a0c */ /* 0x000fc40003f66270 */
[----:B------:R-:W-:Y:S01]  /*1490*/  IMAD.IADD R21, R17, 0x1, R21 ;  /* 0x0000000111157824 */ /* 0x000fe200078e0215 */
[----:B------:R-:W1:Y:S01]  /*14a0*/  LDS.128 R8, [R22+0xe400] ;  /* 0x00e4000016087984 */ /* 0x000e620000000c00 */
[----:B------:R-:W-:Y:S02]  /*14b0*/  IMAD.MOV.U32 R20, RZ, RZ, R16 ;  /* 0x000000ffff147224 */ /* 0x000fe400078e0010 */
[----:B------:R-:W-:Y:S01]  /*14c0*/  IMAD R5, R3, c[0x0][0x1b0], RZ ;  /* 0x00006c0003057a24 */ /* 0x000fe200078e02ff */
[----:B------:R2:W3:Y:S01]  /*14d0*/  LDS.128 R16, [R22+0x10400] ;  /* 0x0104000016107984 */ /* 0x0004e20000000c00 */
[----:B------:R-:W-:Y:S01]  /*14e0*/  IADD3 R3, P0, R6, 0x20, RZ ;  /* 0x0000002006037810 */ /* 0x000fe20007f1e0ff */
[----:B------:R-:W-:-:S03]  /*14f0*/  IMAD.WIDE.U32 R20, R52, c[0x0][0x1b0], R20 ;  /* 0x00006c0034147a25 */ /* 0x000fc600078e0014 */
[----:B------:R-:W-:Y:S01]  /*1500*/  IADD3.X R6, RZ, R7, RZ, P0, !PT ;  /* 0x00000007ff067210 */ /* 0x000fe200007fe4ff */
[----:B------:R-:W-:-:S04]  /*1510*/  IMAD R5, R52, c[0x0][0x1b4], R5 ;  /* 0x00006d0034057a24 */ /* 0x000fc800078e0205 */
[----:B------:R-:W-:Y:S02]  /*1520*/  IMAD R6, R6, c[0x0][0x1a0], RZ ;  /* 0x0000680006067a24 */ /* 0x000fe400078e02ff */
[----:B------:R-:W-:Y:S02]  /*1530*/  IMAD.IADD R21, R21, 0x1, R5 ;  /* 0x0000000115157824 */ /* 0x000fe400078e0205 */
[C---:B------:R-:W-:Y:S02]  /*1540*/  IMAD R5, R3.reuse, c[0x0][0x1a4], R6 ;  /* 0x0000690003057a24 */ /* 0x040fe400078e0206 */
[----:B------:R-:W-:-:S04]  /*1550*/  IMAD.WIDE.U32 R2, R3, c[0x0][0x1a0], R20 ;  /* 0x0000680003027a25 */ /* 0x000fc800078e0014 */
[----:B------:R-:W-:Y:S01]  /*1560*/  IMAD.IADD R3, R3, 0x1, R5 ;  /* 0x0000000103037824 */ /* 0x000fe200078e0205 */
[----:B------:R-:W-:-:S04]  /*1570*/  LEA R4, P0, R2, c[0x0][0x188], 0x1 ;  /* 0x0000620002047a11 */ /* 0x000fc800078008ff */
[----:B------:R-:W-:-:S05]  /*1580*/  LEA.HI.X R5, R2, c[0x0][0x18c], R3, 0x1, P0 ;  /* 0x0000630002057a11 */ /* 0x000fca00000f0c03 */
[----:B0-----:R2:W-:Y:S04]  /*1590*/  @!P1 STG.E.128 [R4.64], R12 ;  /* 0x0000000c04009986 */ /* 0x0015e8000c101d04 */
[----:B-1----:R2:W-:Y:S01]  /*15a0*/  @!P2 STG.E.128 [R4.64+0x80], R8 ;  /* 0x000080080400a986 */ /* 0x0025e2000c101d04 */
[----:B------:R-:W-:Y:S05]  /*15b0*/  @P3 EXIT ;  /* 0x000000000000394d */ /* 0x000fea0003800000 */
[----:B---3--:R-:W-:Y:S01]  /*15c0*/  STG.E.128 [R4.64+0x100], R16 ;  /* 0x0001001004007986 */ /* 0x008fe2000c101d04 */
[----:B------:R-:W-:Y:S05]  /*15d0*/  EXIT ;  /* 0x000000000000794d */ /* 0x000fea0003800000 */
.L_x_1324:
        /* <DEDUP_REMOVED lines=10> */
.L_x_1431:


//--------------------- .text._ZN7cutlass13device_kernelIN5flash19enable_sm80_to_sm89INS1_16FlashAttnBwdSm80INS1_25CollectiveMainloopBwdSm80ILi2ELi1EN4cute5tupleIJNS5_1CILi64EEENS7_ILi80EEENS7_ILi192EEEEEENS_6half_tEfNS_4arch4Sm80ELb1ELb0ELb0ELb1ELb1ELb0ELb1ELb0ELi2ELi4ELi2ELi2ELb0EEENS1_24CollectiveEpilogueBwdGQAISB_fSE_Li256ELb1ELb1EEENS1_25SingleTileBwdLPTSchedulerILb1ELi80ELb1EEEEEEEEEvNT_6ParamsE --------------------------
	.section	.text._ZN7cutlass13device_kernelIN5flash19enable_sm80_to_sm89INS1_16FlashAttnBwdSm80INS1_25CollectiveMainloopBwdSm80ILi2ELi1EN4cute5tupleIJNS5_1CILi64EEENS7_ILi80EEENS7_ILi192EEEEEENS_6half_tEfNS_4arch4Sm80ELb1ELb0ELb0ELb1ELb1ELb0ELb1ELb0ELi2ELi4ELi2ELi2ELb0EEENS1_24CollectiveEpilogueBwdGQAISB_fSE_Li256ELb1ELb1EEENS1_25SingleTileBwdLPTSchedulerILb1ELi80ELb1EEEEEEEEEvNT_6ParamsE,"ax",@progbits
	.sectioninfo	@"SHI_REGISTERS=255"
	.align	128
.text._ZN7cutlass13device_kernelIN5flash19enable_sm80_to_sm89INS1_16FlashAttnBwdSm80INS1_25CollectiveMainloopBwdSm80ILi2ELi1EN4cute5tupleIJNS5_1CILi64EEENS7_ILi80EEENS7_ILi192EEEEEENS_6half_tEfNS_4arch4Sm80ELb1ELb0ELb0ELb1ELb1ELb0ELb1ELb0ELi2ELi4ELi2ELi2ELb0EEENS1_24CollectiveEpilogueBwdGQAISB_fSE_Li256ELb1ELb1EEENS1_25SingleTileBwdLPTSchedulerILb1ELi80ELb1EEEEEEEEEvNT_6ParamsE:
        .type           _ZN7cutlass13device_kernelIN5flash19enable_sm80_to_sm89INS1_16FlashAttnBwdSm80INS1_25CollectiveMainloopBwdSm80ILi2ELi1EN4cute5tupleIJNS5_1CILi64EEENS7_ILi80EEENS7_ILi192EEEEEENS_6half_tEfNS_4arch4Sm80ELb1ELb0ELb0ELb1ELb1ELb0ELb1ELb0ELi2ELi4ELi2ELi2ELb0EEENS1_24CollectiveEpilogueBwdGQAISB_fSE_Li256ELb1ELb1EEENS1_25SingleTileBwdLPTSchedulerILb1ELi80ELb1EEEEEEEEEvNT_6ParamsE,@function
        .size           _ZN7cutlass13device_kernelIN5flash19enable_sm80_to_sm89INS1_16FlashAttnBwdSm80INS1_25CollectiveMainloopBwdSm80ILi2ELi1EN4cute5tupleIJNS5_1CILi64EEENS7_ILi80EEENS7_ILi192EEEEEENS_6half_tEfNS_4arch4Sm80ELb1ELb0ELb0ELb1ELb1ELb0ELb1ELb0ELi2ELi4ELi2ELi2ELb0EEENS1_24CollectiveEpilogueBwdGQAISB_fSE_Li256ELb1ELb1EEENS1_25SingleTileBwdLPTSchedulerILb1ELi80ELb1EEEEEEEEEvNT_6ParamsE,(.L_x_1432 - _ZN7cutlass13device_kernelIN5flash19enable_sm80_to_sm89INS1_16FlashAttnBwdSm80INS1_25CollectiveMainloopBwdSm80ILi2ELi1EN4cute5tupleIJNS5_1CILi64EEENS7_ILi80EEENS7_ILi192EEEEEENS_6half_tEfNS_4arch4Sm80ELb1ELb0ELb0ELb1ELb1ELb0ELb1ELb0ELi2ELi4ELi2ELi2ELb0EEENS1_24CollectiveEpilogueBwdGQAISB_fSE_Li256ELb1ELb1EEENS1_25SingleTileBwdLPTSchedulerILb1ELi80ELb1EEEEEEEEEvNT_6ParamsE)
        .other          _ZN7cutlass13device_kernelIN5flash19enable_sm80_to_sm89INS1_16FlashAttnBwdSm80INS1_25CollectiveMainloopBwdSm80ILi2ELi1EN4cute5tupleIJNS5_1CILi64EEENS7_ILi80EEENS7_ILi192EEEEEENS_6half_tEfNS_4arch4Sm80ELb1ELb0ELb0ELb1ELb1ELb0ELb1ELb0ELi2ELi4ELi2ELi2ELb0EEENS1_24CollectiveEpilogueBwdGQAISB_fSE_Li256ELb1ELb1EEENS1_25SingleTileBwdLPTSchedulerILb1ELi80ELb1EEEEEEEEEvNT_6ParamsE,@"STO_CUDA_ENTRY STV_DEFAULT"
_ZN7cutlass13device_kernelIN5flash19enable_sm80_to_sm89INS1_16FlashAttnBwdSm80INS1_25CollectiveMainloopBwdSm80ILi2ELi1EN4cute5tupleIJNS5_1CILi64EEENS7_ILi80EEENS7_ILi192EEEEEENS_6half_tEfNS_4arch4Sm80ELb1ELb0ELb0ELb1ELb1ELb0ELb1ELb0ELi2ELi4ELi2ELi2ELb0EEENS1_24CollectiveEpilogueBwdGQAISB_fSE_Li256ELb1ELb1EEENS1_25SingleTileBwdLPTSchedulerILb1ELi80ELb1EEEEEEEEEvNT_6ParamsE:
        /* <DEDUP_REMOVED lines=24> */
.L_x_1326:
[----:B------:R-:W-:-:S04]  /*0180*/  MOV R2, c[0x0][0x3b4] ;  /* 0x0000ed0000027a02 */ /* 0x000fc80000000f00 */
[----:B------:R-:W-:Y:S02]  /*0190*/  ISETP.NE.AND P0, PT, R2, 0x1, PT ;  /* 0x000000010200780c */ /* 0x000fe40003f05270 */
[----:B------:R-:W-:-:S11]  /*01a0*/  MOV R2, R0 ;  /* 0x0000000000027202 */ /* 0x000fd60000000f00 */
[----:B------:R-:W-:-:S05]  /*01b0*/  @P0 IMAD.HI.U32 R3, R0, c[0x0][0x3b8], RZ ;  /* 0x0000ee0000030a27 */ /* 0x000fca00078e00ff */
[----:B------:R-:W-:-:S05]  /*01c0*/  @P0 SHF.R.U32.HI R2, RZ, c[0x0][0x3bc], R3 ;  /* 0x0000ef00ff020a19 */ /* 0x000fca0000011603 */
[----:B------:R-:W-:Y:S02]  /*01d0*/  IMAD R5, R2, c[0x0][0x3b4], RZ ;  /* 0x0000ed0002057a24 */ /* 0x000fe400078e02ff */
.L_x_1327:
        /* <DEDUP_REMOVED lines=16> */
.L_x_1328:
        /* <DEDUP_REMOVED lines=9> */
.L_x_1330:
[----:B------:R-:W-:-:S04]  /*0370*/  MOV R3, c[0x0][0x3dc] ;  /* 0x0000f70000037a02 */ /* 0x000fc80000000f00 */
.L_x_1329:
        /* <DEDUP_REMOVED lines=9> */
.L_x_1325:
        /* <DEDUP_REMOVED lines=16> */
.L_x_1332:
[----:B------:R-:W-:Y:S02]  /*0510*/  MOV R0, c[0x0][0x3b4] ;  /* 0x0000ed0000007a02 */ /* 0x000fe40000000f00 */
[----:B------:R-:W-:Y:S02]  /*0520*/  MOV R2, R3 ;  /* 0x0000000300027202 */ /* 0x000fe40000000f00 */
[----:B------:R-:W-:-:S13]  /*0530*/  ISETP.NE.AND P0, PT, R0, 0x1, PT ;  /* 0x000000010000780c */ /* 0x000fda0003f05270 */
[----:B------:R-:W-:-:S05]  /*0540*/  @P0 IMAD.HI.U32 R0, R3, c[0x0][0x3b8], RZ ;  /* 0x0000ee0003000a27 */ /* 0x000fca00078e00ff */
[----:B------:R-:W-:-:S05]  /*0550*/  @P0 SHF.R.U32.HI R2, RZ, c[0x0][0x3bc], R0 ;  /* 0x0000ef00ff020a19 */ /* 0x000fca0000011600 */
[----:B------:R-:W-:Y:S02]  /*0560*/  IMAD R4, R2, c[0x0][0x3b4], RZ ;  /* 0x0000ed0002047a24 */ /* 0x000fe400078e02ff */
.L_x_1333:
        /* <DEDUP_REMOVED lines=16> */
.L_x_1334:
        /* <DEDUP_REMOVED lines=9> */
.L_x_1336:
[----:B------:R-:W-:-:S04]  /*0700*/  MOV R3, c[0x0][0x3dc] ;  /* 0x0000f70000037a02 */ /* 0x000fc80000000f00 */
.L_x_1335:
        /* <DEDUP_REMOVED lines=8> */
.L_x_1331:
[----:B------:R-:W-:-:S13]  /*0790*/  ISETP.GE.AND P0, PT, R231, RZ, PT ;  /* 0x000000ffe700720c */ /* 0x000fda0003f06270 */
[----:B------:R-:W-:Y:S05]  /*07a0*/  @!P0 EXIT ;  /* 0x000000000000894d */ /* 0x000fea0003800000 */
[----:B------:R-:W-:Y:S01]  /*07b0*/  ISETP.NE.U32.AND P0, PT, RZ, c[0x0][0x2c8], PT ;  /* 0x0000b200ff007a0c */ /* 0x000fe20003f05070 */
[----:B------:R-:W-:-:S03]  /*07c0*/  IMAD.MOV.U32 R6, RZ, RZ, 0x4 ;  /* 0x00000004ff067424 */ /* 0x000fc600078e00ff */
[----:B------:R-:W-:Y:S01]  /*07d0*/  ISETP.NE.AND.EX P6, PT, RZ, c[0x0][0x2cc], PT, P0 ;  /* 0x0000b300ff007a0c */ /* 0x000fe20003fc5300 */
[----:B------:R-:W-:Y:S01]  /*07e0*/  IMAD.WIDE R14, R231, R6, c[0x0][0x2c8] ;  /* 0x0000b200e70e7625 */ /* 0x000fe200078e0206 */
[----:B------:R-:W-:-:S04]  /*07f0*/  ISETP.NE.U32.AND P0, PT, RZ, c[0x0][0x2d0], PT ;  /* 0x0000b400ff007a0c */ /* 0x000fc80003f05070 */
[----:B------:R-:W-:Y:S02]  /*0800*/  ISETP.NE.AND.EX P2, PT, RZ, c[0x0][0x2d4], PT, P0 ;  /* 0x0000b500ff007a0c */ /* 0x000fe40003f45300 */
[----:B------:R-:W-:-:S04]  /*0810*/  ISETP.NE.U32.AND P0, PT, RZ, c[0x0][0x2d8], PT ;  /* 0x0000b600ff007a0c */ /* 0x000fc80003f05070 */
[----:B------:R-:W-:Y:S01]  /*0820*/  ISETP.NE.AND.EX P0, PT, RZ, c[0x0][0x2dc], PT, P0 ;  /* 0x0000b700ff007a0c */ /* 0x000fe20003f05300 */
[----:B------:R-:W2:Y:S01]  /*0830*/  @P6 LDG.E R0, [R14.64] ;  /* 0x0000000a0e006981 */ /* 0x000ea2000c1e1900 */
[----:B------:R-:W-:-:S03]  /*0840*/  IMAD.WIDE R12, R231, R6, c[0x0][0x2d0] ;  /* 0x0000b400e70c7625 */ /* 0x000fc600078e0206 */
[----:B------:R-:W3:Y:S01]  /*0850*/  @P6 LDG.E R9, [R14.64] ;  /* 0x0000000a0e096981 */ /* 0x000ee2000c1e1900 */
[----:B------:R-:W-:-:S03]  /*0860*/  IMAD.MOV.U32 R230, RZ, RZ, c[0x0][0x168] ;  /* 0x00005a00ffe67624 */ /* 0x000fc600078e00ff */
[----:B------:R-:W4:Y:S04]  /*0870*/  @P2 LDG.E R7, [R12.64] ;  /* 0x0000000a0c072981 */ /* 0x000f28000c1e1900 */
[----:B------:R-:W-:-:S05]  /*0880*/  @P0 IMAD.WIDE R16, R231, R6, c[0x0][0x2d8] ;  /* 0x0000b600e7100625 */ /* 0x000fca00078e0206 */
[----:B------:R1:W5:Y:S02]  /*0890*/  @P0 LDG.E R230, [R16.64] ;  /* 0x0000000a10e60981 */ /* 0x000364000c1e1900 */
[----:B-1----:R-:W-:Y:S01]  /*08a0*/  CS2R R4, SRZ ;  /* 0x0000000000047805 */ /* 0x002fe2000001ff00 */
[----:B------:R-:W-:Y:S02]  /*08b0*/  IMAD.MOV.U32 R11, RZ, RZ, c[0x0][0x198] ;  /* 0x00006600ff0b7624 */ /* 0x000fe400078e00ff */
[----:B--2---:R-:W-:Y:S02]  /*08c0*/  @P6 IMAD R3, R231, 0x40, R0 ;  /* 0x00000040e7036824 */ /* 0x004fe400078e0200 */
[----:B------:R-:W-:-:S03]  /*08d0*/  IMAD.MOV.U32 R0, RZ, RZ, RZ ;  /* 0x000000ffff007224 */ /* 0x000fc600078e00ff */
[----:B------:R-:W-:Y:S02]  /*08e0*/  @P6 SHF.R.S32.HI R8, RZ, 0x1f, R3 ;  /* 0x0000001fff086819 */ /* 0x000fe40000011403 */
[--C-:B----4-:R-:W-:Y:S01]  /*08f0*/  @P2 SHF.R.S32.HI R5, RZ, 0x1f, R7.reuse ;  /* 0x0000001fff052819 */ /* 0x110fe20000011407 */
[----:B------:R-:W-:Y:S01]  /*0900*/  @P2 IMAD.MOV.U32 R4, RZ, RZ, R7 ;  /* 0x000000ffff042224 */ /* 0x000fe200078e0007 */
[----:B------:R-:W-:Y:S02]  /*0910*/  @P6 LEA.HI R8, R8, R3, RZ, 0x6 ;  /* 0x0000000308086211 */ /* 0x000fe400078f30ff */
[----:B------:R-:W-:Y:S02]  /*0920*/  CS2R R2, SRZ ;  /* 0x0000000000027805 */ /* 0x000fe4000001ff00 */
[--C-:B---3--:R-:W-:Y:S01]  /*0930*/  @P6 SHF.R.S32.HI R3, RZ, 0x1f, R9.reuse ;  /* 0x0000001fff036819 */ /* 0x108fe20000011409 */
[----:B------:R-:W-:Y:S01]  /*0940*/  @P6 IMAD.MOV.U32 R2, RZ, RZ, R9 ;  /* 0x000000ffff026224 */ /* 0x000fe200078e0009 */
[----:B------:R-:W-:Y:S01]  /*0950*/  @P6 LOP3.LUT R0, R8, 0xffffffc0, RZ, 0xc0, !PT ;  /* 0xffffffc008006812 */ /* 0x000fe200078ec0ff */
[----:B------:R-:W-:Y:S05]  /*0960*/  @P0 BRA `(.L_x_1337) ;  /* 0x0000004000000947 */ /* 0x000fea0003800000 */
[----:B------:R-:W-:Y:S05]  /*0970*/  @!P6 BRA `(.L_x_1337) ;  /* 0x000000300000e947 */ /* 0x000fea0003800000 */
[----:B-----5:R-:W2:Y:S04]  /*0980*/  LDG.E R230, [R14.64] ;  /* 0x0000000a0ee67981 */ /* 0x020ea8000c1e1900 */
[----:B------:R-:W2:Y:S02]  /*0990*/  LDG.E R7, [R14.64+0x4] ;  /* 0x0000040a0e077981 */ /* 0x000ea4000c1e1900 */
[----:B--2---:R-:W-:-:S02]  /*09a0*/  IADD3 R230, -R230, R7, RZ ;  /* 0x00000007e6e67210 */ /* 0x004fc40007ffe1ff */
.L_x_1337:
[----:B------:R-:W-:-:S04]  /*09b0*/  ISETP.NE.U32.AND P0, PT, RZ, c[0x0][0x2e0], PT ;  /* 0x0000b800ff007a0c */ /* 0x000fc80003f05070 */
[----:B------:R-:W-:-:S13]  /*09c0*/  ISETP.NE.AND.EX P0, PT, RZ, c[0x0][0x2e4], PT, P0 ;  /* 0x0000b900ff007a0c */ /* 0x000fda0003f05300 */
[----:B------:R-:W-:Y:S05]  /*09d0*/  @!P0 BRA `(.L_x_1338) ;  /* 0x0000003000008947 */ /* 0x000fea0003800000 */
[----:B------:R-:W-:-:S05]  /*09e0*/  IMAD.WIDE R6, R231, R6, c[0x0][0x2e0] ;  /* 0x0000b800e7067625 */ /* 0x000fca00078e0206 */
[----:B------:R1:W5:Y:S01]  /*09f0*/  LDG.E R11, [R6.64] ;  /* 0x0000000a060b7981 */ /* 0x000362000c1e1900 */
[----:B------:R-:W-:Y:S05]  /*0a00*/  BRA `(.L_x_1339) ;  /* 0x0000004000007947 */ /* 0x000fea0003800000 */
.L_x_1338:
[----:B------:R-:W-:Y:S05]  /*0a10*/  @!P2 BRA `(.L_x_1339) ;  /* 0x000000300000a947 */ /* 0x000fea0003800000 */
[----:B------:R-:W2:Y:S04]  /*0a20*/  LDG.E R11, [R12.64] ;  /* 0x0000000a0c0b7981 */ /* 0x000ea8000c1e1900 */
[----:B------:R-:W2:Y:S02]  /*0a30*/  LDG.E R6, [R12.64+0x4] ;  /* 0x0000040a0c067981 */ /* 0x000ea4000c1e1900 */
[----:B--2---:R-:W-:-:S05]  /*0a40*/  IADD3 R11, -R11, R6, RZ ;  /* 0x000000060b0b7210 */ /* 0x004fca0007ffe1ff */
.L_x_1339:
[C---:B-1---5:R-:W-:Y:S01]  /*0a50*/  IMAD.IADD R7, R230.reuse, 0x1, -R11 ;  /* 0x00000001e6077824 */ /* 0x062fe200078e0a0b */
        /* <DEDUP_REMOVED lines=76> */
[C---:B------:R-:W-:Y:S01]  /*0f20*/  SEL R18, R231.reuse, RZ, !P2 ;  /* 0x000000ffe7127207 */ /* 0x040fe20005000000 */
[----:B------:R-:W-:Y:S01]  /*0f30*/  ULDC.64 UR4, c[0x0][0x1d8] ;  /* 0x0000760000047ab9 */ /* 0x000fe20000000a00 */
[----:B------:R-:W-:Y:S01]  /*0f40*/  ISETP.NE.AND P0, PT, R6, 0x1, PT ;  /* 0x000000010600780c */ /* 0x000fe20003f05270 */
[----:B------:R-:W-:Y:S01]  /*0f50*/  USHF.L.U32 UR6, UR4, 0x5, URZ ;  /* 0x0000000504067899 */ /* 0x000fe2000800063f */
[----:B------:R-:W-:Y:S01]  /*0f60*/  SHF.R.S32.HI R6, RZ, 0x1f, R223 ;  /* 0x0000001fff067819 */ /* 0x000fe200000114df */
[----:B------:R-:W-:Y:S01]  /*0f70*/  UMOV UR7, 0x5 ;  /* 0x0000000500077882 */ /* 0x000fe20000000000 */
[----:B------:R-:W-:Y:S01]  /*0f80*/  SEL R234, R231, RZ, !P6 ;  /* 0x000000ffe7ea7207 */ /* 0x000fe20007000000 */
[----:B------:R-:W-:Y:S01]  /*0f90*/  USHF.L.U64.HI UR5, UR4, UR7, UR5 ;  /* 0x0000000704057299 */ /* 0x000fe20008010205 */
[CC--:B------:R-:W-:Y:S01]  /*0fa0*/  LEA.HI R218, R6.reuse, R223.reuse, RZ, 0x3 ;  /* 0x000000df06da7211 */ /* 0x0c0fe200078f18ff */
[----:B------:R-:W-:Y:S01]  /*0fb0*/  IMAD.MOV.U32 R217, RZ, RZ, 0x10 ;  /* 0x00000010ffd97424 */ /* 0x000fe200078e00ff */
[----:B------:R-:W-:Y:S01]  /*0fc0*/  LEA.HI R216, R6, R223, RZ, 0x7 ;  /* 0x000000df06d87211 */ /* 0x000fe200078f38ff */
[----:B------:R-:W-:Y:S01]  /*0fd0*/  IMAD.MOV.U32 R215, RZ, RZ, 0x20 ;  /* 0x00000020ffd77424 */ /* 0x000fe200078e00ff */
[----:B------:R-:W-:Y:S01]  /*0fe0*/  LOP3.LUT R10, R218, 0xfffffff8, RZ, 0xc0, !PT ;  /* 0xfffffff8da0a7812 */ /* 0x000fe200078ec0ff */
[----:B------:R-:W-:Y:S01]  /*0ff0*/  IMAD.MOV.U32 R205, RZ, RZ, 0x120 ;  /* 0x00000120ffcd7424 */ /* 0x000fe200078e00ff */
[----:B------:R-:W-:Y:S01]  /*1000*/  SHF.R.S32.HI R229, RZ, 0x3, R218 ;  /* 0x00000003ffe57819 */ /* 0x000fe200000114da */
[----:B------:R-:W-:Y:S01]  /*1010*/  @P0 IMAD.HI.U32 R7, R233, c[0x0][0x24c], RZ ;  /* 0x00009300e9070a27 */ /* 0x000fe200078e00ff */
[----:B------:R-:W-:Y:S01]  /*1020*/  SHF.R.S32.HI R216, RZ, 0x7, R216 ;  /* 0x00000007ffd87819 */ /* 0x000fe200000114d8 */
[----:B------:R-:W-:Y:S01]  /*1030*/  CS2R R170, SRZ ;  /* 0x0000000000aa7805 */ /* 0x000fe2000001ff00 */
[----:B------:R-:W-:Y:S01]  /*1040*/  CS2R R168, SRZ ;  /* 0x0000000000a87805 */ /* 0x000fe2000001ff00 */
[----:B------:R-:W-:Y:S01]  /*1050*/  IMAD.IADD R10, R223, 0x1, -R10 ;  /* 0x00000001df0a7824 */ /* 0x000fe200078e0a0a */
[----:B------:R-:W-:Y:S01]  /*1060*/  @P0 SHF.R.U32.HI R9, RZ, c[0x0][0x250], R7 ;  /* 0x00009400ff090a19 */ /* 0x000fe20000011607 */
[C---:B------:R-:W-:Y:S01]  /*1070*/  IMAD.SHL.U32 R225, R229.reuse, 0x40, RZ ;  /* 0x00000040e5e17824 */ /* 0x040fe200078e00ff */
[----:B------:R-:W-:Y:S01]  /*1080*/  SEL R7, R8, RZ, !P2 ;  /* 0x000000ff08077207 */ /* 0x000fe20005000000 */
[----:B------:R-:W-:Y:S01]  /*1090*/  IMAD.SHL.U32 R16, R10, 0x8, RZ ;  /* 0x000000080a107824 */ /* 0x000fe200078e00ff */
[----:B------:R-:W-:Y:S01]  /*10a0*/  SHF.R.S32.HI R24, RZ, 0x1f, R9 ;  /* 0x0000001fff187819 */ /* 0x000fe20000011409 */
[----:B------:R-:W-:Y:S01]  /*10b0*/  IMAD.SHL.U32 R212, R216, 0x8, RZ ;  /* 0x00000008d8d47824 */ /* 0x000fe200078e00ff */
[----:B------:R-:W-:Y:S01]  /*10c0*/  IADD3 R20, P0, R229, R4, RZ ;  /* 0x00000004e5147210 */ /* 0x000fe20007f1e0ff */
[----:B------:R-:W-:Y:S01]  /*10d0*/  IMAD R240, R232, -0x50, R11 ;  /* 0xffffffb0e8f07824 */ /* 0x000fe200078e020b */
[----:B------:R-:W-:Y:S01]  /*10e0*/  SHF.R.S32.HI R17, RZ, 0x1f, R16 ;  /* 0x0000001fff117819 */ /* 0x000fe20000011410 */
[C---:B------:R-:W-:Y:S01]  /*10f0*/  IMAD R22, R24.reuse, c[0x0][0x1e0], RZ ;  /* 0x0000780018167a24 */ /* 0x040fe200078e02ff */
[----:B------:R-:W-:Y:S01]  /*1100*/  LOP3.LUT R225, R225, 0x1c0, RZ, 0xc0, !PT ;  /* 0x000001c0e1e17812 */ /* 0x000fe200078ec0ff */
[----:B------:R-:W-:Y:S01]  /*1110*/  IMAD R24, R24, c[0x0][0x1b0], RZ ;  /* 0x00006c0018187a24 */ /* 0x000fe200078e02ff */
[----:B------:R-:W-:Y:S01]  /*1120*/  ISETP.GE.AND P3, PT, R16, c[0x0][0x1cc], PT ;  /* 0x0000730010007a0c */ /* 0x000fe20003f66270 */
[C---:B------:R-:W-:Y:S01]  /*1130*/  IMAD R22, R9.reuse, c[0x0][0x1e4], R22 ;  /* 0x0000790009167a24 */ /* 0x040fe200078e0216 */
[----:B------:R-:W-:Y:S01]  /*1140*/  LOP3.LUT R212, R212, 0x8, RZ, 0xc0, !PT ;  /* 0x00000008d4d47812 */ /* 0x000fe200078ec0ff */
[----:B------:R-:W-:Y:S01]  /*1150*/  IMAD.WIDE.U32 R12, R9, c[0x0][0x1e0], R16 ;  /* 0x00007800090c7a25 */ /* 0x000fe200078e0010 */
[----:B------:R-:W-:Y:S01]  /*1160*/  LEA.HI R249, R216, R216, RZ, 0x1 ;  /* 0x000000d8d8f97211 */ /* 0x000fe200078f08ff */
[----:B------:R-:W-:Y:S01]  /*1170*/  CS2R R166, SRZ ;  /* 0x0000000000a67805 */ /* 0x000fe2000001ff00 */
[----:B------:R-:W-:Y:S01]  /*1180*/  CS2R R164, SRZ ;  /* 0x0000000000a47805 */ /* 0x000fe2000001ff00 */
[----:B------:R-:W-:Y:S01]  /*1190*/  IMAD.IADD R23, R13, 0x1, R22 ;  /* 0x000000010d177824 */ /* 0x000fe200078e0216 */
[----:B------:R-:W-:Y:S01]  /*11a0*/  SHF.R.S32.HI R13, RZ, 0x1f, R229 ;  /* 0x0000001fff0d7819 */ /* 0x000fe200000114e5 */
[----:B------:R-:W-:Y:S01]  /*11b0*/  IMAD R24, R9, c[0x0][0x1b4], R24 ;  /* 0x00006d0009187a24 */ /* 0x000fe200078e0218 */
[----:B------:R-:W-:Y:S01]  /*11c0*/  LOP3.LUT R249, R249, 0x1ffffffe, RZ, 0xc0, !PT ;  /* 0x1ffffffef9f97812 */ /* 0x000fe200078ec0ff */
[----:B------:R-:W-:Y:S01]  /*11d0*/  IMAD.WIDE.U32 R26, R9, c[0x0][0x1b0], R16 ;  /* 0x00006c00091a7a25 */ /* 0x000fe200078e0010 */
[----:B------:R-:W-:Y:S01]  /*11e0*/  CS2R R162, SRZ ;  /* 0x0000000000a27805 */ /* 0x000fe2000001ff00 */
[----:B------:R-:W-:Y:S01]  /*11f0*/  CS2R R160, SRZ ;  /* 0x0000000000a07805 */ /* 0x000fe2000001ff00 */
[----:B------:R-:W-:Y:S01]  /*1200*/  CS2R R158, SRZ ;  /* 0x00000000009e7805 */ /* 0x000fe2000001ff00 */
[----:B------:R-:W-:Y:S01]  /*1210*/  IMAD.MOV.U32 R22, RZ, RZ, R12 ;  /* 0x000000ffff167224 */ /* 0x000fe200078e000c */
[----:B------:R-:W-:Y:S01]  /*1220*/  CS2R R156, SRZ ;  /* 0x00000000009c7805 */ /* 0x000fe2000001ff00 */
[----:B------:R-:W-:Y:S01]  /*1230*/  IMAD R9, R7, c[0x0][0x1e8], RZ ;  /* 0x00007a0007097a24 */ /* 0x000fe200078e02ff */
[----:B------:R-:W-:Y:S01]  /*1240*/  CS2R R154, SRZ ;  /* 0x00000000009a7805 */ /* 0x000fe2000001ff00 */
[----:B------:R-:W-:Y:S01]  /*1250*/  IMAD.X R21, R13, 0x1, R5, P0 ;  /* 0x000000010d157824 */ /* 0x000fe200000e0605 */
[----:B------:R-:W-:Y:S01]  /*1260*/  IADD3 R5, P0, R229, R2, RZ ;  /* 0x00000002e5057210 */ /* 0x000fe20007f1e0ff */
[----:B------:R-:W-:Y:S01]  /*1270*/  IMAD R7, R7, c[0x0][0x1b8], RZ ;  /* 0x00006e0007077a24 */ /* 0x000fe200078e02ff */
[----:B------:R-:W-:Y:S01]  /*1280*/  LOP3.LUT R2, R225, 0x38, R16, 0xf8, !PT ;  /* 0x00000038e1027812 */ /* 0x000fe200078ef810 */
[C---:B------:R-:W-:Y:S01]  /*1290*/  IMAD R14, R18.reuse, c[0x0][0x1ec], R9 ;  /* 0x00007b00120e7a24 */ /* 0x040fe200078e0209 */
[----:B------:R-:W-:Y:S01]  /*12a0*/  SHF.R.U32.HI R225, RZ, 0x3, R225 ;  /* 0x00000003ffe17819 */ /* 0x000fe200000116e1 */
[----:B------:R-:W-:Y:S01]  /*12b0*/  IMAD.WIDE.U32 R22, R18, c[0x0][0x1e8], R22 ;  /* 0x00007a0012167a25 */ /* 0x000fe200078e0016 */
[----:B------:R-:W-:Y:S01]  /*12c0*/  CS2R R152, SRZ ;  /* 0x0000000000987805 */ /* 0x000fe2000001ff00 */
[----:B------:R-:W-:Y:S01]  /*12d0*/  CS2R R150, SRZ ;  /* 0x0000000000967805 */ /* 0x000fe2000001ff00 */
[----:B------:R-:W-:Y:S01]  /*12e0*/  LOP3.LUT R225, R2, R225, RZ, 0x3c, !PT ;  /* 0x000000e102e17212 */ /* 0x000fe200078e3cff */
[----:B------:R-:W-:Y:S01]  /*12f0*/  IMAD.WIDE R20, R232, 0x50, R20 ;  /* 0x00000050e8147825 */ /* 0x000fe200078e0214 */
[----:B------:R-:W-:Y:S01]  /*1300*/  CS2R R148, SRZ ;  /* 0x0000000000947805 */ /* 0x000fe2000001ff00 */
[----:B------:R-:W-:Y:S01]  /*1310*/  CS2R R146, SRZ ;  /* 0x0000000000927805 */ /* 0x000fe2000001ff00 */
[----:B------:R-:W-:Y:S01]  /*1320*/  CS2R R144, SRZ ;  /* 0x0000000000907805 */ /* 0x000fe2000001ff00 */
[----:B------:R-:W-:Y:S01]  /*1330*/  IMAD R4, R18, c[0x0][0x1bc], R7 ;  /* 0x00006f0012047a24 */ /* 0x000fe200078e0207 */
[----:B------:R-:W-:Y:S01]  /*1340*/  CS2R R142, SRZ ;  /* 0x00000000008e7805 */ /* 0x000fe2000001ff00 */
[----:B------:R-:W-:Y:S01]  /*1350*/  IMAD.IADD R15, R23, 0x1, R14 ;  /* 0x00000001170f7824 */ /* 0x000fe200078e020e */
[----:B------:R-:W-:Y:S01]  /*1360*/  CS2R R140, SRZ ;  /* 0x00000000008c7805 */ /* 0x000fe2000001ff00 */
[----:B------:R-:W-:Y:S01]  /*1370*/  IMAD.MOV.U32 R14, RZ, RZ, R22 ;  /* 0x000000ffff0e7224 */ /* 0x000fe200078e0016 */
[----:B------:R-:W-:Y:S01]  /*1380*/  CS2R R138, SRZ ;  /* 0x00000000008a7805 */ /* 0x000fe2000001ff00 */
[----:B------:R-:W-:Y:S01]  /*1390*/  IMAD R7, R21, c[0x0][0x1d8], RZ ;  /* 0x0000760015077a24 */ /* 0x000fe200078e02ff */
[----:B------:R-:W-:Y:S01]  /*13a0*/  CS2R R136, SRZ ;  /* 0x0000000000887805 */ /* 0x000fe2000001ff00 */
[C---:B------:R-:W-:Y:S01]  /*13b0*/  IMAD.WIDE.U32 R14, R20.reuse, c[0x0][0x1d8], R14 ;  /* 0x00007600140e7a25 */ /* 0x040fe200078e000e */
[----:B------:R-:W-:Y:S01]  /*13c0*/  CS2R R134, SRZ ;  /* 0x0000000000867805 */ /* 0x000fe2000001ff00 */
[----:B------:R-:W-:Y:S01]  /*13d0*/  CS2R R132, SRZ ;  /* 0x0000000000847805 */ /* 0x000fe2000001ff00 */
[----:B------:R-:W-:Y:S01]  /*13e0*/  CS2R R130, SRZ ;  /* 0x0000000000827805 */ /* 0x000fe2000001ff00 */
[----:B------:R-:W-:Y:S01]  /*13f0*/  IMAD R7, R20, c[0x0][0x1dc], R7 ;  /* 0x0000770014077a24 */ /* 0x000fe200078e0207 */
[----:B------:R-:W-:Y:S01]  /*1400*/  CS2R R128, SRZ ;  /* 0x0000000000807805 */ /* 0x000fe2000001ff00 */
[----:B------:R-:W-:Y:S01]  /*1410*/  IMAD.X R13, R13, 0x1, R3, P0 ;  /* 0x000000010d0d7824 */ /* 0x000fe200000e0603 */
[----:B------:R-:W-:Y:S01]  /*1420*/  LEA R32, P0, R14, c[0x0][0x1c0], 0x1 ;  /* 0x000070000e207a11 */ /* 0x000fe200078008ff */
[----:B------:R-:W-:Y:S01]  /*1430*/  IMAD.IADD R2, R15, 0x1, R7 ;  /* 0x000000010f027824 */ /* 0x000fe200078e0207 */
[----:B------:R-:W-:Y:S01]  /*1440*/  IADD3 R7, R16, 0x40, RZ ;  /* 0x0000004010077810 */ /* 0x000fe20007ffe0ff */
[----:B------:R-:W-:Y:S01]  /*1450*/  IMAD.IADD R9, R11, 0x1, -R229 ;  /* 0x000000010b097824 */ /* 0x000fe200078e0ae5 */
[----:B------:R-:W-:Y:S01]  /*1460*/  CS2R R126, SRZ ;  /* 0x00000000007e7805 */ /* 0x000fe2000001ff00 */
[----:B------:R-:W-:Y:S01]  /*1470*/  IMAD.IADD R25, R27, 0x1, R24 ;  /* 0x000000011b197824 */ /* 0x000fe200078e0218 */
[----:B------:R-:W-:Y:S01]  /*1480*/  LEA.HI.X R33, R14, c[0x0][0x1c4], R2, 0x1, P0 ;  /* 0x000071000e217a11 */ /* 0x000fe200000f0c02 */
[----:B------:R-:W-:Y:S01]  /*1490*/  IMAD R9, R232, -0x50, R9 ;  /* 0xffffffb0e8097824 */ /* 0x000fe200078e0209 */
[----:B------:R-:W-:Y:S01]  /*14a0*/  LEA.HI R2, R6, R223, RZ, 0x6 ;  /* 0x000000df06027211 */ /* 0x000fe200078f30ff */
[----:B------:R-:W-:Y:S01]  /*14b0*/  IMAD.MOV.U32 R24, RZ, RZ, R26 ;  /* 0x000000ffff187224 */ /* 0x000fe200078e001a */
[----:B------:R-:W-:Y:S01]  /*14c0*/  ISETP.GE.AND P4, PT, R7, c[0x0][0x1cc], PT ;  /* 0x0000730007007a0c */ /* 0x000fe20003f86270 */
[----:B------:R-:W-:Y:S01]  /*14d0*/  IMAD R3, R21, c[0x0][0x1a8], RZ ;  /* 0x00006a0015037a24 */ /* 0x000fe200078e02ff */
[----:B------:R-:W-:Y:S01]  /*14e0*/  SHF.R.S32.HI R2, RZ, 0x6, R2 ;  /* 0x00000006ff027819 */ /* 0x000fe20000011402 */
[----:B------:R-:W-:Y:S01]  /*14f0*/  IMAD.WIDE.U32 R18, R18, c[0x0][0x1b8], R24 ;  /* 0x00006e0012127a25 */ /* 0x000fe200078e0018 */
[C---:B------:R-:W-:Y:S01]  /*1500*/  ISETP.LT.OR P1, PT, R9.reuse, 0x1, P3 ;  /* 0x000000010900780c */ /* 0x040fe20001f21670 */
[----:B------:R-:W-:Y:S01]  /*1510*/  CS2R R124, SRZ ;  /* 0x00000000007c7805 */ /* 0x000fe2000001ff00 */
[----:B------:R-:W-:Y:S01]  /*1520*/  ISETP.LT.OR P2, PT, R9, 0x1, P4 ;  /* 0x000000010900780c */ /* 0x000fe20002741670 */
[----:B------:R-:W-:Y:S01]  /*1530*/  IMAD R225, R2, 0x200, R225 ;  /* 0x0000020002e17824 */ /* 0x000fe200078e02e1 */
[----:B------:R-:W-:Y:S01]  /*1540*/  CS2R R122, SRZ ;  /* 0x00000000007a7805 */ /* 0x000fe2000001ff00 */
[----:B------:R-:W-:Y:S01]  /*1550*/  IMAD.IADD R19, R19, 0x1, R4 ;  /* 0x0000000113137824 */ /* 0x000fe200078e0204 */
[----:B------:R-:W-:Y:S01]  /*1560*/  IADD3 R4, R16, 0x80, RZ ;  /* 0x0000008010047810 */ /* 0x000fe20007ffe0ff */
[----:B------:R-:W-:Y:S01]  /*1570*/  IMAD.SHL.U32 R225, R225, 0x2, RZ ;  /* 0x00000002e1e17824 */ /* 0x000fe200078e00ff */
[----:B------:R-:W-:Y:S01]  /*1580*/  CS2R R120, SRZ ;  /* 0x0000000000787805 */ /* 0x000fe2000001ff00 */
[----:B------:R-:W-:Y:S01]  /*1590*/  IMAD R12, R20, c[0x0][0x1ac], R3 ;  /* 0x00006b00140c7a24 */ /* 0x000fe200078e0203 */
[----:B------:R-:W-:Y:S01]  /*15a0*/  ISETP.GE.AND P5, PT, R4, c[0x0][0x1cc], PT ;  /* 0x0000730004007a0c */ /* 0x000fe20003fa6270 */
[----:B------:R-:W-:Y:S01]  /*15b0*/  IMAD.MOV.U32 R3, RZ, RZ, c[0x0][0x1d8] ;  /* 0x00007600ff037624 */ /* 0x000fe200078e00ff */
[----:B------:R-:W-:Y:S01]  /*15c0*/  CS2R R118, SRZ ;  /* 0x0000000000767805 */ /* 0x000fe2000001ff00 */
[----:B------:R-:W-:Y:S01]  /*15d0*/  @!PT LDS RZ, [RZ] ;  /* 0x00000000fffff984 */ /* 0x000fe20000000800 */
[----:B------:R-:W-:Y:S01]  /*15e0*/  @!PT LDS RZ, [RZ] ;  /* 0x00000000fffff984 */ /* 0x000fe20000000800 */
[----:B------:R-:W-:Y:S01]  /*15f0*/  @!PT LDS RZ, [RZ] ;  /* 0x00000000fffff984 */ /* 0x000fe20000000800 */
[----:B------:R1:W-:Y:S01]  /*1600*/  LDGSTS.E.BYPASS.LTC128B.128 [R225+0x7880], [R32.64], !P1 ;  /* 0x0788000020e17fae */ /* 0x0003e2000c901d4a */
[----:B------:R-:W-:Y:S01]  /*1610*/  ISETP.LT.OR P1, PT, R9, 0x1, P5 ;  /* 0x000000010900780c */ /* 0x000fe20002f21670 */
[----:B------:R-:W-:Y:S01]  /*1620*/  IMAD.MOV.U32 R14, RZ, RZ, c[0x0][0x1dc] ;  /* 0x00007700ff0e7624 */ /* 0x000fe200078e00ff */
[----:B------:R-:W-:Y:S01]  /*1630*/  LEA R22, P0, R3, R32, 0x6 ;  /* 0x0000002003167211 */ /* 0x000fe200078030ff */
[----:B------:R1:W-:Y:S01]  /*1640*/  LDGSTS.E.BYPASS.LTC128B.128 [R225+0xa080], [R32.64+0x80], !P2 ;  /* 0x0a08008020e17fae */ /* 0x0003e2000d101d4a */
[----:B------:R-:W-:Y:S01]  /*1650*/  ISETP.GT.AND P2, PT, R223, 0x7f, PT ;  /* 0x0000007fdf00780c */ /* 0x000fe20003f44270 */
[----:B------:R-:W-:Y:S01]  /*1660*/  IMAD.U32 R15, RZ, RZ, UR6 ;  /* 0x00000006ff0f7e24 */ /* 0x000fe2000f8e00ff */
[----:B------:R-:W-:Y:S01]  /*1670*/  LEA.HI.X R23, R3, R33, R14, 0x6, P0 ;  /* 0x0000002103177211 */ /* 0x000fe200000f340e */
[----:B------:R-:W-:Y:S01]  /*1680*/  IMAD.WIDE.U32 R20, R20, c[0x0][0x1a8], R18 ;  /* 0x00006a0014147a25 */ /* 0x000fe200078e0012 */
[C---:B------:R-:W-:Y:S01]  /*1690*/  ISETP.LT.OR P5, PT, R9.reuse, 0x21, P5 ;  /* 0x000000210900780c */ /* 0x040fe20002fa1670 */
[----:B------:R-:W-:Y:S01]  /*16a0*/  CS2R R116, SRZ ;  /* 0x0000000000747805 */ /* 0x000fe2000001ff00 */
[----:B------:R-:W-:Y:S01]  /*16b0*/  CS2R R114, SRZ ;  /* 0x0000000000727805 */ /* 0x000fe2000001ff00 */
[----:B------:R-:W-:Y:S01]  /*16c0*/  IMAD.U32 R3, RZ, RZ, UR5 ;  /* 0x00000005ff037e24 */ /* 0x000fe2000f8e00ff */
[----:B------:R-:W-:Y:S01]  /*16d0*/  ULDC.64 UR4, c[0x0][0x1a8] ;  /* 0x00006a0000047ab9 */ /* 0x000fe20000000a00 */
[----:B------:R1:W-:Y:S01]  /*16e0*/  LDGSTS.E.BYPASS.LTC128B.128 [R225+0xc880], [R32.64+0x100], !P1 ;  /* 0x0c88010020e17fae */ /* 0x0003e2000c901d4a */
[----:B------:R-:W-:Y:S01]  /*16f0*/  ISETP.LT.OR P1, PT, R9, 0x21, P3 ;  /* 0x000000210900780c */ /* 0x000fe20001f21670 */
[----:B------:R-:W-:Y:S01]  /*1700*/  IMAD.MOV.U32 R14, RZ, RZ, c[0x0][0x1ac] ;  /* 0x00006b00ff0e7624 */ /* 0x000fe200078e00ff */
[----:B------:R-:W-:Y:S01]  /*1710*/  USHF.L.U32 UR6, UR4, 0x5, URZ ;  /* 0x0000000504067899 */ /* 0x000fe2000800063f */
[----:B------:R-:W-:Y:S01]  /*1720*/  @!P2 LEA R18, P0, R15, R22, 0x1 ;  /* 0x000000160f12a211 */ /* 0x000fe200078008ff */
[----:B------:R-:W-:Y:S01]  /*1730*/  IMAD R26, R13, c[0x0][0x178], RZ ;  /* 0x00005e000d1a7a24 */ /* 0x000fe200078e02ff */
[----:B------:R-:W-:Y:S01]  /*1740*/  USHF.L.U64.HI UR5, UR4, UR7, UR5 ;  /* 0x0000000704057299 */ /* 0x000fe20008010205 */
[----:B------:R-:W-:Y:S01]  /*1750*/  IMAD.WIDE.U32 R28, R5, c[0x0][0x178], R16 ;  /* 0x00005e00051c7a25 */ /* 0x000fe200078e0010 */
[----:B------:R-:W-:Y:S01]  /*1760*/  @!P2 LEA.HI.X R19, R15, R23, R3, 0x1, P0 ;  /* 0x000000170f13a211 */ /* 0x000fe200000f0c03 */
[----:B------:R-:W-:Y:S01]  /*1770*/  CS2R R112, SRZ ;  /* 0x0000000000707805 */ /* 0x000fe2000001ff00 */
[C---:B------:R-:W-:Y:S01]  /*1780*/  LEA R24, P0, R20.reuse, c[0x0][0x190], 0x1 ;  /* 0x0000640014187a11 */ /* 0x040fe200078008ff */
[----:B------:R-:W-:Y:S01]  /*1790*/  IMAD.IADD R3, R21, 0x1, R12 ;  /* 0x0000000115037824 */ /* 0x000fe200078e020c */
[----:B------:R-:W-:Y:S01]  /*17a0*/  ISETP.LT.OR P2, PT, R9, 0x21, P4 ;  /* 0x000000210900780c */ /* 0x000fe20002741670 */
[----:B------:R-:W-:Y:S01]  /*17b0*/  IMAD R26, R5, c[0x0][0x17c], R26 ;  /* 0x00005f00051a7a24 */ /* 0x000fe200078e021a */
[----:B------:R2:W-:Y:S01]  /*17c0*/  LDGSTS.E.BYPASS.LTC128B.128 [R225+0x8880], [R22.64], !P1 ;  /* 0x0888000016e17fae */ /* 0x0005e2000c901d4a */
[----:B------:R-:W-:Y:S01]  /*17d0*/  ISETP.GT.AND P1, PT, R223, 0x7f, PT ;  /* 0x0000007fdf00780c */ /* 0x000fe20003f24270 */
[----:B------:R-:W-:Y:S01]  /*17e0*/  IMAD.U32 R15, RZ, RZ, UR6 ;  /* 0x00000006ff0f7e24 */ /* 0x000fe2000f8e00ff */
[----:B------:R-:W-:Y:S01]  /*17f0*/  LEA.HI.X R25, R20, c[0x0][0x194], R3, 0x1, P0 ;  /* 0x0000650014197a11 */ /* 0x000fe200000f0c03 */
[----:B------:R-:W-:Y:S01]  /*1800*/  IMAD.MOV.U32 R3, RZ, RZ, c[0x0][0x1a8] ;  /* 0x00006a00ff037624 */ /* 0x000fe200078e00ff */
[----:B------:R-:W-:Y:S01]  /*1810*/  SHF.R.S32.HI R12, RZ, 0x1f, R233 ;  /* 0x0000001fff0c7819 */ /* 0x000fe200000114e9 */
[----:B------:R-:W-:Y:S01]  /*1820*/  IMAD.IADD R27, R29, 0x1, R26 ;  /* 0x000000011d1b7824 */ /* 0x000fe200078e021a */
[----:B------:R-:W-:Y:S01]  /*1830*/  UMOV UR6, 0x6 ;  /* 0x0000000600067882 */ /* 0x000fe20000000000 */
[----:B------:R-:W-:Y:S01]  /*1840*/  IMAD.MOV.U32 R26, RZ, RZ, R28 ;  /* 0x000000ffff1a7224 */ /* 0x000fe200078e001c */
[----:B------:R-:W-:Y:S01]  /*1850*/  LEA R30, P0, R3, R24, 0x6 ;  /* 0x00000018031e7211 */ /* 0x000fe200078030ff */
[----:B------:R-:W-:Y:S01]  /*1860*/  IMAD R20, R12, c[0x0][0x180], RZ ;  /* 0x000060000c147a24 */ /* 0x000fe200078e02ff */
[----:B------:R2:W-:Y:S01]  /*1870*/  LDGSTS.E.BYPASS.LTC128B.128 [R225+0xb080], [R22.64+0x80], !P2 ;  /* 0x0b08008016e17fae */ /* 0x0005e2000d101d4a */
[----:B------:R-:W-:Y:S01]  /*1880*/  IMAD.WIDE.U32 R238, R233, c[0x0][0x180], R26 ;  /* 0x00006000e9ee7a25 */ /* 0x000fe200078e001a */
[----:B------:R-:W-:Y:S01]  /*1890*/  LEA.HI.X R31, R3, R25, R14, 0x6, P0 ;  /* 0x00000019031f7211 */ /* 0x000fe200000f340e */
[----:B------:R-:W-:Y:S01]  /*18a0*/  CS2R R102, SRZ ;  /* 0x0000000000667805 */ /* 0x000fe2000001ff00 */
[C---:B------:R-:W-:Y:S01]  /*18b0*/  @!P1 ISETP.LT.OR P2, PT, R9.reuse, 0x41, P4 ;  /* 0x000000410900980c */ /* 0x040fe20002741670 */
[----:B------:R-:W-:Y:S01]  /*18c0*/  IMAD.U32 R3, RZ, RZ, UR5 ;  /* 0x00000005ff037e24 */ /* 0x000fe2000f8e00ff */
[----:B------:R-:W-:Y:S01]  /*18d0*/  @!P1 ISETP.GE.AND P0, PT, R9, 0x41, PT ;  /* 0x000000410900980c */ /* 0x000fe20003f06270 */
[----:B------:R-:W-:Y:S01]  /*18e0*/  IMAD R20, R233, c[0x0][0x184], R20 ;  /* 0x00006100e9147a24 */ /* 0x000fe200078e0214 */
[----:B------:R-:W-:Y:S01]  /*18f0*/  ISETP.GT.AND P4, PT, R223, 0x7f, PT ;  /* 0x0000007fdf00780c */ /* 0x000fe20003f84270 */
[----:B------:R2:W-:Y:S01]  /*1900*/  LDGSTS.E.BYPASS.LTC128B.128 [R225+0xd880], [R22.64+0x100], !P5 ;  /* 0x0d88010016e17fae */ /* 0x0005e2000e901d4a */
[C---:B------:R-:W-:Y:S01]  /*1910*/  @!P1 ISETP.GE.OR P3, PT, R16.reuse, c[0x0][0x1cc], !P0 ;  /* 0x0000730010009a0c */ /* 0x040fe20004766670 */
[----:B------:R-:W-:Y:S01]  /*1920*/  IMAD.IADD R239, R239, 0x1, R20 ;  /* 0x00000001efef7824 */ /* 0x000fe200078e0214 */
[----:B------:R-:W-:Y:S01]  /*1930*/  ULDC.64 UR4, c[0x0][0x178] ;  /* 0x00005e0000047ab9 */ /* 0x000fe20000000a00 */
[----:B------:R-:W-:Y:S01]  /*1940*/  ISETP.GE.AND P5, PT, R16, c[0x0][0x19c], PT ;  /* 0x0000670010007a0c */ /* 0x000fe20003fa6270 */
[----:B------:R-:W-:Y:S01]  /*1950*/  USHF.L.U64.HI UR8, UR4, UR6, UR5 ;  /* 0x0000000604087299 */ /* 0x000fe20008010205 */
[----:B------:R-:W-:Y:S01]  /*1960*/  IMAD.WIDE.U32 R238, R234, c[0x0][0x188], R238 ;  /* 0x00006200eaee7a25 */ /* 0x000fe200078e00ee */
[----:B------:R-:W-:Y:S01]  /*1970*/  USHF.L.U32 UR9, UR4, 0x6, URZ ;  /* 0x0000000604097899 */ /* 0x000fe2000800063f */
[----:B------:R-:W-:Y:S01]  /*1980*/  CS2R R100, SRZ ;  /* 0x0000000000647805 */ /* 0x000fe2000001ff00 */
[----:B------:R-:W-:Y:S01]  /*1990*/  CS2R R98, SRZ ;  /* 0x0000000000627805 */ /* 0x000fe2000001ff00 */
[----:B------:R-:W-:Y:S01]  /*19a0*/  IMAD.MOV.U32 R250, RZ, RZ, R238 ;  /* 0x000000fffffa7224 */ /* 0x000fe200078e00ee */
[----:B------:R-:W-:Y:S01]  /*19b0*/  CS2R R96, SRZ ;  /* 0x0000000000607805 */ /* 0x000fe2000001ff00 */
[----:B------:R-:W-:Y:S01]  /*19c0*/  @!P4 ISETP.GE.OR P1, PT, R4, c[0x0][0x1cc], !P0 ;  /* 0x000073000400ca0c */ /* 0x000fe20004726670 */
[----:B------:R-:W-:Y:S01]  /*19d0*/  IMAD.SHL.U32 R21, R223, 0x4, RZ ;  /* 0x00000004df157824 */ /* 0x000fe200078e00ff */
[----:B------:R-:W-:Y:S01]  /*19e0*/  @!P4 LEA R28, P0, R15, R30, 0x1 ;  /* 0x0000001e0f1cc211 */ /* 0x000fe200078008ff */
[----:B------:R3:W-:Y:S01]  /*19f0*/  @!P4 LDGSTS.E.BYPASS.LTC128B.128 [R225+0x9880], [R18.64], !P3 ;  /* 0x0988000012e1cfae */ /* 0x0007e2000d901d4a */
[----:B------:R-:W-:Y:S01]  /*1a00*/  ISETP.GE.AND P3, PT, R7, c[0x0][0x19c], PT ;  /* 0x0000670007007a0c */ /* 0x000fe20003f66270 */
[----:B------:R-:W-:Y:S01]  /*1a10*/  IMAD R20, R0, 0xc0, RZ ;  /* 0x000000c000147824 */ /* 0x000fe200078e02ff */
[----:B------:R-:W-:Y:S01]  /*1a20*/  @!P4 LEA.HI.X R29, R15, R31, R3, 0x1, P0 ;  /* 0x0000001f0f1dc211 */ /* 0x000fe200000f0c03 */
[----:B------:R-:W-:Y:S01]  /*1a30*/  IMAD R15, R252, UR8, RZ ;  /* 0x00000008fc0f7c24 */ /* 0x000fe2000f8e02ff */
[----:B------:R-:W-:Y:S01]  /*1a40*/  SEL R3, R8, RZ, !P6 ;  /* 0x000000ff08037207 */ /* 0x000fe20007000000 */
[----:B------:R3:W-:Y:S01]  /*1a50*/  @!P4 LDGSTS.E.BYPASS.LTC128B.128 [R225+0xc080], [R18.64+0x80], !P2 ;  /* 0x0c08008012e1cfae */ /* 0x0007e2000d101d4a */
[----:B------:R-:W-:Y:S01]  /*1a60*/  ISETP.LT.OR P0, PT, R9, 0x1, P5 ;  /* 0x000000010900780c */ /* 0x000fe20002f01670 */
[----:B------:R-:W-:Y:S01]  /*1a70*/  USHF.L.U64.HI UR8, UR4, UR7, UR5 ;  /* 0x0000000704087299 */ /* 0x000fe20008010205 */
[----:B------:R-:W-:Y:S01]  /*1a80*/  SHF.R.S32.HI R8, RZ, 0x1f, R252 ;  /* 0x0000001fff087819 */ /* 0x000fe200000114fc */
[----:B------:R-:W-:Y:S01]  /*1a90*/  IMAD R251, R3, c[0x0][0x188], RZ ;  /* 0x0000620003fb7a24 */ /* 0x000fe200078e02ff */
[----:B------:R3:W-:Y:S01]  /*1aa0*/  @!P4 LDGSTS.E.BYPASS.LTC128B.128 [R225+0xe880], [R18.64+0x100], !P1 ;  /* 0x0e88010012e1cfae */ /* 0x0007e2000c901d4a */
[----:B------:R-:W-:Y:S01]  /*1ab0*/  ISETP.LT.OR P2, PT, R9, 0x1, P3 ;  /* 0x000000010900780c */ /* 0x000fe20001f41670 */
[----:B-1----:R-:W-:Y:S01]  /*1ac0*/  IMAD.WIDE.U32 R32, R5, c[0x0][0x208], R16 ;  /* 0x0000820005207a25 */ /* 0x002fe200078e0010 */
[----:B------:R-:W-:Y:S01]  /*1ad0*/  ISETP.GE.AND P4, PT, R4, c[0x0][0x19c], PT ;  /* 0x0000670004007a0c */ /* 0x000fe20003f86270 */
[----:B------:R-:W-:Y:S01]  /*1ae0*/  CS2R R94, SRZ ;  /* 0x00000000005e7805 */ /* 0x000fe2000001ff00 */
[----:B------:R-:W-:Y:S01]  /*1af0*/  ISETP.GT.AND P6, PT, R223, 0x7f, PT ;  /* 0x0000007fdf00780c */ /* 0x000fe20003fc4270 */
[----:B------:R-:W-:Y:S01]  /*1b00*/  IMAD R251, R234, c[0x0][0x18c], R251 ;  /* 0x00006300eafb7a24 */ /* 0x000fe200078e02fb */
[----:B------:R-:W-:Y:S01]  /*1b10*/  ISETP.LT.OR P1, PT, R9, 0x1, P4 ;  /* 0x000000010900780c */ /* 0x000fe20002721670 */
[----:B------:R-:W-:Y:S01]  /*1b20*/  IMAD R14, R8, UR9, R15 ;  /* 0x00000009080e7c24 */ /* 0x000fe2000f8e020f */
[----:B------:R1:W-:Y:S01]  /*1b30*/  LDGSTS.E.BYPASS.LTC128B.128 [R225+0x80], [R24.64], !P0 ;  /* 0x0008000018e17fae */ /* 0x0003e2000c101d4a */
[----:B------:R-:W-:Y:S01]  /*1b40*/  IMAD.IADD R251, R239, 0x1, R251 ;  /* 0x00000001effb7824 */ /* 0x000fe200078e02fb */
[----:B------:R-:W-:Y:S01]  /*1b50*/  CS2R R92, SRZ ;  /* 0x00000000005c7805 */ /* 0x000fe2000001ff00 */
[----:B------:R-:W-:Y:S01]  /*1b60*/  IMAD.U32 R15, RZ, RZ, UR8 ;  /* 0x00000008ff0f7e24 */ /* 0x000fe2000f8e00ff */
[----:B------:R-:W-:Y:S01]  /*1b70*/  CS2R R90, SRZ ;  /* 0x00000000005a7805 */ /* 0x000fe2000001ff00 */
[----:B------:R1:W-:Y:S01]  /*1b80*/  LDGSTS.E.BYPASS.LTC128B.128 [R225+0x2880], [R24.64+0x80], !P2 ;  /* 0x0288008018e17fae */ /* 0x0003e2000d101d4a */
[----:B------:R-:W-:Y:S01]  /*1b90*/  ISETP.LT.OR P2, PT, R9, 0x21, P5 ;  /* 0x000000210900780c */ /* 0x000fe20002f41670 */
[C---:B------:R-:W-:Y:S01]  /*1ba0*/  IMAD R221, R3.reuse, c[0x0][0x278], RZ ;  /* 0x00009e0003dd7a24 */ /* 0x040fe200078e02ff */
[----:B------:R-:W-:Y:S01]  /*1bb0*/  CS2R R88, SRZ ;  /* 0x0000000000587805 */ /* 0x000fe2000001ff00 */
[----:B------:R-:W-:Y:S01]  /*1bc0*/  IMAD R247, R3, c[0x0][0x218], RZ ;  /* 0x0000860003f77a24 */ /* 0x000fe200078e02ff */
[----:B------:R-:W-:Y:S01]  /*1bd0*/  CS2R R86, SRZ ;  /* 0x0000000000567805 */ /* 0x000fe2000001ff00 */
[----:B------:R1:W-:Y:S01]  /*1be0*/  LDGSTS.E.BYPASS.LTC128B.128 [R225+0x5080], [R24.64+0x100], !P1 ;  /* 0x0508010018e17fae */ /* 0x0003e2000c901d4a */
[----:B------:R-:W-:Y:S01]  /*1bf0*/  ISETP.GE.AND P1, PT, R7, c[0x0][0x16c], PT ;  /* 0x00005b0007007a0c */ /* 0x000fe20003f26270 */
[C---:B------:R-:W-:Y:S01]  /*1c00*/  IMAD R221, R234.reuse, c[0x0][0x27c], R221 ;  /* 0x00009f00eadd7a24 */ /* 0x040fe200078e02dd */
[----:B------:R-:W-:Y:S01]  /*1c10*/  CS2R R84, SRZ ;  /* 0x0000000000547805 */ /* 0x000fe2000001ff00 */
[----:B------:R-:W-:Y:S01]  /*1c20*/  IMAD R247, R234, c[0x0][0x21c], R247 ;  /* 0x00008700eaf77a24 */ /* 0x000fe200078e02f7 */
[----:B------:R-:W-:Y:S01]  /*1c30*/  CS2R R82, SRZ ;  /* 0x0000000000527805 */ /* 0x000fe2000001ff00 */
[----:B------:R-:W-:Y:S01]  /*1c40*/  IMAD R242, R12, c[0x0][0x288], RZ ;  /* 0x0000a2000cf27a24 */ /* 0x000fe200078e02ff */
[----:B------:R-:W-:Y:S01]  /*1c50*/  CS2R R80, SRZ ;  /* 0x0000000000507805 */ /* 0x000fe2000001ff00 */
[----:B---3--:R-:W-:Y:S01]  /*1c60*/  IMAD.WIDE.U32 R18, R252, UR9, R250 ;  /* 0x00000009fc127c25 */ /* 0x008fe2000f8e00fa */
[----:B------:R-:W-:Y:S01]  /*1c70*/  USHF.L.U32 UR9, UR4, 0x5, URZ ;  /* 0x0000000504097899 */ /* 0x000fe2000800063f */
[----:B------:R3:W-:Y:S01]  /*1c80*/  LDGSTS.E.BYPASS.LTC128B.128 [R225+0x1080], [R30.64], !P2 ;  /* 0x010800001ee17fae */ /* 0x0007e2000d101d4a */
[----:B------:R-:W-:Y:S01]  /*1c90*/  ISETP.LT.OR P2, PT, R9, 0x21, P3 ;  /* 0x000000210900780c */ /* 0x000fe20001f41670 */
[----:B------:R-:W-:Y:S01]  /*1ca0*/  IMAD.IADD R14, R19, 0x1, R14 ;  /* 0x00000001130e7824 */ /* 0x000fe200078e020e */
[C---:B------:R-:W-:Y:S01]  /*1cb0*/  LEA R26, P0, R18.reuse, c[0x0][0x160], 0x1 ;  /* 0x00005800121a7a11 */ /* 0x040fe200078008ff */
[----:B------:R-:W-:Y:S01]  /*1cc0*/  ULDC.64 UR4, c[0x0][0x208] ;  /* 0x0000820000047ab9 */ /* 0x000fe20000000a00 */
[----:B--2---:R-:W-:Y:S01]  /*1cd0*/  IMAD.U32 R23, RZ, RZ, UR9 ;  /* 0x00000009ff177e24 */ /* 0x004fe2000f8e00ff */
[----:B------:R-:W-:Y:S01]  /*1ce0*/  SHF.R.S32.HI R19, RZ, 0x1f, R0 ;  /* 0x0000001fff137819 */ /* 0x000fe20000011400 */
[----:B------:R-:W-:Y:S01]  /*1cf0*/  USHF.L.U64.HI UR6, UR4, UR6, UR5 ;  /* 0x0000000604067299 */ /* 0x000fe20008010205 */
[----:B------:R-:W-:Y:S01]  /*1d00*/  LEA.HI.X R27, R18, c[0x0][0x164], R14, 0x1, P0 ;  /* 0x00005900121b7a11 */ /* 0x000fe200000f0c0e */
[----:B------:R-:W-:Y:S01]  /*1d10*/  IMAD.U32 R14, RZ, RZ, UR9 ;  /* 0x00000009ff0e7e24 */ /* 0x000fe2000f8e00ff */
[----:B------:R-:W-:Y:S01]  /*1d20*/  LEA R22, P0, R23, R26, 0x1 ;  /* 0x0000001a17167211 */ /* 0x000fe200078008ff */
[----:B------:R-:W-:Y:S01]  /*1d30*/  USHF.L.U32 UR12, UR4, 0x6, URZ ;  /* 0x00000006040c7899 */ /* 0x000fe2000800063f */
[----:B------:R-:W-:Y:S01]  /*1d40*/  IMAD R242, R233, c[0x0][0x28c], R242 ;  /* 0x0000a300e9f27a24 */ /* 0x000fe200078e02f2 */
[----:B------:R-:W-:Y:S01]  /*1d50*/  USHF.L.U64.HI UR5, UR4, UR7, UR5 ;  /* 0x0000000704057299 */ /* 0x000fe20008010205 */
[----:B------:R-:W-:Y:S01]  /*1d60*/  LEA.HI.X R23, R14, R27, R15, 0x1, P0 ;  /* 0x0000001b0e177211 */ /* 0x000fe200000f0c0f */
[----:B------:R3:W-:Y:S01]  /*1d70*/  LDGSTS.E.BYPASS.LTC128B.128 [R225+0x3880], [R30.64+0x80], !P2 ;  /* 0x038800801ee17fae */ /* 0x0007e2000d101d4a */
[----:B------:R-:W-:Y:S01]  /*1d80*/  ISETP.GE.AND P0, PT, R16, c[0x0][0x16c], PT ;  /* 0x00005b0010007a0c */ /* 0x000fe20003f06270 */
[C---:B------:R-:W-:Y:S01]  /*1d90*/  IMAD R219, R3.reuse, c[0x0][0x290], RZ ;  /* 0x0000a40003db7a24 */ /* 0x040fe200078e02ff */
[----:B------:R-:W-:Y:S01]  /*1da0*/  SEL R15, RZ, 0xffffffff, P1 ;  /* 0xffffffffff0f7807 */ /* 0x000fe20000800000 */
[----:B------:R-:W-:Y:S01]  /*1db0*/  IMAD R241, R3, c[0x0][0x240], RZ ;  /* 0x0000900003f17a24 */ /* 0x000fe200078e02ff */
[----:B------:R-:W-:Y:S01]  /*1dc0*/  SEL R14, RZ, 0x1, P0 ;  /* 0x00000001ff0e7807 */ /* 0x000fe20000000000 */
[----:B------:R-:W-:Y:S01]  /*1dd0*/  IMAD R219, R234, c[0x0][0x294], R219 ;  /* 0x0000a500eadb7a24 */ /* 0x000fe200078e02db */
[----:B------:R-:W-:Y:S01]  /*1de0*/  IADD3 R18, P0, R21, R0, RZ ;  /* 0x0000000015127210 */ /* 0x000fe20007f1e0ff */
[----:B------:R-:W-:Y:S01]  /*1df0*/  IMAD.SHL.U32 R15, R15, 0x2, RZ ;  /* 0x000000020f0f7824 */ /* 0x000fe200078e00ff */
[----:B------:R-:W-:Y:S01]  /*1e00*/  ISETP.GE.AND P1, PT, R4, c[0x0][0x16c], PT ;  /* 0x00005b0004007a0c */ /* 0x000fe20003f26270 */
[----:B------:R-:W-:Y:S01]  /*1e10*/  IMAD R241, R234, c[0x0][0x244], R241 ;  /* 0x00009100eaf17a24 */ /* 0x000fe200078e02f1 */
[----:B------:R-:W-:Y:S01]  /*1e20*/  LEA.HI.X.SX32 R19, R21, R19, 0x1, P0 ;  /* 0x0000001315137211 */ /* 0x000fe200000f0eff */
[----:B------:R-:W-:Y:S01]  /*1e30*/  IMAD.IADD R249, R216, 0x1, -R249 ;  /* 0x00000001d8f97824 */ /* 0x000fe200078e0af9 */
[----:B------:R-:W-:Y:S01]  /*1e40*/  SHF.R.S32.HI R21, RZ, 0x1f, R223 ;  /* 0x0000001fff157819 */ /* 0x000fe200000114df */
[----:B------:R-:W-:Y:S01]  /*1e50*/  CS2R R78, SRZ ;  /* 0x00000000004e7805 */ /* 0x000fe2000001ff00 */
[C---:B-1----:R-:W-:Y:S01]  /*1e60*/  IADD3 R24, P0, R20.reuse, R223, RZ ;  /* 0x000000df14187210 */ /* 0x042fe20007f1e0ff */
[--C-:B------:R-:W-:Y:S01]  /*1e70*/  IMAD.WIDE.U32 R244, R233, c[0x0][0x270], R18.reuse ;  /* 0x00009c00e9f47a25 */ /* 0x100fe200078e0012 */
[----:B------:R-:W-:Y:S01]  /*1e80*/  SEL R0, RZ, 0x4, P1 ;  /* 0x00000004ff007807 */ /* 0x000fe20000800000 */
[----:B------:R-:W-:Y:S01]  /*1e90*/  CS2R R76, SRZ ;  /* 0x00000000004c7805 */ /* 0x000fe2000001ff00 */
[----:B------:R-:W-:Y:S01]  /*1ea0*/  LEA.HI.X.SX32 R25, R20, R21, 0x1, P0 ;  /* 0x0000001514197211 */ /* 0x000fe200000f0eff */
[C---:B------:R-:W-:Y:S01]  /*1eb0*/  IMAD.SHL.U32 R21, R252.reuse, 0x40, RZ ;  /* 0x00000040fc157824 */ /* 0x040fe200078e00ff */
[----:B------:R-:W-:Y:S01]  /*1ec0*/  @!P6 ISETP.LT.OR P0, PT, R9, 0x41, P5 ;  /* 0x000000410900e80c */ /* 0x000fe20002f01670 */
[----:B------:R-:W-:Y:S01]  /*1ed0*/  IMAD R20, R13, c[0x0][0x208], RZ ;  /* 0x000082000d147a24 */ /* 0x000fe200078e02ff */
[----:B------:R-:W-:Y:S01]  /*1ee0*/  @!P6 ISETP.LT.OR P5, PT, R9, 0x41, P3 ;  /* 0x000000410900e80c */ /* 0x000fe20001fa1670 */
[----:B------:R-:W-:Y:S01]  /*1ef0*/  IMAD.WIDE.U32 R18, R233, c[0x0][0x288], R18 ;  /* 0x0000a200e9127a25 */ /* 0x000fe200078e0012 */
[C---:B------:R-:W-:Y:S01]  /*1f00*/  ISETP.LT.OR P1, PT, R9.reuse, 0x21, P4 ;  /* 0x000000210900780c */ /* 0x040fe20002721670 */
[----:B------:R-:W-:Y:S01]  /*1f10*/  CS2R R74, SRZ ;  /* 0x00000000004a7805 */ /* 0x000fe2000001ff00 */
[----:B------:R-:W-:Y:S01]  /*1f20*/  @!P6 ISETP.LT.OR P3, PT, R9, 0x41, P4 ;  /* 0x000000410900e80c */ /* 0x000fe20002761670 */
[----:B------:R-:W-:Y:S01]  /*1f30*/  IMAD R20, R5, c[0x0][0x20c], R20 ;  /* 0x0000830005147a24 */ /* 0x000fe200078e0214 */
[----:B------:R-:W-:Y:S01]  /*1f40*/  ISETP.GT.AND P2, PT, R223, 0x7f, PT ;  /* 0x0000007fdf00780c */ /* 0x000fe20003f44270 */
[----:B------:R-:W-:Y:S01]  /*1f50*/  IMAD R5, R252, UR6, RZ ;  /* 0x00000006fc057c24 */ /* 0x000fe2000f8e02ff */
[----:B------:R-:W-:Y:S01]  /*1f60*/  LOP3.LUT R15, R15, 0x2, R14, 0xe2, !PT ;  /* 0x000000020f0f7812 */ /* 0x000fe200078ee20e */
[----:B------:R-:W-:Y:S01]  /*1f70*/  IMAD.IADD R33, R33, 0x1, R20 ;  /* 0x0000000121217824 */ /* 0x000fe200078e0214 */
[----:B------:R-:W-:Y:S01]  /*1f80*/  USHF.L.U32 UR6, UR4, 0x5, URZ ;  /* 0x0000000504067899 */ /* 0x000fe2000800063f */
[----:B------:R-:W-:Y:S01]  /*1f90*/  IMAD R5, R8, UR12, R5 ;  /* 0x0000000c08057c24 */ /* 0x000fe2000f8e0205 */
[----:B------:R-:W-:Y:S01]  /*1fa0*/  LOP3.LUT R0, R15, R0, RZ, 0xfc, !PT ;  /* 0x000000000f007212 */ /* 0x000fe200078efcff */
[----:B------:R-:W-:Y:S01]  /*1fb0*/  IMAD.WIDE.U32 R14, R233, c[0x0][0x210], R32 ;  /* 0x00008400e90e7a25 */ /* 0x000fe200078e0020 */
[----:B------:R-:W-:Y:S01]  /*1fc0*/  P2R R9, PR, RZ, 0x20 ;  /* 0x00000020ff097803 */ /* 0x000fe20000000000 */
[----:B------:R3:W-:Y:S01]  /*1fd0*/  LDGSTS.E.BYPASS.LTC128B.128 [R225+0x6080], [R30.64+0x100], !P1 ;  /* 0x060801001ee17fae */ /* 0x0007e2000c901d4a */
[C---:B------:R-:W-:Y:S01]  /*1fe0*/  LOP3.LUT P4, RZ, R0.reuse, 0x1, RZ, 0xc0, !PT ;  /* 0x0000000100ff7812 */ /* 0x040fe2000788c0ff */
[----:B------:R-:W-:Y:S01]  /*1ff0*/  IMAD.IADD R243, R19, 0x1, R242 ;  /* 0x0000000113f37824 */ /* 0x000fe200078e02f2 */
[----:B------:R-:W-:Y:S01]  /*2000*/  ISETP.NE.AND P1, PT, R9, RZ, PT ;  /* 0x000000ff0900720c */ /* 0x000fe20003f25270 */
[----:B------:R1:W-:Y:S01]  /*2010*/  @!P2 LDGSTS.E.BYPASS.LTC128B.128 [R225+0x2080], [R28.64], !P0 ;  /* 0x020800001ce1afae */ /* 0x0003e2000c101d4a */
[-C--:B------:R-:W-:Y:S01]  /*2020*/  IADD3 R9, -R229, R230.reuse, -R21 ;  /* 0x000000e6e5097210 */ /* 0x080fe20007ffe915 */
[----:B------:R-:W-:Y:S01]  /*2030*/  IMAD.MOV.U32 R242, RZ, RZ, R18 ;  /* 0x000000fffff27224 */ /* 0x000fe200078e0012 */
[C---:B------:R-:W-:Y:S01]  /*2040*/  LOP3.LUT P6, RZ, R0.reuse, 0x2, RZ, 0xc0, !PT ;  /* 0x0000000200ff7812 */ /* 0x040fe200078cc0ff */
[----:B------:R-:W-:Y:S01]  /*2050*/  IMAD.WIDE.U32 R24, R233, c[0x0][0x238], R24 ;  /* 0x00008e00e9187a25 */ /* 0x000fe200078e0018 */
[----:B------:R-:W-:Y:S01]  /*2060*/  LOP3.LUT P5, RZ, R0, 0x4, RZ, 0xc0, !PT ;  /* 0x0000000400ff7812 */ /* 0x000fe200078ac0ff */
[----:B------:R-:W-:Y:S01]  /*2070*/  CS2R R72, SRZ ;  /* 0x0000000000487805 */ /* 0x000fe2000001ff00 */
[-C--:B------:R-:W-:Y:S01]  /*2080*/  LEA.HI R20, R6, R223.reuse, RZ, 0x4 ;  /* 0x000000df06147211 */ /* 0x080fe200078f20ff */
[----:B------:R-:W-:Y:S01]  /*2090*/  IMAD R0, R12, c[0x0][0x270], RZ ;  /* 0x00009c000c007a24 */ /* 0x000fe200078e02ff */
[C---:B------:R-:W-:Y:S01]  /*20a0*/  ISETP.LT.OR P0, PT, R9.reuse, 0x1, !P5 ;  /* 0x000000010900780c */ /* 0x040fe20006f01670 */
[----:B------:R-:W-:Y:S01]  /*20b0*/  IMAD.WIDE.U32 R242, R234, c[0x0][0x290], R242 ;  /* 0x0000a400eaf27a25 */ /* 0x000fe200078e00f2 */
[----:B------:R-:W-:Y:S01]  /*20c0*/  LEA.HI R19, R6, R223, RZ, 0x5 ;  /* 0x000000df06137211 */ /* 0x000fe200078f28ff */
        /* <DEDUP_REMOVED lines=31> */
[----:B------:R-:W-:Y:S01]  /*22c0*/  SHF.R.S32.HI R8, RZ, 0x1f, R21 ;  /* 0x0000001fff087819 */ /* 0x000fe20000011415 */
[----:B------:R4:W-:Y:S01]  /*22d0*/  LDGSTS.E.BYPASS.LTC128B.128 [R225+0x10080], [R22.64], !P2 ;  /* 0x1008000016e17fae */ /* 0x0009e2000d101d4a */
[----:B------:R-:W-:Y:S01]  /*22e0*/  ISETP.GT.AND P2, PT, R223, 0xf, PT ;  /* 0x0000000fdf00780c */ /* 0x000fe20003f44270 */
[----:B------:R-:W-:Y:S01]  /*22f0*/  IMAD.IADD R219, R243, 0x1, R219 ;  /* 0x00000001f3db7824 */ /* 0x000fe200078e02db */
[----:B------:R-:W-:Y:S01]  /*2300*/  ISETP.LT.OR P1, PT, R9, 0x21, !P5 ;  /* 0x000000210900780c */ /* 0x000fe20006f21670 */
[----:B------:R-:W-:Y:S01]  /*2310*/  IMAD R12, R12, c[0x0][0x238], RZ ;  /* 0x00008e000c0c7a24 */ /* 0x000fe200078e02ff */
[----:B------:R-:W-:Y:S01]  /*2320*/  CS2R R56, SRZ ;  /* 0x0000000000387805 */ /* 0x000fe2000001ff00 */
[----:B------:R-:W-:Y:S01]  /*2330*/  CS2R R54, SRZ ;  /* 0x0000000000367805 */ /* 0x000fe2000001ff00 */
[----:B------:R-:W-:Y:S01]  /*2340*/  CS2R R52, SRZ ;  /* 0x0000000000347805 */ /* 0x000fe2000001ff00 */
[----:B------:R4:W-:Y:S01]  /*2350*/  LDGSTS.E.BYPASS.LTC128B.128 [R225+0x12080], [R22.64+0x80], !P0 ;  /* 0x1208008016e17fae */ /* 0x0009e2000c101d4a */
[----:B------:R-:W-:Y:S01]  /*2360*/  IMAD R12, R233, c[0x0][0x23c], R12 ;  /* 0x00008f00e90c7a24 */ /* 0x000fe200078e020c */
[----:B------:R-:W-:Y:S01]  /*2370*/  CS2R R50, SRZ ;  /* 0x0000000000327805 */ /* 0x000fe2000001ff00 */
[----:B------:R-:W-:Y:S01]  /*2380*/  CS2R R48, SRZ ;  /* 0x0000000000307805 */ /* 0x000fe2000001ff00 */
[----:B------:R-:W-:Y:S01]  /*2390*/  CS2R R46, SRZ ;  /* 0x00000000002e7805 */ /* 0x000fe2000001ff00 */
[----:B------:R-:W-:Y:S01]  /*23a0*/  CS2R R44, SRZ ;  /* 0x00000000002c7805 */ /* 0x000fe2000001ff00 */
[----:B------:R-:W-:Y:S01]  /*23b0*/  @!P2 IADD3 R14, P0, R21, R244, RZ ;  /* 0x000000f4150ea210 */ /* 0x000fe20007f1e0ff */
[----:B------:R-:W-:Y:S01]  /*23c0*/  UMOV UR4, URZ ;  /* 0x0000003f00047c82 */ /* 0x000fe20008000000 */
[----:B------:R4:W-:Y:S01]  /*23d0*/  LDGSTS.E.BYPASS.LTC128B.128 [R225+0x14080], [R22.64+0x100], !P1 ;  /* 0x1408010016e17fae */ /* 0x0009e2000c901d4a */
[----:B------:R-:W-:Y:S01]  /*23e0*/  ISETP.LT.OR P1, PT, R0, 0x1, P3 ;  /* 0x000000010000780c */ /* 0x000fe20001f21670 */
[----:B------:R-:W-:Y:S01]  /*23f0*/  UMOV UR13, 0x1 ;  /* 0x00000001000d7882 */ /* 0x000fe20000000000 */
[----:B------:R-:W-:Y:S01]  /*2400*/  @!P2 IMAD.X R9, R8, 0x1, R221, P0 ;  /* 0x000000010809a824 */ /* 0x000fe200000e06dd */
[----:B-1----:R-:W-:Y:S01]  /*2410*/  @!P2 LEA R28, P0, R14, c[0x0][0x258], 0x2 ;  /* 0x000096000e1caa11 */ /* 0x002fe200078010ff */
[----:B--2---:R-:W-:-:S03]  /*2420*/  IMAD.WIDE.U32 R26, R252, UR12, R246 ;  /* 0x0000000cfc1a7c25 */ /* 0x004fc6000f8e00f6 */
[----:B------:R-:W-:Y:S01]  /*2430*/  @!P2 LEA.HI.X R29, R14, c[0x0][0x25c], R9, 0x2, P0 ;  /* 0x000097000e1daa11 */ /* 0x000fe200000f1409 */
[----:B------:R-:W-:Y:S01]  /*2440*/  @!P2 IMAD.SHL.U32 R9, R223, 0x10, RZ ;  /* 0x00000010df09a824 */ /* 0x000fe200078e00ff */
[C---:B---3--:R-:W-:Y:S01]  /*2450*/  LEA R30, P0, R26.reuse, c[0x0][0x1f0], 0x1 ;  /* 0x00007c001a1e7a11 */ /* 0x048fe200078008ff */
[----:B------:R-:W-:Y:S02]  /*2460*/  IMAD.IADD R5, R27, 0x1, R5 ;  /* 0x000000011b057824 */ /* 0x000fe400078e0205 */
[----:B------:R-:W-:Y:S01]  /*2470*/  IMAD.U32 R14, RZ, RZ, UR6 ;  /* 0x00000006ff0e7e24 */ /* 0x000fe2000f8e00ff */
[----:B------:R1:W-:Y:S01]  /*2480*/  @!P2 LDGSTS.E.BYPASS.LTC128B.128 [R9+0x21080], [R28.64] ;  /* 0x210800001c09afae */ /* 0x0003e2000b901d4a */
[----:B------:R-:W-:Y:S02]  /*2490*/  ISETP.GE.AND P2, PT, R7, c[0x0][0x1fc], PT ;  /* 0x00007f0007007a0c */ /* 0x000fe40003f46270 */
[----:B------:R-:W-:Y:S01]  /*24a0*/  LEA.HI.X R31, R26, c[0x0][0x1f4], R5, 0x1, P0 ;  /* 0x00007d001a1f7a11 */ /* 0x000fe200000f0c05 */
[----:B------:R-:W0:Y:S01]  /*24b0*/  LDGDEPBAR ;  /* 0x00000000000079af */ /* 0x000e220000000000 */
[----:B------:R-:W-:Y:S01]  /*24c0*/  ISETP.LT.OR P0, PT, R0, 0x1, P2 ;  /* 0x000000010000780c */ /* 0x000fe20001701670 */
[----:B------:R-:W-:-:S02]  /*24d0*/  IMAD.U32 R5, RZ, RZ, UR5 ;  /* 0x00000005ff057e24 */ /* 0x000fc4000f8e00ff */
[----:B------:R2:W-:Y:S01]  /*24e0*/  LDGSTS.E.BYPASS.LTC128B.128 [R225+0x1b080], [R30.64], !P1 ;  /* 0x1b0800001ee17fae */ /* 0x0005e2000c901d4a */
[----:B----4-:R-:W-:-:S09]  /*24f0*/  IMAD.U32 R22, RZ, RZ, UR6 ;  /* 0x00000006ff167e24 */ /* 0x010fd2000f8e00ff */
[----:B------:R2:W-:Y:S01]  /*2500*/  LDGSTS.E.BYPASS.LTC128B.128 [R225+0x1d080], [R30.64+0x80], !P0 ;  /* 0x1d0800801ee17fae */ /* 0x0005e2000c101d4a */
[----:B------:R-:W-:-:S04]  /*2510*/  LEA R22, P0, R22, R30, 0x1 ;  /* 0x0000001e16167211 */ /* 0x000fc800078008ff */
[----:B------:R-:W-:Y:S02]  /*2520*/  LEA.HI.X R23, R14, R31, R5, 0x1, P0 ;  /* 0x0000001f0e177211 */ /* 0x000fe400000f0c05 */
[----:B------:R-:W-:Y:S02]  /*2530*/  ISETP.GE.AND P0, PT, R4, c[0x0][0x1fc], PT ;  /* 0x00007f0004007a0c */ /* 0x000fe40003f06270 */
[----:B------:R-:W-:Y:S02]  /*2540*/  SHF.R.S32.HI R5, RZ, 0x4, R20 ;  /* 0x00000004ff057819 */ /* 0x000fe40000011414 */
[----:B------:R-:W-:Y:S02]  /*2550*/  ISETP.LT.OR P1, PT, R0, 0x1, P0 ;  /* 0x000000010000780c */ /* 0x000fe40000721670 */
[----:B-1----:R-:W-:Y:S02]  /*2560*/  LEA.HI R9, R20, R5, RZ, 0x1 ;  /* 0x0000000514097211 */ /* 0x002fe400078f08ff */
[----:B------:R-:W-:-:S02]  /*2570*/  ISETP.LT.OR P0, PT, R0, 0x21, P0 ;  /* 0x000000210000780c */ /* 0x000fc40000701670 */
[----:B------:R-:W-:Y:S02]  /*2580*/  LOP3.LUT R9, R9, 0xfffffffe, RZ, 0xc0, !PT ;  /* 0xfffffffe09097812 */ /* 0x000fe400078ec0ff */
[----:B------:R-:W-:-:S03]  /*2590*/  LOP3.LUT R20, R20, 0xfffffff0, RZ, 0xc0, !PT ;  /* 0xfffffff014147812 */ /* 0x000fc600078ec0ff */
[----:B------:R-:W-:Y:S01]  /*25a0*/  IMAD.IADD R9, R5, 0x1, -R9 ;  /* 0x0000000105097824 */ /* 0x000fe200078e0a09 */
[----:B------:R-:W-:Y:S01]  /*25b0*/  SHF.R.S32.HI R5, RZ, 0x5, R19 ;  /* 0x00000005ff057819 */ /* 0x000fe20000011413 */
[----:B------:R2:W-:Y:S01]  /*25c0*/  LDGSTS.E.BYPASS.LTC128B.128 [R225+0x1f080], [R30.64+0x100], !P1 ;  /* 0x1f0801001ee17fae */ /* 0x0005e2000c901d4a */
[----:B------:R-:W-:Y:S01]  /*25d0*/  ISETP.LT.OR P1, PT, R0, 0x21, P3 ;  /* 0x000000210000780c */ /* 0x000fe20001f21670 */
[----:B------:R-:W-:Y:S01]  /*25e0*/  IMAD.SHL.U32 R220, R9, 0x8, RZ ;  /* 0x0000000809dc7824 */ /* 0x000fe200078e00ff */
[----:B------:R-:W-:Y:S02]  /*25f0*/  ISETP.GE.AND P3, PT, R16, c[0x0][0x1fc], PT ;  /* 0x00007f0010007a0c */ /* 0x000fe40003f66270 */
[----:B------:R-:W-:Y:S02]  /*2600*/  LEA.HI R16, R6, R223, RZ, 0x2 ;  /* 0x000000df06107211 */ /* 0x000fe400078f10ff */
[----:B------:R-:W-:Y:S02]  /*2610*/  SEL R6, RZ, 0x1, P3 ;  /* 0x00000001ff067807 */ /* 0x000fe40001800000 */
[----:B------:R-:W-:-:S02]  /*2620*/  SHF.R.S32.HI R15, RZ, 0x2, R16 ;  /* 0x00000002ff0f7819 */ /* 0x000fc40000011410 */
[----:B------:R-:W-:Y:S02]  /*2630*/  SHF.R.S32.HI R14, RZ, 0x1f, R16 ;  /* 0x0000001fff0e7819 */ /* 0x000fe40000011410 */
[----:B------:R-:W-:Y:S01]  /*2640*/  LOP3.LUT R16, R16, 0x3ffffffc, RZ, 0xc0, !PT ;  /* 0x3ffffffc10107812 */ /* 0x000fe200078ec0ff */
[----:B------:R1:W-:Y:S01]  /*2650*/  LDGSTS.E.BYPASS.LTC128B.128 [R225+0x1c080], [R22.64], !P1 ;  /* 0x1c08000016e17fae */ /* 0x0003e2000c901d4a */
[----:B------:R-:W-:Y:S02]  /*2660*/  ISETP.LT.OR P1, PT, R0, 0x21, P2 ;  /* 0x000000210000780c */ /* 0x000fe40001721670 */
[----:B------:R-:W-:Y:S01]  /*2670*/  LEA.HI R13, R14, R15, RZ, 0x3 ;  /* 0x0000000f0e0d7211 */ /* 0x000fe200078f18ff */
[----:B------:R-:W-:Y:S01]  /*2680*/  IMAD.IADD R16, R223, 0x1, -R16 ;  /* 0x00000001df107824 */ /* 0x000fe200078e0a10 */
[----:B------:R-:W-:Y:S02]  /*2690*/  SHF.R.S32.HI R14, RZ, 0x1f, R19 ;  /* 0x0000001fff0e7819 */ /* 0x000fe40000011413 */
[----:B------:R-:W-:Y:S01]  /*26a0*/  LOP3.LUT R0, R13, 0xfffffff8, RZ, 0xc0, !PT ;  /* 0xfffffff80d007812 */ /* 0x000fe200078ec0ff */
[----:B------:R-:W-:Y:S01]  /*26b0*/  IMAD.IADD R13, R25, 0x1, R12 ;  /* 0x00000001190d7824 */ /* 0x000fe200078e020c */
[----:B------:R-:W-:Y:S01]  /*26c0*/  LEA.HI R14, R14, R5, RZ, 0x2 ;  /* 0x000000050e0e7211 */ /* 0x000fe200078f10ff */
[----:B------:R-:W-:Y:S01]  /*26d0*/  IMAD.MOV.U32 R12, RZ, RZ, R24 ;  /* 0x000000ffff0c7224 */ /* 0x000fe200078e0018 */
[----:B------:R-:W-:Y:S01]  /*26e0*/  ISETP.GE.AND P2, PT, R4, c[0x0][0x1fc], PT ;  /* 0x00007f0004007a0c */ /* 0x000fe20003f46270 */
[----:B------:R-:W-:Y:S01]  /*26f0*/  IMAD.IADD R0, R15, 0x1, -R0 ;  /* 0x000000010f007824 */ /* 0x000fe200078e0a00 */
[----:B------:R-:W-:Y:S01]  /*2700*/  LOP3.LUT R14, R14, 0xfffffffc, RZ, 0xc0, !PT ;  /* 0xfffffffc0e0e7812 */ /* 0x000fe200078ec0ff */
[----:B------:R1:W-:Y:S01]  /*2710*/  LDGSTS.E.BYPASS.LTC128B.128 [R225+0x1e080], [R22.64+0x80], !P1 ;  /* 0x1e08008016e17fae */ /* 0x0003e2000c901d4a */
[----:B------:R-:W-:Y:S01]  /*2720*/  ISETP.GE.AND P1, PT, R7, c[0x0][0x1fc], PT ;  /* 0x00007f0007007a0c */ /* 0x000fe20003f26270 */
[----:B------:R-:W-:Y:S01]  /*2730*/  IMAD.SHL.U32 R17, R0, 0x10, RZ ;  /* 0x0000001000117824 */ /* 0x000fe200078e00ff */
[----:B------:R-:W-:Y:S01]  /*2740*/  ISETP.GE.AND P3, PT, R223, 0x10, PT ;  /* 0x00000010df00780c */ /* 0x000fe20003f66270 */
[----:B------:R-:W-:Y:S01]  /*2750*/  IMAD.IADD R7, R5, 0x1, -R14 ;  /* 0x0000000105077824 */ /* 0x000fe200078e0a0e */
[----:B------:R1:W-:Y:S01]  /*2760*/  LDGSTS.E.BYPASS.LTC128B.128 [R225+0x20080], [R22.64+0x100], !P0 ;  /* 0x2008010016e17fae */ /* 0x0003e2000c101d4a */
[----:B------:R-:W-:Y:S01]  /*2770*/  IADD3 R14, P0, R21, R242, RZ ;  /* 0x000000f2150e7210 */ /* 0x000fe20007f1e0ff */
[----:B------:R-:W-:Y:S01]  /*2780*/  IMAD.WIDE.U32 R234, R234, c[0x0][0x240], R12 ;  /* 0x00009000eaea7a25 */ /* 0x000fe200078e000c */
[----:B------:R-:W-:-:S02]  /*2790*/  LOP3.LUT R17, R212, 0x70, R17, 0xf8, !PT ;  /* 0x00000070d4117812 */ /* 0x000fc400078ef811 */
[C---:B------:R-:W-:Y:S01]  /*27a0*/  LEA.HI R15, R7.reuse, R7, RZ, 0x1 ;  /* 0x00000007070f7211 */ /* 0x040fe200078f08ff */
[----:B------:R-:W-:Y:S01]  /*27b0*/  IMAD.SHL.U32 R18, R7, 0x100, RZ ;  /* 0x0000010007127824 */ /* 0x000fe200078e00ff */
[----:B------:R-:W-:Y:S01]  /*27c0*/  SEL R13, RZ, 0xffffffff, P1 ;  /* 0xffffffffff0d7807 */ /* 0x000fe20000800000 */
[----:B------:R-:W-:Y:S01]  /*27d0*/  IMAD.X R21, R8, 0x1, R219, P0 ;  /* 0x0000000108157824 */ /* 0x000fe200000e06db */
[----:B------:R-:W-:Y:S01]  /*27e0*/  LOP3.LUT R8, R19, 0xffffffe0, RZ, 0xc0, !PT ;  /* 0xffffffe013087812 */ /* 0x000fe200078ec0ff */
[----:B------:R-:W-:Y:S01]  /*27f0*/  IMAD.SHL.U32 R15, R15, 0x100, RZ ;  /* 0x000001000f0f7824 */ /* 0x000fe200078e00ff */
[----:B------:R-:W-:Y:S01]  /*2800*/  LOP3.LUT R17, R17, 0x100, R18, 0xf8, !PT ;  /* 0x0000010011117812 */ /* 0x000fe200078ef812 */
[C---:B------:R-:W-:Y:S01]  /*2810*/  IMAD.IADD R19, R223.reuse, 0x1, -R20 ;  /* 0x00000001df137824 */ /* 0x040fe200078e0a14 */
[----:B------:R-:W-:Y:S01]  /*2820*/  LOP3.LUT P1, RZ, R10, 0x4, RZ, 0xc0, !PT ;  /* 0x000000040aff7812 */ /* 0x000fe2000782c0ff */
[----:B------:R-:W-:Y:S01]  /*2830*/  IMAD.IADD R8, R223, 0x1, -R8 ;  /* 0x00000001df087824 */ /* 0x000fe200078e0a08 */
[----:B------:R-:W-:Y:S01]  /*2840*/  LOP3.LUT R15, R15, 0x7ffffe00, RZ, 0xc0, !PT ;  /* 0x7ffffe000f0f7812 */ /* 0x000fe200078ec0ff */
[----:B------:R-:W-:Y:S01]  /*2850*/  IMAD.SHL.U32 R12, R7, 0x10, RZ ;  /* 0x00000010070c7824 */ /* 0x000fe200078e00ff */
[----:B------:R-:W-:Y:S01]  /*2860*/  SHF.R.U32.HI R4, RZ, 0x3, R17 ;  /* 0x00000003ff047819 */ /* 0x000fe20000011611 */
[----:B------:R-:W-:Y:S01]  /*2870*/  IMAD.SHL.U32 R13, R13, 0x2, RZ ;  /* 0x000000020d0d7824 */ /* 0x000fe200078e00ff */
[----:B------:R-:W-:Y:S01]  /*2880*/  SHF.R.S32.HI R25, RZ, 0x1f, R8 ;  /* 0x0000001fff197819 */ /* 0x000fe20000011408 */
[----:B------:R-:W-:Y:S01]  /*2890*/  IMAD R15, R16, 0x2, R15 ;  /* 0x00000002100f7824 */ /* 0x000fe200078e020f */
[----:B------:R-:W-:Y:S01]  /*28a0*/  LOP3.LUT R4, R17, 0x28, R4, 0x78, !PT ;  /* 0x0000002811047812 */ /* 0x000fe200078e7804 */
[----:B------:R-:W-:Y:S01]  /*28b0*/  IMAD.IADD R241, R235, 0x1, R241 ;  /* 0x00000001ebf17824 */ /* 0x000fe200078e02f1 */
[----:B------:R-:W-:-:S02]  /*28c0*/  SHF.R.S32.HI R210, RZ, 0x1f, R19 ;  /* 0x0000001fffd27819 */ /* 0x000fc40000011413 */
[----:B------:R-:W-:Y:S01]  /*28d0*/  LOP3.LUT R220, R220, 0x8, RZ, 0xc0, !PT ;  /* 0x00000008dcdc7812 */ /* 0x000fe200078ec0ff */
[----:B------:R-:W-:Y:S01]  /*28e0*/  IMAD.IADD R227, R15, 0x1, R4 ;  /* 0x000000010fe37824 */ /* 0x000fe200078e0204 */
[C---:B-1----:R-:W-:Y:S01]  /*28f0*/  LEA R22, P0, R14.reuse, c[0x0][0x280], 0x2 ;  /* 0x0000a0000e167a11 */ /* 0x042fe200078010ff */
[----:B------:R-:W-:Y:S01]  /*2900*/  IMAD.SHL.U32 R4, R5, 0x100, RZ ;  /* 0x0000010005047824 */ /* 0x000fe200078e00ff */
[----:B------:R-:W-:Y:S01]  /*2910*/  LEA.HI R15, R25, R8, RZ, 0x2 ;  /* 0x00000008190f7211 */ /* 0x000fe200078f10ff */
[----:B------:R-:W-:Y:S01]  /*2920*/  IMAD.SHL.U32 R227, R227, 0x2, RZ ;  /* 0x00000002e3e37824 */ /* 0x000fe200078e00ff */
[----:B------:R-:W-:Y:S01]  /*2930*/  LEA.HI.X R23, R14, c[0x0][0x284], R21, 0x2, P0 ;  /* 0x0000a1000e177a11 */ /* 0x000fe200000f1415 */
[----:B------:R-:W-:Y:S01]  /*2940*/  IMAD.SHL.U32 R14, R19, 0x10, RZ ;  /* 0x00000010130e7824 */ /* 0x000fe200078e00ff */
[----:B------:R-:W-:Y:S01]  /*2950*/  LOP3.LUT P0, RZ, R0, 0x1, RZ, 0xc0, !PT ;  /* 0x0000000100ff7812 */ /* 0x000fe2000780c0ff */
[----:B------:R-:W-:Y:S01]  /*2960*/  @!P3 IMAD.SHL.U32 R21, R223, 0x10, RZ ;  /* 0x00000010df15b824 */ /* 0x000fe200078e00ff */
[----:B------:R-:W-:-:S02]  /*2970*/  LOP3.LUT R3, R15, 0x7ffffffc, RZ, 0xc0, !PT ;  /* 0x7ffffffc0f037812 */ /* 0x000fc400078ec0ff */
[----:B------:R-:W-:Y:S02]  /*2980*/  LOP3.LUT R17, R14, 0xf0, RZ, 0xc0, !PT ;  /* 0x000000f00e117812 */ /* 0x000fe400078ec0ff */
[----:B------:R-:W-:Y:S01]  /*2990*/  IADD3 R0, R227, 0x21480, RZ ;  /* 0x00021480e3007810 */ /* 0x000fe20007ffe0ff */
[----:B------:R-:W-:Y:S01]  /*29a0*/  IMAD.IADD R8, R8, 0x1, -R3 ;  /* 0x0000000108087824 */ /* 0x000fe200078e0a03 */
[----:B------:R-:W-:Y:S01]  /*29b0*/  LOP3.LUT R212, R17, R212, RZ, 0xfc, !PT ;  /* 0x000000d411d47212 */ /* 0x000fe200078efcff */
[----:B------:R-:W-:Y:S01]  /*29c0*/  IMAD.SHL.U32 R3, R9, 0x20, RZ ;  /* 0x0000002009037824 */ /* 0x000fe200078e00ff */
[----:B------:R-:W-:Y:S01]  /*29d0*/  LOP3.LUT R4, R17, 0x100, R4, 0xf8, !PT ;  /* 0x0000010011047812 */ /* 0x000fe200078ef804 */
[----:B------:R-:W-:Y:S01]  /*29e0*/  IMAD.SHL.U32 R17, R10, 0x40, RZ ;  /* 0x000000400a117824 */ /* 0x000fe200078e00ff */
[----:B------:R-:W-:Y:S01]  /*29f0*/  IADD3 R224, R227, 0x215a0, RZ ;  /* 0x000215a0e3e07810 */ /* 0x000fe20007ffe0ff */
[----:B------:R2:W-:Y:S01]  /*2a00*/  @!P3 LDGSTS.E.BYPASS.LTC128B.128 [R21+0x21280], [R22.64] ;  /* 0x212800001615bfae */ /* 0x0005e2000b901d4a */
[----:B------:R-:W-:Y:S01]  /*2a10*/  @P0 IADD3 R224, R0, 0xe0, RZ ;  /* 0x000000e000e00810 */ /* 0x000fe20007ffe0ff */
[----:B------:R-:W-:Y:S01]  /*2a20*/  IMAD.SHL.U32 R0, R2, 0x8, RZ ;  /* 0x0000000802007824 */ /* 0x000fe200078e00ff */
[----:B------:R-:W-:Y:S01]  /*2a30*/  LOP3.LUT R17, R17, 0x1c0, RZ, 0xc0, !PT ;  /* 0x000001c011117812 */ /* 0x000fe200078ec0ff */
[----:B------:R-:W0:Y:S01]  /*2a40*/  LDGDEPBAR ;  /* 0x00000000000079af */ /* 0x000e220000000000 */
[----:B------:R-:W-:Y:S01]  /*2a50*/  LEA.HI R210, R210, R19, RZ, 0x3 ;  /* 0x00000013d2d27211 */ /* 0x000fe200078f18ff */
[----:B------:R-:W-:Y:S01]  /*2a60*/  IMAD R249, R249, 0x4, R8 ;  /* 0x00000004f9f97824 */ /* 0x000fe200078e0208 */
[----:B------:R-:W-:Y:S01]  /*2a70*/  LOP3.LUT P0, RZ, R10, 0x2, RZ, 0xc0, !PT ;  /* 0x000000020aff7812 */ /* 0x000fe2000780c0ff */
[----:B------:R-:W0:Y:S01]  /*2a80*/  LDGDEPBAR ;  /* 0x00000000000079af */ /* 0x000e220000000000 */
[----:B------:R-:W-:Y:S01]  /*2a90*/  LEA.HI.SX32 R228, R15, R12, 0x1e ;  /* 0x0000000c0fe47211 */ /* 0x000fe200078ff2ff */
[----:B------:R-:W-:Y:S01]  /*2aa0*/  IMAD.SHL.U32 R249, R249, 0x2, RZ ;  /* 0x00000002f9f97824 */ /* 0x000fe200078e00ff */
[----:B------:R-:W-:-:S02]  /*2ab0*/  LOP3.LUT R10, R17, 0x8, R218, 0xf8, !PT ;  /* 0x00000008110a7812 */ /* 0x000fc400078ef8da */
[----:B------:R-:W-:Y:S02]  /*2ac0*/  LOP3.LUT R3, R3, 0x20, RZ, 0xc0, !PT ;  /* 0x0000002003037812 */ /* 0x000fe400078ec0ff */
[----:B------:R-:W-:Y:S02]  /*2ad0*/  LOP3.LUT R15, R17, 0x30, R12, 0xf8, !PT ;  /* 0x00000030110f7812 */ /* 0x000fe400078ef80c */
[----:B------:R-:W-:Y:S02]  /*2ae0*/  SHF.R.U32.HI R17, RZ, 0x3, R17 ;  /* 0x00000003ff117819 */ /* 0x000fe40000011611 */
[C---:B------:R-:W-:Y:S01]  /*2af0*/  LOP3.LUT R2, R210.reuse, 0xfffffff8, RZ, 0xc0, !PT ;  /* 0xfffffff8d2027812 */ /* 0x040fe200078ec0ff */
[----:B------:R-:W-:Y:S01]  /*2b00*/  IMAD.SHL.U32 R210, R210, 0x40, RZ ;  /* 0x00000040d2d27824 */ /* 0x000fe200078e00ff */
[----:B------:R-:W-:Y:S02]  /*2b10*/  LOP3.LUT R0, R3, 0x18, R0, 0xf8, !PT ;  /* 0x0000001803007812 */ /* 0x000fe400078ef800 */
[----:B------:R-:W-:Y:S01]  /*2b20*/  LOP3.LUT R3, R10, R17, RZ, 0x3c, !PT ;  /* 0x000000110a037212 */ /* 0x000fe200078e3cff */
[----:B------:R-:W-:Y:S01]  /*2b30*/  IMAD.IADD R2, R19, 0x1, -R2 ;  /* 0x0000000113027824 */ /* 0x000fe200078e0a02 */
[----:B------:R-:W-:-:S02]  /*2b40*/  SEL R5, R217, 0xfffffff0, !P0 ;  /* 0xfffffff0d9057807 */ /* 0x000fc40004000000 */
[----:B------:R-:W-:Y:S01]  /*2b50*/  SHF.R.U32.HI R211, RZ, 0x3, R4 ;  /* 0x00000003ffd37819 */ /* 0x000fe20000011604 */
[----:B------:R-:W-:Y:S01]  /*2b60*/  IMAD R216, R216, 0x200, R3 ;  /* 0x00000200d8d87824 */ /* 0x000fe200078e0203 */
[----:B------:R-:W-:Y:S02]  /*2b70*/  SEL R3, R215, 0xffffffe0, !P1 ;  /* 0xffffffe0d7037807 */ /* 0x000fe40004800000 */
[----:B------:R-:W-:Y:S01]  /*2b80*/  LOP3.LUT P1, RZ, R2, 0x4, RZ, 0xc0, !PT ;  /* 0x0000000402ff7812 */ /* 0x000fe2000782c0ff */
[----:B------:R-:W-:Y:S01]  /*2b90*/  IMAD.SHL.U32 R216, R216, 0x2, RZ ;  /* 0x00000002d8d87824 */ /* 0x000fe200078e00ff */
[C---:B------:R-:W-:Y:S01]  /*2ba0*/  LOP3.LUT P0, RZ, R2.reuse, 0x2, RZ, 0xc0, !PT ;  /* 0x0000000202ff7812 */ /* 0x040fe2000780c0ff */
[----:B------:R-:W-:Y:S01]  /*2bb0*/  IMAD.SHL.U32 R2, R2, 0x40, RZ ;  /* 0x0000004002027824 */ /* 0x000fe200078e00ff */
[----:B------:R-:W-:Y:S01]  /*2bc0*/  LOP3.LUT R218, R15, 0x8, R218, 0xf8, !PT ;  /* 0x000000080fda7812 */ /* 0x000fe200078ef8da */
[--C-:B------:R-:W-:Y:S01]  /*2bd0*/  IMAD R208, R5, 0x2, R216.reuse ;  /* 0x0000000205d07824 */ /* 0x100fe200078e02d8 */
[----:B------:R-:W-:Y:S01]  /*2be0*/  LOP3.LUT R211, R211, 0x38, RZ, 0xc0, !PT ;  /* 0x00000038d3d37812 */ /* 0x000fe200078ec0ff */
[C---:B------:R-:W-:Y:S01]  /*2bf0*/  IMAD R207, R3.reuse, 0x2, R216 ;  /* 0x0000000203cf7824 */ /* 0x040fe200078e02d8 */
[----:B------:R-:W-:Y:S01]  /*2c00*/  LOP3.LUT R2, R2, 0x1c0, RZ, 0xc0, !PT ;  /* 0x000001c002027812 */ /* 0x000fe200078ec0ff */
[----:B------:R-:W-:Y:S01]  /*2c10*/  IMAD R206, R3, 0x2, R208 ;  /* 0x0000000203ce7824 */ /* 0x000fe200078e02d0 */
[----:B------:R-:W-:-:S02]  /*2c20*/  LOP3.LUT R210, R210, 0xfffffe00, RZ, 0xc0, !PT ;  /* 0xfffffe00d2d27812 */ /* 0x000fc400078ec0ff */
[----:B------:R-:W-:Y:S02]  /*2c30*/  SHF.R.U32.HI R15, RZ, 0x3, R2 ;  /* 0x00000003ff0f7819 */ /* 0x000fe40000011602 */
[----:B------:R-:W-:Y:S01]  /*2c40*/  LOP3.LUT R211, R211, R4, R220, 0x1e, !PT ;  /* 0x00000004d3d37212 */ /* 0x000fe200078e1edc */
[----:B------:R-:W-:Y:S01]  /*2c50*/  IMAD R7, R7, 0x400, R210 ;  /* 0x0000040007077824 */ /* 0x000fe200078e02d2 */
[----:B------:R-:W-:Y:S02]  /*2c60*/  LOP3.LUT R220, R15, R2, R220, 0x1e, !PT ;  /* 0x000000020fdc7212 */ /* 0x000fe400078e1edc */
[C---:B------:R-:W-:Y:S01]  /*2c70*/  LOP3.LUT P3, RZ, R19.reuse, 0x2, RZ, 0xc0, !PT ;  /* 0x0000000213ff7812 */ /* 0x040fe2000786c0ff */
[----:B------:R-:W-:Y:S01]  /*2c80*/  IMAD.SHL.U32 R19, R19, 0x2, RZ ;  /* 0x0000000213137824 */ /* 0x000fe200078e00ff */
[----:B------:R-:W-:Y:S01]  /*2c90*/  LOP3.LUT R15, R15, R0, R2, 0x1e, !PT ;  /* 0x000000000f0f7212 */ /* 0x000fe200078e1e02 */
[----:B------:R-:W-:Y:S01]  /*2ca0*/  IMAD.IADD R220, R7, 0x1, R220 ;  /* 0x0000000107dc7824 */ /* 0x000fe200078e02dc */
[----:B------:R-:W-:-:S02]  /*2cb0*/  SEL R217, R217, 0xfffffff0, !P0 ;  /* 0xfffffff0d9d97807 */ /* 0x000fc40004000000 */
[----:B------:R-:W-:Y:S01]  /*2cc0*/  LOP3.LUT R212, R212, 0x18, R19, 0x78, !PT ;  /* 0x00000018d4d47812 */ /* 0x000fe200078e7813 */
[----:B------:R-:W-:Y:S01]  /*2cd0*/  IMAD.SHL.U32 R0, R220, 0x2, RZ ;  /* 0x00000002dc007824 */ /* 0x000fe200078e00ff */
[----:B------:R-:W-:Y:S01]  /*2ce0*/  SEL R215, R215, 0xffffffe0, !P1 ;  /* 0xffffffe0d7d77807 */ /* 0x000fe20004800000 */
[----:B------:R-:W-:Y:S01]  /*2cf0*/  IMAD.SHL.U32 R214, R217, 0x2, RZ ;  /* 0x00000002d9d67824 */ /* 0x000fe200078e00ff */
[----:B------:R-:W-:Y:S01]  /*2d00*/  LOP3.LUT R218, R218, R17, RZ, 0x3c, !PT ;  /* 0x00000011dada7212 */ /* 0x000fe200078e3cff */
[----:B------:R-:W-:Y:S01]  /*2d10*/  IMAD.SHL.U32 R212, R212, 0x2, RZ ;  /* 0x00000002d4d47824 */ /* 0x000fe200078e00ff */
[----:B------:R-:W-:Y:S01]  /*2d20*/  IADD3 R0, R0, 0x1b080, RZ ;  /* 0x0001b08000007810 */ /* 0x000fe20007ffe0ff */
[C---:B------:R-:W-:Y:S01]  /*2d30*/  IMAD.SHL.U32 R204, R220.reuse, 0x2, RZ ;  /* 0x00000002dccc7824 */ /* 0x040fe200078e00ff */
[----:B------:R-:W-:Y:S01]  /*2d40*/  SEL R205, R205, 0xe0, !P3 ;  /* 0x000000e0cdcd7807 */ /* 0x000fe20005800000 */
[----:B------:R-:W-:Y:S01]  /*2d50*/  IMAD R218, R9, 0x200, R218 ;  /* 0x0000020009da7824 */ /* 0x000fe200078e02da */
[----:B------:R-:W-:Y:S01]  /*2d60*/  SEL R226, RZ, 0x4, P2 ;  /* 0x00000004ffe27807 */ /* 0x000fe20001000000 */
[----:B------:R-:W-:Y:S01]  /*2d70*/  IMAD R213, R215, 0x2, R0 ;  /* 0x00000002d7d57824 */ /* 0x000fe200078e0200 */
[----:B------:R-:W-:Y:S01]  /*2d80*/  LOP3.LUT R13, R13, 0x2, R6, 0xe2, !PT ;  /* 0x000000020d0d7812 */ /* 0x000fe200078ee206 */
[----:B------:R-:W-:Y:S01]  /*2d90*/  IMAD R205, R205, 0x2, R212 ;  /* 0x00000002cdcd7824 */ /* 0x000fe200078e02d4 */
[----:B------:R-:W-:Y:S01]  /*2da0*/  LOP3.LUT R210, R15, R210, RZ, 0xfc, !PT ;  /* 0x000000d20fd27212 */ /* 0x000fe200078efcff */
[C---:B------:R-:W-:Y:S01]  /*2db0*/  IMAD.IADD R215, R220.reuse, 0x1, R215 ;  /* 0x00000001dcd77824 */ /* 0x040fe200078e02d7 */
[----:B------:R-:W-:Y:S01]  /*2dc0*/  LOP3.LUT R226, R13, R226, RZ, 0xfc, !PT ;  /* 0x000000e20de27212 */ /* 0x000fe200078efcff */
[----:B------:R-:W-:Y:S01]  /*2dd0*/  IMAD.IADD R209, R220, 0x1, R217 ;  /* 0x00000001dcd17824 */ /* 0x000fe200078e02d9 */
[----:B------:R-:W-:Y:S01]  /*2de0*/  LEA R211, R211, 0x23c80, 0x1 ;  /* 0x00023c80d3d37811 */ /* 0x000fe200078e08ff */
[----:B------:R-:W-:Y:S01]  /*2df0*/  IMAD.IADD R0, R204, 0x1, R214 ;  /* 0x00000001cc007824 */ /* 0x000fe200078e02d6 */
[----:B--2---:R-:W-:-:S02]  /*2e00*/  LEA R210, R210, 0x80, 0x1 ;  /* 0x00000080d2d27811 */ /* 0x004fc400078e08ff */
.L_x_1343:
        /* <DEDUP_REMOVED lines=217> */
.L_x_1341:
        /* <DEDUP_REMOVED lines=439> */
.L_x_1342:
        /* <DEDUP_REMOVED lines=294> */
.L_x_1340:
[----:B------:R-:W-:Y:S05]  /*6970*/  @P0 EXIT ;  /* 0x000000000000094d */ /* 0x000fea0003800000 */
[----:B------:R-:W-:-:S04]  /*6980*/  ISETP.NE.U32.AND P0, PT, RZ, c[0x0][0x360], PT ;  /* 0x0000d800ff007a0c */ /* 0x000fc80003f05070 */
[----:B------:R-:W-:-:S13]  /*6990*/  ISETP.NE.AND.EX P0, PT, RZ, c[0x0][0x364], PT, P0 ;  /* 0x0000d900ff007a0c */ /* 0x000fda0003f05300 */
[----:B------:R-:W-:-:S04]  /*69a0*/  @P0 IMAD.MOV.U32 R0, RZ, RZ, 0x4 ;  /* 0x00000004ff000424 */ /* 0x000fc800078e00ff */
[----:B------:R-:W-:-:S05]  /*69b0*/  @P0 IMAD.WIDE R8, R231, R0, c[0x0][0x360] ;  /* 0x0000d800e7080625 */ /* 0x000fca00078e0200 */
[----:B------:R-:W2:Y:S01]  /*69c0*/  @P0 LDG.E R6, [R8.64] ;  /* 0x0000000a08060981 */ /* 0x000ea2000c1e1900 */
[----:B------:R-:W-:Y:S01]  /*69d0*/  IMAD.MOV.U32 R0, RZ, RZ, 0x1 ;  /* 0x00000001ff007424 */ /* 0x000fe200078e00ff */
[----:B------:R-:W-:Y:S01]  /*69e0*/  BSSY B0, `(.L_x_1344) ;  /* 0x0000025000007945 */ /* 0x000fe20003800000 */
[----:B------:R-:W-:Y:S02]  /*69f0*/  IMAD R4, R232, c[0x0][0x358], RZ ;  /* 0x0000d600e8047a24 */ /* 0x000fe400078e02ff */
[----:B------:R-:W-:Y:S01]  /*6a00*/  IMAD R2, R231, c[0x0][0x2f4], RZ ;  /* 0x0000bd00e7027a24 */ /* 0x000fe200078e02ff */
[----:B------:R-:W-:Y:S01]  /*6a10*/  BAR.SYNC.DEFER_BLOCKING 0x1, 0x100 ;  /* 0x0044000000007b1d */ /* 0x000fe20000010000 */
[----:B------:R-:W-:Y:S01]  /*6a20*/  ISETP.NE.AND P1, PT, R0, c[0x0][0x338], PT ;  /* 0x0000ce0000007a0c */ /* 0x000fe20003f25270 */
[----:B------:R-:W-:Y:S02]  /*6a30*/  IMAD.MOV.U32 R5, RZ, RZ, R233 ;  /* 0x000000ffff057224 */ /* 0x000fe400078e00e9 */
[----:B------:R-:W-:-:S05]  /*6a40*/  IMAD R4, R4, c[0x0][0x2f4], RZ ;  /* 0x0000bd0004047a24 */ /* 0x000fca00078e02ff */
[----:B------:R-:W-:-:S05]  /*6a50*/  SHF.R.S32.HI R3, RZ, 0x1f, R4 ;  /* 0x0000001fff037819 */ /* 0x000fca0000011404 */
[----:B------:R-:W-:-:S05]  /*6a60*/  @P1 IMAD.HI.U32 R0, R233, c[0x0][0x33c], RZ ;  /* 0x0000cf00e9001a27 */ /* 0x000fca00078e00ff */
[----:B------:R-:W-:Y:S02]  /*6a70*/  @P1 SHF.R.U32.HI R5, RZ, c[0x0][0x340], R0 ;  /* 0x0000d000ff051a19 */ /* 0x000fe40000011600 */
[----:B------:R-:W-:Y:S02]  /*6a80*/  SHF.R.S32.HI R0, RZ, 0x1f, R2 ;  /* 0x0000001fff007819 */ /* 0x000fe40000011402 */
[--C-:B------:R-:W-:Y:S02]  /*6a90*/  IADD3 R2, P2, P1, R4, R2, R5.reuse ;  /* 0x0000000204027210 */ /* 0x100fe4000795e005 */
[----:B------:R-:W-:-:S04]  /*6aa0*/  SHF.R.S32.HI R4, RZ, 0x1f, R5 ;  /* 0x0000001fff047819 */ /* 0x000fc80000011405 */
[----:B------:R-:W-:Y:S02]  /*6ab0*/  IADD3.X R3, R3, R0, R4, P2, P1 ;  /* 0x0000000003037210 */ /* 0x000fe400017e2404 */
[----:B------:R-:W-:Y:S02]  /*6ac0*/  ISETP.NE.AND P2, PT, R223, RZ, PT ;  /* 0x000000ffdf00720c */ /* 0x000fe40003f45270 */
[C---:B------:R-:W-:Y:S01]  /*6ad0*/  SHF.L.U64.HI R3, R2.reuse, 0x2, R3 ;  /* 0x0000000202037819 */ /* 0x040fe20000010203 */
[----:B------:R-:W-:Y:S01]  /*6ae0*/  IMAD.SHL.U32 R2, R2, 0x4, RZ ;  /* 0x0000000402027824 */ /* 0x000fe200078e00ff */
[----:B------:R-:W-:-:S04]  /*6af0*/  SHF.R.S32.HI R0, RZ, 0x1f, R231 ;  /* 0x0000001fff007819 */ /* 0x000fc800000114e7 */
[----:B------:R-:W-:Y:S02]  /*6b00*/  IADD3 R10, P1, R2, c[0x0][0x350], RZ ;  /* 0x0000d400020a7a10 */ /* 0x000fe40007f3e0ff */
[----:B------:R-:W-:Y:S02]  /*6b10*/  SEL R0, R0, RZ, !P0 ;  /* 0x000000ff00007207 */ /* 0x000fe40004000000 */
[----:B------:R-:W-:Y:S01]  /*6b20*/  IADD3.X R11, R3, c[0x0][0x354], RZ, P1, !PT ;  /* 0x0000d500030b7a10 */ /* 0x000fe20000ffe4ff */
[C---:B--2---:R-:W-:Y:S01]  /*6b30*/  @P0 IMAD R7, R231.reuse, 0x50, R6 ;  /* 0x00000050e7070824 */ /* 0x044fe200078e0206 */
[----:B------:R-:W-:-:S03]  /*6b40*/  SEL R231, R231, RZ, !P0 ;  /* 0x000000ffe7e77207 */ /* 0x000fc60004000000 */
[----:B------:R-:W-:-:S05]  /*6b50*/  @P0 IMAD.HI R7, R7, 0x66666667, RZ ;  /* 0x6666666707070827 */ /* 0x000fca00078e02ff */
[----:B------:R-:W-:-:S04]  /*6b60*/  @P0 SHF.R.U32.HI R6, RZ, 0x1f, R7 ;  /* 0x0000001fff060819 */ /* 0x000fc80000011607 */
[----:B------:R-:W-:-:S05]  /*6b70*/  @P0 LEA.HI.SX32 R6, R7, R6, 0x1b ;  /* 0x0000000607060211 */ /* 0x000fca00078fdaff */
[----:B------:R-:W-:Y:S02]  /*6b80*/  @P0 IMAD R8, R6, 0x3c00, RZ ;  /* 0x00003c0006080824 */ /* 0x000fe400078e02ff */
[----:B------:R-:W-:-:S03]  /*6b90*/  IMAD.MOV R6, RZ, RZ, -R5 ;  /* 0x000000ffff067224 */ /* 0x000fc600078e0a05 */
[----:B------:R-:W-:Y:S01]  /*6ba0*/  @P0 SHF.R.S32.HI R9, RZ, 0x1f, R8 ;  /* 0x0000001fff090819 */ /* 0x000fe20000011408 */
[----:B------:R-:W-:Y:S01]  /*6bb0*/  IMAD R6, R6, c[0x0][0x338], R233 ;  /* 0x0000ce0006067a24 */ /* 0x000fe200078e02e9 */
[----:B------:R-:W-:Y:S01]  /*6bc0*/  @!P0 CS2R R8, SRZ ;  /* 0x0000000000088805 */ /* 0x000fe2000001ff00 */
[----:B------:R-:W-:Y:S05]  /*6bd0*/  @P2 BRA `(.L_x_1345) ;  /* 0x0000005000002947 */ /* 0x000fea0003800000 */
.L_x_1346:
[----:B------:R-:W2:Y:S01]  /*6be0*/  LDG.E.STRONG.GPU R7, [R10.64] ;  /* 0x0000000a0a077981 */ /* 0x000ea2000c1ef900 */
[----:B------:R-:W-:Y:S01]  /*6bf0*/  YIELD ;  /* 0x0000000000007946 */ /* 0x000fe20003800000 */
[----:B--2---:R-:W-:Y:S01]  /*6c00*/  ISETP.NE.AND P0, PT, R7, R6, PT ;  /* 0x000000060700720c */ /* 0x004fe20003f05270 */
[----:B------:R-:W-:-:S12]  /*6c10*/  CCTL.IVALL ;  /* 0x00000000ff00798f */ /* 0x000fd80002000000 */
[----:B------:R-:W-:Y:S05]  /*6c20*/  @P0 BRA `(.L_x_1346) ;  /* 0xffffffb000000947 */ /* 0x000fea000383ffff */
.L_x_1345:
[----:B------:R-:W-:Y:S05]  /*6c30*/  BSYNC B0 ;  /* 0x0000000000007941 */ /* 0x000fea0003800000 */
.L_x_1344:
[----:B------:R-:W-:Y:S01]  /*6c40*/  MOV R7, 0xffffffff ;  /* 0xffffffff00077802 */ /* 0x000fe20000000f00 */
[----:B------:R-:W-:Y:S05]  /*6c50*/  BRA.CONV ~URZ, `(.L_x_1347) ;  /* 0x000000237f007947 */ /* 0x000fea000b800000 */
[----:B------:R-:W-:Y:S02]  /*6c60*/  MOV R12, 0x6c80 ;  /* 0x00006c80000c7802 */ /* 0x000fe40000000f00 */
[----:B------:R-:W-:Y:S05]  /*6c70*/  CALL.REL.NOINC `($__internal_11_$__cuda_sm70_warpsync) ;  /* 0x00000c1000007944 */ /* 0x000fea0003c00000 */
.L_x_1347:
[----:B------:R-:W-:Y:S01]  /*6c80*/  IMAD R12, R232, 0x3c00, RZ ;  /* 0x00003c00e80c7824 */ /* 0x000fe200078e02ff */
[----:B------:R-:W-:Y:S01]  /*6c90*/  SHF.R.S32.HI R13, RZ, 0x1f, R223 ;  /* 0x0000001fff0d7819 */ /* 0x000fe200000114df */
[----:B------:R-:W-:-:S06]  /*6ca0*/  NOP ;  /* 0x0000000000007918 */ /* 0x000fcc0000000000 */
[----:B------:R-:W-:Y:S01]  /*6cb0*/  IADD3 R14, P1, P0, R8, R12, R223 ;  /* 0x0000000c080e7210 */ /* 0x000fe2000783e0df */
[----:B------:R-:W-:Y:S01]  /*6cc0*/  IMAD R8, R4, c[0x0][0x328], RZ ;  /* 0x0000ca0004087a24 */ /* 0x000fe200078e02ff */
[----:B------:R-:W-:-:S04]  /*6cd0*/  SHF.R.S32.HI R12, RZ, 0x1f, R12 ;  /* 0x0000001fff0c7819 */ /* 0x000fc8000001140c */
[----:B------:R-:W-:Y:S01]  /*6ce0*/  IADD3.X R15, R9, R12, R13, P1, P0 ;  /* 0x0000000c090f7210 */ /* 0x000fe20000fe040d */
[C---:B------:R-:W-:Y:S02]  /*6cf0*/  IMAD R9, R5.reuse, c[0x0][0x32c], R8 ;  /* 0x0000cb0005097a24 */ /* 0x040fe400078e0208 */
[----:B------:R-:W-:Y:S02]  /*6d00*/  IMAD R8, R0, c[0x0][0x330], RZ ;  /* 0x0000cc0000087a24 */ /* 0x000fe400078e02ff */
        /* <DEDUP_REMOVED lines=69> */
[----:B-1----:R-:W-:Y:S05]  /*7160*/  CALL.REL.NOINC `($__internal_11_$__cuda_sm70_warpsync) ;  /* 0x0000072000007944 */ /* 0x002fea0003c00000 */
.L_x_1348:
        /* <DEDUP_REMOVED lines=12> */
.L_x_1350:
[----:B------:R-:W-:Y:S05]  /*7230*/  BSYNC B0 ;  /* 0x0000000000007941 */ /* 0x000fea0003800000 */
.L_x_1349:
[----:B------:R-:W-:Y:S01]  /*7240*/  IADD3 R2, P0, R2, c[0x0][0x348], RZ ;  /* 0x0000d20002027a10 */ /* 0x000fe20007f1e0ff */
[----:B------:R-:W-:Y:S03]  /*7250*/  BSSY B0, `(.L_x_1351) ;  /* 0x0000008000007945 */ /* 0x000fe60003800000 */
[----:B------:R-:W-:Y:S01]  /*7260*/  IADD3.X R3, R3, c[0x0][0x34c], RZ, P0, !PT ;  /* 0x0000d30003037a10 */ /* 0x000fe200007fe4ff */
[----:B------:R-:W-:Y:S05]  /*7270*/  @P2 BRA `(.L_x_1352) ;  /* 0x0000005000002947 */ /* 0x000fea0003800000 */
.L_x_1353:
[----:B--2---:R-:W2:Y:S01]  /*7280*/  LDG.E.STRONG.GPU R9, [R2.64] ;  /* 0x0000000a02097981 */ /* 0x004ea2000c1ef900 */
[----:B------:R-:W-:Y:S01]  /*7290*/  YIELD ;  /* 0x0000000000007946 */ /* 0x000fe20003800000 */
[----:B--2---:R-:W-:Y:S01]  /*72a0*/  ISETP.NE.AND P0, PT, R9, R6, PT ;  /* 0x000000060900720c */ /* 0x004fe20003f05270 */
[----:B------:R-:W-:-:S12]  /*72b0*/  CCTL.IVALL ;  /* 0x00000000ff00798f */ /* 0x000fd80002000000 */
[----:B------:R-:W-:Y:S05]  /*72c0*/  @P0 BRA `(.L_x_1353) ;  /* 0xffffffb000000947 */ /* 0x000fea000383ffff */
.L_x_1352:
[----:B------:R-:W-:Y:S05]  /*72d0*/  BSYNC B0 ;  /* 0x0000000000007941 */ /* 0x000fea0003800000 */
.L_x_1351:
[----:B------:R-:W-:Y:S05]  /*72e0*/  BRA.CONV ~URZ, `(.L_x_1354) ;  /* 0x000000237f007947 */ /* 0x000fea000b800000 */
[----:B------:R-:W-:Y:S02]  /*72f0*/  MOV R12, 0x7310 ;  /* 0x00007310000c7802 */ /* 0x000fe40000000f00 */
[----:B-12---:R-:W-:Y:S05]  /*7300*/  CALL.REL.NOINC `($__internal_11_$__cuda_sm70_warpsync) ;  /* 0x0000058000007944 */ /* 0x006fea0003c00000 */
.L_x_1354:
[----:B------:R-:W-:Y:S01]  /*7310*/  MOV R8, R14 ;  /* 0x0000000e00087202 */ /* 0x000fe20000000f00 */
[----:B------:R-:W-:Y:S01]  /*7320*/  IMAD R4, R4, c[0x0][0x300], RZ ;  /* 0x0000c00004047a24 */ /* 0x000fe200078e02ff */
[----:B--2---:R-:W-:Y:S01]  /*7330*/  MOV R9, R15 ;  /* 0x0000000f00097202 */ /* 0x004fe20000000f00 */
        /* <DEDUP_REMOVED lines=72> */
[----:B-12---:R-:W-:Y:S05]  /*77c0*/  CALL.REL.NOINC `($__internal_11_$__cuda_sm70_warpsync) ;  /* 0x000000c000007944 */ /* 0x006fea0003c00000 */
.L_x_1355:
[----:B------:R-:W-:-:S06]  /*77d0*/  NOP ;  /* 0x0000000000007918 */ /* 0x000fcc0000000000 */
[----:B------:R-:W-:Y:S05]  /*77e0*/  @P2 EXIT ;  /* 0x000000000000294d */ /* 0x000fea0003800000 */
[----:B------:R-:W-:Y:S01]  /*77f0*/  @!PT LDS RZ, [RZ] ;  /* 0x00000000fffff984 */ /* 0x000fe20000000800 */
[----:B------:R-:W-:Y:S01]  /*7800*/  @!PT LDS RZ, [RZ] ;  /* 0x00000000fffff984 */ /* 0x000fe20000000800 */
[----:B------:R-:W-:Y:S01]  /*7810*/  @!PT LDS RZ, [RZ] ;  /* 0x00000000fffff984 */ /* 0x000fe20000000800 */
[----:B------:R-:W-:Y:S01]  /*7820*/  @!PT LDS RZ, [RZ] ;  /* 0x00000000fffff984 */ /* 0x000fe20000000800 */
[----:B------:R-:W-:Y:S06]  /*7830*/  MEMBAR.ALL.GPU ;  /* 0x0000000000007992 */ /* 0x000fec000000a000 */
[----:B--2---:R-:W-:Y:S01]  /*7840*/  MOV R5, 0x1 ;  /* 0x0000000100057802 */ /* 0x004fe20000000f00 */
[----:B------:R-:W-:-:S00]  /*7850*/  ERRBAR ;  /* 0x00000000000079ab */ /* 0x000fc00000000000 */
[----:B012345:R-:W-:-:S05]  /*7860*/  CCTL.IVALL ;  /* 0x00000000ff00798f */ /* 0x03ffca0002000000 */
[----:B------:R-:W-:Y:S01]  /*7870*/  RED.E.ADD.S32.STRONG.GPU [R2.64], R5 ;  /* 0x000000050200798e */ /* 0x000fe2000c10e38a */
[----:B------:R-:W-:Y:S05]  /*7880*/  EXIT ;  /* 0x000000000000794d */ /* 0x000fea0003800000 */
        .weak           $__internal_11_$__cuda_sm70_warpsync
        .type           $__internal_11_$__cuda_sm70_warpsync,@function
        .size           $__internal_11_$__cuda_sm70_warpsync,(.L_x_1432 - $__internal_11_$__cuda_sm70_warpsync)
$__internal_11_$__cuda_sm70_warpsync:
[----:B------:R-:W-:Y:S01]  /*7890*/  MOV R13, 0x0 ;  /* 0x00000000000d7802 */ /* 0x000fe20000000f00 */
[----:B------:R-:W-:Y:S04]  /*78a0*/  WARPSYNC R7 ;  /* 0x0000000700007348 */ /* 0x000fe80003800000 */
[----:B------:R-:W-:Y:S05]  /*78b0*/  RET.REL.NODEC R12 `(_ZN7cutlass13device_kernelIN5flash19enable_sm80_to_sm89INS1_16FlashAttnBwdSm80INS1_25CollectiveMainloopBwdSm80ILi2ELi1EN4cute5tupleIJNS5_1CILi64EEENS7_ILi80EEENS7_ILi192EEEEEENS_6half_tEfNS_4arch4Sm80ELb1ELb0ELb0ELb1ELb1ELb0ELb1ELb0ELi2ELi4ELi2ELi2ELb0EEENS1_24CollectiveEpilogueBwdGQAISB_fSE_Li256ELb1ELb1EEENS1_25SingleTileBwdLPTSchedulerILb1ELi80ELb1EEEEEEEEEvNT_6ParamsE) ;  /* 0xffff87400c007950 */ /* 0x000fea0003c3ffff */
.L_x_1356:
        /* <DEDUP_REMOVED lines=12> */
.L_x_1432:


//--------------------- .text._ZN7cutlass13device_kernelIN5flash22FlashAttnBwdPreprocessIN4cute5tupleIJNS3_1CILi64EEENS5_ILi192EEEEEENS_6half_tEfNS_4arch4Sm80ELb1ELb1EEEEEvNT_6ParamsE --------------------------
	.section	.text._ZN7cutlass13device_kernelIN5flash22FlashAttnBwdPreprocessIN4cute5tupleIJNS3_1CILi64EEENS5_ILi192EEEEEENS_6half_tEfNS_4arch4Sm80ELb1ELb1EEEEEvNT_6ParamsE,"ax",@progbits
	.sectioninfo	@"SHI_REGISTERS=78"
	.align	128
.text._ZN7cutlass13device_kernelIN5flash22FlashAttnBwdPreprocessIN4cute5tupleIJNS3_1CILi64EEENS5_ILi192EEEEEENS_6half_tEfNS_4arch4Sm80ELb1ELb1EEEEEvNT_6ParamsE:
        .type           _ZN7cutlass13device_kernelIN5flash22FlashAttnBwdPreprocessIN4cute5tupleIJNS3_1CILi64EEENS5_ILi192EEEEEENS_6half_tEfNS_4arch4Sm80ELb1ELb1EEEEEvNT_6ParamsE,@function
        .size           _ZN7cutlass13device_kernelIN5flash22FlashAttnBwdPreprocessIN4cute5tupleIJNS3_1CILi64EEENS5_ILi192EEEEEENS_6half_tEfNS_4arch4Sm80ELb1ELb1EEEEEvNT_6ParamsE,(.L_x_1434 - _ZN7cutlass13device_kernelIN5flash22FlashAttnBwdPreprocessIN4cute5tupleIJNS3_1CILi64EEENS5_ILi192EEEEEENS_6half_tEfNS_4arch4Sm80ELb1ELb1EEEEEvNT_6ParamsE)
        .other          _ZN7cutlass13device_kernelIN5flash22FlashAttnBwdPreprocessIN4cute5tupleIJNS3_1CILi64EEENS5_ILi192EEEEEENS_6half_tEfNS_4arch4Sm80ELb1ELb1EEEEEvNT_6ParamsE,@"STO_CUDA_ENTRY STV_DEFAULT"
_ZN7cutlass13device_kernelIN5flash22FlashAttnBwdPreprocessIN4cute5tupleIJNS3_1CILi64EEENS5_ILi192EEEEEENS_6half_tEfNS_4arch4Sm80ELb1ELb1EEEEEvNT_6ParamsE:
[----:B------:R-:W-:Y:S02]  /*0000*/  MOV R1, c[0x0][0x28] ;  /* 0x00000a0000017a02 */ /* 0x000fe40000000f00 */
[----:B------:R-:W0:Y:S01]  /*0010*/  S2R R61, SR_CTAID.Z ;  /* 0x00000000003d7919 */ /* 0x000e220000002700 */
[----:B------:R-:W-:Y:S01]  /*0020*/  ISETP.NE.U32.AND P1, PT, RZ, c[0x0][0x248], PT ;  /* 0x00009200ff007a0c */ /* 0x000fe20003f25070 */
[----:B------:R-:W-:Y:S01]  /*0030*/  HFMA2.MMA R60, -RZ, RZ, 0, 2.384185791015625e-07 ;  /* 0x00000004ff3c7435 */ /* 0x000fe200000001ff */
[----:B------:R-:W-:Y:S01]  /*0040*/  ISETP.NE.U32.AND P0, PT, RZ, c[0x0][0x240], PT ;  /* 0x00009000ff007a0c */ /* 0x000fe20003f05070 */
[----:B------:R-:W-:Y:S01]  /*0050*/  ULDC.64 UR4, c[0x0][0x118] ;  /* 0x0000460000047ab9 */ /* 0x000fe20000000a00 */
[----:B------:R-:W-:Y:S02]  /*0060*/  ISETP.NE.AND.EX P1, PT, RZ, c[0x0][0x24c], PT, P1 ;  /* 0x00009300ff007a0c */ /* 0x000fe40003f25310 */
[----:B------:R-:W-:Y:S02]  /*0070*/  ISETP.NE.AND.EX P0, PT, RZ, c[0x0][0x244], PT, P0 ;  /* 0x00009100ff007a0c */ /* 0x000fe40003f05300 */
[----:B------:R-:W-:-:S03]  /*0080*/  MOV R52, c[0x0][0x168] ;  /* 0x00005a0000347a02 */ /* 0x000fc60000000f00 */
[----:B0-----:R-:W-:-:S06]  /*0090*/  IMAD.WIDE R2, R61, R60, c[0x0][0x240] ;  /* 0x000090003d027625 */ /* 0x001fcc00078e023c */
[----:B------:R-:W-:Y:S02]  /*00a0*/  @P1 IMAD.WIDE R4, R61, R60, c[0x0][0x248] ;  /* 0x000092003d041625 */ /* 0x000fe400078e023c */
[----:B------:R0:W5:Y:S01]  /*00b0*/  @P0 LDG.E R59, [R2.64] ;  /* 0x00000004023b0981 */ /* 0x000162000c1e1900 */
[----:B------:R-:W-:-:S03]  /*00c0*/  ISETP.NE.U32.AND P2, PT, RZ, c[0x0][0x240], PT ;  /* 0x00009000ff007a0c */ /* 0x000fc60003f45070 */
[----:B------:R0:W5:Y:S04]  /*00d0*/  @P1 LDG.E R52, [R4.64] ;  /* 0x0000000404341981 */ /* 0x000168000c1e1900 */
[----:B------:R-:W1:Y:S04]  /*00e0*/  S2R R53, SR_CTAID.X ;  /* 0x0000000000357919 */ /* 0x000e680000002500 */
[----:B------:R-:W2:Y:S04]  /*00f0*/  S2R R58, SR_TID.X ;  /* 0x00000000003a7919 */ /* 0x000ea80000002100 */
[----:B------:R-:W3:Y:S01]  /*0100*/  S2R R10, SR_CTAID.Y ;  /* 0x00000000000a7919 */ /* 0x000ee20000002600 */
[----:B-1----:R-:W-:Y:S01]  /*0110*/  IMAD.SHL.U32 R11, R53, 0x40, RZ ;  /* 0x00000040350b7824 */ /* 0x002fe200078e00ff */
[----:B------:R-:W-:Y:S05]  /*0120*/  @P1 BRA `(.L_x_1357) ;  /* 0x0000004000001947 */ /* 0x000fea0003800000 */
[----:B0-----:R-:W-:Y:S05]  /*0130*/  @!P0 BRA `(.L_x_1357) ;  /* 0x0000003000008947 */ /* 0x001fea0003800000 */
[----:B------:R-:W4:Y:S04]  /*0140*/  LDG.E R5, [R2.64] ;  /* 0x0000000402057981 */ /* 0x000f28000c1e1900 */
[----:B-----5:R-:W4:Y:S02]  /*0150*/  LDG.E R52, [R2.64+0x4] ;  /* 0x0000040402347981 */ /* 0x020f24000c1e1900 */
[----:B----4-:R-:W-:-:S02]  /*0160*/  IADD3 R52, -R5, R52, RZ ;  /* 0x0000003405347210 */ /* 0x010fc40007ffe1ff */
.L_x_1357:
[----:B0-----:R-:W-:Y:S02]  /*0170*/  ISETP.NE.AND.EX P1, PT, RZ, c[0x0][0x244], PT, P2 ;  /* 0x00009100ff007a0c */ /* 0x001fe40003f25320 */
[----:B-----5:R-:W-:-:S13]  /*0180*/  ISETP.LE.AND P2, PT, R52, R11, PT ;  /* 0x0000000b3400720c */ /* 0x020fda0003f43270 */
[----:B------:R-:W-:Y:S05]  /*0190*/  @P1 EXIT P2 ;  /* 0x000000000000194d */ /* 0x000fea0001000000 */
[----:B------:R-:W-:Y:S01]  /*01a0*/  IADD3 R9, -R11, R52, RZ ;  /* 0x000000340b097210 */ /* 0x000fe20007ffe1ff */
[----:B------:R-:W-:Y:S01]  /*01b0*/  CS2R R12, SRZ ;  /* 0x00000000000c7805 */ /* 0x000fe2000001ff00 */
[----:B---3--:R-:W-:Y:S02]  /*01c0*/  SHF.R.S32.HI R8, RZ, 0x1f, R10 ;  /* 0x0000001fff087819 */ /* 0x008fe4000001140a */
[C---:B--2---:R-:W-:Y:S02]  /*01d0*/  ISETP.GE.AND P2, PT, R58.reuse, R9, PT ;  /* 0x000000093a00720c */ /* 0x044fe40003f46270 */
[----:B------:R-:W-:Y:S02]  /*01e0*/  @P0 MOV R12, R59 ;  /* 0x0000003b000c0202 */ /* 0x000fe40000000f00 */
[----:B------:R-:W-:Y:S02]  /*01f0*/  ISETP.GT.OR P2, PT, R58, 0x3f, P2 ;  /* 0x0000003f3a00780c */ /* 0x000fe40001744670 */
[----:B------:R-:W-:-:S02]  /*0200*/  @P0 SHF.R.S32.HI R13, RZ, 0x1f, R59 ;  /* 0x0000001fff0d0819 */ /* 0x000fc4000001143b */
[----:B------:R-:W-:Y:S02]  /*0210*/  SHF.R.S32.HI R7, RZ, 0x1f, R61 ;  /* 0x0000001fff077819 */ /* 0x000fe4000001143d */
[----:B------:R-:W-:Y:S02]  /*0220*/  SEL R6, R61, RZ, !P1 ;  /* 0x000000ff3d067207 */ /* 0x000fe40004800000 */
[----:B------:R-:W-:-:S05]  /*0230*/  SEL R7, R7, RZ, !P1 ;  /* 0x000000ff07077207 */ /* 0x000fca0004800000 */
[----:B------:R-:W-:Y:S01]  /*0240*/  @!P2 SHF.R.S32.HI R3, RZ, 0x1f, R11 ;  /* 0x0000001fff03a819 */ /* 0x000fe2000001140b */
[----:B------:R-:W-:Y:S01]  /*0250*/  @!P2 IMAD R5, R8, c[0x0][0x1e0], RZ ;  /* 0x000078000805aa24 */ /* 0x000fe200078e02ff */
[--C-:B------:R-:W-:Y:S01]  /*0260*/  @!P2 SHF.R.S32.HI R0, RZ, 0x1f, R58.reuse ;  /* 0x0000001fff00a819 */ /* 0x100fe2000001143a */
[----:B------:R-:W-:Y:S01]  /*0270*/  @!P2 IMAD R15, R7, c[0x0][0x1e8], RZ ;  /* 0x00007a00070faa24 */ /* 0x000fe200078e02ff */
[----:B------:R-:W-:Y:S01]  /*0280*/  @!P2 IADD3 R2, P3, P4, R12, R11, R58 ;  /* 0x0000000b0c02a210 */ /* 0x000fe20007c7e03a */
[----:B------:R-:W-:Y:S02]  /*0290*/  @!P2 IMAD R5, R10, c[0x0][0x1e4], R5 ;  /* 0x000079000a05aa24 */ /* 0x000fe400078e0205 */
[----:B------:R-:W-:Y:S01]  /*02a0*/  @!P2 IMAD R15, R6, c[0x0][0x1ec], R15 ;  /* 0x00007b00060faa24 */ /* 0x000fe200078e020f */
[----:B------:R-:W-:-:S05]  /*02b0*/  @!P2 IADD3.X R3, R13, R3, R0, P3, P4 ;  /* 0x000000030d03a210 */ /* 0x000fca0001fe8400 */
[----:B------:R-:W-:-:S04]  /*02c0*/  @!P2 IMAD.WIDE.U32 R2, R10, c[0x0][0x1e0], R2 ;  /* 0x000078000a02aa25 */ /* 0x000fc800078e0002 */
[----:B------:R-:W-:Y:S01]  /*02d0*/  @!P2 IMAD.IADD R3, R3, 0x1, R5 ;  /* 0x000000010303a824 */ /* 0x000fe200078e0205 */
[----:B------:R-:W-:-:S03]  /*02e0*/  MOV R5, 0x7f800000 ;  /* 0x7f80000000057802 */ /* 0x000fc60000000f00 */
[----:B------:R-:W-:-:S05]  /*02f0*/  @!P2 IMAD.WIDE.U32 R2, R6, c[0x0][0x1e8], R2 ;  /* 0x00007a000602aa25 */ /* 0x000fca00078e0002 */
[----:B------:R-:W-:Y:S02]  /*0300*/  @!P2 IADD3 R3, R3, R15, RZ ;  /* 0x0000000f0303a210 */ /* 0x000fe40007ffe0ff */
[----:B------:R-:W-:-:S04]  /*0310*/  @!P2 LEA R14, P1, R2, c[0x0][0x1d8], 0x2 ;  /* 0x00007600020eaa11 */ /* 0x000fc800078210ff */
[----:B------:R-:W-:Y:S02]  /*0320*/  @!P2 LEA.HI.X R15, R2, c[0x0][0x1dc], R3, 0x2, P1 ;  /* 0x00007700020faa11 */ /* 0x000fe400008f1403 */
[----:B------:R-:W-:Y:S01]  /*0330*/  SHF.R.S32.HI R3, RZ, 0x1f, R58 ;  /* 0x0000001fff037819 */ /* 0x000fe2000001143a */
[----:B------:R-:W-:Y:S01]  /*0340*/  IMAD R27, R7, c[0x0][0x188], RZ ;  /* 0x00006200071b7a24 */ /* 0x000fe200078e02ff */
[----:B------:R-:W-:Y:S01]  /*0350*/  BSSY B0, `(.L_x_1358) ;  /* 0x0000044000007945 */ /* 0x000fe20003800000 */
[----:B------:R0:W5:Y:S01]  /*0360*/  @!P2 LDG.E R5, [R14.64] ;  /* 0x000000040e05a981 */ /* 0x000162000c1e1900 */
[-C--:B------:R-:W-:Y:S01]  /*0370*/  LEA.HI R3, R3, R58.reuse, RZ, 0x3 ;  /* 0x0000003a03037211 */ /* 0x080fe200078f18ff */
[----:B------:R-:W-:Y:S01]  /*0380*/  IMAD R33, R6, c[0x0][0x18c], R27 ;  /* 0x0000630006217a24 */ /* 0x000fe200078e021b */
[----:B------:R-:W-:Y:S01]  /*0390*/  CS2R R40, SRZ ;  /* 0x0000000000287805 */ /* 0x000fe2000001ff00 */
[----:B------:R-:W-:Y:S01]  /*03a0*/  CS2R R42, SRZ ;  /* 0x00000000002a7805 */ /* 0x000fe2000001ff00 */
[----:B------:R-:W-:Y:S01]  /*03b0*/  LOP3.LUT R17, R3, 0xfffffff8, RZ, 0xc0, !PT ;  /* 0xfffffff803117812 */ /* 0x000fe200078ec0ff */
[----:B------:R-:W-:Y:S01]  /*03c0*/  CS2R R44, SRZ ;  /* 0x00000000002c7805 */ /* 0x000fe2000001ff00 */
[----:B------:R-:W-:Y:S01]  /*03d0*/  SHF.R.S32.HI R3, RZ, 0x3, R3 ;  /* 0x00000003ff037819 */ /* 0x000fe20000011403 */
[----:B------:R-:W-:Y:S01]  /*03e0*/  CS2R R46, SRZ ;  /* 0x00000000002e7805 */ /* 0x000fe2000001ff00 */
[----:B------:R-:W-:Y:S01]  /*03f0*/  IADD3 R4, -R17, R58, RZ ;  /* 0x0000003a11047210 */ /* 0x000fe20007ffe1ff */
[----:B------:R-:W-:Y:S01]  /*0400*/  IMAD R17, R8, c[0x0][0x180], RZ ;  /* 0x0000600008117a24 */ /* 0x000fe200078e02ff */
[----:B------:R-:W-:Y:S01]  /*0410*/  SHF.R.S32.HI R2, RZ, 0x1f, R3 ;  /* 0x0000001fff027819 */ /* 0x000fe20000011403 */
[----:B0-----:R-:W-:Y:S01]  /*0420*/  CS2R R14, SRZ ;  /* 0x00000000000e7805 */ /* 0x001fe2000001ff00 */
[C---:B------:R-:W-:Y:S01]  /*0430*/  IADD3 R56, P1, R3.reuse, R12, RZ ;  /* 0x0000000c03387210 */ /* 0x040fe20007f3e0ff */
[----:B------:R-:W-:Y:S01]  /*0440*/  IMAD.SHL.U32 R54, R4, 0x8, RZ ;  /* 0x0000000804367824 */ /* 0x000fe200078e00ff */
[C---:B------:R-:W-:Y:S01]  /*0450*/  IADD3 R0, R3.reuse, 0x20, RZ ;  /* 0x0000002003007810 */ /* 0x040fe20007ffe0ff */
[----:B------:R-:W-:Y:S01]  /*0460*/  IMAD R31, R10, c[0x0][0x184], R17 ;  /* 0x000061000a1f7a24 */ /* 0x000fe200078e0211 */
[----:B------:R-:W-:Y:S01]  /*0470*/  IADD3.X R57, R2, R13, RZ, P1, !PT ;  /* 0x0000000d02397210 */ /* 0x000fe20000ffe4ff */
[----:B------:R-:W-:Y:S01]  /*0480*/  CS2R R18, SRZ ;  /* 0x0000000000127805 */ /* 0x000fe2000001ff00 */
[--C-:B------:R-:W-:Y:S01]  /*0490*/  SHF.R.S32.HI R55, RZ, 0x1f, R54.reuse ;  /* 0x0000001fff377819 */ /* 0x100fe20000011436 */
[----:B------:R-:W-:Y:S01]  /*04a0*/  CS2R R12, SRZ ;  /* 0x00000000000c7805 */ /* 0x000fe2000001ff00 */
[-C--:B------:R-:W-:Y:S01]  /*04b0*/  ISETP.GE.AND P1, PT, R3, R9.reuse, PT ;  /* 0x000000090300720c */ /* 0x080fe20003f26270 */
[----:B------:R-:W-:Y:S01]  /*04c0*/  CS2R R28, SRZ ;  /* 0x00000000001c7805 */ /* 0x000fe2000001ff00 */
[----:B------:R-:W-:Y:S01]  /*04d0*/  CS2R R24, SRZ ;  /* 0x0000000000187805 */ /* 0x000fe2000001ff00 */
[----:B------:R-:W-:Y:S01]  /*04e0*/  IMAD.WIDE.U32 R16, R10, c[0x0][0x180], R54 ;  /* 0x000060000a107a25 */ /* 0x000fe200078e0036 */
[----:B------:R-:W-:Y:S01]  /*04f0*/  CS2R R20, SRZ ;  /* 0x0000000000147805 */ /* 0x000fe2000001ff00 */
[----:B------:R-:W-:Y:S01]  /*0500*/  CS2R R22, SRZ ;  /* 0x0000000000167805 */ /* 0x000fe2000001ff00 */
[----:B------:R-:W-:Y:S01]  /*0510*/  ISETP.GE.AND P2, PT, R0, R9, PT ;  /* 0x000000090000720c */ /* 0x000fe20003f46270 */
[----:B------:R-:W-:Y:S01]  /*0520*/  CS2R R26, SRZ ;  /* 0x00000000001a7805 */ /* 0x000fe2000001ff00 */
[----:B------:R-:W-:Y:S01]  /*0530*/  IADD3 R31, R17, R31, RZ ;  /* 0x0000001f111f7210 */ /* 0x000fe20007ffe0ff */
[----:B------:R-:W-:Y:S01]  /*0540*/  IMAD.WIDE R56, R53, 0x40, R56 ;  /* 0x0000004035387825 */ /* 0x000fe200078e0238 */
[----:B------:R-:W-:-:S02]  /*0550*/  MOV R30, R16 ;  /* 0x00000010001e7202 */ /* 0x000fc40000000f00 */
[----:B------:R-:W-:-:S03]  /*0560*/  CS2R R16, SRZ ;  /* 0x0000000000107805 */ /* 0x000fc6000001ff00 */
[----:B------:R-:W-:-:S04]  /*0570*/  IMAD.WIDE.U32 R30, R6, c[0x0][0x188], R30 ;  /* 0x00006200061e7a25 */ /* 0x000fc800078e001e */
[----:B------:R-:W-:Y:S01]  /*0580*/  IMAD.IADD R33, R31, 0x1, R33 ;  /* 0x000000011f217824 */ /* 0x000fe200078e0221 */
[----:B------:R-:W-:Y:S05]  /*0590*/  @P1 BRA `(.L_x_1359) ;  /* 0x000001f000001947 */ /* 0x000fea0003800000 */
[C---:B------:R-:W-:Y:S02]  /*05a0*/  ISETP.GE.AND P5, PT, R54.reuse, c[0x0][0x16c], PT ;  /* 0x00005b0036007a0c */ /* 0x040fe40003fa6270 */
[C---:B------:R-:W-:Y:S02]  /*05b0*/  IADD3 R32, R54.reuse, 0x40, RZ ;  /* 0x0000004036207810 */ /* 0x040fe40007ffe0ff */
[----:B------:R-:W-:Y:S02]  /*05c0*/  IADD3 R34, R54, 0x80, RZ ;  /* 0x0000008036227810 */ /* 0x000fe40007ffe0ff */
[----:B------:R-:W-:Y:S02]  /*05d0*/  ISETP.GE.AND P4, PT, R32, c[0x0][0x16c], PT ;  /* 0x00005b0020007a0c */ /* 0x000fe40003f86270 */
[----:B------:R-:W-:-:S05]  /*05e0*/  ISETP.GE.AND P3, PT, R34, c[0x0][0x16c], PT ;  /* 0x00005b0022007a0c */ /* 0x000fca0003f66270 */
[----:B------:R-:W-:Y:S01]  /*05f0*/  @!P5 MOV R32, R30 ;  /* 0x0000001e0020d202 */ /* 0x000fe20000000f00 */
[----:B------:R-:W-:-:S04]  /*0600*/  @!P5 IMAD R35, R57, c[0x0][0x178], RZ ;  /* 0x00005e003923da24 */ /* 0x000fc800078e02ff */
[----:B------:R-:W-:Y:S01]  /*0610*/  @!P5 IMAD.WIDE.U32 R38, R56, c[0x0][0x178], R32 ;  /* 0x00005e003826da25 */ /* 0x000fe200078e0020 */
[----:B------:R-:W-:-:S03]  /*0620*/  @!P4 MOV R36, R30 ;  /* 0x0000001e0024c202 */ /* 0x000fc60000000f00 */
[----:B------:R-:W-:Y:S01]  /*0630*/  @!P5 IMAD R35, R56, c[0x0][0x17c], R35 ;  /* 0x00005f003823da24 */ /* 0x000fe200078e0223 */
[----:B------:R-:W-:Y:S01]  /*0640*/  @!P5 LEA R34, P6, R38, c[0x0][0x160], 0x1 ;  /* 0x000058002622da11 */ /* 0x000fe200078c08ff */
[----:B------:R-:W-:Y:S02]  /*0650*/  @!P4 IMAD R49, R57, c[0x0][0x178], RZ ;  /* 0x00005e003931ca24 */ /* 0x000fe400078e02ff */
[----:B------:R-:W-:Y:S01]  /*0660*/  @!P4 IMAD.MOV.U32 R37, RZ, RZ, R33 ;  /* 0x000000ffff25c224 */ /* 0x000fe200078e0021 */
[----:B------:R-:W-:Y:S01]  /*0670*/  @!P5 IADD3 R35, R39, R35, RZ ;  /* 0x000000232723d210 */ /* 0x000fe20007ffe0ff */
[C---:B------:R-:W-:Y:S01]  /*0680*/  @!P4 IMAD R49, R56.reuse, c[0x0][0x17c], R49 ;  /* 0x00005f003831ca24 */ /* 0x040fe200078e0231 */
[----:B------:R-:W-:Y:S01]  /*0690*/  @!P3 MOV R39, R33 ;  /* 0x000000210027b202 */ /* 0x000fe20000000f00 */
[----:B------:R-:W-:Y:S01]  /*06a0*/  @!P4 IMAD.WIDE.U32 R36, R56, c[0x0][0x178], R36 ;  /* 0x00005e003824ca25 */ /* 0x000fe200078e0024 */
[----:B------:R-:W-:Y:S02]  /*06b0*/  @!P5 LEA.HI.X R35, R38, c[0x0][0x164], R35, 0x1, P6 ;  /* 0x000059002623da11 */ /* 0x000fe400030f0c23 */
[----:B------:R-:W-:Y:S01]  /*06c0*/  @!P3 MOV R38, R30 ;  /* 0x0000001e0026b202 */ /* 0x000fe20000000f00 */
[----:B------:R-:W-:Y:S01]  /*06d0*/  @!P3 IMAD R51, R57, c[0x0][0x178], RZ ;  /* 0x00005e003933ba24 */ /* 0x000fe200078e02ff */
[----:B------:R-:W-:Y:S01]  /*06e0*/  @!P4 IADD3 R49, R37, R49, RZ ;  /* 0x000000312531c210 */ /* 0x000fe20007ffe0ff */
[----:B------:R0:W5:Y:S01]  /*06f0*/  @!P5 LDG.E.128 R40, [R34.64] ;  /* 0x000000042228d981 */ /* 0x000162000c1e1d00 */
[----:B------:R-:W-:Y:S01]  /*0700*/  @!P4 LEA R48, P6, R36, c[0x0][0x160], 0x1 ;  /* 0x000058002430ca11 */ /* 0x000fe200078c08ff */
[----:B------:R-:W-:-:S03]  /*0710*/  @!P3 IMAD.WIDE.U32 R38, R56, c[0x0][0x178], R38 ;  /* 0x00005e003826ba25 */ /* 0x000fc600078e0026 */
[----:B------:R-:W-:Y:S01]  /*0720*/  @!P4 LEA.HI.X R49, R36, c[0x0][0x164], R49, 0x1, P6 ;  /* 0x000059002431ca11 */ /* 0x000fe200030f0c31 */
[----:B------:R-:W-:Y:S01]  /*0730*/  @!P3 IMAD R51, R56, c[0x0][0x17c], R51 ;  /* 0x00005f003833ba24 */ /* 0x000fe200078e0233 */
[----:B------:R-:W-:-:S03]  /*0740*/  @!P3 LEA R36, P6, R38, c[0x0][0x160], 0x1 ;  /* 0x000058002624ba11 */ /* 0x000fc600078c08ff */
[----:B------:R-:W-:Y:S01]  /*0750*/  @!P3 IMAD.IADD R51, R39, 0x1, R51 ;  /* 0x000000012733b824 */ /* 0x000fe200078e0233 */
[----:B------:R0:W5:Y:S04]  /*0760*/  @!P4 LDG.E.128 R44, [R48.64+0x80] ;  /* 0x00008004302cc981 */ /* 0x000168000c1e1d00 */
[----:B------:R-:W-:-:S05]  /*0770*/  @!P3 LEA.HI.X R37, R38, c[0x0][0x164], R51, 0x1, P6 ;  /* 0x000059002625ba11 */ /* 0x000fca00030f0c33 */
[----:B------:R0:W5:Y:S02]  /*0780*/  @!P3 LDG.E.128 R20, [R36.64+0x100] ;  /* 0x000100042414b981 */ /* 0x000164000c1e1d00 */
.L_x_1359:
[----:B------:R-:W-:Y:S05]  /*0790*/  BSYNC B0 ;  /* 0x0000000000007941 */ /* 0x000fea0003800000 */
.L_x_1358:
[----:B------:R-:W-:Y:S01]  /*07a0*/  BSSY B0, `(.L_x_1360) ;  /* 0x0000013000007945 */ /* 0x000fe20003800000 */
[----:B------:R-:W-:Y:S05]  /*07b0*/  @P2 BRA `(.L_x_1361) ;  /* 0x0000011000002947 */ /* 0x000fea0003800000 */
[----:B0-----:R-:W-:Y:S02]  /*07c0*/  IADD3 R35, P2, R56, 0x20, RZ ;  /* 0x0000002038237810 */ /* 0x001fe40007f5e0ff */
[----:B------:R-:W-:Y:S02]  /*07d0*/  MOV R31, R33 ;  /* 0x00000021001f7202 */ /* 0x000fe40000000f00 */
[----:B------:R-:W-:Y:S02]  /*07e0*/  IADD3.X R32, RZ, R57, RZ, P2, !PT ;  /* 0x00000039ff207210 */ /* 0x000fe400017fe4ff */
[C---:B------:R-:W-:Y:S01]  /*07f0*/  IADD3 R33, R54.reuse, 0x40, RZ ;  /* 0x0000004036217810 */ /* 0x040fe20007ffe0ff */
[----:B------:R-:W-:Y:S01]  /*0800*/  IMAD.WIDE.U32 R30, R35, c[0x0][0x178], R30 ;  /* 0x00005e00231e7a25 */ /* 0x000fe200078e001e */
[----:B------:R-:W-:Y:S02]  /*0810*/  IADD3 R34, R54, 0x80, RZ ;  /* 0x0000008036227810 */ /* 0x000fe40007ffe0ff */
[----:B------:R-:W-:Y:S01]  /*0820*/  ISETP.GE.AND P4, PT, R33, c[0x0][0x16c], PT ;  /* 0x00005b0021007a0c */ /* 0x000fe20003f86270 */
[----:B------:R-:W-:Y:S01]  /*0830*/  IMAD R32, R32, c[0x0][0x178], RZ ;  /* 0x00005e0020207a24 */ /* 0x000fe200078e02ff */
[----:B------:R-:W-:-:S02]  /*0840*/  ISETP.GE.AND P3, PT, R54, c[0x0][0x16c], PT ;  /* 0x00005b0036007a0c */ /* 0x000fc40003f66270 */
        /* <DEDUP_REMOVED lines=8> */
.L_x_1361:
[----:B------:R-:W-:Y:S05]  /*08d0*/  BSYNC B0 ;  /* 0x0000000000007941 */ /* 0x000fea0003800000 */
.L_x_1360:
[----:B------:R-:W-:Y:S01]  /*08e0*/  BSSY B0, `(.L_x_1362) ;  /* 0x000003a000007945 */ /* 0x000fe20003800000 */
[----:B------:R-:W-:Y:S01]  /*08f0*/  CS2R R30, SRZ ;  /* 0x00000000001e7805 */ /* 0x000fe2000001ff00 */
[----:B0-----:R-:W-:Y:S01]  /*0900*/  CS2R R32, SRZ ;  /* 0x0000000000207805 */ /* 0x001fe2000001ff00 */
[----:B------:R-:W-:Y:S01]  /*0910*/  CS2R R34, SRZ ;  /* 0x0000000000227805 */ /* 0x000fe2000001ff00 */
[----:B------:R-:W-:Y:S01]  /*0920*/  CS2R R36, SRZ ;  /* 0x0000000000247805 */ /* 0x000fe2000001ff00 */
[----:B------:R-:W-:Y:S01]  /*0930*/  CS2R R38, SRZ ;  /* 0x0000000000267805 */ /* 0x000fe2000001ff00 */
[----:B-----5:R-:W-:Y:S01]  /*0940*/  IMAD.MOV.U32 R70, RZ, RZ, R40 ;  /* 0x000000ffff467224 */ /* 0x020fe200078e0028 */
[----:B------:R-:W-:Y:S05]  /*0950*/  @P1 BRA `(.L_x_1363) ;  /* 0x0000032000001947 */ /* 0x000fea0003800000 */
[C---:B------:R-:W-:Y:S02]  /*0960*/  IADD3 R48, R54.reuse, 0x40, RZ ;  /* 0x0000004036307810 */ /* 0x040fe40007ffe0ff */
[----:B------:R-:W-:-:S02]  /*0970*/  ISETP.GE.AND P2, PT, R54, c[0x0][0x16c], PT ;  /* 0x00005b0036007a0c */ /* 0x000fc40003f46270 */
[----:B------:R-:W-:Y:S02]  /*0980*/  ISETP.GE.AND P3, PT, R48, c[0x0][0x16c], PT ;  /* 0x00005b0030007a0c */ /* 0x000fe40003f66270 */
[----:B------:R-:W-:-:S04]  /*0990*/  IADD3 R48, R54, 0x80, RZ ;  /* 0x0000008036307810 */ /* 0x000fc80007ffe0ff */
[----:B------:R-:W-:-:S05]  /*09a0*/  ISETP.GE.AND P5, PT, R48, c[0x0][0x16c], PT ;  /* 0x00005b0030007a0c */ /* 0x000fca0003fa6270 */
[C---:B------:R-:W-:Y:S02]  /*09b0*/  @!P2 IMAD R49, R8.reuse, c[0x0][0x1a0], RZ ;  /* 0x000068000831aa24 */ /* 0x040fe400078e02ff */
[----:B------:R-:W-:Y:S02]  /*09c0*/  @!P3 IMAD R51, R8, c[0x0][0x1a0], RZ ;  /* 0x000068000833ba24 */ /* 0x000fe400078e02ff */
[----:B------:R-:W-:-:S04]  /*09d0*/  @!P3 IMAD.WIDE.U32 R64, R10, c[0x0][0x1a0], R54 ;  /* 0x000068000a40ba25 */ /* 0x000fc800078e0036 */
[----:B------:R-:W-:Y:S02]  /*09e0*/  @!P3 IMAD R51, R10, c[0x0][0x1a4], R51 ;  /* 0x000069000a33ba24 */ /* 0x000fe400078e0233 */
[----:B------:R-:W-:Y:S02]  /*09f0*/  @!P5 IMAD R67, R8, c[0x0][0x1a0], RZ ;  /* 0x000068000843da24 */ /* 0x000fe400078e02ff */
[----:B------:R-:W-:Y:S01]  /*0a00*/  @!P2 IMAD.WIDE.U32 R68, R10, c[0x0][0x1a0], R54 ;  /* 0x000068000a44aa25 */ /* 0x000fe200078e0036 */
[----:B------:R-:W-:-:S03]  /*0a10*/  @!P3 IADD3 R65, R65, R51, RZ ;  /* 0x000000334141b210 */ /* 0x000fc60007ffe0ff */
[C---:B------:R-:W-:Y:S02]  /*0a20*/  @!P2 IMAD R49, R10.reuse, c[0x0][0x1a4], R49 ;  /* 0x000069000a31aa24 */ /* 0x040fe400078e0231 */
[----:B------:R-:W-:-:S03]  /*0a30*/  @!P5 IMAD.WIDE.U32 R50, R10, c[0x0][0x1a0], R54 ;  /* 0x000068000a32da25 */ /* 0x000fc600078e0036 */
[----:B------:R-:W-:Y:S01]  /*0a40*/  @!P2 IADD3 R69, R69, R49, RZ ;  /* 0x000000314545a210 */ /* 0x000fe20007ffe0ff */
[----:B------:R-:W-:Y:S02]  /*0a50*/  @!P5 IMAD R67, R10, c[0x0][0x1a4], R67 ;  /* 0x000069000a43da24 */ /* 0x000fe400078e0243 */
[C---:B------:R-:W-:Y:S02]  /*0a60*/  @!P3 IMAD R49, R7.reuse, c[0x0][0x1a8], RZ ;  /* 0x00006a000731ba24 */ /* 0x040fe400078e02ff */
[----:B------:R-:W-:Y:S01]  /*0a70*/  @!P2 IMAD R63, R7, c[0x0][0x1a8], RZ ;  /* 0x00006a00073faa24 */ /* 0x000fe200078e02ff */
[----:B------:R-:W-:Y:S01]  /*0a80*/  @!P5 IADD3 R51, R51, R67, RZ ;  /* 0x000000433333d210 */ /* 0x000fe20007ffe0ff */
[----:B------:R-:W-:Y:S02]  /*0a90*/  @!P5 IMAD R67, R7, c[0x0][0x1a8], RZ ;  /* 0x00006a000743da24 */ /* 0x000fe400078e02ff */
[C---:B------:R-:W-:Y:S02]  /*0aa0*/  @!P3 IMAD R49, R6.reuse, c[0x0][0x1ac], R49 ;  /* 0x00006b000631ba24 */ /* 0x040fe400078e0231 */
[----:B------:R-:W-:-:S04]  /*0ab0*/  @!P3 IMAD.WIDE.U32 R64, R6, c[0x0][0x1a8], R64 ;  /* 0x00006a000640ba25 */ /* 0x000fc800078e0040 */
[C---:B------:R-:W-:Y:S01]  /*0ac0*/  @!P5 IMAD R67, R6.reuse, c[0x0][0x1ac], R67 ;  /* 0x00006b000643da24 */ /* 0x040fe200078e0243 */
[----:B------:R-:W-:Y:S01]  /*0ad0*/  @!P3 IADD3 R65, R65, R49, RZ ;  /* 0x000000314141b210 */ /* 0x000fe20007ffe0ff */
[----:B------:R-:W-:-:S04]  /*0ae0*/  @!P5 IMAD.WIDE.U32 R50, R6, c[0x0][0x1a8], R50 ;  /* 0x00006a000632da25 */ /* 0x000fc800078e0032 */
[C---:B------:R-:W-:Y:S01]  /*0af0*/  @!P2 IMAD R63, R6.reuse, c[0x0][0x1ac], R63 ;  /* 0x00006b00063faa24 */ /* 0x040fe200078e023f */
[----:B------:R-:W-:Y:S01]  /*0b00*/  @!P5 IADD3 R51, R51, R67, RZ ;  /* 0x000000433333d210 */ /* 0x000fe20007ffe0ff */
[----:B------:R-:W-:-:S04]  /*0b10*/  @!P2 IMAD.WIDE.U32 R68, R6, c[0x0][0x1a8], R68 ;  /* 0x00006a000644aa25 */ /* 0x000fc800078e0044 */
[----:B------:R-:W-:Y:S02]  /*0b20*/  @!P2 IMAD.IADD R69, R69, 0x1, R63 ;  /* 0x000000014545a824 */ /* 0x000fe400078e023f */
[C---:B------:R-:W-:Y:S02]  /*0b30*/  @!P2 IMAD R49, R57.reuse, c[0x0][0x198], RZ ;  /* 0x000066003931aa24 */ /* 0x040fe400078e02ff */
[C---:B------:R-:W-:Y:S02]  /*0b40*/  @!P3 IMAD R63, R57.reuse, c[0x0][0x198], RZ ;  /* 0x00006600393fba24 */ /* 0x040fe400078e02ff */
[----:B------:R-:W-:Y:S02]  /*0b50*/  @!P5 IMAD R67, R57, c[0x0][0x198], RZ ;  /* 0x000066003943da24 */ /* 0x000fe400078e02ff */
[C---:B------:R-:W-:Y:S02]  /*0b60*/  @!P2 IMAD R49, R56.reuse, c[0x0][0x19c], R49 ;  /* 0x000067003831aa24 */ /* 0x040fe400078e0231 */
[----:B------:R-:W-:-:S04]  /*0b70*/  @!P2 IMAD.WIDE.U32 R68, R56, c[0x0][0x198], R68 ;  /* 0x000066003844aa25 */ /* 0x000fc800078e0044 */
[C---:B------:R-:W-:Y:S01]  /*0b80*/  @!P3 IMAD R63, R56.reuse, c[0x0][0x19c], R63 ;  /* 0x00006700383fba24 */ /* 0x040fe200078e023f */
[----:B------:R-:W-:Y:S01]  /*0b90*/  @!P2 IADD3 R49, R69, R49, RZ ;  /* 0x000000314531a210 */ /* 0x000fe20007ffe0ff */
[----:B------:R-:W-:Y:S01]  /*0ba0*/  @!P5 IMAD R67, R56, c[0x0][0x19c], R67 ;  /* 0x000067003843da24 */ /* 0x000fe200078e0243 */
[----:B------:R-:W-:Y:S01]  /*0bb0*/  @!P2 LEA R66, P1, R68, c[0x0][0x190], 0x1 ;  /* 0x000064004442aa11 */ /* 0x000fe200078208ff */
[----:B------:R-:W-:-:S04]  /*0bc0*/  @!P3 IMAD.WIDE.U32 R64, R56, c[0x0][0x198], R64 ;  /* 0x000066003840ba25 */ /* 0x000fc800078e0040 */
[----:B------:R-:W-:Y:S01]  /*0bd0*/  @!P5 IMAD.WIDE.U32 R50, R56, c[0x0][0x198], R50 ;  /* 0x000066003832da25 */ /* 0x000fe200078e0032 */
[----:B------:R-:W-:-:S03]  /*0be0*/  @!P3 LEA R62, P4, R64, c[0x0][0x190], 0x1 ;  /* 0x00006400403eba11 */ /* 0x000fc600078808ff */
[----:B------:R-:W-:Y:S01]  /*0bf0*/  @!P3 IMAD.IADD R63, R65, 0x1, R63 ;  /* 0x00000001413fb824 */ /* 0x000fe200078e023f */
[----:B------:R-:W-:Y:S02]  /*0c00*/  @!P5 IADD3 R51, R51, R67, RZ ;  /* 0x000000433333d210 */ /* 0x000fe40007ffe0ff */
[----:B------:R-:W-:Y:S02]  /*0c10*/  @!P5 LEA R48, P6, R50, c[0x0][0x190], 0x1 ;  /* 0x000064003230da11 */ /* 0x000fe400078c08ff */
[----:B------:R-:W-:Y:S02]  /*0c20*/  @!P2 LEA.HI.X R67, R68, c[0x0][0x194], R49, 0x1, P1 ;  /* 0x000065004443aa11 */ /* 0x000fe400008f0c31 */
[----:B------:R-:W-:Y:S02]  /*0c30*/  @!P3 LEA.HI.X R63, R64, c[0x0][0x194], R63, 0x1, P4 ;  /* 0x00006500403fba11 */ /* 0x000fe400020f0c3f */
[----:B------:R-:W-:Y:S01]  /*0c40*/  @!P5 LEA.HI.X R49, R50, c[0x0][0x194], R51, 0x1, P6 ;  /* 0x000065003231da11 */ /* 0x000fe200030f0c33 */
[----:B------:R0:W5:Y:S04]  /*0c50*/  @!P2 LDG.E.128 R28, [R66.64] ;  /* 0x00000004421ca981 */ /* 0x000168000c1e1d00 */
[----:B------:R0:W5:Y:S04]  /*0c60*/  @!P3 LDG.E.128 R32, [R62.64+0x80] ;  /* 0x000080043e20b981 */ /* 0x000168000c1e1d00 */
[----:B------:R0:W5:Y:S02]  /*0c70*/  @!P5 LDG.E.128 R36, [R48.64+0x100] ;  /* 0x000100043024d981 */ /* 0x000164000c1e1d00 */
.L_x_1363:
[----:B------:R-:W-:Y:S05]  /*0c80*/  BSYNC B0 ;  /* 0x0000000000007941 */ /* 0x000fea0003800000 */
.L_x_1362:
[----:B0----5:R-:W-:Y:S01]  /*0c90*/  MOV R48, R28 ;  /* 0x0000001c00307202 */ /* 0x021fe20000000f00 */
[--C-:B------:R-:W-:Y:S01]  /*0ca0*/  HADD2.F32 R40, -RZ, R70.reuse.H1_H1 ;  /* 0x30000046ff287230 */ /* 0x100fe20000004100 */
[----:B------:R-:W-:Y:S01]  /*0cb0*/  MOV R68, R41 ;  /* 0x0000002900447202 */ /* 0x000fe20000000f00 */
[----:B------:R-:W-:Y:S01]  /*0cc0*/  IMAD.MOV.U32 R28, RZ, RZ, R42 ;  /* 0x000000ffff1c7224 */ /* 0x000fe200078e002a */
[----:B------:R-:W-:Y:S01]  /*0cd0*/  HADD2.F32 R70, -RZ, R70.H0_H0 ;  /* 0x20000046ff467230 */ /* 0x000fe20000004100 */
[----:B------:R-:W-:Y:S01]  /*0ce0*/  MOV R64, R45 ;  /* 0x0000002d00407202 */ /* 0x000fe20000000f00 */
[--C-:B------:R-:W-:Y:S01]  /*0cf0*/  HADD2.F32 R41, -RZ, R48.reuse.H1_H1 ;  /* 0x30000030ff297230 */ /* 0x100fe20000004100 */
[----:B------:R-:W-:Y:S01]  /*0d00*/  IMAD.MOV.U32 R45, RZ, RZ, R29 ;  /* 0x000000ffff2d7224 */ /* 0x000fe200078e001d */
[----:B------:R-:W-:Y:S01]  /*0d10*/  MOV R63, R43 ;  /* 0x0000002b003f7202 */ /* 0x000fe20000000f00 */
[----:B------:R-:W-:Y:S01]  /*0d20*/  BSSY B0, `(.L_x_1364) ;  /* 0x0000033000007945 */ /* 0x000fe20003800000 */
[----:B------:R-:W-:Y:S01]  /*0d30*/  MOV R69, R30 ;  /* 0x0000001e00457202 */ /* 0x000fe20000000f00 */
[----:B------:R-:W-:Y:S01]  /*0d40*/  FMUL.FTZ R42, R40, R41 ;  /* 0x00000029282a7220 */ /* 0x000fe20000410000 */
[----:B------:R-:W-:Y:S01]  /*0d50*/  HADD2.F32 R41, -RZ, R48.H0_H0 ;  /* 0x20000030ff297230 */ /* 0x000fe20000004100 */
[----:B------:R-:W-:Y:S01]  /*0d60*/  MOV R62, R44 ;  /* 0x0000002c003e7202 */ /* 0x000fe20000000f00 */
[--C-:B------:R-:W-:Y:S01]  /*0d70*/  HADD2.F32 R40, -RZ, R68.reuse.H0_H0 ;  /* 0x20000044ff287230 */ /* 0x100fe20000004100 */
[----:B------:R-:W-:Y:S01]  /*0d80*/  MOV R29, R46 ;  /* 0x0000002e001d7202 */ /* 0x000fe20000000f00 */
[--C-:B------:R-:W-:Y:S01]  /*0d90*/  HADD2.F32 R43, -RZ, R45.reuse.H0_H0 ;  /* 0x2000002dff2b7230 */ /* 0x100fe20000004100 */
[----:B------:R-:W-:Y:S01]  /*0da0*/  FFMA.FTZ R42, R70, R41, R42 ;  /* 0x00000029462a7223 */ /* 0x000fe2000001002a */
[----:B------:R-:W-:Y:S01]  /*0db0*/  HADD2.F32 R68, -RZ, R68.H1_H1 ;  /* 0x30000044ff447230 */ /* 0x000fe20000004100 */
[----:B------:R-:W-:Y:S01]  /*0dc0*/  IMAD R41, R53, -0x40, R52 ;  /* 0xffffffc035297824 */ /* 0x000fe200078e0234 */
[----:B------:R-:W-:Y:S01]  /*0dd0*/  HADD2.F32 R45, -RZ, R45.H1_H1 ;  /* 0x3000002dff2d7230 */ /* 0x000fe20000004100 */
[----:B------:R-:W-:Y:S01]  /*0de0*/  FFMA.FTZ R40, R40, R43, R42 ;  /* 0x0000002b28287223 */ /* 0x000fe2000001002a */
[----:B------:R-:W-:Y:S01]  /*0df0*/  MOV R65, R47 ;  /* 0x0000002f00417202 */ /* 0x000fe20000000f00 */
[----:B------:R-:W-:Y:S01]  /*0e00*/  IMAD.MOV.U32 R67, RZ, RZ, R13 ;  /* 0x000000ffff437224 */ /* 0x000fe200078e000d */
[----:B------:R-:W-:Y:S01]  /*0e10*/  ISETP.GE.AND P1, PT, R0, R41, PT ;  /* 0x000000290000720c */ /* 0x000fe20003f26270 */
[----:B------:R-:W-:Y:S01]  /*0e20*/  FFMA.FTZ R68, R68, R45, R40 ;  /* 0x0000002d44447223 */ /* 0x000fe20000010028 */
[----:B------:R-:W-:Y:S01]  /*0e30*/  MOV R66, R12 ;  /* 0x0000000c00427202 */ /* 0x000fe20000000f00 */
[----:B------:R-:W-:Y:S01]  /*0e40*/  CS2R R40, SRZ ;  /* 0x0000000000287805 */ /* 0x000fe2000001ff00 */
[----:B------:R-:W-:Y:S01]  /*0e50*/  CS2R R42, SRZ ;  /* 0x00000000002a7805 */ /* 0x000fe2000001ff00 */
[----:B------:R-:W-:Y:S01]  /*0e60*/  CS2R R44, SRZ ;  /* 0x00000000002c7805 */ /* 0x000fe2000001ff00 */
[----:B------:R-:W-:Y:S01]  /*0e70*/  CS2R R46, SRZ ;  /* 0x00000000002e7805 */ /* 0x000fe2000001ff00 */
[----:B------:R-:W-:Y:S01]  /*0e80*/  CS2R R48, SRZ ;  /* 0x0000000000307805 */ /* 0x000fe2000001ff00 */
[----:B------:R-:W-:Y:S01]  /*0e90*/  CS2R R50, SRZ ;  /* 0x0000000000327805 */ /* 0x000fe2000001ff00 */
[----:B------:R-:W-:-:S02]  /*0ea0*/  HADD2.F32 R71, -RZ, R28.H0_H0 ;  /* 0x2000001cff477230 */ /* 0x000fc40000004100 */
[----:B------:R-:W-:Y:S02]  /*0eb0*/  HADD2.F32 R70, -RZ, R69.H0_H0 ;  /* 0x20000045ff467230 */ /* 0x000fe40000004100 */
[----:B------:R-:W-:Y:S05]  /*0ec0*/  @P1 BRA `(.L_x_1365) ;  /* 0x0000018000001947 */ /* 0x000fea0003800000 */
[----:B------:R-:W-:Y:S01]  /*0ed0*/  IMAD R73, R8, c[0x0][0x1a0], RZ ;  /* 0x0000680008497a24 */ /* 0x000fe200078e02ff */
[----:B------:R-:W-:Y:S01]  /*0ee0*/  IADD3 R72, R54, 0x40, RZ ;  /* 0x0000004036487810 */ /* 0x000fe20007ffe0ff */
[----:B------:R-:W-:Y:S01]  /*0ef0*/  IMAD.WIDE.U32 R12, R10, c[0x0][0x1a0], R54 ;  /* 0x000068000a0c7a25 */ /* 0x000fe200078e0036 */
[----:B------:R-:W-:Y:S02]  /*0f00*/  IADD3 R55, P1, R56, 0x20, RZ ;  /* 0x0000002038377810 */ /* 0x000fe40007f3e0ff */
[----:B------:R-:W-:Y:S01]  /*0f10*/  ISETP.GE.AND P2, PT, R54, c[0x0][0x16c], PT ;  /* 0x00005b0036007a0c */ /* 0x000fe20003f46270 */
[----:B------:R-:W-:Y:S01]  /*0f20*/  IMAD R73, R10, c[0x0][0x1a4], R73 ;  /* 0x000069000a497a24 */ /* 0x000fe200078e0249 */
[----:B------:R-:W-:Y:S01]  /*0f30*/  IADD3.X R56, RZ, R57, RZ, P1, !PT ;  /* 0x00000039ff387210 */ /* 0x000fe20000ffe4ff */
[----:B------:R-:W-:Y:S01]  /*0f40*/  IMAD R75, R7, c[0x0][0x1a8], RZ ;  /* 0x00006a00074b7a24 */ /* 0x000fe200078e02ff */
[----:B------:R-:W-:-:S02]  /*0f50*/  ISETP.GE.AND P3, PT, R72, c[0x0][0x16c], PT ;  /* 0x00005b0048007a0c */ /* 0x000fc40003f66270 */
[----:B------:R-:W-:Y:S01]  /*0f60*/  IADD3 R13, R13, R73, RZ ;  /* 0x000000490d0d7210 */ /* 0x000fe20007ffe0ff */
[----:B------:R-:W-:Y:S02]  /*0f70*/  IMAD R75, R6, c[0x0][0x1ac], R75 ;  /* 0x00006b00064b7a24 */ /* 0x000fe400078e024b */
[----:B------:R-:W-:Y:S02]  /*0f80*/  IMAD R56, R56, c[0x0][0x198], RZ ;  /* 0x0000660038387a24 */ /* 0x000fe400078e02ff */
[----:B------:R-:W-:-:S04]  /*0f90*/  IMAD.WIDE.U32 R12, R6, c[0x0][0x1a8], R12 ;  /* 0x00006a00060c7a25 */ /* 0x000fc800078e000c */
[----:B------:R-:W-:Y:S02]  /*0fa0*/  IMAD.IADD R13, R13, 0x1, R75 ;  /* 0x000000010d0d7824 */ /* 0x000fe400078e024b */
[C---:B------:R-:W-:Y:S02]  /*0fb0*/  IMAD R57, R55.reuse, c[0x0][0x19c], R56 ;  /* 0x0000670037397a24 */ /* 0x040fe400078e0238 */
[----:B------:R-:W-:Y:S01]  /*0fc0*/  IMAD.WIDE.U32 R12, R55, c[0x0][0x198], R12 ;  /* 0x00006600370c7a25 */ /* 0x000fe200078e000c */
[----:B------:R-:W-:-:S04]  /*0fd0*/  IADD3 R55, R54, 0x80, RZ ;  /* 0x0000008036377810 */ /* 0x000fc80007ffe0ff */
[----:B------:R-:W-:Y:S02]  /*0fe0*/  ISETP.GE.AND P4, PT, R55, c[0x0][0x16c], PT ;  /* 0x00005b0037007a0c */ /* 0x000fe40003f86270 */
[----:B------:R-:W-:Y:S02]  /*0ff0*/  IADD3 R13, R13, R57, RZ ;  /* 0x000000390d0d7210 */ /* 0x000fe40007ffe0ff */
[----:B------:R-:W-:-:S04]  /*1000*/  LEA R54, P1, R12, c[0x0][0x190], 0x1 ;  /* 0x000064000c367a11 */ /* 0x000fc800078208ff */
[----:B------:R-:W-:-:S05]  /*1010*/  LEA.HI.X R55, R12, c[0x0][0x194], R13, 0x1, P1 ;  /* 0x000065000c377a11 */ /* 0x000fca00008f0c0d */
[----:B------:R0:W5:Y:S04]  /*1020*/  @!P2 LDG.E.128 R40, [R54.64] ;  /* 0x000000043628a981 */ /* 0x000168000c1e1d00 */
[----:B------:R0:W5:Y:S04]  /*1030*/  @!P3 LDG.E.128 R44, [R54.64+0x80] ;  /* 0x00008004362cb981 */ /* 0x000168000c1e1d00 */
[----:B------:R0:W5:Y:S02]  /*1040*/  @!P4 LDG.E.128 R48, [R54.64+0x100] ;  /* 0x000100043630c981 */ /* 0x000164000c1e1d00 */
.L_x_1365:
[----:B------:R-:W-:Y:S05]  /*1050*/  BSYNC B0 ;  /* 0x0000000000007941 */ /* 0x000fea0003800000 */
.L_x_1364:
[----:B------:R-:W-:Y:S01]  /*1060*/  HADD2.F32 R28, -RZ, R28.H1_H1 ;  /* 0x3000001cff1c7230 */ /* 0x000fe20000004100 */
[----:B------:R-:W-:Y:S01]  /*1070*/  FFMA.FTZ R68, R71, R70, R68 ;  /* 0x0000004647447223 */ /* 0x000fe20000010044 */
[----:B0-----:R-:W-:Y:S01]  /*1080*/  HADD2.F32 R55, -RZ, R69.H1_H1 ;  /* 0x30000045ff377230 */ /* 0x001fe20000004100 */
[----:B------:R-:W-:Y:S01]  /*1090*/  @P0 LEA R59, R61, R59, 0x6 ;  /* 0x0000003b3d3b0211 */ /* 0x000fe200078e30ff */
[----:B------:R-:W-:Y:S01]  /*10a0*/  HADD2.F32 R12, -RZ, R66.H1_H1 ;  /* 0x30000042ff0c7230 */ /* 0x000fe20000004100 */
[----:B------:R-:W-:Y:S01]  /*10b0*/  BSSY B0, `(.L_x_1366) ;  /* 0x00000ae000007945 */ /* 0x000fe20003800000 */
[----:B-----5:R-:W-:Y:S01]  /*10c0*/  HADD2.F32 R13, -RZ, R40.H1_H1 ;  /* 0x30000028ff0d7230 */ /* 0x020fe20000004100 */
[----:B------:R-:W-:Y:S01]  /*10d0*/  FFMA.FTZ R68, R28, R55, R68 ;  /* 0x000000371c447223 */ /* 0x000fe20000010044 */
[----:B------:R-:W-:-:S02]  /*10e0*/  HADD2.F32 R66, -RZ, R66.H0_H0 ;  /* 0x20000042ff427230 */ /* 0x000fc40000004100 */
[----:B------:R-:W-:Y:S01]  /*10f0*/  HADD2.F32 R55, -RZ, R40.H0_H0 ;  /* 0x20000028ff377230 */ /* 0x000fe20000004100 */
[----:B------:R-:W-:Y:S01]  /*1100*/  FMUL.FTZ R30, R12, R13 ;  /* 0x0000000d0c1e7220 */ /* 0x000fe20000410000 */
[----:B------:R-:W-:Y:S02]  /*1110*/  HADD2.F32 R12, -RZ, R67.H0_H0 ;  /* 0x20000043ff0c7230 */ /* 0x000fe40000004100 */
[----:B------:R-:W-:Y:S01]  /*1120*/  HADD2.F32 R57, -RZ, R41.H0_H0 ;  /* 0x20000029ff397230 */ /* 0x000fe20000004100 */
[----:B------:R-:W-:Y:S01]  /*1130*/  FFMA.FTZ R30, R66, R55, R30 ;  /* 0x00000037421e7223 */ /* 0x000fe2000001001e */
[----:B------:R-:W-:Y:S02]  /*1140*/  HADD2.F32 R13, -RZ, R63.H0_H0 ;  /* 0x2000003fff0d7230 */ /* 0x000fe40000004100 */
[----:B------:R-:W-:Y:S01]  /*1150*/  HADD2.F32 R28, -RZ, R31.H0_H0 ;  /* 0x2000001fff1c7230 */ /* 0x000fe20000004100 */
[----:B------:R-:W-:Y:S01]  /*1160*/  FFMA.FTZ R30, R12, R57, R30 ;  /* 0x000000390c1e7223 */ /* 0x000fe2000001001e */
[----:B------:R-:W-:-:S02]  /*1170*/  HADD2.F32 R67, -RZ, R67.H1_H1 ;  /* 0x30000043ff437230 */ /* 0x000fc40000004100 */
[----:B------:R-:W-:Y:S01]  /*1180*/  HADD2.F32 R12, -RZ, R41.H1_H1 ;  /* 0x30000029ff0c7230 */ /* 0x000fe20000004100 */
        /* <DEDUP_REMOVED lines=8> */
[----:B------:R-:W-:Y:S01]  /*1210*/  HADD2.F32 R14, -RZ, R14.H1_H1 ;  /* 0x3000000eff0e7230 */ /* 0x000fe20000004100 */
[----:B------:R-:W-:Y:S01]  /*1220*/  FFMA.FTZ R12, R12, R31, R30 ;  /* 0x0000001f0c0c7223 */ /* 0x000fe2000001001e */
[----:B------:R-:W-:Y:S02]  /*1230*/  HADD2.F32 R28, -RZ, R32.H0_H0 ;  /* 0x20000020ff1c7230 */ /* 0x000fe40000004100 */
[----:B------:R-:W-:Y:S02]  /*1240*/  HADD2.F32 R41, -RZ, R42.H1_H1 ;  /* 0x3000002aff297230 */ /* 0x000fe40000004100 */
        /* <DEDUP_REMOVED lines=8> */
[----:B------:R-:W-:Y:S02]  /*12d0*/  HADD2.F32 R31, -RZ, R32.H1_H1 ;  /* 0x30000020ff1f7230 */ /* 0x000fe40000004100 */
[----:B------:R-:W-:Y:S01]  /*12e0*/  HADD2.F32 R13, -RZ, R64.H0_H0 ;  /* 0x20000040ff0d7230 */ /* 0x000fe20000004100 */
[----:B------:R-:W-:Y:S01]  /*12f0*/  FFMA.FTZ R30, R15, R14, R12 ;  /* 0x0000000e0f1e7223 */ /* 0x000fe2000001000c */
[----:B------:R-:W-:Y:S01]  /*1300*/  HADD2.F32 R12, -RZ, R16.H0_H0 ;  /* 0x20000010ff0c7230 */ /* 0x000fe20000004100 */
[----:B------:R-:W-:Y:S01]  /*1310*/  FFMA.FTZ R28, R62, R31, R28 ;  /* 0x0000001f3e1c7223 */ /* 0x000fe2000001001c */
[----:B------:R-:W-:-:S02]  /*1320*/  HADD2.F32 R15, -RZ, R44.H0_H0 ;  /* 0x2000002cff0f7230 */ /* 0x000fc40000004100 */
[----:B------:R-:W-:Y:S02]  /*1330*/  HADD2.F32 R16, -RZ, R16.H1_H1 ;  /* 0x30000010ff107230 */ /* 0x000fe40000004100 */
[----:B------:R-:W-:Y:S01]  /*1340*/  HADD2.F32 R14, -RZ, R33.H0_H0 ;  /* 0x20000021ff0e7230 */ /* 0x000fe20000004100 */
[----:B------:R-:W-:Y:S01]  /*1350*/  FFMA.FTZ R12, R12, R15, R30 ;  /* 0x0000000f0c0c7223 */ /* 0x000fe2000001001e */
        /* <DEDUP_REMOVED lines=15> */
[----:B------:R-:W-:Y:S01]  /*1450*/  HADD2.F32 R28, -RZ, R46.H0_H0 ;  /* 0x2000002eff1c7230 */ /* 0x000fe20000004100 */
[----:B------:R-:W-:Y:S01]  /*1460*/  FFMA.FTZ R42, R16, R31, R33 ;  /* 0x0000001f102a7223 */ /* 0x000fe20000010021 */
[----:B------:R-:W-:Y:S02]  /*1470*/  HADD2.F32 R33, -RZ, R34.H1_H1 ;  /* 0x30000022ff217230 */ /* 0x000fe40000004100 */
[----:B------:R-:W-:Y:S01]  /*1480*/  HADD2.F32 R31, -RZ, R37.H0_H0 ;  /* 0x20000025ff1f7230 */ /* 0x000fe20000004100 */
[----:B------:R-:W-:Y:S01]  /*1490*/  FFMA.FTZ R43, R17, R28, R30 ;  /* 0x0000001c112b7223 */ /* 0x000fe2000001001e */
[----:B------:R-:W-:Y:S02]  /*14a0*/  HADD2.F32 R30, -RZ, R29.H1_H1 ;  /* 0x3000001dff1e7230 */ /* 0x000fe40000004100 */
[----:B------:R-:W-:Y:S02]  /*14b0*/  HADD2.F32 R28, -RZ, R37.H1_H1 ;  /* 0x30000025ff1c7230 */ /* 0x000fe40000004100 */
[----:B------:R-:W-:Y:S01]  /*14c0*/  HADD2.F32 R32, -RZ, R18.H1_H1 ;  /* 0x30000012ff207230 */ /* 0x000fe20000004100 */
[----:B------:R-:W-:Y:S01]  /*14d0*/  FFMA.FTZ R42, R30, R33, R42 ;  /* 0x000000211e2a7223 */ /* 0x000fe2000001002a */
[----:B------:R-:W-:-:S02]  /*14e0*/  HADD2.F32 R37, -RZ, R46.H1_H1 ;  /* 0x3000002eff257230 */ /* 0x000fc40000004100 */
[----:B------:R-:W-:Y:S02]  /*14f0*/  HADD2.F32 R30, -RZ, R65.H0_H0 ;  /* 0x20000041ff1e7230 */ /* 0x000fe40000004100 */
        /* <DEDUP_REMOVED lines=9> */
[----:B------:R-:W-:Y:S01]  /*1590*/  HADD2.F32 R41, -RZ, R36.H1_H1 ;  /* 0x30000024ff297230 */ /* 0x000fe20000004100 */
[----:B------:R-:W-:Y:S01]  /*15a0*/  FFMA.FTZ R34, R65, R34, R30 ;  /* 0x0000002241227223 */ /* 0x000fe2000001001e */
[----:B------:R-:W-:Y:S02]  /*15b0*/  HADD2.F32 R19, -RZ, R19.H1_H1 ;  /* 0x30000013ff137230 */ /* 0x000fe40000004100 */
        /* <DEDUP_REMOVED lines=9> */
[----:B------:R-:W-:Y:S01]  /*1650*/  HADD2.F32 R19, -RZ, R48.H1_H1 ;  /* 0x30000030ff137230 */ /* 0x000fe20000004100 */
[----:B------:R-:W-:Y:S01]  /*1660*/  FFMA.FTZ R41, R20, R41, R15 ;  /* 0x0000002914297223 */ /* 0x000fe2000001000f */
        /* <DEDUP_REMOVED lines=17> */
[----:B------:R-:W-:Y:S01]  /*1780*/  IMAD R21, R8, c[0x0][0x220], RZ ;  /* 0x0000880008157a24 */ /* 0x000fe200078e02ff */
        /* <DEDUP_REMOVED lines=16> */
[----:B------:R-:W-:-:S04]  /*1890*/  FFMA.FTZ R16, R23, R16, R17 ;  /* 0x0000001017107223 */ /* 0x000fc80000010011 */
[----:B------:R-:W-:Y:S02]  /*18a0*/  FFMA.FTZ R27, R27, R12, R13 ;  /* 0x0000000c1b1b7223 */ /* 0x000fe4000001000d */
[----:B------:R-:W0:Y:S04]  /*18b0*/  SHFL.BFLY PT, R13, R16, 0x4, 0x1f ;  /* 0x0c801f00100d7f89 */ /* 0x000e2800000e0000 */
[----:B------:R-:W1:Y:S01]  /*18c0*/  SHFL.BFLY PT, R12, R27, 0x4, 0x1f ;  /* 0x0c801f001b0c7f89 */ /* 0x000e6200000e0000 */
[----:B0-----:R-:W-:Y:S01]  /*18d0*/  FADD.FTZ R13, R16, R13 ;  /* 0x0000000d100d7221 */ /* 0x001fe20000010000 */
[----:B------:R-:W-:Y:S01]  /*18e0*/  HFMA2.MMA R16, -RZ, RZ, 0, 0 ;  /* 0x00000000ff107435 */ /* 0x000fe200000001ff */
[----:B-1----:R-:W-:-:S03]  /*18f0*/  FADD.FTZ R17, R27, R12 ;  /* 0x0000000c1b117221 */ /* 0x002fc60000010000 */
[----:B------:R-:W0:Y:S04]  /*1900*/  SHFL.BFLY PT, R12, R13, 0x2, 0x1f ;  /* 0x0c401f000d0c7f89 */ /* 0x000e2800000e0000 */
[----:B------:R-:W1:Y:S01]  /*1910*/  SHFL.BFLY PT, R18, R17, 0x2, 0x1f ;  /* 0x0c401f0011127f89 */ /* 0x000e6200000e0000 */
[----:B0-----:R-:W-:Y:S01]  /*1920*/  FADD.FTZ R14, R13, R12 ;  /* 0x0000000c0d0e7221 */ /* 0x001fe20000010000 */
[----:B------:R-:W-:Y:S01]  /*1930*/  @P0 SHF.R.S32.HI R12, RZ, 0x1f, R59 ;  /* 0x0000001fff0c0819 */ /* 0x000fe2000001143b */
[----:B------:R-:W-:Y:S02]  /*1940*/  IMAD R13, R53, 0x3000, RZ ;  /* 0x00003000350d7824 */ /* 0x000fe400078e02ff */
[----:B-1----:R-:W-:Y:S01]  /*1950*/  FADD.FTZ R18, R17, R18 ;  /* 0x0000001211127221 */ /* 0x002fe20000010000 */
[----:B------:R-:W0:Y:S01]  /*1960*/  SHFL.BFLY PT, R15, R14, 0x1, 0x1f ;  /* 0x0c201f000e0f7f89 */ /* 0x000e2200000e0000 */
[----:B------:R-:W-:-:S02]  /*1970*/  @P0 LEA.HI R12, R12, R59, RZ, 0x6 ;  /* 0x0000003b0c0c0211 */ /* 0x000fc400078f30ff */
[----:B------:R-:W-:Y:S01]  /*1980*/  SHF.L.U32 R17, R58, 0x2, RZ ;  /* 0x000000023a117819 */ /* 0x000fe200000006ff */
[----:B------:R-:W1:Y:S01]  /*1990*/  SHFL.BFLY PT, R19, R18, 0x1, 0x1f ;  /* 0x0c201f0012137f89 */ /* 0x000e6200000e0000 */
[----:B------:R-:W-:Y:S02]  /*19a0*/  @P0 LOP3.LUT R16, R12, 0xffffffc0, RZ, 0xc0, !PT ;  /* 0xffffffc00c100812 */ /* 0x000fe400078ec0ff */
[----:B------:R-:W-:-:S03]  /*19b0*/  ISETP.NE.AND P0, PT, R4, RZ, PT ;  /* 0x000000ff0400720c */ /* 0x000fc60003f05270 */
[----:B------:R-:W-:-:S05]  /*19c0*/  IMAD R12, R16, 0xc0, RZ ;  /* 0x000000c0100c7824 */ /* 0x000fca00078e02ff */
[----:B------:R-:W-:Y:S02]  /*19d0*/  SHF.R.S32.HI R4, RZ, 0x1f, R12 ;  /* 0x0000001fff047819 */ /* 0x000fe4000001140c */
[--C-:B------:R-:W-:Y:S02]  /*19e0*/  IADD3 R12, P1, P2, R12, R17, R13.reuse ;  /* 0x000000110c0c7210 */ /* 0x100fe40007a3e00d */
[----:B------:R-:W-:Y:S02]  /*19f0*/  SHF.R.S32.HI R13, RZ, 0x1f, R13 ;  /* 0x0000001fff0d7819 */ /* 0x000fe4000001140d */
[----:B------:R-:W-:Y:S01]  /*1a00*/  SHF.R.S32.HI R17, RZ, 0x1f, R17 ;  /* 0x0000001fff117819 */ /* 0x000fe20000011411 */
[----:B0-----:R-:W-:-:S03]  /*1a10*/  FADD.FTZ R20, R14, R15 ;  /* 0x0000000f0e147221 */ /* 0x001fc60000010000 */
[----:B------:R-:W-:Y:S01]  /*1a20*/  IADD3.X R13, R4, R17, R13, P1, P2 ;  /* 0x00000011040d7210 */ /* 0x000fe20000fe440d */
[----:B-1----:R-:W-:Y:S01]  /*1a30*/  FADD.FTZ R19, R18, R19 ;  /* 0x0000001312137221 */ /* 0x002fe20000010000 */
[----:B------:R-:W-:Y:S05]  /*1a40*/  @P0 BRA `(.L_x_1367) ;  /* 0x0000014000000947 */ /* 0x000fea0003800000 */
[----:B------:R-:W-:Y:S01]  /*1a50*/  SHF.R.S32.HI R4, RZ, 0x1f, R16 ;  /* 0x0000001fff047819 */ /* 0x000fe20000011410 */
[----:B------:R-:W-:Y:S01]  /*1a60*/  IMAD R17, R8, c[0x0][0x1c8], RZ ;  /* 0x0000720008117a24 */ /* 0x000fe200078e02ff */
[----:B------:R-:W-:Y:S02]  /*1a70*/  IADD3 R14, P0, R11, R16, RZ ;  /* 0x000000100b0e7210 */ /* 0x000fe40007f1e0ff */
[----:B------:R-:W-:Y:S01]  /*1a80*/  ISETP.GE.AND P1, PT, R3, R9, PT ;  /* 0x000000090300720c */ /* 0x000fe20003f26270 */
[----:B------:R-:W-:Y:S01]  /*1a90*/  IMAD R17, R10, c[0x0][0x1cc], R17 ;  /* 0x000073000a117a24 */ /* 0x000fe200078e0211 */
[----:B------:R-:W-:-:S05]  /*1aa0*/  LEA.HI.X.SX32 R15, R11, R4, 0x1, P0 ;  /* 0x000000040b0f7211 */ /* 0x000fca00000f0eff */
[----:B------:R-:W-:-:S04]  /*1ab0*/  IMAD.WIDE.U32 R14, R10, c[0x0][0x1c8], R14 ;  /* 0x000072000a0e7a25 */ /* 0x000fc800078e000e */
[----:B------:R-:W-:Y:S02]  /*1ac0*/  IMAD.IADD R15, R15, 0x1, R17 ;  /* 0x000000010f0f7824 */ /* 0x000fe400078e0211 */
[----:B------:R-:W-:Y:S02]  /*1ad0*/  IMAD R17, R7, c[0x0][0x1d0], RZ ;  /* 0x0000740007117a24 */ /* 0x000fe400078e02ff */
[----:B------:R-:W-:-:S04]  /*1ae0*/  IMAD.WIDE.U32 R14, R6, c[0x0][0x1d0], R14 ;  /* 0x00007400060e7a25 */ /* 0x000fc800078e000e */
[----:B------:R-:W-:Y:S01]  /*1af0*/  IMAD R17, R6, c[0x0][0x1d4], R17 ;  /* 0x0000750006117a24 */ /* 0x000fe200078e0211 */
[----:B------:R-:W-:-:S04]  /*1b00*/  IADD3 R4, P0, R3, R14, RZ ;  /* 0x0000000e03047210 */ /* 0x000fc80007f1e0ff */
[----:B------:R-:W-:Y:S02]  /*1b10*/  IADD3.X R15, R2, R15, R17, P0, !PT ;  /* 0x0000000f020f7210 */ /* 0x000fe400007fe411 */
[----:B------:R-:W-:Y:S02]  /*1b20*/  LEA R2, P2, R4, c[0x0][0x1b0], 0x2 ;  /* 0x00006c0004027a11 */ /* 0x000fe400078410ff */
[----:B------:R-:W-:Y:S02]  /*1b30*/  ISETP.GE.AND P0, PT, R0, R9, PT ;  /* 0x000000090000720c */ /* 0x000fe40003f06270 */
[----:B------:R-:W-:Y:S02]  /*1b40*/  LEA.HI.X R3, R4, c[0x0][0x1b4], R15, 0x2, P2 ;  /* 0x00006d0004037a11 */ /* 0x000fe400010f140f */
[----:B------:R-:W-:Y:S02]  /*1b50*/  FSEL R9, R20, RZ, !P1 ;  /* 0x000000ff14097208 */ /* 0x000fe40004800000 */
[----:B------:R-:W-:-:S03]  /*1b60*/  FSEL R15, R19, RZ, !P0 ;  /* 0x000000ff130f7208 */ /* 0x000fc60004000000 */
[----:B------:R0:W-:Y:S04]  /*1b70*/  STG.E [R2.64], R9 ;  /* 0x0000000902007986 */ /* 0x0001e8000c101904 */
[----:B------:R0:W-:Y:S02]  /*1b80*/  STG.E [R2.64+0x80], R15 ;  /* 0x0000800f02007986 */ /* 0x0001e4000c101904 */
.L_x_1367:
[----:B------:R-:W-:Y:S05]  /*1b90*/  BSYNC B0 ;  /* 0x0000000000007941 */ /* 0x000fea0003800000 */
.L_x_1366:
[----:B------:R-:W-:Y:S01]  /*1ba0*/  IADD3 R52, R52, 0x3f, RZ ;  /* 0x0000003f34347810 */ /* 0x000fe20007ffe0ff */
[C---:B------:R-:W-:Y:S01]  /*1bb0*/  IMAD R21, R10.reuse, c[0x0][0x224], R21 ;  /* 0x000089000a157a24 */ /* 0x040fe200078e0215 */
[----:B------:R-:W-:Y:S01]  /*1bc0*/  ISETP.NE.U32.AND P1, PT, RZ, c[0x0][0x238], PT ;  /* 0x00008e00ff007a0c */ /* 0x000fe20003f25070 */
[----:B------:R-:W-:Y:S01]  /*1bd0*/  IMAD.WIDE.U32 R12, R10, c[0x0][0x220], R12 ;  /* 0x000088000a0c7a25 */ /* 0x000fe200078e000c */
[--C-:B0-----:R-:W-:Y:S01]  /*1be0*/  SHF.R.S32.HI R3, RZ, 0x1f, R52.reuse ;  /* 0x0000001fff037819 */ /* 0x101fe20000011434 */
[----:B------:R-:W-:Y:S01]  /*1bf0*/  BSSY B0, `(.L_x_1368) ;  /* 0x0000024000007945 */ /* 0x000fe20003800000 */
[----:B------:R-:W-:Y:S01]  /*1c00*/  ISETP.NE.AND.EX P1, PT, RZ, c[0x0][0x23c], PT, P1 ;  /* 0x00008f00ff007a0c */ /* 0x000fe20003f25310 */
[----:B------:R-:W-:Y:S01]  /*1c10*/  IMAD R0, R53, -0x40, R52 ;  /* 0xffffffc035007824 */ /* 0x000fe200078e0234 */
[----:B------:R-:W-:Y:S01]  /*1c20*/  LEA.HI R3, R3, R52, RZ, 0x6 ;  /* 0x0000003403037211 */ /* 0x000fe200078f30ff */
[----:B------:R-:W-:Y:S01]  /*1c30*/  IMAD R15, R7, c[0x0][0x228], RZ ;  /* 0x00008a00070f7a24 */ /* 0x000fe200078e02ff */
[----:B------:R-:W-:-:S02]  /*1c40*/  IADD3 R13, R13, R21, RZ ;  /* 0x000000150d0d7210 */ /* 0x000fc40007ffe0ff */
[----:B------:R-:W-:Y:S01]  /*1c50*/  LOP3.LUT R3, R3, 0xffffffc0, RZ, 0xc0, !PT ;  /* 0xffffffc003037812 */ /* 0x000fe200078ec0ff */
[----:B------:R-:W-:Y:S01]  /*1c60*/  IMAD R15, R6, c[0x0][0x22c], R15 ;  /* 0x00008b00060f7a24 */ /* 0x000fe200078e020f */
[----:B------:R-:W-:Y:S02]  /*1c70*/  ISETP.NE.OR P1, PT, R58, RZ, !P1 ;  /* 0x000000ff3a00720c */ /* 0x000fe40004f25670 */
[----:B------:R-:W-:Y:S01]  /*1c80*/  IADD3 R9, R0, R3, -R52 ;  /* 0x0000000300097210 */ /* 0x000fe20007ffe834 */
[----:B------:R-:W-:-:S03]  /*1c90*/  IMAD.WIDE.U32 R2, R6, c[0x0][0x228], R12 ;  /* 0x00008a0006027a25 */ /* 0x000fc600078e000c */
[C---:B------:R-:W-:Y:S02]  /*1ca0*/  ISETP.GE.AND P0, PT, R58.reuse, R9, PT ;  /* 0x000000093a00720c */ /* 0x040fe40003f06270 */
[----:B------:R-:W-:Y:S02]  /*1cb0*/  IADD3 R3, R3, R15, RZ ;  /* 0x0000000f03037210 */ /* 0x000fe40007ffe0ff */
[----:B------:R-:W-:Y:S02]  /*1cc0*/  ISETP.GT.OR P0, PT, R58, 0x3f, P0 ;  /* 0x0000003f3a00780c */ /* 0x000fe40000704670 */
[----:B------:R-:W-:-:S04]  /*1cd0*/  LEA R12, P2, R2, c[0x0][0x208], 0x2 ;  /* 0x00008200020c7a11 */ /* 0x000fc800078410ff */
[----:B------:R-:W-:-:S07]  /*1ce0*/  LEA.HI.X R13, R2, c[0x0][0x20c], R3, 0x2, P2 ;  /* 0x00008300020d7a11 */ /* 0x000fce00010f1403 */
[----:B------:R-:W-:Y:S05]  /*1cf0*/  @P0 BRA `(.L_x_1369) ;  /* 0x0000013000000947 */ /* 0x000fea0003800000 */
[--C-:B------:R-:W-:Y:S01]  /*1d00*/  IADD3 R2, P0, P2, R16, R11, R58.reuse ;  /* 0x0000000b10027210 */ /* 0x100fe20007a1e03a */
[----:B------:R-:W-:Y:S01]  /*1d10*/  IMAD R9, R8, c[0x0][0x1f8], RZ ;  /* 0x00007e0008097a24 */ /* 0x000fe200078e02ff */
[----:B------:R-:W-:Y:S01]  /*1d20*/  SHF.R.S32.HI R0, RZ, 0x1f, R11 ;  /* 0x0000001fff007819 */ /* 0x000fe2000001140b */
[----:B------:R-:W-:Y:S01]  /*1d30*/  IMAD R7, R7, c[0x0][0x200], RZ ;  /* 0x0000800007077a24 */ /* 0x000fe200078e02ff */
[----:B------:R-:W-:Y:S01]  /*1d40*/  SHF.R.S32.HI R3, RZ, 0x1f, R58 ;  /* 0x0000001fff037819 */ /* 0x000fe2000001143a */
[----:B------:R-:W-:Y:S01]  /*1d50*/  IMAD R9, R10, c[0x0][0x1fc], R9 ;  /* 0x00007f000a097a24 */ /* 0x000fe200078e0209 */
[----:B------:R-:W-:-:S04]  /*1d60*/  SHF.R.S32.HI R16, RZ, 0x1f, R16 ;  /* 0x0000001fff107819 */ /* 0x000fc80000011410 */
[----:B------:R-:W-:Y:S01]  /*1d70*/  IADD3.X R3, R16, R0, R3, P0, P2 ;  /* 0x0000000010037210 */ /* 0x000fe200007e4403 */
[C---:B------:R-:W-:Y:S01]  /*1d80*/  FMUL.FTZ R0, R5.reuse, 1.4426950216293334961 ;  /* 0x3fb8aa3b05007820 */ /* 0x040fe20000410000 */
[----:B------:R-:W-:-:S03]  /*1d90*/  FSETP.NEU.FTZ.AND P0, PT, R5, -INF , PT ;  /* 0xff8000000500780b */ /* 0x000fc60003f1d000 */
[----:B------:R-:W-:Y:S01]  /*1da0*/  IMAD.WIDE.U32 R2, R10, c[0x0][0x1f8], R2 ;  /* 0x00007e000a027a25 */ /* 0x000fe200078e0002 */
[----:B------:R-:W-:-:S04]  /*1db0*/  FSEL R5, R0, RZ, P0 ;  /* 0x000000ff00057208 */ /* 0x000fc80000000000 */
[----:B------:R-:W-:Y:S01]  /*1dc0*/  IADD3 R3, R3, R9, RZ ;  /* 0x0000000903037210 */ /* 0x000fe20007ffe0ff */
[----:B------:R-:W-:-:S04]  /*1dd0*/  IMAD R9, R6, c[0x0][0x204], R7 ;  /* 0x0000810006097a24 */ /* 0x000fc800078e0207 */
[----:B------:R-:W-:-:S05]  /*1de0*/  IMAD.WIDE.U32 R6, R6, c[0x0][0x200], R2 ;  /* 0x0000800006067a25 */ /* 0x000fca00078e0002 */
[----:B------:R-:W-:Y:S02]  /*1df0*/  IADD3 R3, R7, R9, RZ ;  /* 0x0000000907037210 */ /* 0x000fe40007ffe0ff */
[----:B------:R-:W-:-:S04]  /*1e00*/  LEA R2, P2, R6, c[0x0][0x1f0], 0x2 ;  /* 0x00007c0006027a11 */ /* 0x000fc800078410ff */
[----:B------:R-:W-:-:S05]  /*1e10*/  LEA.HI.X R3, R6, c[0x0][0x1f4], R3, 0x2, P2 ;  /* 0x00007d0006037a11 */ /* 0x000fca00010f1403 */
[----:B------:R0:W-:Y:S04]  /*1e20*/  STG.E [R2.64], R5 ;  /* 0x0000000502007986 */ /* 0x0001e8000c101904 */
.L_x_1369:
[----:B------:R-:W-:Y:S05]  /*1e30*/  BSYNC B0 ;  /* 0x0000000000007941 */ /* 0x000fea0003800000 */
.L_x_1368:
        /* <DEDUP_REMOVED lines=13> */
[----:B------:R-:W-:-:S04]  /*1f10*/  IMAD R53, R53, c[0x0][0x230], R61 ;  /* 0x00008c0035357a24 */ /* 0x000fc800078e023d */
[----:B------:R-:W-:-:S04]  /*1f20*/  IMAD R53, R53, c[0x0][0x170], R10 ;  /* 0x00005c0035357a24 */ /* 0x000fc800078e020a */
[----:B------:R-:W-:-:S05]  /*1f30*/  IMAD.WIDE R60, R53, R60, c[0x0][0x238] ;  /* 0x00008e00353c7625 */ /* 0x000fca00078e023c */
[----:B------:R-:W-:Y:S01]  /*1f40*/  STG.E [R60.64], RZ ;  /* 0x000000ff3c007986 */ /* 0x000fe2000c101904 */
[----:B------:R-:W-:Y:S05]  /*1f50*/  EXIT ;  /* 0x000000000000794d */ /* 0x000fea0003800000 */
.L_x_1370:
        /* <DEDUP_REMOVED lines=10> */
.L_x_1434:


//--------------------- .nv.shared._ZN7cutlass13device_kernelIN5flash19enable_sm80_to_sm89INS1_16FlashAttnBwdSm80INS1_25CollectiveMainloopBwdSm80ILi1ELi1EN4cute5tupleIJNS5_1CILi64EEES8_NS7_ILi192EEEEEENS_6half_tEfNS_4arch4Sm80ELb0ELb0ELb0ELb0ELb0ELb0ELb0ELb0ELi2ELi2ELi2ELi2ELb1EEENS1_21CollectiveEpilogueBwdISA_SB_SD_Li256ELb0ELb0ELi4EEENS1_19SingleTileSchedulerILb0ELb0ELb0ELi64EEEEEEEEEvNT_6ParamsE --------------------------
	.section	.nv.shared._ZN7cutlass13device_kernelIN5flash19enable_sm80_to_sm89INS1_16FlashAttnBwdSm80INS1_25CollectiveMainloopBwdSm80ILi1ELi1EN4cute5tupleIJNS5_1CILi64EEES8_NS7_ILi192EEEEEENS_6half_tEfNS_4arch4Sm80ELb0ELb0ELb0ELb0ELb0ELb0ELb0ELb0ELi2ELi2ELi2ELi2ELb1EEENS1_21CollectiveEpilogueBwdISA_SB_SD_Li256ELb0ELb0ELi4EEENS1_19SingleTileSchedulerILb0ELb0ELb0ELi64EEEEEEEEEvNT_6ParamsE,"aw",@nobits
	.sectionflags	@""
	.align	16


//--------------------- .nv.global                --------------------------
	.section	.nv.global,"aw",@nobits
.nv.global:
	.type		_ZN66_INTERNAL_63749ae7_30_flash_bwd_hdim192_fp16_sm80_cu_ef95aea4_37114cute1_E,@object
	.size		_ZN66_INTERNAL_63749ae7_30_flash_bwd_hdim192_fp16_sm80_cu_ef95aea4_37114cute1_E,(_ZN66_INTERNAL_63749ae7_30_flash_bwd_hdim192_fp16_sm80_cu_ef95aea4_37114cuda3std3__45__cpo6cbeginE - _ZN66_INTERNAL_63749ae7_30_flash_bwd_hdim192_fp16_sm80_cu_ef95aea4_37114cute1_E)
_ZN66_INTERNAL_63749ae7_30_flash_bwd_hdim192_fp16_sm80_cu_ef95aea4_37114cute1_E:
	.zero		1
	.type		_ZN66_INTERNAL_63749ae7_30_flash_bwd_hdim192_fp16_sm80_cu_ef95aea4_37114cuda3std3__45__cpo6cbeginE,@object
	.size		_ZN66_INTERNAL_63749ae7_30_flash_bwd_hdim192_fp16_sm80_cu_ef95aea4_37114cuda3std3__45__cpo6cbeginE,(_ZN66_INTERNAL_63749ae7_30_flash_bwd_hdim192_fp16_sm80_cu_ef95aea4_37114cuda3std3__48in_placeE - _ZN66_INTERNAL_63749ae7_30_flash_bwd_hdim192_fp16_sm80_cu_ef95aea4_37114cuda3std3__45__cpo6cbeginE)
_ZN66_INTERNAL_63749ae7_30_flash_bwd_hdim192_fp16_sm80_cu_ef95aea4_37114cuda3std3__45__cpo6cbeginE:
	.zero		1
	.type		_ZN66_INTERNAL_63749ae7_30_flash_bwd_hdim192_fp16_sm80_cu_ef95aea4_37114cuda3std3__48in_placeE,@object
	.size		_ZN66_INTERNAL_63749ae7_30_flash_bwd_hdim192_fp16_sm80_cu_ef95aea4_37114cuda3std3__48in_placeE,(_ZN66_INTERNAL_63749ae7_30_flash_bwd_hdim192_fp16_sm80_cu_ef95aea4_37114cuda3std6ranges3__45__cpo9iter_moveE - _ZN66_INTERNAL_63749ae7_30_flash_bwd_hdim192_fp16_sm80_cu_ef95aea4_37114cuda3std3__48in_placeE)
_ZN66_INTERNAL_63749ae7_30_flash_bwd_hdim192_fp16_sm80_cu_ef95aea4_37114cuda3std3__48in_placeE:
	.zero		1
	.type		_ZN66_INTERNAL_63749ae7_30_flash_bwd_hdim192_fp16_sm80_cu_ef95aea4_37114cuda3std6ranges3__45__cpo9iter_moveE,@object
	.size		_ZN66_INTERNAL_63749ae7_30_flash_bwd_hdim192_fp16_sm80_cu_ef95aea4_37114cuda3std6ranges3__45__cpo9iter_moveE,(_ZN66_INTERNAL_63749ae7_30_flash_bwd_hdim192_fp16_sm80_cu_ef95aea4_37114cuda3std3__45__cpo5beginE - _ZN66_INTERNAL_63749ae7_30_flash_bwd_hdim192_fp16_sm80_cu_ef95aea4_37114cuda3std6ranges3__45__cpo9iter_moveE)
_ZN66_INTERNAL_63749ae7_30_flash_bwd_hdim192_fp16_sm80_cu_ef95aea4_37114cuda3std6ranges3__45__cpo9iter_moveE:
	.zero		1
	.type		_ZN66_INTERNAL_63749ae7_30_flash_bwd_hdim192_fp16_sm80_cu_ef95aea4_37114cuda3std3__45__cpo5beginE,@object
	.size		_ZN66_INTERNAL_63749ae7_30_flash_bwd_hdim192_fp16_sm80_cu_ef95aea4_37114cuda3std3__45__cpo5beginE,(_ZN66_INTERNAL_63749ae7_30_flash_bwd_hdim192_fp16_sm80_cu_ef95aea4_37114cuda3std3__468_GLOBAL__N__63749ae7_30_flash_bwd_hdim192_fp16_sm80_cu_ef95aea4_37116ignoreE - _ZN66_INTERNAL_63749ae7_30_flash_bwd_hdim192_fp16_sm80_cu_ef95aea4_37114cuda3std3__45__cpo5beginE)
_ZN66_INTERNAL_63749ae7_30_flash_bwd_hdim192_fp16_sm80_cu_ef95aea4_37114cuda3std3__45__cpo5beginE:
	.zero		1
	.type		_ZN66_INTERNAL_63749ae7_30_flash_bwd_hdim192_fp16_sm80_cu_ef95aea4_37114cuda3std3__468_GLOBAL__N__63749ae7_30_flash_bwd_hdim192_fp16_sm80_cu_ef95aea4_37116ignoreE,@object
	.size		_ZN66_INTERNAL_63749ae7_30_flash_bwd_hdim192_fp16_sm80_cu_ef95aea4_37114cuda3std3__468_GLOBAL__N__63749ae7_30_flash_bwd_hdim192_fp16_sm80_cu_ef95aea4_37116ignoreE,(_ZN66_INTERNAL_63749ae7_30_flash_bwd_hdim192_fp16_sm80_cu_ef95aea4_37114cute7productE - _ZN66_INTERNAL_63749ae7_30_flash_bwd_hdim192_fp16_sm80_cu_ef95aea4_37114cuda3std3__468_GLOBAL__N__63749ae7_30_flash_bwd_hdim192_fp16_sm80_cu_ef95aea4_37116ignoreE)
_ZN66_INTERNAL_63749ae7_30_flash_bwd_hdim192_fp16_sm80_cu_ef95aea4_37114cuda3std3__468_GLOBAL__N__63749ae7_30_flash_bwd_hdim192_fp16_sm80_cu_ef95aea4_37116ignoreE:
	.zero		1
	.type		_ZN66_INTERNAL_63749ae7_30_flash_bwd_hdim192_fp16_sm80_cu_ef95aea4_37114cute7productE,@object
	.size		_ZN66_INTERNAL_63749ae7_30_flash_bwd_hdim192_fp16_sm80_cu_ef95aea4_37114cute7productE,(_ZN66_INTERNAL_63749ae7_30_flash_bwd_hdim192_fp16_sm80_cu_ef95aea4_37114cuda3std3__45__cpo3endE - _ZN66_INTERNAL_63749ae7_30_flash_bwd_hdim192_fp16_sm80_cu_ef95aea4_37114cute7productE)
_ZN66_INTERNAL_63749ae7_30_flash_bwd_hdim192_fp16_sm80_cu_ef95aea4_37114cute7productE:
	.zero		1
	.type		_ZN66_INTERNAL_63749ae7_30_flash_bwd_hdim192_fp16_sm80_cu_ef95aea4_37114cuda3std3__45__cpo3endE,@object
	.size		_ZN66_INTERNAL_63749ae7_30_flash_bwd_hdim192_fp16_sm80_cu_ef95aea4_37114cuda3std3__45__cpo3endE,(_ZN66_INTERNAL_63749ae7_30_flash_bwd_hdim192_fp16_sm80_cu_ef95aea4_37114cuda3std3__419piecewise_constructE - _ZN66_INTERNAL_63749ae7_30_flash_bwd_hdim192_fp16_sm80_cu_ef95aea4_37114cuda3std3__45__cpo3endE)
_ZN66_INTERNAL_63749ae7_30_flash_bwd_hdim192_fp16_sm80_cu_ef95aea4_37114cuda3std3__45__cpo3endE:
	.zero		1
	.type		_ZN66_INTERNAL_63749ae7_30_flash_bwd_hdim192_fp16_sm80_cu_ef95aea4_37114cuda3std3__419piecewise_constructE,@object
	.size		_ZN66_INTERNAL_63749ae7_30_flash_bwd_hdim192_fp16_sm80_cu_ef95aea4_37114cuda3std3__419piecewise_constructE,(_ZN66_INTERNAL_63749ae7_30_flash_bwd_hdim192_fp16_sm80_cu_ef95aea4_37114cuda3std3__45__cpo4cendE - _ZN66_INTERNAL_63749ae7_30_flash_bwd_hdim192_fp16_sm80_cu_ef95aea4_37114cuda3std3__419piecewise_constructE)
_ZN66_INTERNAL_63749ae7_30_flash_bwd_hdim192_fp16_sm80_cu_ef95aea4_37114cuda3std3__419piecewise_constructE:
	.zero		1
	.type		_ZN66_INTERNAL_63749ae7_30_flash_bwd_hdim192_fp16_sm80_cu_ef95aea4_37114cuda3std3__45__cpo4cendE,@object
	.size		_ZN66_INTERNAL_63749ae7_30_flash_bwd_hdim192_fp16_sm80_cu_ef95aea4_37114cuda3std3__45__cpo4cendE,(_ZN66_INTERNAL_63749ae7_30_flash_bwd_hdim192_fp16_sm80_cu_ef95aea4_37114cuda3std6ranges3__45__cpo4swapE - _ZN66_INTERNAL_63749ae7_30_flash_bwd_hdim192_fp16_sm80_cu_ef95aea4_37114cuda3std3__45__cpo4cendE)
_ZN66_INTERNAL_63749ae7_30_flash_bwd_hdim192_fp16_sm80_cu_ef95aea4_37114cuda3std3__45__cpo4cendE:
	.zero		1
	.type		_ZN66_INTERNAL_63749ae7_30_flash_bwd_hdim192_fp16_sm80_cu_ef95aea4_37114cuda3std6ranges3__45__cpo4swapE,@object
	.size		_ZN66_INTERNAL_63749ae7_30_flash_bwd_hdim192_fp16_sm80_cu_ef95aea4_37114cuda3std6ranges3__45__cpo4swapE,(.L_7 - _ZN66_INTERNAL_63749ae7_30_flash_bwd_hdim192_fp16_sm80_cu_ef95aea4_37114cuda3std6ranges3__45__cpo4swapE)
_ZN66_INTERNAL_63749ae7_30_flash_bwd_hdim192_fp16_sm80_cu_ef95aea4_37114cuda3std6ranges3__45__cpo4swapE:
	.zero		1
.L_7:


//--------------------- .nv.shared._ZN7cutlass13device_kernelIN5flash19enable_sm80_to_sm89INS1_16FlashAttnBwdSm80INS1_25CollectiveMainloopBwdSm80ILi1ELi1EN4cute5tupleIJNS5_1CILi64EEES8_NS7_ILi192EEEEEENS_6half_tEfNS_4arch4Sm80ELb0ELb0ELb0ELb0ELb1ELb0ELb0ELb0ELi2ELi2ELi2ELi2ELb1EEENS1_21CollectiveEpilogueBwdISA_SB_SD_Li256ELb0ELb0ELi4EEENS1_19SingleTileSchedulerILb0ELb0ELb0ELi64EEEEEEEEEvNT_6ParamsE --------------------------
	.section	.nv.shared._ZN7cutlass13device_kernelIN5flash19enable_sm80_to_sm89INS1_16FlashAttnBwdSm80INS1_25CollectiveMainloopBwdSm80ILi1ELi1EN4cute5tupleIJNS5_1CILi64EEES8_NS7_ILi192EEEEEENS_6half_tEfNS_4arch4Sm80ELb0ELb0ELb0ELb0ELb1ELb0ELb0ELb0ELi2ELi2ELi2ELi2ELb1EEENS1_21CollectiveEpilogueBwdISA_SB_SD_Li256ELb0ELb0ELi4EEENS1_19SingleTileSchedulerILb0ELb0ELb0ELi64EEEEEEEEEvNT_6ParamsE,"aw",@nobits
	.sectionflags	@""
	.align	16


//--------------------- .nv.shared._ZN7cutlass13device_kernelIN5flash19enable_sm80_to_sm89INS1_16FlashAttnBwdSm80INS1_25CollectiveMainloopBwdSm80ILi1ELi1EN4cute5tupleIJNS5_1CILi64EEES8_NS7_ILi192EEEEEENS_6half_tEfNS_4arch4Sm80ELb0ELb0ELb0ELb0ELb0ELb0ELb0ELb0ELi2ELi2ELi2ELi2ELb1EEENS1_24CollectiveEpilogueBwdGQAISA_fSD_Li256ELb0ELb0EEENS1_19SingleTileSchedulerILb0ELb0ELb0ELi64EEEEEEEEEvNT_6ParamsE --------------------------
	.section	.nv.shared._ZN7cutlass13device_kernelIN5flash19enable_sm80_to_sm89INS1_16FlashAttnBwdSm80INS1_25CollectiveMainloopBwdSm80ILi1ELi1EN4cute5tupleIJNS5_1CILi64EEES8_NS7_ILi192EEEEEENS_6half_tEfNS_4arch4Sm80ELb0ELb0ELb0ELb0ELb0ELb0ELb0ELb0ELi2ELi2ELi2ELi2ELb1EEENS1_24CollectiveEpilogueBwdGQAISA_fSD_Li256ELb0ELb0EEENS1_19SingleTileSchedulerILb0ELb0ELb0ELi64EEEEEEEEEvNT_6ParamsE,"aw",@nobits
	.sectionflags	@""
	.align	16


//--------------------- .nv.shared._ZN7cutlass13device_kernelIN5flash19enable_sm80_to_sm89INS1_16FlashAttnBwdSm80INS1_25CollectiveMainloopBwdSm80ILi1ELi1EN4cute5tupleIJNS5_1CILi64EEES8_NS7_ILi192EEEEEENS_6half_tEfNS_4arch4Sm80ELb0ELb0ELb0ELb0ELb1ELb0ELb0ELb0ELi2ELi2ELi2ELi2ELb1EEENS1_24CollectiveEpilogueBwdGQAISA_fSD_Li256ELb0ELb1EEENS1_19SingleTileSchedulerILb0ELb0ELb0ELi64EEEEEEEEEvNT_6ParamsE --------------------------
	.section	.nv.shared._ZN7cutlass13device_kernelIN5flash19enable_sm80_to_sm89INS1_16FlashAttnBwdSm80INS1_25CollectiveMainloopBwdSm80ILi1ELi1EN4cute5tupleIJNS5_1CILi64EEES8_NS7_ILi192EEEEEENS_6half_tEfNS_4arch4Sm80ELb0ELb0ELb0ELb0ELb1ELb0ELb0ELb0ELi2ELi2ELi2ELi2ELb1EEENS1_24CollectiveEpilogueBwdGQAISA_fSD_Li256ELb0ELb1EEENS1_19SingleTileSchedulerILb0ELb0ELb0ELi64EEEEEEEEEvNT_6ParamsE,"aw",@nobits
	.sectionflags	@""
	.align	16


//--------------------- .nv.shared._ZN7cutlass13device_kernelIN5flash19enable_sm80_to_sm89INS1_16FlashAttnBwdSm80INS1_25CollectiveMainloopBwdSm80ILi1ELi1EN4cute5tupleIJNS5_1CILi64EEES8_NS7_ILi192EEEEEENS_6half_tEfNS_4arch4Sm80ELb0ELb0ELb0ELb1ELb0ELb0ELb0ELb0ELi2ELi2ELi2ELi2ELb1EEENS1_21CollectiveEpilogueBwdISA_SB_SD_Li256ELb1ELb0ELi4EEENS1_19SingleTileSchedulerILb1ELb0ELb0ELi64EEEEEEEEEvNT_6ParamsE --------------------------
	.section	.nv.shared._ZN7cutlass13device_kernelIN5flash19enable_sm80_to_sm89INS1_16FlashAttnBwdSm80INS1_25CollectiveMainloopBwdSm80ILi1ELi1EN4cute5tupleIJNS5_1CILi64EEES8_NS7_ILi192EEEEEENS_6half_tEfNS_4arch4Sm80ELb0ELb0ELb0ELb1ELb0ELb0ELb0ELb0ELi2ELi2ELi2ELi2ELb1EEENS1_21CollectiveEpilogueBwdISA_SB_SD_Li256ELb1ELb0ELi4EEENS1_19SingleTileSchedulerILb1ELb0ELb0ELi64EEEEEEEEEvNT_6ParamsE,"aw",@nobits
	.sectionflags	@""
	.align	16


//--------------------- .nv.shared._ZN7cutlass13device_kernelIN5flash19enable_sm80_to_sm89INS1_16FlashAttnBwdSm80INS1_25CollectiveMainloopBwdSm80ILi1ELi1EN4cute5tupleIJNS5_1CILi64EEES8_NS7_ILi192EEEEEENS_6half_tEfNS_4arch4Sm80ELb0ELb0ELb0ELb1ELb1ELb0ELb0ELb0ELi2ELi2ELi2ELi2ELb1EEENS1_21CollectiveEpilogueBwdISA_SB_SD_Li256ELb1ELb0ELi4EEENS1_19SingleTileSchedulerILb1ELb0ELb0ELi64EEEEEEEEEvNT_6ParamsE --------------------------
	.section	.nv.shared._ZN7cutlass13device_kernelIN5flash19enable_sm80_to_sm89INS1_16FlashAttnBwdSm80INS1_25CollectiveMainloopBwdSm80ILi1ELi1EN4cute5tupleIJNS5_1CILi64EEES8_NS7_ILi192EEEEEENS_6half_tEfNS_4arch4Sm80ELb0ELb0ELb0ELb1ELb1ELb0ELb0ELb0ELi2ELi2ELi2ELi2ELb1EEENS1_21CollectiveEpilogueBwdISA_SB_SD_Li256ELb1ELb0ELi4EEENS1_19SingleTileSchedulerILb1ELb0ELb0ELi64EEEEEEEEEvNT_6ParamsE,"aw",@nobits
	.sectionflags	@""
	.align	16


//--------------------- .nv.shared._ZN7cutlass13device_kernelIN5flash19enable_sm80_to_sm89INS1_16FlashAttnBwdSm80INS1_25CollectiveMainloopBwdSm80ILi1ELi1EN4cute5tupleIJNS5_1CILi64EEES8_NS7_ILi192EEEEEENS_6half_tEfNS_4arch4Sm80ELb0ELb0ELb0ELb1ELb0ELb0ELb0ELb0ELi2ELi2ELi2ELi2ELb1EEENS1_24CollectiveEpilogueBwdGQAISA_fSD_Li256ELb1ELb0EEENS1_19SingleTileSchedulerILb1ELb0ELb0ELi64EEEEEEEEEvNT_6ParamsE --------------------------
	.section	.nv.shared._ZN7cutlass13device_kernelIN5flash19enable_sm80_to_sm89INS1_16FlashAttnBwdSm80INS1_25CollectiveMainloopBwdSm80ILi1ELi1EN4cute5tupleIJNS5_1CILi64EEES8_NS7_ILi192EEEEEENS_6half_tEfNS_4arch4Sm80ELb0ELb0ELb0ELb1ELb0ELb0ELb0ELb0ELi2ELi2ELi2ELi2ELb1EEENS1_24CollectiveEpilogueBwdGQAISA_fSD_Li256ELb1ELb0EEENS1_19SingleTileSchedulerILb1ELb0ELb0ELi64EEEEEEEEEvNT_6ParamsE,"aw",@nobits
	.sectionflags	@""
	.align	16


//--------------------- .nv.shared._ZN7cutlass13device_kernelIN5flash19enable_sm80_to_sm89INS1_16FlashAttnBwdSm80INS1_25CollectiveMainloopBwdSm80ILi1ELi1EN4cute5tupleIJNS5_1CILi64EEES8_NS7_ILi192EEEEEENS_6half_tEfNS_4arch4Sm80ELb0ELb0ELb0ELb1ELb1ELb0ELb0ELb0ELi2ELi2ELi2ELi2ELb1EEENS1_24CollectiveEpilogueBwdGQAISA_fSD_Li256ELb1ELb1EEENS1_19SingleTileSchedulerILb1ELb0ELb0ELi64EEEEEEEEEvNT_6ParamsE --------------------------
	.section	.nv.shared._ZN7cutlass13device_kernelIN5flash19enable_sm80_to_sm89INS1_16FlashAttnBwdSm80INS1_25CollectiveMainloopBwdSm80ILi1ELi1EN4cute5tupleIJNS5_1CILi64EEES8_NS7_ILi192EEEEEENS_6half_tEfNS_4arch4Sm80ELb0ELb0ELb0ELb1ELb1ELb0ELb0ELb0ELi2ELi2ELi2ELi2ELb1EEENS1_24CollectiveEpilogueBwdGQAISA_fSD_Li256ELb1ELb1EEENS1_19SingleTileSchedulerILb1ELb0ELb0ELi64EEEEEEEEEvNT_6ParamsE,"aw",@nobits
	.sectionflags	@""
	.align	16


//--------------------- .nv.shared._ZN7cutlass13device_kernelIN5flash19enable_sm80_to_sm89INS1_16FlashAttnBwdSm80INS1_25CollectiveMainloopBwdSm80ILi1ELi1EN4cute5tupleIJNS5_1CILi64EEES8_NS7_ILi192EEEEEENS_6half_tEfNS_4arch4Sm80ELb0ELb1ELb0ELb0ELb0ELb0ELb0ELb0ELi2ELi2ELi2ELi2ELb1EEENS1_21CollectiveEpilogueBwdISA_SB_SD_Li256ELb0ELb0ELi4EEENS1_19SingleTileSchedulerILb0ELb0ELb0ELi64EEEEEEEEEvNT_6ParamsE --------------------------
	.section	.nv.shared._ZN7cutlass13device_kernelIN5flash19enable_sm80_to_sm89INS1_16FlashAttnBwdSm80INS1_25CollectiveMainloopBwdSm80ILi1ELi1EN4cute5tupleIJNS5_1CILi64EEES8_NS7_ILi192EEEEEENS_6half_tEfNS_4arch4Sm80ELb0ELb1ELb0ELb0ELb0ELb0ELb0ELb0ELi2ELi2ELi2ELi2ELb1EEENS1_21CollectiveEpilogueBwdISA_SB_SD_Li256ELb0ELb0ELi4EEENS1_19SingleTileSchedulerILb0ELb0ELb0ELi64EEEEEEEEEvNT_6ParamsE,"aw",@nobits
	.sectionflags	@""
	.align	16


//--------------------- .nv.shared._ZN7cutlass13device_kernelIN5flash19enable_sm80_to_sm89INS1_16FlashAttnBwdSm80INS1_25CollectiveMainloopBwdSm80ILi1ELi1EN4cute5tupleIJNS5_1CILi64EEES8_NS7_ILi192EEEEEENS_6half_tEfNS_4arch4Sm80ELb0ELb1ELb0ELb0ELb1ELb0ELb0ELb0ELi2ELi2ELi2ELi2ELb1EEENS1_21CollectiveEpilogueBwdISA_SB_SD_Li256ELb0ELb0ELi4EEENS1_19SingleTileSchedulerILb0ELb0ELb0ELi64EEEEEEEEEvNT_6ParamsE --------------------------
	.section	.nv.shared._ZN7cutlass13device_kernelIN5flash19enable_sm80_to_sm89INS1_16FlashAttnBwdSm80INS1_25CollectiveMainloopBwdSm80ILi1ELi1EN4cute5tupleIJNS5_1CILi64EEES8_NS7_ILi192EEEEEENS_6half_tEfNS_4arch4Sm80ELb0ELb1ELb0ELb0ELb1ELb0ELb0ELb0ELi2ELi2ELi2ELi2ELb1EEENS1_21CollectiveEpilogueBwdISA_SB_SD_Li256ELb0ELb0ELi4EEENS1_19SingleTileSchedulerILb0ELb0ELb0ELi64EEEEEEEEEvNT_6ParamsE,"aw",@nobits
	.sectionflags	@""
	.align	16


//--------------------- .nv.shared._ZN7cutlass13device_kernelIN5flash19enable_sm80_to_sm89INS1_16FlashAttnBwdSm80INS1_25CollectiveMainloopBwdSm80ILi1ELi1EN4cute5tupleIJNS5_1CILi64EEES8_NS7_ILi192EEEEEENS_6half_tEfNS_4arch4Sm80ELb0ELb1ELb0ELb0ELb0ELb0ELb0ELb0ELi2ELi2ELi2ELi2ELb1EEENS1_24CollectiveEpilogueBwdGQAISA_fSD_Li256ELb0ELb0EEENS1_19SingleTileSchedulerILb0ELb0ELb0ELi64EEEEEEEEEvNT_6ParamsE --------------------------
	.section	.nv.shared._ZN7cutlass13device_kernelIN5flash19enable_sm80_to_sm89INS1_16FlashAttnBwdSm80INS1_25CollectiveMainloopBwdSm80ILi1ELi1EN4cute5tupleIJNS5_1CILi64EEES8_NS7_ILi192EEEEEENS_6half_tEfNS_4arch4Sm80ELb0ELb1ELb0ELb0ELb0ELb0ELb0ELb0ELi2ELi2ELi2ELi2ELb1EEENS1_24CollectiveEpilogueBwdGQAISA_fSD_Li256ELb0ELb0EEENS1_19SingleTileSchedulerILb0ELb0ELb0ELi64EEEEEEEEEvNT_6ParamsE,"aw",@nobits
	.sectionflags	@""
	.align	16


//--------------------- .nv.shared._ZN7cutlass13device_kernelIN5flash19enable_sm80_to_sm89INS1_16FlashAttnBwdSm80INS1_25CollectiveMainloopBwdSm80ILi1ELi1EN4cute5tupleIJNS5_1CILi64EEES8_NS7_ILi192EEEEEENS_6half_tEfNS_4arch4Sm80ELb0ELb1ELb0ELb0ELb1ELb0ELb0ELb0ELi2ELi2ELi2ELi2ELb1EEENS1_24CollectiveEpilogueBwdGQAISA_fSD_Li256ELb0ELb1EEENS1_19SingleTileSchedulerILb0ELb0ELb0ELi64EEEEEEEEEvNT_6ParamsE --------------------------
	.section	.nv.shared._ZN7cutlass13device_kernelIN5flash19enable_sm80_to_sm89INS1_16FlashAttnBwdSm80INS1_25CollectiveMainloopBwdSm80ILi1ELi1EN4cute5tupleIJNS5_1CILi64EEES8_NS7_ILi192EEEEEENS_6half_tEfNS_4arch4Sm80ELb0ELb1ELb0ELb0ELb1ELb0ELb0ELb0ELi2ELi2ELi2ELi2ELb1EEENS1_24CollectiveEpilogueBwdGQAISA_fSD_Li256ELb0ELb1EEENS1_19SingleTileSchedulerILb0ELb0ELb0ELi64EEEEEEEEEvNT_6ParamsE,"aw",@nobits
	.sectionflags	@""
	.align	16


//--------------------- .nv.shared._ZN7cutlass13device_kernelIN5flash19enable_sm80_to_sm89INS1_16FlashAttnBwdSm80INS1_25CollectiveMainloopBwdSm80ILi1ELi1EN4cute5tupleIJNS5_1CILi64EEES8_NS7_ILi192EEEEEENS_6half_tEfNS_4arch4Sm80ELb0ELb1ELb0ELb1ELb0ELb0ELb0ELb0ELi2ELi2ELi2ELi2ELb1EEENS1_21CollectiveEpilogueBwdISA_SB_SD_Li256ELb1ELb0ELi4EEENS1_19SingleTileSchedulerILb1ELb0ELb0ELi64EEEEEEEEEvNT_6ParamsE --------------------------
	.section	.nv.shared._ZN7cutlass13device_kernelIN5flash19enable_sm80_to_sm89INS1_16FlashAttnBwdSm80INS1_25CollectiveMainloopBwdSm80ILi1ELi1EN4cute5tupleIJNS5_1CILi64EEES8_NS7_ILi192EEEEEENS_6half_tEfNS_4arch4Sm80ELb0ELb1ELb0ELb1ELb0ELb0ELb0ELb0ELi2ELi2ELi2ELi2ELb1EEENS1_21CollectiveEpilogueBwdISA_SB_SD_Li256ELb1ELb0ELi4EEENS1_19SingleTileSchedulerILb1ELb0ELb0ELi64EEEEEEEEEvNT_6ParamsE,"aw",@nobits
	.sectionflags	@""
	.align	16


//--------------------- .nv.shared._ZN7cutlass13device_kernelIN5flash19enable_sm80_to_sm89INS1_16FlashAttnBwdSm80INS1_25CollectiveMainloopBwdSm80ILi1ELi1EN4cute5tupleIJNS5_1CILi64EEES8_NS7_ILi192EEEEEENS_6half_tEfNS_4arch4Sm80ELb0ELb1ELb0ELb1ELb1ELb0ELb0ELb0ELi2ELi2ELi2ELi2ELb1EEENS1_21CollectiveEpilogueBwdISA_SB_SD_Li256ELb1ELb0ELi4EEENS1_19SingleTileSchedulerILb1ELb0ELb0ELi64EEEEEEEEEvNT_6ParamsE --------------------------
	.section	.nv.shared._ZN7cutlass13device_kernelIN5flash19enable_sm80_to_sm89INS1_16FlashAttnBwdSm80INS1_25CollectiveMainloopBwdSm80ILi1ELi1EN4cute5tupleIJNS5_1CILi64EEES8_NS7_ILi192EEEEEENS_6half_tEfNS_4arch4Sm80ELb0ELb1ELb0ELb1ELb1ELb0ELb0ELb0ELi2ELi2ELi2ELi2ELb1EEENS1_21CollectiveEpilogueBwdISA_SB_SD_Li256ELb1ELb0ELi4EEENS1_19SingleTileSchedulerILb1ELb0ELb0ELi64EEEEEEEEEvNT_6ParamsE,"aw",@nobits
	.sectionflags	@""
	.align	16


//--------------------- .nv.shared._ZN7cutlass13device_kernelIN5flash19enable_sm80_to_sm89INS1_16FlashAttnBwdSm80INS1_25CollectiveMainloopBwdSm80ILi1ELi1EN4cute5tupleIJNS5_1CILi64EEES8_NS7_ILi192EEEEEENS_6half_tEfNS_4arch4Sm80ELb0ELb1ELb0ELb1ELb0ELb0ELb0ELb0ELi2ELi2ELi2ELi2ELb1EEENS1_24CollectiveEpilogueBwdGQAISA_fSD_Li256ELb1ELb0EEENS1_19SingleTileSchedulerILb1ELb0ELb0ELi64EEEEEEEEEvNT_6ParamsE --------------------------
	.section	.nv.shared._ZN7cutlass13device_kernelIN5flash19enable_sm80_to_sm89INS1_16FlashAttnBwdSm80INS1_25CollectiveMainloopBwdSm80ILi1ELi1EN4cute5tupleIJNS5_1CILi64EEES8_NS7_ILi192EEEEEENS_6half_tEfNS_4arch4Sm80ELb0ELb1ELb0ELb1ELb0ELb0ELb0ELb0ELi2ELi2ELi2ELi2ELb1EEENS1_24CollectiveEpilogueBwdGQAISA_fSD_Li256ELb1ELb0EEENS1_19SingleTileSchedulerILb1ELb0ELb0ELi64EEEEEEEEEvNT_6ParamsE,"aw",@nobits
	.sectionflags	@""
	.align	16


//--------------------- .nv.shared._ZN7cutlass13device_kernelIN5flash19enable_sm80_to_sm89INS1_16FlashAttnBwdSm80INS1_25CollectiveMainloopBwdSm80ILi1ELi1EN4cute5tupleIJNS5_1CILi64EEES8_NS7_ILi192EEEEEENS_6half_tEfNS_4arch4Sm80ELb0ELb1ELb0ELb1ELb1ELb0ELb0ELb0ELi2ELi2ELi2ELi2ELb1EEENS1_24CollectiveEpilogueBwdGQAISA_fSD_Li256ELb1ELb1EEENS1_19SingleTileSchedulerILb1ELb0ELb0ELi64EEEEEEEEEvNT_6ParamsE --------------------------
	.section	.nv.shared._ZN7cutlass13device_kernelIN5flash19enable_sm80_to_sm89INS1_16FlashAttnBwdSm80INS1_25CollectiveMainloopBwdSm80ILi1ELi1EN4cute5tupleIJNS5_1CILi64EEES8_NS7_ILi192EEEEEENS_6half_tEfNS_4arch4Sm80ELb0ELb1ELb0ELb1ELb1ELb0ELb0ELb0ELi2ELi2ELi2ELi2ELb1EEENS1_24CollectiveEpilogueBwdGQAISA_fSD_Li256ELb1ELb1EEENS1_19SingleTileSchedulerILb1ELb0ELb0ELi64EEEEEEEEEvNT_6ParamsE,"aw",@nobits
	.sectionflags	@""
	.align	16


//--------------------- .nv.shared._ZN7cutlass13device_kernelIN5flash19enable_sm80_to_sm89INS1_16FlashAttnBwdSm80INS1_25CollectiveMainloopBwdSm80ILi1ELi1EN4cute5tupleIJNS5_1CILi64EEES8_NS7_ILi192EEEEEENS_6half_tEfNS_4arch4Sm80ELb1ELb0ELb0ELb0ELb0ELb0ELb0ELb0ELi2ELi2ELi2ELi2ELb1EEENS1_21CollectiveEpilogueBwdISA_SB_SD_Li256ELb0ELb0ELi4EEENS1_25SingleTileBwdLPTSchedulerILb0ELi64ELb0EEEEEEEEEvNT_6ParamsE --------------------------
	.section	.nv.shared._ZN7cutlass13device_kernelIN5flash19enable_sm80_to_sm89INS1_16FlashAttnBwdSm80INS1_25CollectiveMainloopBwdSm80ILi1ELi1EN4cute5tupleIJNS5_1CILi64EEES8_NS7_ILi192EEEEEENS_6half_tEfNS_4arch4Sm80ELb1ELb0ELb0ELb0ELb0ELb0ELb0ELb0ELi2ELi2ELi2ELi2ELb1EEENS1_21CollectiveEpilogueBwdISA_SB_SD_Li256ELb0ELb0ELi4EEENS1_25SingleTileBwdLPTSchedulerILb0ELi64ELb0EEEEEEEEEvNT_6ParamsE,"aw",@nobits
	.sectionflags	@""
	.align	16


//--------------------- .nv.shared._ZN7cutlass13device_kernelIN5flash19enable_sm80_to_sm89INS1_16FlashAttnBwdSm80INS1_25CollectiveMainloopBwdSm80ILi1ELi1EN4cute5tupleIJNS5_1CILi64EEES8_NS7_ILi192EEEEEENS_6half_tEfNS_4arch4Sm80ELb1ELb0ELb0ELb0ELb1ELb0ELb0ELb0ELi2ELi2ELi2ELi2ELb1EEENS1_21CollectiveEpilogueBwdISA_SB_SD_Li256ELb0ELb0ELi4EEENS1_25SingleTileBwdLPTSchedulerILb0ELi64ELb1EEEEEEEEEvNT_6ParamsE --------------------------
	.section	.nv.shared._ZN7cutlass13device_kernelIN5flash19enable_sm80_to_sm89INS1_16FlashAttnBwdSm80INS1_25CollectiveMainloopBwdSm80ILi1ELi1EN4cute5tupleIJNS5_1CILi64EEES8_NS7_ILi192EEEEEENS_6half_tEfNS_4arch4Sm80ELb1ELb0ELb0ELb0ELb1ELb0ELb0ELb0ELi2ELi2ELi2ELi2ELb1EEENS1_21CollectiveEpilogueBwdISA_SB_SD_Li256ELb0ELb0ELi4EEENS1_25SingleTileBwdLPTSchedulerILb0ELi64ELb1EEEEEEEEEvNT_6ParamsE,"aw",@nobits
	.sectionflags	@""
	.align	16


//--------------------- .nv.shared._ZN7cutlass13device_kernelIN5flash19enable_sm80_to_sm89INS1_16FlashAttnBwdSm80INS1_25CollectiveMainloopBwdSm80ILi1ELi1EN4cute5tupleIJNS5_1CILi64EEES8_NS7_ILi192EEEEEENS_6half_tEfNS_4arch4Sm80ELb1ELb0ELb0ELb0ELb0ELb0ELb0ELb0ELi2ELi2ELi2ELi2ELb1EEENS1_24CollectiveEpilogueBwdGQAISA_fSD_Li256ELb0ELb0EEENS1_25SingleTileBwdLPTSchedulerILb0ELi64ELb0EEEEEEEEEvNT_6ParamsE --------------------------
	.section	.nv.shared._ZN7cutlass13device_kernelIN5flash19enable_sm80_to_sm89INS1_16FlashAttnBwdSm80INS1_25CollectiveMainloopBwdSm80ILi1ELi1EN4cute5tupleIJNS5_1CILi64EEES8_NS7_ILi192EEEEEENS_6half_tEfNS_4arch4Sm80ELb1ELb0ELb0ELb0ELb0ELb0ELb0ELb0ELi2ELi2ELi2ELi2ELb1EEENS1_24CollectiveEpilogueBwdGQAISA_fSD_Li256ELb0ELb0EEENS1_25SingleTileBwdLPTSchedulerILb0ELi64ELb0EEEEEEEEEvNT_6ParamsE,"aw",@nobits
	.sectionflags	@""
	.align	16


//--------------------- .nv.shared._ZN7cutlass13device_kernelIN5flash19enable_sm80_to_sm89INS1_16FlashAttnBwdSm80INS1_25CollectiveMainloopBwdSm80ILi1ELi1EN4cute5tupleIJNS5_1CILi64EEES8_NS7_ILi192EEEEEENS_6half_tEfNS_4arch4Sm80ELb1ELb0ELb0ELb0ELb1ELb0ELb0ELb0ELi2ELi2ELi2ELi2ELb1EEENS1_24CollectiveEpilogueBwdGQAISA_fSD_Li256ELb0ELb1EEENS1_25SingleTileBwdLPTSchedulerILb0ELi64ELb1EEEEEEEEEvNT_6ParamsE --------------------------
	.section	.nv.shared._ZN7cutlass13device_kernelIN5flash19enable_sm80_to_sm89INS1_16FlashAttnBwdSm80INS1_25CollectiveMainloopBwdSm80ILi1ELi1EN4cute5tupleIJNS5_1CILi64EEES8_NS7_ILi192EEEEEENS_6half_tEfNS_4arch4Sm80ELb1ELb0ELb0ELb0ELb1ELb0ELb0ELb0ELi2ELi2ELi2ELi2ELb1EEENS1_24CollectiveEpilogueBwdGQAISA_fSD_Li256ELb0ELb1EEENS1_25SingleTileBwdLPTSchedulerILb0ELi64ELb1EEEEEEEEEvNT_6ParamsE,"aw",@nobits
	.sectionflags	@""
	.align	16


//--------------------- .nv.shared._ZN7cutlass13device_kernelIN5flash19enable_sm80_to_sm89INS1_16FlashAttnBwdSm80INS1_25CollectiveMainloopBwdSm80ILi1ELi1EN4cute5tupleIJNS5_1CILi64EEES8_NS7_ILi192EEEEEENS_6half_tEfNS_4arch4Sm80ELb1ELb0ELb0ELb1ELb0ELb0ELb0ELb0ELi2ELi2ELi2ELi2ELb1EEENS1_21CollectiveEpilogueBwdISA_SB_SD_Li256ELb1ELb0ELi4EEENS1_25SingleTileBwdLPTSchedulerILb1ELi64ELb0EEEEEEEEEvNT_6ParamsE --------------------------
	.section	.nv.shared._ZN7cutlass13device_kernelIN5flash19enable_sm80_to_sm89INS1_16FlashAttnBwdSm80INS1_25CollectiveMainloopBwdSm80ILi1ELi1EN4cute5tupleIJNS5_1CILi64EEES8_NS7_ILi192EEEEEENS_6half_tEfNS_4arch4Sm80ELb1ELb0ELb0ELb1ELb0ELb0ELb0ELb0ELi2ELi2ELi2ELi2ELb1EEENS1_21CollectiveEpilogueBwdISA_SB_SD_Li256ELb1ELb0ELi4EEENS1_25SingleTileBwdLPTSchedulerILb1ELi64ELb0EEEEEEEEEvNT_6ParamsE,"aw",@nobits
	.sectionflags	@""
	.align	16


//--------------------- .nv.shared._ZN7cutlass13device_kernelIN5flash19enable_sm80_to_sm89INS1_16FlashAttnBwdSm80INS1_25CollectiveMainloopBwdSm80ILi1ELi1EN4cute5tupleIJNS5_1CILi64EEES8_NS7_ILi192EEEEEENS_6half_tEfNS_4arch4Sm80ELb1ELb0ELb0ELb1ELb1ELb0ELb0ELb0ELi2ELi2ELi2ELi2ELb1EEENS1_21CollectiveEpilogueBwdISA_SB_SD_Li256ELb1ELb0ELi4EEENS1_25SingleTileBwdLPTSchedulerILb1ELi64ELb1EEEEEEEEEvNT_6ParamsE --------------------------
	.section	.nv.shared._ZN7cutlass13device_kernelIN5flash19enable_sm80_to_sm89INS1_16FlashAttnBwdSm80INS1_25CollectiveMainloopBwdSm80ILi1ELi1EN4cute5tupleIJNS5_1CILi64EEES8_NS7_ILi192EEEEEENS_6half_tEfNS_4arch4Sm80ELb1ELb0ELb0ELb1ELb1ELb0ELb0ELb0ELi2ELi2ELi2ELi2ELb1EEENS1_21CollectiveEpilogueBwdISA_SB_SD_Li256ELb1ELb0ELi4EEENS1_25SingleTileBwdLPTSchedulerILb1ELi64ELb1EEEEEEEEEvNT_6ParamsE,"aw",@nobits
	.sectionflags	@""
	.align	16


//--------------------- .nv.shared._ZN7cutlass13device_kernelIN5flash19enable_sm80_to_sm89INS1_16FlashAttnBwdSm80INS1_25CollectiveMainloopBwdSm80ILi1ELi1EN4cute5tupleIJNS5_1CILi64EEES8_NS7_ILi192EEEEEENS_6half_tEfNS_4arch4Sm80ELb1ELb0ELb0ELb1ELb0ELb0ELb0ELb0ELi2ELi2ELi2ELi2ELb1EEENS1_24CollectiveEpilogueBwdGQAISA_fSD_Li256ELb1ELb0EEENS1_25SingleTileBwdLPTSchedulerILb1ELi64ELb0EEEEEEEEEvNT_6ParamsE --------------------------
	.section	.nv.shared._ZN7cutlass13device_kernelIN5flash19enable_sm80_to_sm89INS1_16FlashAttnBwdSm80INS1_25CollectiveMainloopBwdSm80ILi1ELi1EN4cute5tupleIJNS5_1CILi64EEES8_NS7_ILi192EEEEEENS_6half_tEfNS_4arch4Sm80ELb1ELb0ELb0ELb1ELb0ELb0ELb0ELb0ELi2ELi2ELi2ELi2ELb1EEENS1_24CollectiveEpilogueBwdGQAISA_fSD_Li256ELb1ELb0EEENS1_25SingleTileBwdLPTSchedulerILb1ELi64ELb0EEEEEEEEEvNT_6ParamsE,"aw",@nobits
	.sectionflags	@""
	.align	16


//--------------------- .nv.shared._ZN7cutlass13device_kernelIN5flash19enable_sm80_to_sm89INS1_16FlashAttnBwdSm80INS1_25CollectiveMainloopBwdSm80ILi1ELi1EN4cute5tupleIJNS5_1CILi64EEES8_NS7_ILi192EEEEEENS_6half_tEfNS_4arch4Sm80ELb1ELb0ELb0ELb1ELb1ELb0ELb0ELb0ELi2ELi2ELi2ELi2ELb1EEENS1_24CollectiveEpilogueBwdGQAISA_fSD_Li256ELb1ELb1EEENS1_25SingleTileBwdLPTSchedulerILb1ELi64ELb1EEEEEEEEEvNT_6ParamsE --------------------------
	.section	.nv.shared._ZN7cutlass13device_kernelIN5flash19enable_sm80_to_sm89INS1_16FlashAttnBwdSm80INS1_25CollectiveMainloopBwdSm80ILi1ELi1EN4cute5tupleIJNS5_1CILi64EEES8_NS7_ILi192EEEEEENS_6half_tEfNS_4arch4Sm80ELb1ELb0ELb0ELb1ELb1ELb0ELb0ELb0ELi2ELi2ELi2ELi2ELb1EEENS1_24CollectiveEpilogueBwdGQAISA_fSD_Li256ELb1ELb1EEENS1_25SingleTileBwdLPTSchedulerILb1ELi64ELb1EEEEEEEEEvNT_6ParamsE,"aw",@nobits
	.sectionflags	@""
	.align	16


//--------------------- .nv.shared._ZN7cutlass13device_kernelIN5flash19enable_sm80_to_sm89INS1_16FlashAttnBwdSm80INS1_25CollectiveMainloopBwdSm80ILi2ELi1EN4cute5tupleIJNS5_1CILi64EEENS7_ILi80EEENS7_ILi192EEEEEENS_6half_tEfNS_4arch4Sm80ELb0ELb0ELb0ELb0ELb0ELb0ELb1ELb0ELi2ELi4ELi2ELi2ELb0EEENS1_21CollectiveEpilogueBwdISB_SC_SE_Li256ELb0ELb1ELi4EEENS1_19SingleTileSchedulerILb0ELb0ELb0ELi80EEEEEEEEEvNT_6ParamsE --------------------------
	.section	.nv.shared._ZN7cutlass13device_kernelIN5flash19enable_sm80_to_sm89INS1_16FlashAttnBwdSm80INS1_25CollectiveMainloopBwdSm80ILi2ELi1EN4cute5tupleIJNS5_1CILi64EEENS7_ILi80EEENS7_ILi192EEEEEENS_6half_tEfNS_4arch4Sm80ELb0ELb0ELb0ELb0ELb0ELb0ELb1ELb0ELi2ELi4ELi2ELi2ELb0EEENS1_21CollectiveEpilogueBwdISB_SC_SE_Li256ELb0ELb1ELi4EEENS1_19SingleTileSchedulerILb0ELb0ELb0ELi80EEEEEEEEEvNT_6ParamsE,"aw",@nobits
	.sectionflags	@""
	.align	16


//--------------------- .nv.shared._ZN7cutlass13device_kernelIN5flash19enable_sm80_to_sm89INS1_16FlashAttnBwdSm80INS1_25CollectiveMainloopBwdSm80ILi2ELi1EN4cute5tupleIJNS5_1CILi64EEENS7_ILi80EEENS7_ILi192EEEEEENS_6half_tEfNS_4arch4Sm80ELb0ELb0ELb0ELb0ELb1ELb0ELb1ELb0ELi2ELi4ELi2ELi2ELb0EEENS1_21CollectiveEpilogueBwdISB_SC_SE_Li256ELb0ELb1ELi4EEENS1_19SingleTileSchedulerILb0ELb0ELb0ELi80EEEEEEEEEvNT_6ParamsE --------------------------
	.section	.nv.shared._ZN7cutlass13device_kernelIN5flash19enable_sm80_to_sm89INS1_16FlashAttnBwdSm80INS1_25CollectiveMainloopBwdSm80ILi2ELi1EN4cute5tupleIJNS5_1CILi64EEENS7_ILi80EEENS7_ILi192EEEEEENS_6half_tEfNS_4arch4Sm80ELb0ELb0ELb0ELb0ELb1ELb0ELb1ELb0ELi2ELi4ELi2ELi2ELb0EEENS1_21CollectiveEpilogueBwdISB_SC_SE_Li256ELb0ELb1ELi4EEENS1_19SingleTileSchedulerILb0ELb0ELb0ELi80EEEEEEEEEvNT_6ParamsE,"aw",@nobits
	.sectionflags	@""
	.align	16


//--------------------- .nv.shared._ZN7cutlass13device_kernelIN5flash19enable_sm80_to_sm89INS1_16FlashAttnBwdSm80INS1_25CollectiveMainloopBwdSm80ILi2ELi1EN4cute5tupleIJNS5_1CILi64EEENS7_ILi80EEENS7_ILi192EEEEEENS_6half_tEfNS_4arch4Sm80ELb0ELb0ELb0ELb0ELb0ELb0ELb1ELb0ELi2ELi4ELi2ELi2ELb0EEENS1_24CollectiveEpilogueBwdGQAISB_fSE_Li256ELb0ELb0EEENS1_19SingleTileSchedulerILb0ELb0ELb0ELi80EEEEEEEEEvNT_6ParamsE --------------------------
	.section	.nv.shared._ZN7cutlass13device_kernelIN5flash19enable_sm80_to_sm89INS1_16FlashAttnBwdSm80INS1_25CollectiveMainloopBwdSm80ILi2ELi1EN4cute5tupleIJNS5_1CILi64EEENS7_ILi80EEENS7_ILi192EEEEEENS_6half_tEfNS_4arch4Sm80ELb0ELb0ELb0ELb0ELb0ELb0ELb1ELb0ELi2ELi4ELi2ELi2ELb0EEENS1_24CollectiveEpilogueBwdGQAISB_fSE_Li256ELb0ELb0EEENS1_19SingleTileSchedulerILb0ELb0ELb0ELi80EEEEEEEEEvNT_6ParamsE,"aw",@nobits
	.sectionflags	@""
	.align	16


//--------------------- .nv.shared._ZN7cutlass13device_kernelIN5flash19enable_sm80_to_sm89INS1_16FlashAttnBwdSm80INS1_25CollectiveMainloopBwdSm80ILi2ELi1EN4cute5tupleIJNS5_1CILi64EEENS7_ILi80EEENS7_ILi192EEEEEENS_6half_tEfNS_4arch4Sm80ELb0ELb0ELb0ELb0ELb1ELb0ELb1ELb0ELi2ELi4ELi2ELi2ELb0EEENS1_24CollectiveEpilogueBwdGQAISB_fSE_Li256ELb0ELb1EEENS1_19SingleTileSchedulerILb0ELb0ELb0ELi80EEEEEEEEEvNT_6ParamsE --------------------------
	.section	.nv.shared._ZN7cutlass13device_kernelIN5flash19enable_sm80_to_sm89INS1_16FlashAttnBwdSm80INS1_25CollectiveMainloopBwdSm80ILi2ELi1EN4cute5tupleIJNS5_1CILi64EEENS7_ILi80EEENS7_ILi192EEEEEENS_6half_tEfNS_4arch4Sm80ELb0ELb0ELb0ELb0ELb1ELb0ELb1ELb0ELi2ELi4ELi2ELi2ELb0EEENS1_24CollectiveEpilogueBwdGQAISB_fSE_Li256ELb0ELb1EEENS1_19SingleTileSchedulerILb0ELb0ELb0ELi80EEEEEEEEEvNT_6ParamsE,"aw",@nobits
	.sectionflags	@""
	.align	16


//--------------------- .nv.shared._ZN7cutlass13device_kernelIN5flash19enable_sm80_to_sm89INS1_16FlashAttnBwdSm80INS1_25CollectiveMainloopBwdSm80ILi2ELi1EN4cute5tupleIJNS5_1CILi64EEENS7_ILi80EEENS7_ILi192EEEEEENS_6half_tEfNS_4arch4Sm80ELb0ELb0ELb0ELb1ELb0ELb0ELb1ELb0ELi2ELi4ELi2ELi2ELb0EEENS1_21CollectiveEpilogueBwdISB_SC_SE_Li256ELb1ELb1ELi4EEENS1_19SingleTileSchedulerILb1ELb0ELb0ELi80EEEEEEEEEvNT_6ParamsE --------------------------
	.section	.nv.shared._ZN7cutlass13device_kernelIN5flash19enable_sm80_to_sm89INS1_16FlashAttnBwdSm80INS1_25CollectiveMainloopBwdSm80ILi2ELi1EN4cute5tupleIJNS5_1CILi64EEENS7_ILi80EEENS7_ILi192EEEEEENS_6half_tEfNS_4arch4Sm80ELb0ELb0ELb0ELb1ELb0ELb0ELb1ELb0ELi2ELi4ELi2ELi2ELb0EEENS1_21CollectiveEpilogueBwdISB_SC_SE_Li256ELb1ELb1ELi4EEENS1_19SingleTileSchedulerILb1ELb0ELb0ELi80EEEEEEEEEvNT_6ParamsE,"aw",@nobits
	.sectionflags	@""
	.align	16


//--------------------- .nv.shared._ZN7cutlass13device_kernelIN5flash19enable_sm80_to_sm89INS1_16FlashAttnBwdSm80INS1_25CollectiveMainloopBwdSm80ILi2ELi1EN4cute5tupleIJNS5_1CILi64EEENS7_ILi80EEENS7_ILi192EEEEEENS_6half_tEfNS_4arch4Sm80ELb0ELb0ELb0ELb1ELb1ELb0ELb1ELb0ELi2ELi4ELi2ELi2ELb0EEENS1_21CollectiveEpilogueBwdISB_SC_SE_Li256ELb1ELb1ELi4EEENS1_19SingleTileSchedulerILb1ELb0ELb0ELi80EEEEEEEEEvNT_6ParamsE --------------------------
	.section	.nv.shared._ZN7cutlass13device_kernelIN5flash19enable_sm80_to_sm89INS1_16FlashAttnBwdSm80INS1_25CollectiveMainloopBwdSm80ILi2ELi1EN4cute5tupleIJNS5_1CILi64EEENS7_ILi80EEENS7_ILi192EEEEEENS_6half_tEfNS_4arch4Sm80ELb0ELb0ELb0ELb1ELb1ELb0ELb1ELb0ELi2ELi4ELi2ELi2ELb0EEENS1_21CollectiveEpilogueBwdISB_SC_SE_Li256ELb1ELb1ELi4EEENS1_19SingleTileSchedulerILb1ELb0ELb0ELi80EEEEEEEEEvNT_6ParamsE,"aw",@nobits
	.sectionflags	@""
	.align	16


//--------------------- .nv.shared._ZN7cutlass13device_kernelIN5flash19enable_sm80_to_sm89INS1_16FlashAttnBwdSm80INS1_25CollectiveMainloopBwdSm80ILi2ELi1EN4cute5tupleIJNS5_1CILi64EEENS7_ILi80EEENS7_ILi192EEEEEENS_6half_tEfNS_4arch4Sm80ELb0ELb0ELb0ELb1ELb0ELb0ELb1ELb0ELi2ELi4ELi2ELi2ELb0EEENS1_24CollectiveEpilogueBwdGQAISB_fSE_Li256ELb1ELb0EEENS1_19SingleTileSchedulerILb1ELb0ELb0ELi80EEEEEEEEEvNT_6ParamsE --------------------------
	.section	.nv.shared._ZN7cutlass13device_kernelIN5flash19enable_sm80_to_sm89INS1_16FlashAttnBwdSm80INS1_25CollectiveMainloopBwdSm80ILi2ELi1EN4cute5tupleIJNS5_1CILi64EEENS7_ILi80EEENS7_ILi192EEEEEENS_6half_tEfNS_4arch4Sm80ELb0ELb0ELb0ELb1ELb0ELb0ELb1ELb0ELi2ELi4ELi2ELi2ELb0EEENS1_24CollectiveEpilogueBwdGQAISB_fSE_Li256ELb1ELb0EEENS1_19SingleTileSchedulerILb1ELb0ELb0ELi80EEEEEEEEEvNT_6ParamsE,"aw",@nobits
	.sectionflags	@""
	.align	16


//--------------------- .nv.shared._ZN7cutlass13device_kernelIN5flash19enable_sm80_to_sm89INS1_16FlashAttnBwdSm80INS1_25CollectiveMainloopBwdSm80ILi2ELi1EN4cute5tupleIJNS5_1CILi64EEENS7_ILi80EEENS7_ILi192EEEEEENS_6half_tEfNS_4arch4Sm80ELb0ELb0ELb0ELb1ELb1ELb0ELb1ELb0ELi2ELi4ELi2ELi2ELb0EEENS1_24CollectiveEpilogueBwdGQAISB_fSE_Li256ELb1ELb1EEENS1_19SingleTileSchedulerILb1ELb0ELb0ELi80EEEEEEEEEvNT_6ParamsE --------------------------
	.section	.nv.shared._ZN7cutlass13device_kernelIN5flash19enable_sm80_to_sm89INS1_16FlashAttnBwdSm80INS1_25CollectiveMainloopBwdSm80ILi2ELi1EN4cute5tupleIJNS5_1CILi64EEENS7_ILi80EEENS7_ILi192EEEEEENS_6half_tEfNS_4arch4Sm80ELb0ELb0ELb0ELb1ELb1ELb0ELb1ELb0ELi2ELi4ELi2ELi2ELb0EEENS1_24CollectiveEpilogueBwdGQAISB_fSE_Li256ELb1ELb1EEENS1_19SingleTileSchedulerILb1ELb0ELb0ELi80EEEEEEEEEvNT_6ParamsE,"aw",@nobits
	.sectionflags	@""
	.align	16


//--------------------- .nv.shared._ZN7cutlass13device_kernelIN5flash19enable_sm80_to_sm89INS1_16FlashAttnBwdSm80INS1_25CollectiveMainloopBwdSm80ILi2ELi1EN4cute5tupleIJNS5_1CILi64EEENS7_ILi80EEENS7_ILi192EEEEEENS_6half_tEfNS_4arch4Sm80ELb0ELb1ELb0ELb0ELb0ELb0ELb1ELb0ELi2ELi4ELi2ELi2ELb0EEENS1_21CollectiveEpilogueBwdISB_SC_SE_Li256ELb0ELb1ELi4EEENS1_19SingleTileSchedulerILb0ELb0ELb0ELi80EEEEEEEEEvNT_6ParamsE --------------------------
	.section	.nv.shared._ZN7cutlass13device_kernelIN5flash19enable_sm80_to_sm89INS1_16FlashAttnBwdSm80INS1_25CollectiveMainloopBwdSm80ILi2ELi1EN4cute5tupleIJNS5_1CILi64EEENS7_ILi80EEENS7_ILi192EEEEEENS_6half_tEfNS_4arch4Sm80ELb0ELb1ELb0ELb0ELb0ELb0ELb1ELb0ELi2ELi4ELi2ELi2ELb0EEENS1_21CollectiveEpilogueBwdISB_SC_SE_Li256ELb0ELb1ELi4EEENS1_19SingleTileSchedulerILb0ELb0ELb0ELi80EEEEEEEEEvNT_6ParamsE,"aw",@nobits
	.sectionflags	@""
	.align	16


//--------------------- .nv.shared._ZN7cutlass13device_kernelIN5flash19enable_sm80_to_sm89INS1_16FlashAttnBwdSm80INS1_25CollectiveMainloopBwdSm80ILi2ELi1EN4cute5tupleIJNS5_1CILi64EEENS7_ILi80EEENS7_ILi192EEEEEENS_6half_tEfNS_4arch4Sm80ELb0ELb1ELb0ELb0ELb1ELb0ELb1ELb0ELi2ELi4ELi2ELi2ELb0EEENS1_21CollectiveEpilogueBwdISB_SC_SE_Li256ELb0ELb1ELi4EEENS1_19SingleTileSchedulerILb0ELb0ELb0ELi80EEEEEEEEEvNT_6ParamsE --------------------------
	.section	.nv.shared._ZN7cutlass13device_kernelIN5flash19enable_sm80_to_sm89INS1_16FlashAttnBwdSm80INS1_25CollectiveMainloopBwdSm80ILi2ELi1EN4cute5tupleIJNS5_1CILi64EEENS7_ILi80EEENS7_ILi192EEEEEENS_6half_tEfNS_4arch4Sm80ELb0ELb1ELb0ELb0ELb1ELb0ELb1ELb0ELi2ELi4ELi2ELi2ELb0EEENS1_21CollectiveEpilogueBwdISB_SC_SE_Li256ELb0ELb1ELi4EEENS1_19SingleTileSchedulerILb0ELb0ELb0ELi80EEEEEEEEEvNT_6ParamsE,"aw",@nobits
	.sectionflags	@""
	.align	16


//--------------------- .nv.shared._ZN7cutlass13device_kernelIN5flash19enable_sm80_to_sm89INS1_16FlashAttnBwdSm80INS1_25CollectiveMainloopBwdSm80ILi2ELi1EN4cute5tupleIJNS5_1CILi64EEENS7_ILi80EEENS7_ILi192EEEEEENS_6half_tEfNS_4arch4Sm80ELb0ELb1ELb0ELb0ELb0ELb0ELb1ELb0ELi2ELi4ELi2ELi2ELb0EEENS1_24CollectiveEpilogueBwdGQAISB_fSE_Li256ELb0ELb0EEENS1_19SingleTileSchedulerILb0ELb0ELb0ELi80EEEEEEEEEvNT_6ParamsE --------------------------
	.section	.nv.shared._ZN7cutlass13device_kernelIN5flash19enable_sm80_to_sm89INS1_16FlashAttnBwdSm80INS1_25CollectiveMainloopBwdSm80ILi2ELi1EN4cute5tupleIJNS5_1CILi64EEENS7_ILi80EEENS7_ILi192EEEEEENS_6half_tEfNS_4arch4Sm80ELb0ELb1ELb0ELb0ELb0ELb0ELb1ELb0ELi2ELi4ELi2ELi2ELb0EEENS1_24CollectiveEpilogueBwdGQAISB_fSE_Li256ELb0ELb0EEENS1_19SingleTileSchedulerILb0ELb0ELb0ELi80EEEEEEEEEvNT_6ParamsE,"aw",@nobits
	.sectionflags	@""
	.align	16


//--------------------- .nv.shared._ZN7cutlass13device_kernelIN5flash19enable_sm80_to_sm89INS1_16FlashAttnBwdSm80INS1_25CollectiveMainloopBwdSm80ILi2ELi1EN4cute5tupleIJNS5_1CILi64EEENS7_ILi80EEENS7_ILi192EEEEEENS_6half_tEfNS_4arch4Sm80ELb0ELb1ELb0ELb0ELb1ELb0ELb1ELb0ELi2ELi4ELi2ELi2ELb0EEENS1_24CollectiveEpilogueBwdGQAISB_fSE_Li256ELb0ELb1EEENS1_19SingleTileSchedulerILb0ELb0ELb0ELi80EEEEEEEEEvNT_6ParamsE --------------------------
	.section	.nv.shared._ZN7cutlass13device_kernelIN5flash19enable_sm80_to_sm89INS1_16FlashAttnBwdSm80INS1_25CollectiveMainloopBwdSm80ILi2ELi1EN4cute5tupleIJNS5_1CILi64EEENS7_ILi80EEENS7_ILi192EEEEEENS_6half_tEfNS_4arch4Sm80ELb0ELb1ELb0ELb0ELb1ELb0ELb1ELb0ELi2ELi4ELi2ELi2ELb0EEENS1_24CollectiveEpilogueBwdGQAISB_fSE_Li256ELb0ELb1EEENS1_19SingleTileSchedulerILb0ELb0ELb0ELi80EEEEEEEEEvNT_6ParamsE,"aw",@nobits
	.sectionflags	@""
	.align	16


//--------------------- .nv.shared._ZN7cutlass13device_kernelIN5flash19enable_sm80_to_sm89INS1_16FlashAttnBwdSm80INS1_25CollectiveMainloopBwdSm80ILi2ELi1EN4cute5tupleIJNS5_1CILi64EEENS7_ILi80EEENS7_ILi192EEEEEENS_6half_tEfNS_4arch4Sm80ELb0ELb1ELb0ELb1ELb0ELb0ELb1ELb0ELi2ELi4ELi2ELi2ELb0EEENS1_21CollectiveEpilogueBwdISB_SC_SE_Li256ELb1ELb1ELi4EEENS1_19SingleTileSchedulerILb1ELb0ELb0ELi80EEEEEEEEEvNT_6ParamsE --------------------------
	.section	.nv.shared._ZN7cutlass13device_kernelIN5flash19enable_sm80_to_sm89INS1_16FlashAttnBwdSm80INS1_25CollectiveMainloopBwdSm80ILi2ELi1EN4cute5tupleIJNS5_1CILi64EEENS7_ILi80EEENS7_ILi192EEEEEENS_6half_tEfNS_4arch4Sm80ELb0ELb1ELb0ELb1ELb0ELb0ELb1ELb0ELi2ELi4ELi2ELi2ELb0EEENS1_21CollectiveEpilogueBwdISB_SC_SE_Li256ELb1ELb1ELi4EEENS1_19SingleTileSchedulerILb1ELb0ELb0ELi80EEEEEEEEEvNT_6ParamsE,"aw",@nobits
	.sectionflags	@""
	.align	16


//--------------------- .nv.shared._ZN7cutlass13device_kernelIN5flash19enable_sm80_to_sm89INS1_16FlashAttnBwdSm80INS1_25CollectiveMainloopBwdSm80ILi2ELi1EN4cute5tupleIJNS5_1CILi64EEENS7_ILi80EEENS7_ILi192EEEEEENS_6half_tEfNS_4arch4Sm80ELb0ELb1ELb0ELb1ELb1ELb0ELb1ELb0ELi2ELi4ELi2ELi2ELb0EEENS1_21CollectiveEpilogueBwdISB_SC_SE_Li256ELb1ELb1ELi4EEENS1_19SingleTileSchedulerILb1ELb0ELb0ELi80EEEEEEEEEvNT_6ParamsE --------------------------
	.section	.nv.shared._ZN7cutlass13device_kernelIN5flash19enable_sm80_to_sm89INS1_16FlashAttnBwdSm80INS1_25CollectiveMainloopBwdSm80ILi2ELi1EN4cute5tupleIJNS5_1CILi64EEENS7_ILi80EEENS7_ILi192EEEEEENS_6half_tEfNS_4arch4Sm80ELb0ELb1ELb0ELb1ELb1ELb0ELb1ELb0ELi2ELi4ELi2ELi2ELb0EEENS1_21CollectiveEpilogueBwdISB_SC_SE_Li256ELb1ELb1ELi4EEENS1_19SingleTileSchedulerILb1ELb0ELb0ELi80EEEEEEEEEvNT_6ParamsE,"aw",@nobits
	.sectionflags	@""
	.align	16


//--------------------- .nv.shared._ZN7cutlass13device_kernelIN5flash19enable_sm80_to_sm89INS1_16FlashAttnBwdSm80INS1_25CollectiveMainloopBwdSm80ILi2ELi1EN4cute5tupleIJNS5_1CILi64EEENS7_ILi80EEENS7_ILi192EEEEEENS_6half_tEfNS_4arch4Sm80ELb0ELb1ELb0ELb1ELb0ELb0ELb1ELb0ELi2ELi4ELi2ELi2ELb0EEENS1_24CollectiveEpilogueBwdGQAISB_fSE_Li256ELb1ELb0EEENS1_19SingleTileSchedulerILb1ELb0ELb0ELi80EEEEEEEEEvNT_6ParamsE --------------------------
	.section	.nv.shared._ZN7cutlass13device_kernelIN5flash19enable_sm80_to_sm89INS1_16FlashAttnBwdSm80INS1_25CollectiveMainloopBwdSm80ILi2ELi1EN4cute5tupleIJNS5_1CILi64EEENS7_ILi80EEENS7_ILi192EEEEEENS_6half_tEfNS_4arch4Sm80ELb0ELb1ELb0ELb1ELb0ELb0ELb1ELb0ELi2ELi4ELi2ELi2ELb0EEENS1_24CollectiveEpilogueBwdGQAISB_fSE_Li256ELb1ELb0EEENS1_19SingleTileSchedulerILb1ELb0ELb0ELi80EEEEEEEEEvNT_6ParamsE,"aw",@nobits
	.sectionflags	@""
	.align	16


//--------------------- .nv.shared._ZN7cutlass13device_kernelIN5flash19enable_sm80_to_sm89INS1_16FlashAttnBwdSm80INS1_25CollectiveMainloopBwdSm80ILi2ELi1EN4cute5tupleIJNS5_1CILi64EEENS7_ILi80EEENS7_ILi192EEEEEENS_6half_tEfNS_4arch4Sm80ELb0ELb1ELb0ELb1ELb1ELb0ELb1ELb0ELi2ELi4ELi2ELi2ELb0EEENS1_24CollectiveEpilogueBwdGQAISB_fSE_Li256ELb1ELb1EEENS1_19SingleTileSchedulerILb1ELb0ELb0ELi80EEEEEEEEEvNT_6ParamsE --------------------------
	.section	.nv.shared._ZN7cutlass13device_kernelIN5flash19enable_sm80_to_sm89INS1_16FlashAttnBwdSm80INS1_25CollectiveMainloopBwdSm80ILi2ELi1EN4cute5tupleIJNS5_1CILi64EEENS7_ILi80EEENS7_ILi192EEEEEENS_6half_tEfNS_4arch4Sm80ELb0ELb1ELb0ELb1ELb1ELb0ELb1ELb0ELi2ELi4ELi2ELi2ELb0EEENS1_24CollectiveEpilogueBwdGQAISB_fSE_Li256ELb1ELb1EEENS1_19SingleTileSchedulerILb1ELb0ELb0ELi80EEEEEEEEEvNT_6ParamsE,"aw",@nobits
	.sectionflags	@""
	.align	16


//--------------------- .nv.shared._ZN7cutlass13device_kernelIN5flash19enable_sm80_to_sm89INS1_16FlashAttnBwdSm80INS1_25CollectiveMainloopBwdSm80ILi2ELi1EN4cute5tupleIJNS5_1CILi64EEENS7_ILi80EEENS7_ILi192EEEEEENS_6half_tEfNS_4arch4Sm80ELb1ELb0ELb0ELb0ELb0ELb0ELb1ELb0ELi2ELi4ELi2ELi2ELb0EEENS1_21CollectiveEpilogueBwdISB_SC_SE_Li256ELb0ELb1ELi4EEENS1_25SingleTileBwdLPTSchedulerILb0ELi80ELb0EEEEEEEEEvNT_6ParamsE --------------------------
	.section	.nv.shared._ZN7cutlass13device_kernelIN5flash19enable_sm80_to_sm89INS1_16FlashAttnBwdSm80INS1_25CollectiveMainloopBwdSm80ILi2ELi1EN4cute5tupleIJNS5_1CILi64EEENS7_ILi80EEENS7_ILi192EEEEEENS_6half_tEfNS_4arch4Sm80ELb1ELb0ELb0ELb0ELb0ELb0ELb1ELb0ELi2ELi4ELi2ELi2ELb0EEENS1_21CollectiveEpilogueBwdISB_SC_SE_Li256ELb0ELb1ELi4EEENS1_25SingleTileBwdLPTSchedulerILb0ELi80ELb0EEEEEEEEEvNT_6ParamsE,"aw",@nobits
	.sectionflags	@""
	.align	16


//--------------------- .nv.shared._ZN7cutlass13device_kernelIN5flash19enable_sm80_to_sm89INS1_16FlashAttnBwdSm80INS1_25CollectiveMainloopBwdSm80ILi2ELi1EN4cute5tupleIJNS5_1CILi64EEENS7_ILi80EEENS7_ILi192EEEEEENS_6half_tEfNS_4arch4Sm80ELb1ELb0ELb0ELb0ELb1ELb0ELb1ELb0ELi2ELi4ELi2ELi2ELb0EEENS1_21CollectiveEpilogueBwdISB_SC_SE_Li256ELb0ELb1ELi4EEENS1_25SingleTileBwdLPTSchedulerILb0ELi80ELb1EEEEEEEEEvNT_6ParamsE --------------------------
	.section	.nv.shared._ZN7cutlass13device_kernelIN5flash19enable_sm80_to_sm89INS1_16FlashAttnBwdSm80INS1_25CollectiveMainloopBwdSm80ILi2ELi1EN4cute5tupleIJNS5_1CILi64EEENS7_ILi80EEENS7_ILi192EEEEEENS_6half_tEfNS_4arch4Sm80ELb1ELb0ELb0ELb0ELb1ELb0ELb1ELb0ELi2ELi4ELi2ELi2ELb0EEENS1_21CollectiveEpilogueBwdISB_SC_SE_Li256ELb0ELb1ELi4EEENS1_25SingleTileBwdLPTSchedulerILb0ELi80ELb1EEEEEEEEEvNT_6ParamsE,"aw",@nobits
	.sectionflags	@""
	.align	16


//--------------------- .nv.shared._ZN7cutlass13device_kernelIN5flash19enable_sm80_to_sm89INS1_16FlashAttnBwdSm80INS1_25CollectiveMainloopBwdSm80ILi2ELi1EN4cute5tupleIJNS5_1CILi64EEENS7_ILi80EEENS7_ILi192EEEEEENS_6half_tEfNS_4arch4Sm80ELb1ELb0ELb0ELb0ELb0ELb0ELb1ELb0ELi2ELi4ELi2ELi2ELb0EEENS1_24CollectiveEpilogueBwdGQAISB_fSE_Li256ELb0ELb0EEENS1_25SingleTileBwdLPTSchedulerILb0ELi80ELb0EEEEEEEEEvNT_6ParamsE --------------------------
	.section	.nv.shared._ZN7cutlass13device_kernelIN5flash19enable_sm80_to_sm89INS1_16FlashAttnBwdSm80INS1_25CollectiveMainloopBwdSm80ILi2ELi1EN4cute5tupleIJNS5_1CILi64EEENS7_ILi80EEENS7_ILi192EEEEEENS_6half_tEfNS_4arch4Sm80ELb1ELb0ELb0ELb0ELb0ELb0ELb1ELb0ELi2ELi4ELi2ELi2ELb0EEENS1_24CollectiveEpilogueBwdGQAISB_fSE_Li256ELb0ELb0EEENS1_25SingleTileBwdLPTSchedulerILb0ELi80ELb0EEEEEEEEEvNT_6ParamsE,"aw",@nobits
	.sectionflags	@""
	.align	16


//--------------------- .nv.shared._ZN7cutlass13device_kernelIN5flash19enable_sm80_to_sm89INS1_16FlashAttnBwdSm80INS1_25CollectiveMainloopBwdSm80ILi2ELi1EN4cute5tupleIJNS5_1CILi64EEENS7_ILi80EEENS7_ILi192EEEEEENS_6half_tEfNS_4arch4Sm80ELb1ELb0ELb0ELb0ELb1ELb0ELb1ELb0ELi2ELi4ELi2ELi2ELb0EEENS1_24CollectiveEpilogueBwdGQAISB_fSE_Li256ELb0ELb1EEENS1_25SingleTileBwdLPTSchedulerILb0ELi80ELb1EEEEEEEEEvNT_6ParamsE --------------------------
	.section	.nv.shared._ZN7cutlass13device_kernelIN5flash19enable_sm80_to_sm89INS1_16FlashAttnBwdSm80INS1_25CollectiveMainloopBwdSm80ILi2ELi1EN4cute5tupleIJNS5_1CILi64EEENS7_ILi80EEENS7_ILi192EEEEEENS_6half_tEfNS_4arch4Sm80ELb1ELb0ELb0ELb0ELb1ELb0ELb1ELb0ELi2ELi4ELi2ELi2ELb0EEENS1_24CollectiveEpilogueBwdGQAISB_fSE_Li256ELb0ELb1EEENS1_25SingleTileBwdLPTSchedulerILb0ELi80ELb1EEEEEEEEEvNT_6ParamsE,"aw",@nobits
	.sectionflags	@""
	.align	16


//--------------------- .nv.shared._ZN7cutlass13device_kernelIN5flash22FlashAttnBwdPreprocessIN4cute5tupleIJNS3_1CILi64EEENS5_ILi192EEEEEENS_6half_tEfNS_4arch4Sm80ELb1ELb0EEEEEvNT_6ParamsE --------------------------
	.section	.nv.shared._ZN7cutlass13device_kernelIN5flash22FlashAttnBwdPreprocessIN4cute5tupleIJNS3_1CILi64EEENS5_ILi192EEEEEENS_6half_tEfNS_4arch4Sm80ELb1ELb0EEEEEvNT_6ParamsE,"aw",@nobits
	.sectionflags	@""
	.align	16


//--------------------- .nv.shared._ZN7cutlass13device_kernelIN5flash19enable_sm80_to_sm89INS1_16FlashAttnBwdSm80INS1_25CollectiveMainloopBwdSm80ILi2ELi1EN4cute5tupleIJNS5_1CILi64EEENS7_ILi80EEENS7_ILi192EEEEEENS_6half_tEfNS_4arch4Sm80ELb1ELb0ELb0ELb1ELb0ELb0ELb1ELb0ELi2ELi4ELi2ELi2ELb0EEENS1_21CollectiveEpilogueBwdISB_SC_SE_Li256ELb1ELb1ELi4EEENS1_25SingleTileBwdLPTSchedulerILb1ELi80ELb0EEEEEEEEEvNT_6ParamsE --------------------------
	.section	.nv.shared._ZN7cutlass13device_kernelIN5flash19enable_sm80_to_sm89INS1_16FlashAttnBwdSm80INS1_25CollectiveMainloopBwdSm80ILi2ELi1EN4cute5tupleIJNS5_1CILi64EEENS7_ILi80EEENS7_ILi192EEEEEENS_6half_tEfNS_4arch4Sm80ELb1ELb0ELb0ELb1ELb0ELb0ELb1ELb0ELi2ELi4ELi2ELi2ELb0EEENS1_21CollectiveEpilogueBwdISB_SC_SE_Li256ELb1ELb1ELi4EEENS1_25SingleTileBwdLPTSchedulerILb1ELi80ELb0EEEEEEEEEvNT_6ParamsE,"aw",@nobits
	.sectionflags	@""
	.align	16


//--------------------- .nv.shared._ZN7cutlass13device_kernelIN5flash19enable_sm80_to_sm89INS1_16FlashAttnBwdSm80INS1_25CollectiveMainloopBwdSm80ILi2ELi1EN4cute5tupleIJNS5_1CILi64EEENS7_ILi80EEENS7_ILi192EEEEEENS_6half_tEfNS_4arch4Sm80ELb1ELb0ELb0ELb1ELb1ELb0ELb1ELb0ELi2ELi4ELi2ELi2ELb0EEENS1_21CollectiveEpilogueBwdISB_SC_SE_Li256ELb1ELb1ELi4EEENS1_25SingleTileBwdLPTSchedulerILb1ELi80ELb1EEEEEEEEEvNT_6ParamsE --------------------------
	.section	.nv.shared._ZN7cutlass13device_kernelIN5flash19enable_sm80_to_sm89INS1_16FlashAttnBwdSm80INS1_25CollectiveMainloopBwdSm80ILi2ELi1EN4cute5tupleIJNS5_1CILi64EEENS7_ILi80EEENS7_ILi192EEEEEENS_6half_tEfNS_4arch4Sm80ELb1ELb0ELb0ELb1ELb1ELb0ELb1ELb0ELi2ELi4ELi2ELi2ELb0EEENS1_21CollectiveEpilogueBwdISB_SC_SE_Li256ELb1ELb1ELi4EEENS1_25SingleTileBwdLPTSchedulerILb1ELi80ELb1EEEEEEEEEvNT_6ParamsE,"aw",@nobits
	.sectionflags	@""
	.align	16


//--------------------- .nv.shared._ZN7cutlass13device_kernelIN5flash19enable_sm80_to_sm89INS1_16FlashAttnBwdSm80INS1_25CollectiveMainloopBwdSm80ILi2ELi1EN4cute5tupleIJNS5_1CILi64EEENS7_ILi80EEENS7_ILi192EEEEEENS_6half_tEfNS_4arch4Sm80ELb1ELb0ELb0ELb1ELb0ELb0ELb1ELb0ELi2ELi4ELi2ELi2ELb0EEENS1_24CollectiveEpilogueBwdGQAISB_fSE_Li256ELb1ELb0EEENS1_25SingleTileBwdLPTSchedulerILb1ELi80ELb0EEEEEEEEEvNT_6ParamsE --------------------------
	.section	.nv.shared._ZN7cutlass13device_kernelIN5flash19enable_sm80_to_sm89INS1_16FlashAttnBwdSm80INS1_25CollectiveMainloopBwdSm80ILi2ELi1EN4cute5tupleIJNS5_1CILi64EEENS7_ILi80EEENS7_ILi192EEEEEENS_6half_tEfNS_4arch4Sm80ELb1ELb0ELb0ELb1ELb0ELb0ELb1ELb0ELi2ELi4ELi2ELi2ELb0EEENS1_24CollectiveEpilogueBwdGQAISB_fSE_Li256ELb1ELb0EEENS1_25SingleTileBwdLPTSchedulerILb1ELi80ELb0EEEEEEEEEvNT_6ParamsE,"aw",@nobits
	.sectionflags	@""
	.align	16


//--------------------- .nv.shared._ZN7cutlass13device_kernelIN5flash32FlashAttnBwdPostprocessConvertdQIN4cute5tupleIJNS3_1CILi80EEENS5_ILi192EEEEEENS_6half_tEfNS_4arch4Sm80ELi256ENS3_8TiledMMAINS3_8MMA_AtomIJNS3_28SM80_16x8x16_F32F16F16F32_TNEEEENS3_6LayoutINS4_IJNS5_ILi4EEENS5_ILi2EEENS5_ILi1EEEEEENS4_IJSJ_SH_NS5_ILi0EEEEEEEENS4_IJNS5_ILi64EEENS5_ILi16EEESP_EEEEELb1EEEEEvNT_6ParamsE --------------------------
	.section	.nv.shared._ZN7cutlass13device_kernelIN5flash32FlashAttnBwdPostprocessConvertdQIN4cute5tupleIJNS3_1CILi80EEENS5_ILi192EEEEEENS_6half_tEfNS_4arch4Sm80ELi256ENS3_8TiledMMAINS3_8MMA_AtomIJNS3_28SM80_16x8x16_F32F16F16F32_TNEEEENS3_6LayoutINS4_IJNS5_ILi4EEENS5_ILi2EEENS5_ILi1EEEEEENS4_IJSJ_SH_NS5_ILi0EEEEEEEENS4_IJNS5_ILi64EEENS5_ILi16EEESP_EEEEELb1EEEEEvNT_6ParamsE,"aw",@nobits
	.sectionflags	@""
	.align	16


//--------------------- .nv.shared._ZN7cutlass13device_kernelIN5flash32FlashAttnBwdPostprocessConvertdQIN4cute5tupleIJNS3_1CILi64EEENS5_ILi192EEEEEENS_6half_tEfNS_4arch4Sm80ELi256ENS3_8TiledMMAINS3_8MMA_AtomIJNS3_28SM80_16x8x16_F32F16F16F32_TNEEEENS3_6LayoutINS4_IJNS5_ILi2EEENS5_ILi4EEENS5_ILi1EEEEEENS4_IJSJ_SH_NS5_ILi0EEEEEEEENS4_IJNS5_ILi32EEES6_NS5_ILi16EEEEEEEELb0EEEEEvNT_6ParamsE --------------------------
	.section	.nv.shared._ZN7cutlass13device_kernelIN5flash32FlashAttnBwdPostprocessConvertdQIN4cute5tupleIJNS3_1CILi64EEENS5_ILi192EEEEEENS_6half_tEfNS_4arch4Sm80ELi256ENS3_8TiledMMAINS3_8MMA_AtomIJNS3_28SM80_16x8x16_F32F16F16F32_TNEEEENS3_6LayoutINS4_IJNS5_ILi2EEENS5_ILi4EEENS5_ILi1EEEEEENS4_IJSJ_SH_NS5_ILi0EEEEEEEENS4_IJNS5_ILi32EEES6_NS5_ILi16EEEEEEEELb0EEEEEvNT_6ParamsE,"aw",@nobits
	.sectionflags	@""
	.align	16


//--------------------- .nv.shared._ZN7cutlass13device_kernelIN5flash19enable_sm80_to_sm89INS1_16FlashAttnBwdSm80INS1_25CollectiveMainloopBwdSm80ILi2ELi1EN4cute5tupleIJNS5_1CILi64EEENS7_ILi80EEENS7_ILi192EEEEEENS_6half_tEfNS_4arch4Sm80ELb1ELb0ELb0ELb1ELb1ELb0ELb1ELb0ELi2ELi4ELi2ELi2ELb0EEENS1_24CollectiveEpilogueBwdGQAISB_fSE_Li256ELb1ELb1EEENS1_25SingleTileBwdLPTSchedulerILb1ELi80ELb1EEEEEEEEEvNT_6ParamsE --------------------------
	.section	.nv.shared._ZN7cutlass13device_kernelIN5flash19enable_sm80_to_sm89INS1_16FlashAttnBwdSm80INS1_25CollectiveMainloopBwdSm80ILi2ELi1EN4cute5tupleIJNS5_1CILi64EEENS7_ILi80EEENS7_ILi192EEEEEENS_6half_tEfNS_4arch4Sm80ELb1ELb0ELb0ELb1ELb1ELb0ELb1ELb0ELi2ELi4ELi2ELi2ELb0EEENS1_24CollectiveEpilogueBwdGQAISB_fSE_Li256ELb1ELb1EEENS1_25SingleTileBwdLPTSchedulerILb1ELi80ELb1EEEEEEEEEvNT_6ParamsE,"aw",@nobits
	.sectionflags	@""
	.align	16


//--------------------- .nv.shared._ZN7cutlass13device_kernelIN5flash22FlashAttnBwdPreprocessIN4cute5tupleIJNS3_1CILi64EEENS5_ILi192EEEEEENS_6half_tEfNS_4arch4Sm80ELb1ELb1EEEEEvNT_6ParamsE --------------------------
	.section	.nv.shared._ZN7cutlass13device_kernelIN5flash22FlashAttnBwdPreprocessIN4cute5tupleIJNS3_1CILi64EEENS5_ILi192EEEEEENS_6half_tEfNS_4arch4Sm80ELb1ELb1EEEEEvNT_6ParamsE,"aw",@nobits
	.sectionflags	@""
	.align	16
